	.target	sm_90a

	.elftype	@"ET_EXEC"


//--------------------- .note.nv.tkinfo           --------------------------
	.section	.note.nv.tkinfo,"",@"SHT_NOTE"
	.sectionflags	@"SHF_NOTE_NV_TKINFO"
	.tkinfo
        /*0018*/ 	.word	0x00000002
        /*0030*/ 	.string	""
        /*0030*/ 	.string	"ptxas"
        /*0030*/ 	.string	"Cuda compilation tools, release 13.0, V13.0.88"
        /*0030*/ 	.string	"Build cuda_13.0.r13.0/compiler.36424714_0"
        /*0030*/ 	.string	"-arch sm_90a -m 64 "



//--------------------- .note.nv.cuinfo           --------------------------
	.section	.note.nv.cuinfo,"",@"SHT_NOTE"
	.sectionflags	@"SHF_NOTE_NV_CUINFO"
        /*0018*/ 	.short	0x0002
        /*001a*/ 	.short	0x005a
        /*001c*/ 	.short	0x0082
	.zero		2


//--------------------- .nv.info                  --------------------------
	.section	.nv.info,"",@"SHT_CUDA_INFO"
	.align	4


	//----- nvinfo : EIATTR_REGCOUNT
	.align		4
        /*0000*/ 	.byte	0x04, 0x2f
        /*0002*/ 	.short	(.L_1 - .L_0)
	.align		4
.L_0:
        /*0004*/ 	.word	index@(_ZN10layer_norm31ln_parallel_residual_bwd_kernelINS_13Kernel_traitsIfffffjLj256ELj1ELj4ELj1ELj16ENS_18Kernel_traits_baseILj256EfffffjLj128EEEEELb1ELb1ELb1EEEvNS_9BwdParamsE)
        /*0008*/ 	.word	0x00000050


	//----- nvinfo : EIATTR_FRAME_SIZE
	.align		4
.L_1:
        /*000c*/ 	.byte	0x04, 0x11
        /*000e*/ 	.short	(.L_3 - .L_2)
	.align		4
.L_2:
        /*0010*/ 	.word	index@(_ZN10layer_norm31ln_parallel_residual_bwd_kernelINS_13Kernel_traitsIfffffjLj256ELj1ELj4ELj1ELj16ENS_18Kernel_traits_baseILj256EfffffjLj128EEEEELb1ELb1ELb1EEEvNS_9BwdParamsE)
        /*0014*/ 	.word	0x00000000


	//----- nvinfo : EIATTR_REGCOUNT
	.align		4
.L_3:
        /*0018*/ 	.byte	0x04, 0x2f
        /*001a*/ 	.short	(.L_5 - .L_4)
	.align		4
.L_4:
        /*001c*/ 	.word	index@(_ZN10layer_norm40ln_parallel_residual_bwd_finalize_kernelINS_22Kernel_traits_finalizeILj256EfffffjLb0ELj1024ELj4ENS_18Kernel_traits_baseILj256EfffffjLj1024EEEEELb1EEEvNS_9BwdParamsE)
        /*0020*/ 	.word	0x00000020


	//----- nvinfo : EIATTR_FRAME_SIZE
	.align		4
.L_5:
        /*0024*/ 	.byte	0x04, 0x11
        /*0026*/ 	.short	(.L_7 - .L_6)
	.align		4
.L_6:
        /*0028*/ 	.word	index@(_ZN10layer_norm40ln_parallel_residual_bwd_finalize_kernelINS_22Kernel_traits_finalizeILj256EfffffjLb0ELj1024ELj4ENS_18Kernel_traits_baseILj256EfffffjLj1024EEEEELb1EEEvNS_9BwdParamsE)
        /*002c*/ 	.word	0x00000000


	//----- nvinfo : EIATTR_REGCOUNT
	.align		4
.L_7:
        /*0030*/ 	.byte	0x04, 0x2f
        /*0032*/ 	.short	(.L_9 - .L_8)
	.align		4
.L_8:
        /*0034*/ 	.word	index@(_ZN10layer_norm22ln_bwd_finalize_kernelINS_22Kernel_traits_finalizeILj256EfffffjLb0ELj1024ELj4ENS_18Kernel_traits_baseILj256EfffffjLj1024EEEEELb0ELb1EEEvNS_9BwdParamsE)
        /*0038*/ 	.word	0x00000020


	//----- nvinfo : EIATTR_FRAME_SIZE
	.align		4
.L_9:
        /*003c*/ 	.byte	0x04, 0x11
        /*003e*/ 	.short	(.L_11 - .L_10)
	.align		4
.L_10:
        /*0040*/ 	.word	index@(_ZN10layer_norm22ln_bwd_finalize_kernelINS_22Kernel_traits_finalizeILj256EfffffjLb0ELj1024ELj4ENS_18Kernel_traits_baseILj256EfffffjLj1024EEEEELb0ELb1EEEvNS_9BwdParamsE)
        /*0044*/ 	.word	0x00000000


	//----- nvinfo : EIATTR_REGCOUNT
	.align		4
.L_11:
        /*0048*/ 	.byte	0x04, 0x2f
        /*004a*/ 	.short	(.L_13 - .L_12)
	.align		4
.L_12:
        /*004c*/ 	.word	index@(_ZN10layer_norm31ln_parallel_residual_bwd_kernelINS_13Kernel_traitsIfffffjLj256ELj1ELj4ELj1ELj16ENS_18Kernel_traits_baseILj256EfffffjLj128EEEEELb1ELb1ELb0EEEvNS_9BwdParamsE)
        /*0050*/ 	.word	0x00000050


	//----- nvinfo : EIATTR_FRAME_SIZE
	.align		4
.L_13:
        /*0054*/ 	.byte	0x04, 0x11
        /*0056*/ 	.short	(.L_15 - .L_14)
	.align		4
.L_14:
        /*0058*/ 	.word	index@(_ZN10layer_norm31ln_parallel_residual_bwd_kernelINS_13Kernel_traitsIfffffjLj256ELj1ELj4ELj1ELj16ENS_18Kernel_traits_baseILj256EfffffjLj128EEEEELb1ELb1ELb0EEEvNS_9BwdParamsE)
        /*005c*/ 	.word	0x00000000


	//----- nvinfo : EIATTR_REGCOUNT
	.align		4
.L_15:
        /*0060*/ 	.byte	0x04, 0x2f
        /*0062*/ 	.short	(.L_17 - .L_16)
	.align		4
.L_16:
        /*0064*/ 	.word	index@(_ZN10layer_norm40ln_parallel_residual_bwd_finalize_kernelINS_22Kernel_traits_finalizeILj256EfffffjLb0ELj1024ELj4ENS_18Kernel_traits_baseILj256EfffffjLj1024EEEEELb0EEEvNS_9BwdParamsE)
        /*0068*/ 	.word	0x00000020


	//----- nvinfo : EIATTR_FRAME_SIZE
	.align		4
.L_17:
        /*006c*/ 	.byte	0x04, 0x11
        /*006e*/ 	.short	(.L_19 - .L_18)
	.align		4
.L_18:
        /*0070*/ 	.word	index@(_ZN10layer_norm40ln_parallel_residual_bwd_finalize_kernelINS_22Kernel_traits_finalizeILj256EfffffjLb0ELj1024ELj4ENS_18Kernel_traits_baseILj256EfffffjLj1024EEEEELb0EEEvNS_9BwdParamsE)
        /*0074*/ 	.word	0x00000000


	//----- nvinfo : EIATTR_REGCOUNT
	.align		4
.L_19:
        /*0078*/ 	.byte	0x04, 0x2f
        /*007a*/ 	.short	(.L_21 - .L_20)
	.align		4
.L_20:
        /*007c*/ 	.word	index@(_ZN10layer_norm22ln_bwd_finalize_kernelINS_22Kernel_traits_finalizeILj256EfffffjLb0ELj1024ELj4ENS_18Kernel_traits_baseILj256EfffffjLj1024EEEEELb0ELb0EEEvNS_9BwdParamsE)
        /*0080*/ 	.word	0x00000020


	//----- nvinfo : EIATTR_FRAME_SIZE
	.align		4
.L_21:
        /*0084*/ 	.byte	0x04, 0x11
        /*0086*/ 	.short	(.L_23 - .L_22)
	.align		4
.L_22:
        /*0088*/ 	.word	index@(_ZN10layer_norm22ln_bwd_finalize_kernelINS_22Kernel_traits_finalizeILj256EfffffjLb0ELj1024ELj4ENS_18Kernel_traits_baseILj256EfffffjLj1024EEEEELb0ELb0EEEvNS_9BwdParamsE)
        /*008c*/ 	.word	0x00000000


	//----- nvinfo : EIATTR_REGCOUNT
	.align		4
.L_23:
        /*0090*/ 	.byte	0x04, 0x2f
        /*0092*/ 	.short	(.L_25 - .L_24)
	.align		4
.L_24:
        /*0094*/ 	.word	index@(_ZN10layer_norm31ln_parallel_residual_bwd_kernelINS_13Kernel_traitsIfffffjLj256ELj1ELj4ELj1ELj16ENS_18Kernel_traits_baseILj256EfffffjLj128EEEEELb1ELb0ELb1EEEvNS_9BwdParamsE)
        /*0098*/ 	.word	0x00000076


	//----- nvinfo : EIATTR_FRAME_SIZE
	.align		4
.L_25:
        /*009c*/ 	.byte	0x04, 0x11
        /*009e*/ 	.short	(.L_27 - .L_26)
	.align		4
.L_26:
        /*00a0*/ 	.word	index@(_ZN10layer_norm31ln_parallel_residual_bwd_kernelINS_13Kernel_traitsIfffffjLj256ELj1ELj4ELj1ELj16ENS_18Kernel_traits_baseILj256EfffffjLj128EEEEELb1ELb0ELb1EEEvNS_9BwdParamsE)
        /*00a4*/ 	.word	0x00000000


	//----- nvinfo : EIATTR_REGCOUNT
	.align		4
.L_27:
        /*00a8*/ 	.byte	0x04, 0x2f
        /*00aa*/ 	.short	(.L_29 - .L_28)
	.align		4
.L_28:
        /*00ac*/ 	.word	index@(_ZN10layer_norm31ln_parallel_residual_bwd_kernelINS_13Kernel_traitsIfffffjLj256ELj1ELj4ELj1ELj16ENS_18Kernel_traits_baseILj256EfffffjLj128EEEEELb1ELb0ELb0EEEvNS_9BwdParamsE)
        /*00b0*/ 	.word	0x0000006f


	//----- nvinfo : EIATTR_FRAME_SIZE
	.align		4
.L_29:
        /*00b4*/ 	.byte	0x04, 0x11
        /*00b6*/ 	.short	(.L_31 - .L_30)
	.align		4
.L_30:
        /*00b8*/ 	.word	index@(_ZN10layer_norm31ln_parallel_residual_bwd_kernelINS_13Kernel_traitsIfffffjLj256ELj1ELj4ELj1ELj16ENS_18Kernel_traits_baseILj256EfffffjLj128EEEEELb1ELb0ELb0EEEvNS_9BwdParamsE)
        /*00bc*/ 	.word	0x00000000


	//----- nvinfo : EIATTR_REGCOUNT
	.align		4
.L_31:
        /*00c0*/ 	.byte	0x04, 0x2f
        /*00c2*/ 	.short	(.L_33 - .L_32)
	.align		4
.L_32:
        /*00c4*/ 	.word	index@(_ZN10layer_norm31ln_parallel_residual_bwd_kernelINS_13Kernel_traitsIfffffjLj256ELj1ELj4ELj1ELj16ENS_18Kernel_traits_baseILj256EfffffjLj128EEEEELb0ELb1ELb1EEEvNS_9BwdParamsE)
        /*00c8*/ 	.word	0x00000048


	//----- nvinfo : EIATTR_FRAME_SIZE
	.align		4
.L_33:
        /*00cc*/ 	.byte	0x04, 0x11
        /*00ce*/ 	.short	(.L_35 - .L_34)
	.align		4
.L_34:
        /*00d0*/ 	.word	index@(_ZN10layer_norm31ln_parallel_residual_bwd_kernelINS_13Kernel_traitsIfffffjLj256ELj1ELj4ELj1ELj16ENS_18Kernel_traits_baseILj256EfffffjLj128EEEEELb0ELb1ELb1EEEvNS_9BwdParamsE)
        /*00d4*/ 	.word	0x00000000


	//----- nvinfo : EIATTR_REGCOUNT
	.align		4
.L_35:
        /*00d8*/ 	.byte	0x04, 0x2f
        /*00da*/ 	.short	(.L_37 - .L_36)
	.align		4
.L_36:
        /*00dc*/ 	.word	index@(_ZN10layer_norm31ln_parallel_residual_bwd_kernelINS_13Kernel_traitsIfffffjLj256ELj1ELj4ELj1ELj16ENS_18Kernel_traits_baseILj256EfffffjLj128EEEEELb0ELb1ELb0EEEvNS_9BwdParamsE)
        /*00e0*/ 	.word	0x0000004f


	//----- nvinfo : EIATTR_FRAME_SIZE
	.align		4
.L_37:
        /*00e4*/ 	.byte	0x04, 0x11
        /*00e6*/ 	.short	(.L_39 - .L_38)
	.align		4
.L_38:
        /*00e8*/ 	.word	index@(_ZN10layer_norm31ln_parallel_residual_bwd_kernelINS_13Kernel_traitsIfffffjLj256ELj1ELj4ELj1ELj16ENS_18Kernel_traits_baseILj256EfffffjLj128EEEEELb0ELb1ELb0EEEvNS_9BwdParamsE)
        /*00ec*/ 	.word	0x00000000


	//----- nvinfo : EIATTR_REGCOUNT
	.align		4
.L_39:
        /*00f0*/ 	.byte	0x04, 0x2f
        /*00f2*/ 	.short	(.L_41 - .L_40)
	.align		4
.L_40:
        /*00f4*/ 	.word	index@(_ZN10layer_norm31ln_parallel_residual_bwd_kernelINS_13Kernel_traitsIfffffjLj256ELj1ELj4ELj1ELj16ENS_18Kernel_traits_baseILj256EfffffjLj128EEEEELb0ELb0ELb1EEEvNS_9BwdParamsE)
        /*00f8*/ 	.word	0x00000066


	//----- nvinfo : EIATTR_FRAME_SIZE
	.align		4
.L_41:
        /*00fc*/ 	.byte	0x04, 0x11
        /*00fe*/ 	.short	(.L_43 - .L_42)
	.align		4
.L_42:
        /*0100*/ 	.word	index@(_ZN10layer_norm31ln_parallel_residual_bwd_kernelINS_13Kernel_traitsIfffffjLj256ELj1ELj4ELj1ELj16ENS_18Kernel_traits_baseILj256EfffffjLj128EEEEELb0ELb0ELb1EEEvNS_9BwdParamsE)
        /*0104*/ 	.word	0x00000000


	//----- nvinfo : EIATTR_REGCOUNT
	.align		4
.L_43:
        /*0108*/ 	.byte	0x04, 0x2f
        /*010a*/ 	.short	(.L_45 - .L_44)
	.align		4
.L_44:
        /*010c*/ 	.word	index@(_ZN10layer_norm31ln_parallel_residual_bwd_kernelINS_13Kernel_traitsIfffffjLj256ELj1ELj4ELj1ELj16ENS_18Kernel_traits_baseILj256EfffffjLj128EEEEELb0ELb0ELb0EEEvNS_9BwdParamsE)
        /*0110*/ 	.word	0x0000006a


	//----- nvinfo : EIATTR_FRAME_SIZE
	.align		4
.L_45:
        /*0114*/ 	.byte	0x04, 0x11
        /*0116*/ 	.short	(.L_47 - .L_46)
	.align		4
.L_46:
        /*0118*/ 	.word	index@(_ZN10layer_norm31ln_parallel_residual_bwd_kernelINS_13Kernel_traitsIfffffjLj256ELj1ELj4ELj1ELj16ENS_18Kernel_traits_baseILj256EfffffjLj128EEEEELb0ELb0ELb0EEEvNS_9BwdParamsE)
        /*011c*/ 	.word	0x00000000


	//----- nvinfo : EIATTR_REGCOUNT
	.align		4
.L_47:
        /*0120*/ 	.byte	0x04, 0x2f
        /*0122*/ 	.short	(.L_49 - .L_48)
	.align		4
.L_48:
        /*0124*/ 	.word	index@(_ZN10layer_norm31ln_parallel_residual_bwd_kernelINS_13Kernel_traitsI6__halfffffjLj256ELj1ELj4ELj1ELj16ENS_18Kernel_traits_baseILj256ES2_ffffjLj128EEEEELb1ELb1ELb1EEEvNS_9BwdParamsE)
        /*0128*/ 	.word	0x00000050


	//----- nvinfo : EIATTR_FRAME_SIZE
	.align		4
.L_49:
        /*012c*/ 	.byte	0x04, 0x11
        /*012e*/ 	.short	(.L_51 - .L_50)
	.align		4
.L_50:
        /*0130*/ 	.word	index@(_ZN10layer_norm31ln_parallel_residual_bwd_kernelINS_13Kernel_traitsI6__halfffffjLj256ELj1ELj4ELj1ELj16ENS_18Kernel_traits_baseILj256ES2_ffffjLj128EEEEELb1ELb1ELb1EEEvNS_9BwdParamsE)
        /*0134*/ 	.word	0x00000000


	//----- nvinfo : EIATTR_REGCOUNT
	.align		4
.L_51:
        /*0138*/ 	.byte	0x04, 0x2f
        /*013a*/ 	.short	(.L_53 - .L_52)
	.align		4
.L_52:
        /*013c*/ 	.word	index@(_ZN10layer_norm40ln_parallel_residual_bwd_finalize_kernelINS_22Kernel_traits_finalizeILj256E6__halfffffjLb0ELj1024ELj4ENS_18Kernel_traits_baseILj256ES2_ffffjLj1024EEEEELb1EEEvNS_9BwdParamsE)
        /*0140*/ 	.word	0x00000020


	//----- nvinfo : EIATTR_FRAME_SIZE
	.align		4
.L_53:
        /*0144*/ 	.byte	0x04, 0x11
        /*0146*/ 	.short	(.L_55 - .L_54)
	.align		4
.L_54:
        /*0148*/ 	.word	index@(_ZN10layer_norm40ln_parallel_residual_bwd_finalize_kernelINS_22Kernel_traits_finalizeILj256E6__halfffffjLb0ELj1024ELj4ENS_18Kernel_traits_baseILj256ES2_ffffjLj1024EEEEELb1EEEvNS_9BwdParamsE)
        /*014c*/ 	.word	0x00000000


	//----- nvinfo : EIATTR_REGCOUNT
	.align		4
.L_55:
        /*0150*/ 	.byte	0x04, 0x2f
        /*0152*/ 	.short	(.L_57 - .L_56)
	.align		4
.L_56:
        /*0154*/ 	.word	index@(_ZN10layer_norm22ln_bwd_finalize_kernelINS_22Kernel_traits_finalizeILj256E6__halfffffjLb0ELj1024ELj4ENS_18Kernel_traits_baseILj256ES2_ffffjLj1024EEEEELb0ELb1EEEvNS_9BwdParamsE)
        /*0158*/ 	.word	0x00000020


	//----- nvinfo : EIATTR_FRAME_SIZE
	.align		4
.L_57:
        /*015c*/ 	.byte	0x04, 0x11
        /*015e*/ 	.short	(.L_59 - .L_58)
	.align		4
.L_58:
        /*0160*/ 	.word	index@(_ZN10layer_norm22ln_bwd_finalize_kernelINS_22Kernel_traits_finalizeILj256E6__halfffffjLb0ELj1024ELj4ENS_18Kernel_traits_baseILj256ES2_ffffjLj1024EEEEELb0ELb1EEEvNS_9BwdParamsE)
        /*0164*/ 	.word	0x00000000


	//----- nvinfo : EIATTR_REGCOUNT
	.align		4
.L_59:
        /*0168*/ 	.byte	0x04, 0x2f
        /*016a*/ 	.short	(.L_61 - .L_60)
	.align		4
.L_60:
        /*016c*/ 	.word	index@(_ZN10layer_norm31ln_parallel_residual_bwd_kernelINS_13Kernel_traitsI6__halfffffjLj256ELj1ELj4ELj1ELj16ENS_18Kernel_traits_baseILj256ES2_ffffjLj128EEEEELb1ELb1ELb0EEEvNS_9BwdParamsE)
        /*0170*/ 	.word	0x00000050


	//----- nvinfo : EIATTR_FRAME_SIZE
	.align		4
.L_61:
        /*0174*/ 	.byte	0x04, 0x11
        /*0176*/ 	.short	(.L_63 - .L_62)
	.align		4
.L_62:
        /*0178*/ 	.word	index@(_ZN10layer_norm31ln_parallel_residual_bwd_kernelINS_13Kernel_traitsI6__halfffffjLj256ELj1ELj4ELj1ELj16ENS_18Kernel_traits_baseILj256ES2_ffffjLj128EEEEELb1ELb1ELb0EEEvNS_9BwdParamsE)
        /*017c*/ 	.word	0x00000000


	//----- nvinfo : EIATTR_REGCOUNT
	.align		4
.L_63:
        /*0180*/ 	.byte	0x04, 0x2f
        /*0182*/ 	.short	(.L_65 - .L_64)
	.align		4
.L_64:
        /*0184*/ 	.word	index@(_ZN10layer_norm40ln_parallel_residual_bwd_finalize_kernelINS_22Kernel_traits_finalizeILj256E6__halfffffjLb0ELj1024ELj4ENS_18Kernel_traits_baseILj256ES2_ffffjLj1024EEEEELb0EEEvNS_9BwdParamsE)
        /*0188*/ 	.word	0x00000020


	//----- nvinfo : EIATTR_FRAME_SIZE
	.align		4
.L_65:
        /*018c*/ 	.byte	0x04, 0x11
        /*018e*/ 	.short	(.L_67 - .L_66)
	.align		4
.L_66:
        /*0190*/ 	.word	index@(_ZN10layer_norm40ln_parallel_residual_bwd_finalize_kernelINS_22Kernel_traits_finalizeILj256E6__halfffffjLb0ELj1024ELj4ENS_18Kernel_traits_baseILj256ES2_ffffjLj1024EEEEELb0EEEvNS_9BwdParamsE)
        /*0194*/ 	.word	0x00000000


	//----- nvinfo : EIATTR_REGCOUNT
	.align		4
.L_67:
        /*0198*/ 	.byte	0x04, 0x2f
        /*019a*/ 	.short	(.L_69 - .L_68)
	.align		4
.L_68:
        /*019c*/ 	.word	index@(_ZN10layer_norm22ln_bwd_finalize_kernelINS_22Kernel_traits_finalizeILj256E6__halfffffjLb0ELj1024ELj4ENS_18Kernel_traits_baseILj256ES2_ffffjLj1024EEEEELb0ELb0EEEvNS_9BwdParamsE)
        /*01a0*/ 	.word	0x00000020


	//----- nvinfo : EIATTR_FRAME_SIZE
	.align		4
.L_69:
        /*01a4*/ 	.byte	0x04, 0x11
        /*01a6*/ 	.short	(.L_71 - .L_70)
	.align		4
.L_70:
        /*01a8*/ 	.word	index@(_ZN10layer_norm22ln_bwd_finalize_kernelINS_22Kernel_traits_finalizeILj256E6__halfffffjLb0ELj1024ELj4ENS_18Kernel_traits_baseILj256ES2_ffffjLj1024EEEEELb0ELb0EEEvNS_9BwdParamsE)
        /*01ac*/ 	.word	0x00000000


	//----- nvinfo : EIATTR_REGCOUNT
	.align		4
.L_71:
        /*01b0*/ 	.byte	0x04, 0x2f
        /*01b2*/ 	.short	(.L_73 - .L_72)
	.align		4
.L_72:
        /*01b4*/ 	.word	index@(_ZN10layer_norm31ln_parallel_residual_bwd_kernelINS_13Kernel_traitsI6__halfffffjLj256ELj1ELj4ELj1ELj16ENS_18Kernel_traits_baseILj256ES2_ffffjLj128EEEEELb1ELb0ELb1EEEvNS_9BwdParamsE)
        /*01b8*/ 	.word	0x00000076


	//----- nvinfo : EIATTR_FRAME_SIZE
	.align		4
.L_73:
        /*01bc*/ 	.byte	0x04, 0x11
        /*01be*/ 	.short	(.L_75 - .L_74)
	.align		4
.L_74:
        /*01c0*/ 	.word	index@(_ZN10layer_norm31ln_parallel_residual_bwd_kernelINS_13Kernel_traitsI6__halfffffjLj256ELj1ELj4ELj1ELj16ENS_18Kernel_traits_baseILj256ES2_ffffjLj128EEEEELb1ELb0ELb1EEEvNS_9BwdParamsE)
        /*01c4*/ 	.word	0x00000000


	//----- nvinfo : EIATTR_REGCOUNT
	.align		4
.L_75:
        /*01c8*/ 	.byte	0x04, 0x2f
        /*01ca*/ 	.short	(.L_77 - .L_76)
	.align		4
.L_76:
        /*01cc*/ 	.word	index@(_ZN10layer_norm31ln_parallel_residual_bwd_kernelINS_13Kernel_traitsI6__halfffffjLj256ELj1ELj4ELj1ELj16ENS_18Kernel_traits_baseILj256ES2_ffffjLj128EEEEELb1ELb0ELb0EEEvNS_9BwdParamsE)
        /*01d0*/ 	.word	0x00000070


	//----- nvinfo : EIATTR_FRAME_SIZE
	.align		4
.L_77:
        /*01d4*/ 	.byte	0x04, 0x11
        /*01d6*/ 	.short	(.L_79 - .L_78)
	.align		4
.L_78:
        /*01d8*/ 	.word	index@(_ZN10layer_norm31ln_parallel_residual_bwd_kernelINS_13Kernel_traitsI6__halfffffjLj256ELj1ELj4ELj1ELj16ENS_18Kernel_traits_baseILj256ES2_ffffjLj128EEEEELb1ELb0ELb0EEEvNS_9BwdParamsE)
        /*01dc*/ 	.word	0x00000000


	//----- nvinfo : EIATTR_REGCOUNT
	.align		4
.L_79:
        /*01e0*/ 	.byte	0x04, 0x2f
        /*01e2*/ 	.short	(.L_81 - .L_80)
	.align		4
.L_80:
        /*01e4*/ 	.word	index@(_ZN10layer_norm31ln_parallel_residual_bwd_kernelINS_13Kernel_traitsI6__halfffffjLj256ELj1ELj4ELj1ELj16ENS_18Kernel_traits_baseILj256ES2_ffffjLj128EEEEELb0ELb1ELb1EEEvNS_9BwdParamsE)
        /*01e8*/ 	.word	0x00000048


	//----- nvinfo : EIATTR_FRAME_SIZE
	.align		4
.L_81:
        /*01ec*/ 	.byte	0x04, 0x11
        /*01ee*/ 	.short	(.L_83 - .L_82)
	.align		4
.L_82:
        /*01f0*/ 	.word	index@(_ZN10layer_norm31ln_parallel_residual_bwd_kernelINS_13Kernel_traitsI6__halfffffjLj256ELj1ELj4ELj1ELj16ENS_18Kernel_traits_baseILj256ES2_ffffjLj128EEEEELb0ELb1ELb1EEEvNS_9BwdParamsE)
        /*01f4*/ 	.word	0x00000000


	//----- nvinfo : EIATTR_REGCOUNT
	.align		4
.L_83:
        /*01f8*/ 	.byte	0x04, 0x2f
        /*01fa*/ 	.short	(.L_85 - .L_84)
	.align		4
.L_84:
        /*01fc*/ 	.word	index@(_ZN10layer_norm31ln_parallel_residual_bwd_kernelINS_13Kernel_traitsI6__halfffffjLj256ELj1ELj4ELj1ELj16ENS_18Kernel_traits_baseILj256ES2_ffffjLj128EEEEELb0ELb1ELb0EEEvNS_9BwdParamsE)
        /*0200*/ 	.word	0x0000004f


	//----- nvinfo : EIATTR_FRAME_SIZE
	.align		4
.L_85:
        /*0204*/ 	.byte	0x04, 0x11
        /*0206*/ 	.short	(.L_87 - .L_86)
	.align		4
.L_86:
        /*0208*/ 	.word	index@(_ZN10layer_norm31ln_parallel_residual_bwd_kernelINS_13Kernel_traitsI6__halfffffjLj256ELj1ELj4ELj1ELj16ENS_18Kernel_traits_baseILj256ES2_ffffjLj128EEEEELb0ELb1ELb0EEEvNS_9BwdParamsE)
        /*020c*/ 	.word	0x00000000


	//----- nvinfo : EIATTR_REGCOUNT
	.align		4
.L_87:
        /*0210*/ 	.byte	0x04, 0x2f
        /*0212*/ 	.short	(.L_89 - .L_88)
	.align		4
.L_88:
        /*0214*/ 	.word	index@(_ZN10layer_norm31ln_parallel_residual_bwd_kernelINS_13Kernel_traitsI6__halfffffjLj256ELj1ELj4ELj1ELj16ENS_18Kernel_traits_baseILj256ES2_ffffjLj128EEEEELb0ELb0ELb1EEEvNS_9BwdParamsE)
        /*0218*/ 	.word	0x00000060


	//----- nvinfo : EIATTR_FRAME_SIZE
	.align		4
.L_89:
        /*021c*/ 	.byte	0x04, 0x11
        /*021e*/ 	.short	(.L_91 - .L_90)
	.align		4
.L_90:
        /*0220*/ 	.word	index@(_ZN10layer_norm31ln_parallel_residual_bwd_kernelINS_13Kernel_traitsI6__halfffffjLj256ELj1ELj4ELj1ELj16ENS_18Kernel_traits_baseILj256ES2_ffffjLj128EEEEELb0ELb0ELb1EEEvNS_9BwdParamsE)
        /*0224*/ 	.word	0x00000008


	//----- nvinfo : EIATTR_REGCOUNT
	.align		4
.L_91:
        /*0228*/ 	.byte	0x04, 0x2f
        /*022a*/ 	.short	(.L_93 - .L_92)
	.align		4
.L_92:
        /*022c*/ 	.word	index@(_ZN10layer_norm31ln_parallel_residual_bwd_kernelINS_13Kernel_traitsI6__halfffffjLj256ELj1ELj4ELj1ELj16ENS_18Kernel_traits_baseILj256ES2_ffffjLj128EEEEELb0ELb0ELb0EEEvNS_9BwdParamsE)
        /*0230*/ 	.word	0x00000068


	//----- nvinfo : EIATTR_FRAME_SIZE
	.align		4
.L_93:
        /*0234*/ 	.byte	0x04, 0x11
        /*0236*/ 	.short	(.L_95 - .L_94)
	.align		4
.L_94:
        /*0238*/ 	.word	index@(_ZN10layer_norm31ln_parallel_residual_bwd_kernelINS_13Kernel_traitsI6__halfffffjLj256ELj1ELj4ELj1ELj16ENS_18Kernel_traits_baseILj256ES2_ffffjLj128EEEEELb0ELb0ELb0EEEvNS_9BwdParamsE)
        /*023c*/ 	.word	0x00000000


	//----- nvinfo : EIATTR_REGCOUNT
	.align		4
.L_95:
        /*0240*/ 	.byte	0x04, 0x2f
        /*0242*/ 	.short	(.L_97 - .L_96)
	.align		4
.L_96:
        /*0244*/ 	.word	index@(_ZN10layer_norm31ln_parallel_residual_bwd_kernelINS_13Kernel_traitsIf6__halffS2_fjLj256ELj1ELj4ELj1ELj16ENS_18Kernel_traits_baseILj256EfS2_fS2_fjLj128EEEEELb1ELb1ELb1EEEvNS_9BwdParamsE)
        /*0248*/ 	.word	0x00000060


	//----- nvinfo : EIATTR_FRAME_SIZE
	.align		4
.L_97:
        /*024c*/ 	.byte	0x04, 0x11
        /*024e*/ 	.short	(.L_99 - .L_98)
	.align		4
.L_98:
        /*0250*/ 	.word	index@(_ZN10layer_norm31ln_parallel_residual_bwd_kernelINS_13Kernel_traitsIf6__halffS2_fjLj256ELj1ELj4ELj1ELj16ENS_18Kernel_traits_baseILj256EfS2_fS2_fjLj128EEEEELb1ELb1ELb1EEEvNS_9BwdParamsE)
        /*0254*/ 	.word	0x00000000


	//----- nvinfo : EIATTR_REGCOUNT
	.align		4
.L_99:
        /*0258*/ 	.byte	0x04, 0x2f
        /*025a*/ 	.short	(.L_101 - .L_100)
	.align		4
.L_100:
        /*025c*/ 	.word	index@(_ZN10layer_norm40ln_parallel_residual_bwd_finalize_kernelINS_22Kernel_traits_finalizeILj256Ef6__halffS2_fjLb0ELj1024ELj4ENS_18Kernel_traits_baseILj256EfS2_fS2_fjLj1024EEEEELb1EEEvNS_9BwdParamsE)
        /*0260*/ 	.word	0x00000020


	//----- nvinfo : EIATTR_FRAME_SIZE
	.align		4
.L_101:
        /*0264*/ 	.byte	0x04, 0x11
        /*0266*/ 	.short	(.L_103 - .L_102)
	.align		4
.L_102:
        /*0268*/ 	.word	index@(_ZN10layer_norm40ln_parallel_residual_bwd_finalize_kernelINS_22Kernel_traits_finalizeILj256Ef6__halffS2_fjLb0ELj1024ELj4ENS_18Kernel_traits_baseILj256EfS2_fS2_fjLj1024EEEEELb1EEEvNS_9BwdParamsE)
        /*026c*/ 	.word	0x00000000


	//----- nvinfo : EIATTR_REGCOUNT
	.align		4
.L_103:
        /*0270*/ 	.byte	0x04, 0x2f
        /*0272*/ 	.short	(.L_105 - .L_104)
	.align		4
.L_104:
        /*0274*/ 	.word	index@(_ZN10layer_norm22ln_bwd_finalize_kernelINS_22Kernel_traits_finalizeILj256Ef6__halffS2_fjLb0ELj1024ELj4ENS_18Kernel_traits_baseILj256EfS2_fS2_fjLj1024EEEEELb0ELb1EEEvNS_9BwdParamsE)
        /*0278*/ 	.word	0x00000020


	//----- nvinfo : EIATTR_FRAME_SIZE
	.align		4
.L_105:
        /*027c*/ 	.byte	0x04, 0x11
        /*027e*/ 	.short	(.L_107 - .L_106)
	.align		4
.L_106:
        /*0280*/ 	.word	index@(_ZN10layer_norm22ln_bwd_finalize_kernelINS_22Kernel_traits_finalizeILj256Ef6__halffS2_fjLb0ELj1024ELj4ENS_18Kernel_traits_baseILj256EfS2_fS2_fjLj1024EEEEELb0ELb1EEEvNS_9BwdParamsE)
        /*0284*/ 	.word	0x00000000


	//----- nvinfo : EIATTR_REGCOUNT
	.align		4
.L_107:
        /*0288*/ 	.byte	0x04, 0x2f
        /*028a*/ 	.short	(.L_109 - .L_108)
	.align		4
.L_108:
        /*028c*/ 	.word	index@(_ZN10layer_norm31ln_parallel_residual_bwd_kernelINS_13Kernel_traitsIf6__halffS2_fjLj256ELj1ELj4ELj1ELj16ENS_18Kernel_traits_baseILj256EfS2_fS2_fjLj128EEEEELb1ELb1ELb0EEEvNS_9BwdParamsE)
        /*0290*/ 	.word	0x00000060


	//----- nvinfo : EIATTR_FRAME_SIZE
	.align		4
.L_109:
        /*0294*/ 	.byte	0x04, 0x11
        /*0296*/ 	.short	(.L_111 - .L_110)
	.align		4
.L_110:
        /*0298*/ 	.word	index@(_ZN10layer_norm31ln_parallel_residual_bwd_kernelINS_13Kernel_traitsIf6__halffS2_fjLj256ELj1ELj4ELj1ELj16ENS_18Kernel_traits_baseILj256EfS2_fS2_fjLj128EEEEELb1ELb1ELb0EEEvNS_9BwdParamsE)
        /*029c*/ 	.word	0x00000000


	//----- nvinfo : EIATTR_REGCOUNT
	.align		4
.L_111:
        /*02a0*/ 	.byte	0x04, 0x2f
        /*02a2*/ 	.short	(.L_113 - .L_112)
	.align		4
.L_112:
        /*02a4*/ 	.word	index@(_ZN10layer_norm40ln_parallel_residual_bwd_finalize_kernelINS_22Kernel_traits_finalizeILj256Ef6__halffS2_fjLb0ELj1024ELj4ENS_18Kernel_traits_baseILj256EfS2_fS2_fjLj1024EEEEELb0EEEvNS_9BwdParamsE)
        /*02a8*/ 	.word	0x00000020


	//----- nvinfo : EIATTR_FRAME_SIZE
	.align		4
.L_113:
        /*02ac*/ 	.byte	0x04, 0x11
        /*02ae*/ 	.short	(.L_115 - .L_114)
	.align		4
.L_114:
        /*02b0*/ 	.word	index@(_ZN10layer_norm40ln_parallel_residual_bwd_finalize_kernelINS_22Kernel_traits_finalizeILj256Ef6__halffS2_fjLb0ELj1024ELj4ENS_18Kernel_traits_baseILj256EfS2_fS2_fjLj1024EEEEELb0EEEvNS_9BwdParamsE)
        /*02b4*/ 	.word	0x00000000


	//----- nvinfo : EIATTR_REGCOUNT
	.align		4
.L_115:
        /*02b8*/ 	.byte	0x04, 0x2f
        /*02ba*/ 	.short	(.L_117 - .L_116)
	.align		4
.L_116:
        /*02bc*/ 	.word	index@(_ZN10layer_norm22ln_bwd_finalize_kernelINS_22Kernel_traits_finalizeILj256Ef6__halffS2_fjLb0ELj1024ELj4ENS_18Kernel_traits_baseILj256EfS2_fS2_fjLj1024EEEEELb0ELb0EEEvNS_9BwdParamsE)
        /*02c0*/ 	.word	0x00000020


	//----- nvinfo : EIATTR_FRAME_SIZE
	.align		4
.L_117:
        /*02c4*/ 	.byte	0x04, 0x11
        /*02c6*/ 	.short	(.L_119 - .L_118)
	.align		4
.L_118:
        /*02c8*/ 	.word	index@(_ZN10layer_norm22ln_bwd_finalize_kernelINS_22Kernel_traits_finalizeILj256Ef6__halffS2_fjLb0ELj1024ELj4ENS_18Kernel_traits_baseILj256EfS2_fS2_fjLj1024EEEEELb0ELb0EEEvNS_9BwdParamsE)
        /*02cc*/ 	.word	0x00000000


	//----- nvinfo : EIATTR_REGCOUNT
	.align		4
.L_119:
        /*02d0*/ 	.byte	0x04, 0x2f
        /*02d2*/ 	.short	(.L_121 - .L_120)
	.align		4
.L_120:
        /*02d4*/ 	.word	index@(_ZN10layer_norm31ln_parallel_residual_bwd_kernelINS_13Kernel_traitsIf6__halffS2_fjLj256ELj1ELj4ELj1ELj16ENS_18Kernel_traits_baseILj256EfS2_fS2_fjLj128EEEEELb1ELb0ELb1EEEvNS_9BwdParamsE)
        /*02d8*/ 	.word	0x0000007c


	//----- nvinfo : EIATTR_FRAME_SIZE
	.align		4
.L_121:
        /*02dc*/ 	.byte	0x04, 0x11
        /*02de*/ 	.short	(.L_123 - .L_122)
	.align		4
.L_122:
        /*02e0*/ 	.word	index@(_ZN10layer_norm31ln_parallel_residual_bwd_kernelINS_13Kernel_traitsIf6__halffS2_fjLj256ELj1ELj4ELj1ELj16ENS_18Kernel_traits_baseILj256EfS2_fS2_fjLj128EEEEELb1ELb0ELb1EEEvNS_9BwdParamsE)
        /*02e4*/ 	.word	0x00000000


	//----- nvinfo : EIATTR_REGCOUNT
	.align		4
.L_123:
        /*02e8*/ 	.byte	0x04, 0x2f
        /*02ea*/ 	.short	(.L_125 - .L_124)
	.align		4
.L_124:
        /*02ec*/ 	.word	index@(_ZN10layer_norm31ln_parallel_residual_bwd_kernelINS_13Kernel_traitsIf6__halffS2_fjLj256ELj1ELj4ELj1ELj16ENS_18Kernel_traits_baseILj256EfS2_fS2_fjLj128EEEEELb1ELb0ELb0EEEvNS_9BwdParamsE)
        /*02f0*/ 	.word	0x0000007e


	//----- nvinfo : EIATTR_FRAME_SIZE
	.align		4
.L_125:
        /*02f4*/ 	.byte	0x04, 0x11
        /*02f6*/ 	.short	(.L_127 - .L_126)
	.align		4
.L_126:
        /*02f8*/ 	.word	index@(_ZN10layer_norm31ln_parallel_residual_bwd_kernelINS_13Kernel_traitsIf6__halffS2_fjLj256ELj1ELj4ELj1ELj16ENS_18Kernel_traits_baseILj256EfS2_fS2_fjLj128EEEEELb1ELb0ELb0EEEvNS_9BwdParamsE)
        /*02fc*/ 	.word	0x00000000


	//----- nvinfo : EIATTR_REGCOUNT
	.align		4
.L_127:
        /*0300*/ 	.byte	0x04, 0x2f
        /*0302*/ 	.short	(.L_129 - .L_128)
	.align		4
.L_128:
        /*0304*/ 	.word	index@(_ZN10layer_norm31ln_parallel_residual_bwd_kernelINS_13Kernel_traitsIf6__halffS2_fjLj256ELj1ELj4ELj1ELj16ENS_18Kernel_traits_baseILj256EfS2_fS2_fjLj128EEEEELb0ELb1ELb1EEEvNS_9BwdParamsE)
        /*0308*/ 	.word	0x00000050


	//----- nvinfo : EIATTR_FRAME_SIZE
	.align		4
.L_129:
        /*030c*/ 	.byte	0x04, 0x11
        /*030e*/ 	.short	(.L_131 - .L_130)
	.align		4
.L_130:
        /*0310*/ 	.word	index@(_ZN10layer_norm31ln_parallel_residual_bwd_kernelINS_13Kernel_traitsIf6__halffS2_fjLj256ELj1ELj4ELj1ELj16ENS_18Kernel_traits_baseILj256EfS2_fS2_fjLj128EEEEELb0ELb1ELb1EEEvNS_9BwdParamsE)
        /*0314*/ 	.word	0x00000000


	//----- nvinfo : EIATTR_REGCOUNT
	.align		4
.L_131:
        /*0318*/ 	.byte	0x04, 0x2f
        /*031a*/ 	.short	(.L_133 - .L_132)
	.align		4
.L_132:
        /*031c*/ 	.word	index@(_ZN10layer_norm31ln_parallel_residual_bwd_kernelINS_13Kernel_traitsIf6__halffS2_fjLj256ELj1ELj4ELj1ELj16ENS_18Kernel_traits_baseILj256EfS2_fS2_fjLj128EEEEELb0ELb1ELb0EEEvNS_9BwdParamsE)
        /*0320*/ 	.word	0x00000050


	//----- nvinfo : EIATTR_FRAME_SIZE
	.align		4
.L_133:
        /*0324*/ 	.byte	0x04, 0x11
        /*0326*/ 	.short	(.L_135 - .L_134)
	.align		4
.L_134:
        /*0328*/ 	.word	index@(_ZN10layer_norm31ln_parallel_residual_bwd_kernelINS_13Kernel_traitsIf6__halffS2_fjLj256ELj1ELj4ELj1ELj16ENS_18Kernel_traits_baseILj256EfS2_fS2_fjLj128EEEEELb0ELb1ELb0EEEvNS_9BwdParamsE)
        /*032c*/ 	.word	0x00000000


	//----- nvinfo : EIATTR_REGCOUNT
	.align		4
.L_135:
        /*0330*/ 	.byte	0x04, 0x2f
        /*0332*/ 	.short	(.L_137 - .L_136)
	.align		4
.L_136:
        /*0334*/ 	.word	index@(_ZN10layer_norm31ln_parallel_residual_bwd_kernelINS_13Kernel_traitsIf6__halffS2_fjLj256ELj1ELj4ELj1ELj16ENS_18Kernel_traits_baseILj256EfS2_fS2_fjLj128EEEEELb0ELb0ELb1EEEvNS_9BwdParamsE)
        /*0338*/ 	.word	0x00000070


	//----- nvinfo : EIATTR_FRAME_SIZE
	.align		4
.L_137:
        /*033c*/ 	.byte	0x04, 0x11
        /*033e*/ 	.short	(.L_139 - .L_138)
	.align		4
.L_138:
        /*0340*/ 	.word	index@(_ZN10layer_norm31ln_parallel_residual_bwd_kernelINS_13Kernel_traitsIf6__halffS2_fjLj256ELj1ELj4ELj1ELj16ENS_18Kernel_traits_baseILj256EfS2_fS2_fjLj128EEEEELb0ELb0ELb1EEEvNS_9BwdParamsE)
        /*0344*/ 	.word	0x00000000


	//----- nvinfo : EIATTR_REGCOUNT
	.align		4
.L_139:
        /*0348*/ 	.byte	0x04, 0x2f
        /*034a*/ 	.short	(.L_141 - .L_140)
	.align		4
.L_140:
        /*034c*/ 	.word	index@(_ZN10layer_norm31ln_parallel_residual_bwd_kernelINS_13Kernel_traitsIf6__halffS2_fjLj256ELj1ELj4ELj1ELj16ENS_18Kernel_traits_baseILj256EfS2_fS2_fjLj128EEEEELb0ELb0ELb0EEEvNS_9BwdParamsE)
        /*0350*/ 	.word	0x00000074


	//----- nvinfo : EIATTR_FRAME_SIZE
	.align		4
.L_141:
        /*0354*/ 	.byte	0x04, 0x11
        /*0356*/ 	.short	(.L_143 - .L_142)
	.align		4
.L_142:
        /*0358*/ 	.word	index@(_ZN10layer_norm31ln_parallel_residual_bwd_kernelINS_13Kernel_traitsIf6__halffS2_fjLj256ELj1ELj4ELj1ELj16ENS_18Kernel_traits_baseILj256EfS2_fS2_fjLj128EEEEELb0ELb0ELb0EEEvNS_9BwdParamsE)
        /*035c*/ 	.word	0x00000000


	//----- nvinfo : EIATTR_REGCOUNT
	.align		4
.L_143:
        /*0360*/ 	.byte	0x04, 0x2f
        /*0362*/ 	.short	(.L_145 - .L_144)
	.align		4
.L_144:
        /*0364*/ 	.word	index@(_ZN10layer_norm31ln_parallel_residual_bwd_kernelINS_13Kernel_traitsI6__halfS2_fS2_fjLj256ELj1ELj4ELj1ELj16ENS_18Kernel_traits_baseILj256ES2_S2_fS2_fjLj128EEEEELb1ELb1ELb1EEEvNS_9BwdParamsE)
        /*0368*/ 	.word	0x00000060


	//----- nvinfo : EIATTR_FRAME_SIZE
	.align		4
.L_145:
        /*036c*/ 	.byte	0x04, 0x11
        /*036e*/ 	.short	(.L_147 - .L_146)
	.align		4
.L_146:
        /*0370*/ 	.word	index@(_ZN10layer_norm31ln_parallel_residual_bwd_kernelINS_13Kernel_traitsI6__halfS2_fS2_fjLj256ELj1ELj4ELj1ELj16ENS_18Kernel_traits_baseILj256ES2_S2_fS2_fjLj128EEEEELb1ELb1ELb1EEEvNS_9BwdParamsE)
        /*0374*/ 	.word	0x00000000


	//----- nvinfo : EIATTR_REGCOUNT
	.align		4
.L_147:
        /*0378*/ 	.byte	0x04, 0x2f
        /*037a*/ 	.short	(.L_149 - .L_148)
	.align		4
.L_148:
        /*037c*/ 	.word	index@(_ZN10layer_norm40ln_parallel_residual_bwd_finalize_kernelINS_22Kernel_traits_finalizeILj256E6__halfS2_fS2_fjLb0ELj1024ELj4ENS_18Kernel_traits_baseILj256ES2_S2_fS2_fjLj1024EEEEELb1EEEvNS_9BwdParamsE)
        /*0380*/ 	.word	0x00000020


	//----- nvinfo : EIATTR_FRAME_SIZE
	.align		4
.L_149:
        /*0384*/ 	.byte	0x04, 0x11
        /*0386*/ 	.short	(.L_151 - .L_150)
	.align		4
.L_150:
        /*0388*/ 	.word	index@(_ZN10layer_norm40ln_parallel_residual_bwd_finalize_kernelINS_22Kernel_traits_finalizeILj256E6__halfS2_fS2_fjLb0ELj1024ELj4ENS_18Kernel_traits_baseILj256ES2_S2_fS2_fjLj1024EEEEELb1EEEvNS_9BwdParamsE)
        /*038c*/ 	.word	0x00000000


	//----- nvinfo : EIATTR_REGCOUNT
	.align		4
.L_151:
        /*0390*/ 	.byte	0x04, 0x2f
        /*0392*/ 	.short	(.L_153 - .L_152)
	.align		4
.L_152:
        /*0394*/ 	.word	index@(_ZN10layer_norm22ln_bwd_finalize_kernelINS_22Kernel_traits_finalizeILj256E6__halfS2_fS2_fjLb0ELj1024ELj4ENS_18Kernel_traits_baseILj256ES2_S2_fS2_fjLj1024EEEEELb0ELb1EEEvNS_9BwdParamsE)
        /*0398*/ 	.word	0x00000020


	//----- nvinfo : EIATTR_FRAME_SIZE
	.align		4
.L_153:
        /*039c*/ 	.byte	0x04, 0x11
        /*039e*/ 	.short	(.L_155 - .L_154)
	.align		4
.L_154:
        /*03a0*/ 	.word	index@(_ZN10layer_norm22ln_bwd_finalize_kernelINS_22Kernel_traits_finalizeILj256E6__halfS2_fS2_fjLb0ELj1024ELj4ENS_18Kernel_traits_baseILj256ES2_S2_fS2_fjLj1024EEEEELb0ELb1EEEvNS_9BwdParamsE)
        /*03a4*/ 	.word	0x00000000


	//----- nvinfo : EIATTR_REGCOUNT
	.align		4
.L_155:
        /*03a8*/ 	.byte	0x04, 0x2f
        /*03aa*/ 	.short	(.L_157 - .L_156)
	.align		4
.L_156:
        /*03ac*/ 	.word	index@(_ZN10layer_norm31ln_parallel_residual_bwd_kernelINS_13Kernel_traitsI6__halfS2_fS2_fjLj256ELj1ELj4ELj1ELj16ENS_18Kernel_traits_baseILj256ES2_S2_fS2_fjLj128EEEEELb1ELb1ELb0EEEvNS_9BwdParamsE)
        /*03b0*/ 	.word	0x00000060


	//----- nvinfo : EIATTR_FRAME_SIZE
	.align		4
.L_157:
        /*03b4*/ 	.byte	0x04, 0x11
        /*03b6*/ 	.short	(.L_159 - .L_158)
	.align		4
.L_158:
        /*03b8*/ 	.word	index@(_ZN10layer_norm31ln_parallel_residual_bwd_kernelINS_13Kernel_traitsI6__halfS2_fS2_fjLj256ELj1ELj4ELj1ELj16ENS_18Kernel_traits_baseILj256ES2_S2_fS2_fjLj128EEEEELb1ELb1ELb0EEEvNS_9BwdParamsE)
        /*03bc*/ 	.word	0x00000000


	//----- nvinfo : EIATTR_REGCOUNT
	.align		4
.L_159:
        /*03c0*/ 	.byte	0x04, 0x2f
        /*03c2*/ 	.short	(.L_161 - .L_160)
	.align		4
.L_160:
        /*03c4*/ 	.word	index@(_ZN10layer_norm40ln_parallel_residual_bwd_finalize_kernelINS_22Kernel_traits_finalizeILj256E6__halfS2_fS2_fjLb0ELj1024ELj4ENS_18Kernel_traits_baseILj256ES2_S2_fS2_fjLj1024EEEEELb0EEEvNS_9BwdParamsE)
        /*03c8*/ 	.word	0x00000020


	//----- nvinfo : EIATTR_FRAME_SIZE
	.align		4
.L_161:
        /*03cc*/ 	.byte	0x04, 0x11
        /*03ce*/ 	.short	(.L_163 - .L_162)
	.align		4
.L_162:
        /*03d0*/ 	.word	index@(_ZN10layer_norm40ln_parallel_residual_bwd_finalize_kernelINS_22Kernel_traits_finalizeILj256E6__halfS2_fS2_fjLb0ELj1024ELj4ENS_18Kernel_traits_baseILj256ES2_S2_fS2_fjLj1024EEEEELb0EEEvNS_9BwdParamsE)
        /*03d4*/ 	.word	0x00000000


	//----- nvinfo : EIATTR_REGCOUNT
	.align		4
.L_163:
        /*03d8*/ 	.byte	0x04, 0x2f
        /*03da*/ 	.short	(.L_165 - .L_164)
	.align		4
.L_164:
        /*03dc*/ 	.word	index@(_ZN10layer_norm22ln_bwd_finalize_kernelINS_22Kernel_traits_finalizeILj256E6__halfS2_fS2_fjLb0ELj1024ELj4ENS_18Kernel_traits_baseILj256ES2_S2_fS2_fjLj1024EEEEELb0ELb0EEEvNS_9BwdParamsE)
        /*03e0*/ 	.word	0x00000020


	//----- nvinfo : EIATTR_FRAME_SIZE
	.align		4
.L_165:
        /*03e4*/ 	.byte	0x04, 0x11
        /*03e6*/ 	.short	(.L_167 - .L_166)
	.align		4
.L_166:
        /*03e8*/ 	.word	index@(_ZN10layer_norm22ln_bwd_finalize_kernelINS_22Kernel_traits_finalizeILj256E6__halfS2_fS2_fjLb0ELj1024ELj4ENS_18Kernel_traits_baseILj256ES2_S2_fS2_fjLj1024EEEEELb0ELb0EEEvNS_9BwdParamsE)
        /*03ec*/ 	.word	0x00000000


	//----- nvinfo : EIATTR_REGCOUNT
	.align		4
.L_167:
        /*03f0*/ 	.byte	0x04, 0x2f
        /*03f2*/ 	.short	(.L_169 - .L_168)
	.align		4
.L_168:
        /*03f4*/ 	.word	index@(_ZN10layer_norm31ln_parallel_residual_bwd_kernelINS_13Kernel_traitsI6__halfS2_fS2_fjLj256ELj1ELj4ELj1ELj16ENS_18Kernel_traits_baseILj256ES2_S2_fS2_fjLj128EEEEELb1ELb0ELb1EEEvNS_9BwdParamsE)
        /*03f8*/ 	.word	0x00000078


	//----- nvinfo : EIATTR_FRAME_SIZE
	.align		4
.L_169:
        /*03fc*/ 	.byte	0x04, 0x11
        /*03fe*/ 	.short	(.L_171 - .L_170)
	.align		4
.L_170:
        /*0400*/ 	.word	index@(_ZN10layer_norm31ln_parallel_residual_bwd_kernelINS_13Kernel_traitsI6__halfS2_fS2_fjLj256ELj1ELj4ELj1ELj16ENS_18Kernel_traits_baseILj256ES2_S2_fS2_fjLj128EEEEELb1ELb0ELb1EEEvNS_9BwdParamsE)
        /*0404*/ 	.word	0x00000000


	//----- nvinfo : EIATTR_REGCOUNT
	.align		4
.L_171:
        /*0408*/ 	.byte	0x04, 0x2f
        /*040a*/ 	.short	(.L_173 - .L_172)
	.align		4
.L_172:
        /*040c*/ 	.word	index@(_ZN10layer_norm31ln_parallel_residual_bwd_kernelINS_13Kernel_traitsI6__halfS2_fS2_fjLj256ELj1ELj4ELj1ELj16ENS_18Kernel_traits_baseILj256ES2_S2_fS2_fjLj128EEEEELb1ELb0ELb0EEEvNS_9BwdParamsE)
        /*0410*/ 	.word	0x0000007f


	//----- nvinfo : EIATTR_FRAME_SIZE
	.align		4
.L_173:
        /*0414*/ 	.byte	0x04, 0x11
        /*0416*/ 	.short	(.L_175 - .L_174)
	.align		4
.L_174:
        /*0418*/ 	.word	index@(_ZN10layer_norm31ln_parallel_residual_bwd_kernelINS_13Kernel_traitsI6__halfS2_fS2_fjLj256ELj1ELj4ELj1ELj16ENS_18Kernel_traits_baseILj256ES2_S2_fS2_fjLj128EEEEELb1ELb0ELb0EEEvNS_9BwdParamsE)
        /*041c*/ 	.word	0x00000000


	//----- nvinfo : EIATTR_REGCOUNT
	.align		4
.L_175:
        /*0420*/ 	.byte	0x04, 0x2f
        /*0422*/ 	.short	(.L_177 - .L_176)
	.align		4
.L_176:
        /*0424*/ 	.word	index@(_ZN10layer_norm31ln_parallel_residual_bwd_kernelINS_13Kernel_traitsI6__halfS2_fS2_fjLj256ELj1ELj4ELj1ELj16ENS_18Kernel_traits_baseILj256ES2_S2_fS2_fjLj128EEEEELb0ELb1ELb1EEEvNS_9BwdParamsE)
        /*0428*/ 	.word	0x00000050


	//----- nvinfo : EIATTR_FRAME_SIZE
	.align		4
.L_177:
        /*042c*/ 	.byte	0x04, 0x11
        /*042e*/ 	.short	(.L_179 - .L_178)
	.align		4
.L_178:
        /*0430*/ 	.word	index@(_ZN10layer_norm31ln_parallel_residual_bwd_kernelINS_13Kernel_traitsI6__halfS2_fS2_fjLj256ELj1ELj4ELj1ELj16ENS_18Kernel_traits_baseILj256ES2_S2_fS2_fjLj128EEEEELb0ELb1ELb1EEEvNS_9BwdParamsE)
        /*0434*/ 	.word	0x00000000


	//----- nvinfo : EIATTR_REGCOUNT
	.align		4
.L_179:
        /*0438*/ 	.byte	0x04, 0x2f
        /*043a*/ 	.short	(.L_181 - .L_180)
	.align		4
.L_180:
        /*043c*/ 	.word	index@(_ZN10layer_norm31ln_parallel_residual_bwd_kernelINS_13Kernel_traitsI6__halfS2_fS2_fjLj256ELj1ELj4ELj1ELj16ENS_18Kernel_traits_baseILj256ES2_S2_fS2_fjLj128EEEEELb0ELb1ELb0EEEvNS_9BwdParamsE)
        /*0440*/ 	.word	0x00000050


	//----- nvinfo : EIATTR_FRAME_SIZE
	.align		4
.L_181:
        /*0444*/ 	.byte	0x04, 0x11
        /*0446*/ 	.short	(.L_183 - .L_182)
	.align		4
.L_182:
        /*0448*/ 	.word	index@(_ZN10layer_norm31ln_parallel_residual_bwd_kernelINS_13Kernel_traitsI6__halfS2_fS2_fjLj256ELj1ELj4ELj1ELj16ENS_18Kernel_traits_baseILj256ES2_S2_fS2_fjLj128EEEEELb0ELb1ELb0EEEvNS_9BwdParamsE)
        /*044c*/ 	.word	0x00000000


	//----- nvinfo : EIATTR_REGCOUNT
	.align		4
.L_183:
        /*0450*/ 	.byte	0x04, 0x2f
        /*0452*/ 	.short	(.L_185 - .L_184)
	.align		4
.L_184:
        /*0454*/ 	.word	index@(_ZN10layer_norm31ln_parallel_residual_bwd_kernelINS_13Kernel_traitsI6__halfS2_fS2_fjLj256ELj1ELj4ELj1ELj16ENS_18Kernel_traits_baseILj256ES2_S2_fS2_fjLj128EEEEELb0ELb0ELb1EEEvNS_9BwdParamsE)
        /*0458*/ 	.word	0x00000074


	//----- nvinfo : EIATTR_FRAME_SIZE
	.align		4
.L_185:
        /*045c*/ 	.byte	0x04, 0x11
        /*045e*/ 	.short	(.L_187 - .L_186)
	.align		4
.L_186:
        /*0460*/ 	.word	index@(_ZN10layer_norm31ln_parallel_residual_bwd_kernelINS_13Kernel_traitsI6__halfS2_fS2_fjLj256ELj1ELj4ELj1ELj16ENS_18Kernel_traits_baseILj256ES2_S2_fS2_fjLj128EEEEELb0ELb0ELb1EEEvNS_9BwdParamsE)
        /*0464*/ 	.word	0x00000000


	//----- nvinfo : EIATTR_REGCOUNT
	.align		4
.L_187:
        /*0468*/ 	.byte	0x04, 0x2f
        /*046a*/ 	.short	(.L_189 - .L_188)
	.align		4
.L_188:
        /*046c*/ 	.word	index@(_ZN10layer_norm31ln_parallel_residual_bwd_kernelINS_13Kernel_traitsI6__halfS2_fS2_fjLj256ELj1ELj4ELj1ELj16ENS_18Kernel_traits_baseILj256ES2_S2_fS2_fjLj128EEEEELb0ELb0ELb0EEEvNS_9BwdParamsE)
        /*0470*/ 	.word	0x00000072


	//----- nvinfo : EIATTR_FRAME_SIZE
	.align		4
.L_189:
        /*0474*/ 	.byte	0x04, 0x11
        /*0476*/ 	.short	(.L_191 - .L_190)
	.align		4
.L_190:
        /*0478*/ 	.word	index@(_ZN10layer_norm31ln_parallel_residual_bwd_kernelINS_13Kernel_traitsI6__halfS2_fS2_fjLj256ELj1ELj4ELj1ELj16ENS_18Kernel_traits_baseILj256ES2_S2_fS2_fjLj128EEEEELb0ELb0ELb0EEEvNS_9BwdParamsE)
        /*047c*/ 	.word	0x00000000


	//----- nvinfo : EIATTR_REGCOUNT
	.align		4
.L_191:
        /*0480*/ 	.byte	0x04, 0x2f
        /*0482*/ 	.short	(.L_193 - .L_192)
	.align		4
.L_192:
        /*0484*/ 	.word	index@(_ZN10layer_norm31ln_parallel_residual_bwd_kernelINS_13Kernel_traitsIf6__halfS2_S2_fjLj256ELj1ELj4ELj1ELj16ENS_18Kernel_traits_baseILj256EfS2_S2_S2_fjLj128EEEEELb1ELb1ELb1EEEvNS_9BwdParamsE)
        /*0488*/ 	.word	0x00000050


	//----- nvinfo : EIATTR_FRAME_SIZE
	.align		4
.L_193:
        /*048c*/ 	.byte	0x04, 0x11
        /*048e*/ 	.short	(.L_195 - .L_194)
	.align		4
.L_194:
        /*0490*/ 	.word	index@(_ZN10layer_norm31ln_parallel_residual_bwd_kernelINS_13Kernel_traitsIf6__halfS2_S2_fjLj256ELj1ELj4ELj1ELj16ENS_18Kernel_traits_baseILj256EfS2_S2_S2_fjLj128EEEEELb1ELb1ELb1EEEvNS_9BwdParamsE)
        /*0494*/ 	.word	0x00000000


	//----- nvinfo : EIATTR_REGCOUNT
	.align		4
.L_195:
        /*0498*/ 	.byte	0x04, 0x2f
        /*049a*/ 	.short	(.L_197 - .L_196)
	.align		4
.L_196:
        /*049c*/ 	.word	index@(_ZN10layer_norm40ln_parallel_residual_bwd_finalize_kernelINS_22Kernel_traits_finalizeILj256Ef6__halfS2_S2_fjLb0ELj1024ELj4ENS_18Kernel_traits_baseILj256EfS2_S2_S2_fjLj1024EEEEELb1EEEvNS_9BwdParamsE)
        /*04a0*/ 	.word	0x00000020


	//----- nvinfo : EIATTR_FRAME_SIZE
	.align		4
.L_197:
        /*04a4*/ 	.byte	0x04, 0x11
        /*04a6*/ 	.short	(.L_199 - .L_198)
	.align		4
.L_198:
        /*04a8*/ 	.word	index@(_ZN10layer_norm40ln_parallel_residual_bwd_finalize_kernelINS_22Kernel_traits_finalizeILj256Ef6__halfS2_S2_fjLb0ELj1024ELj4ENS_18Kernel_traits_baseILj256EfS2_S2_S2_fjLj1024EEEEELb1EEEvNS_9BwdParamsE)
        /*04ac*/ 	.word	0x00000000


	//----- nvinfo : EIATTR_REGCOUNT
	.align		4
.L_199:
        /*04b0*/ 	.byte	0x04, 0x2f
        /*04b2*/ 	.short	(.L_201 - .L_200)
	.align		4
.L_200:
        /*04b4*/ 	.word	index@(_ZN10layer_norm22ln_bwd_finalize_kernelINS_22Kernel_traits_finalizeILj256Ef6__halfS2_S2_fjLb0ELj1024ELj4ENS_18Kernel_traits_baseILj256EfS2_S2_S2_fjLj1024EEEEELb0ELb1EEEvNS_9BwdParamsE)
        /*04b8*/ 	.word	0x00000020


	//----- nvinfo : EIATTR_FRAME_SIZE
	.align		4
.L_201:
        /*04bc*/ 	.byte	0x04, 0x11
        /*04be*/ 	.short	(.L_203 - .L_202)
	.align		4
.L_202:
        /*04c0*/ 	.word	index@(_ZN10layer_norm22ln_bwd_finalize_kernelINS_22Kernel_traits_finalizeILj256Ef6__halfS2_S2_fjLb0ELj1024ELj4ENS_18Kernel_traits_baseILj256EfS2_S2_S2_fjLj1024EEEEELb0ELb1EEEvNS_9BwdParamsE)
        /*04c4*/ 	.word	0x00000000


	//----- nvinfo : EIATTR_REGCOUNT
	.align		4
.L_203:
        /*04c8*/ 	.byte	0x04, 0x2f
        /*04ca*/ 	.short	(.L_205 - .L_204)
	.align		4
.L_204:
        /*04cc*/ 	.word	index@(_ZN10layer_norm31ln_parallel_residual_bwd_kernelINS_13Kernel_traitsIf6__halfS2_S2_fjLj256ELj1ELj4ELj1ELj16ENS_18Kernel_traits_baseILj256EfS2_S2_S2_fjLj128EEEEELb1ELb1ELb0EEEvNS_9BwdParamsE)
        /*04d0*/ 	.word	0x0000005e


	//----- nvinfo : EIATTR_FRAME_SIZE
	.align		4
.L_205:
        /*04d4*/ 	.byte	0x04, 0x11
        /*04d6*/ 	.short	(.L_207 - .L_206)
	.align		4
.L_206:
        /*04d8*/ 	.word	index@(_ZN10layer_norm31ln_parallel_residual_bwd_kernelINS_13Kernel_traitsIf6__halfS2_S2_fjLj256ELj1ELj4ELj1ELj16ENS_18Kernel_traits_baseILj256EfS2_S2_S2_fjLj128EEEEELb1ELb1ELb0EEEvNS_9BwdParamsE)
        /*04dc*/ 	.word	0x00000000


	//----- nvinfo : EIATTR_REGCOUNT
	.align		4
.L_207:
        /*04e0*/ 	.byte	0x04, 0x2f
        /*04e2*/ 	.short	(.L_209 - .L_208)
	.align		4
.L_208:
        /*04e4*/ 	.word	index@(_ZN10layer_norm40ln_parallel_residual_bwd_finalize_kernelINS_22Kernel_traits_finalizeILj256Ef6__halfS2_S2_fjLb0ELj1024ELj4ENS_18Kernel_traits_baseILj256EfS2_S2_S2_fjLj1024EEEEELb0EEEvNS_9BwdParamsE)
        /*04e8*/ 	.word	0x00000020


	//----- nvinfo : EIATTR_FRAME_SIZE
	.align		4
.L_209:
        /*04ec*/ 	.byte	0x04, 0x11
        /*04ee*/ 	.short	(.L_211 - .L_210)
	.align		4
.L_210:
        /*04f0*/ 	.word	index@(_ZN10layer_norm40ln_parallel_residual_bwd_finalize_kernelINS_22Kernel_traits_finalizeILj256Ef6__halfS2_S2_fjLb0ELj1024ELj4ENS_18Kernel_traits_baseILj256EfS2_S2_S2_fjLj1024EEEEELb0EEEvNS_9BwdParamsE)
        /*04f4*/ 	.word	0x00000000


	//----- nvinfo : EIATTR_REGCOUNT
	.align		4
.L_211:
        /*04f8*/ 	.byte	0x04, 0x2f
        /*04fa*/ 	.short	(.L_213 - .L_212)
	.align		4
.L_212:
        /*04fc*/ 	.word	index@(_ZN10layer_norm22ln_bwd_finalize_kernelINS_22Kernel_traits_finalizeILj256Ef6__halfS2_S2_fjLb0ELj1024ELj4ENS_18Kernel_traits_baseILj256EfS2_S2_S2_fjLj1024EEEEELb0ELb0EEEvNS_9BwdParamsE)
        /*0500*/ 	.word	0x00000020


	//----- nvinfo : EIATTR_FRAME_SIZE
	.align		4
.L_213:
        /*0504*/ 	.byte	0x04, 0x11
        /*0506*/ 	.short	(.L_215 - .L_214)
	.align		4
.L_214:
        /*0508*/ 	.word	index@(_ZN10layer_norm22ln_bwd_finalize_kernelINS_22Kernel_traits_finalizeILj256Ef6__halfS2_S2_fjLb0ELj1024ELj4ENS_18Kernel_traits_baseILj256EfS2_S2_S2_fjLj1024EEEEELb0ELb0EEEvNS_9BwdParamsE)
        /*050c*/ 	.word	0x00000000


	//----- nvinfo : EIATTR_REGCOUNT
	.align		4
.L_215:
        /*0510*/ 	.byte	0x04, 0x2f
        /*0512*/ 	.short	(.L_217 - .L_216)
	.align		4
.L_216:
        /*0514*/ 	.word	index@(_ZN10layer_norm31ln_parallel_residual_bwd_kernelINS_13Kernel_traitsIf6__halfS2_S2_fjLj256ELj1ELj4ELj1ELj16ENS_18Kernel_traits_baseILj256EfS2_S2_S2_fjLj128EEEEELb1ELb0ELb1EEEvNS_9BwdParamsE)
        /*0518*/ 	.word	0x00000078


	//----- nvinfo : EIATTR_FRAME_SIZE
	.align		4
.L_217:
        /*051c*/ 	.byte	0x04, 0x11
        /*051e*/ 	.short	(.L_219 - .L_218)
	.align		4
.L_218:
        /*0520*/ 	.word	index@(_ZN10layer_norm31ln_parallel_residual_bwd_kernelINS_13Kernel_traitsIf6__halfS2_S2_fjLj256ELj1ELj4ELj1ELj16ENS_18Kernel_traits_baseILj256EfS2_S2_S2_fjLj128EEEEELb1ELb0ELb1EEEvNS_9BwdParamsE)
        /*0524*/ 	.word	0x00000000


	//----- nvinfo : EIATTR_REGCOUNT
	.align		4
.L_219:
        /*0528*/ 	.byte	0x04, 0x2f
        /*052a*/ 	.short	(.L_221 - .L_220)
	.align		4
.L_220:
        /*052c*/ 	.word	index@(_ZN10layer_norm31ln_parallel_residual_bwd_kernelINS_13Kernel_traitsIf6__halfS2_S2_fjLj256ELj1ELj4ELj1ELj16ENS_18Kernel_traits_baseILj256EfS2_S2_S2_fjLj128EEEEELb1ELb0ELb0EEEvNS_9BwdParamsE)
        /*0530*/ 	.word	0x0000007d


	//----- nvinfo : EIATTR_FRAME_SIZE
	.align		4
.L_221:
        /*0534*/ 	.byte	0x04, 0x11
        /*0536*/ 	.short	(.L_223 - .L_222)
	.align		4
.L_222:
        /*0538*/ 	.word	index@(_ZN10layer_norm31ln_parallel_residual_bwd_kernelINS_13Kernel_traitsIf6__halfS2_S2_fjLj256ELj1ELj4ELj1ELj16ENS_18Kernel_traits_baseILj256EfS2_S2_S2_fjLj128EEEEELb1ELb0ELb0EEEvNS_9BwdParamsE)
        /*053c*/ 	.word	0x00000000


	//----- nvinfo : EIATTR_REGCOUNT
	.align		4
.L_223:
        /*0540*/ 	.byte	0x04, 0x2f
        /*0542*/ 	.short	(.L_225 - .L_224)
	.align		4
.L_224:
        /*0544*/ 	.word	index@(_ZN10layer_norm31ln_parallel_residual_bwd_kernelINS_13Kernel_traitsIf6__halfS2_S2_fjLj256ELj1ELj4ELj1ELj16ENS_18Kernel_traits_baseILj256EfS2_S2_S2_fjLj128EEEEELb0ELb1ELb1EEEvNS_9BwdParamsE)
        /*0548*/ 	.word	0x00000048


	//----- nvinfo : EIATTR_FRAME_SIZE
	.align		4
.L_225:
        /*054c*/ 	.byte	0x04, 0x11
        /*054e*/ 	.short	(.L_227 - .L_226)
	.align		4
.L_226:
        /*0550*/ 	.word	index@(_ZN10layer_norm31ln_parallel_residual_bwd_kernelINS_13Kernel_traitsIf6__halfS2_S2_fjLj256ELj1ELj4ELj1ELj16ENS_18Kernel_traits_baseILj256EfS2_S2_S2_fjLj128EEEEELb0ELb1ELb1EEEvNS_9BwdParamsE)
        /*0554*/ 	.word	0x00000000


	//----- nvinfo : EIATTR_REGCOUNT
	.align		4
.L_227:
        /*0558*/ 	.byte	0x04, 0x2f
        /*055a*/ 	.short	(.L_229 - .L_228)
	.align		4
.L_228:
        /*055c*/ 	.word	index@(_ZN10layer_norm31ln_parallel_residual_bwd_kernelINS_13Kernel_traitsIf6__halfS2_S2_fjLj256ELj1ELj4ELj1ELj16ENS_18Kernel_traits_baseILj256EfS2_S2_S2_fjLj128EEEEELb0ELb1ELb0EEEvNS_9BwdParamsE)
        /*0560*/ 	.word	0x00000048


	//----- nvinfo : EIATTR_FRAME_SIZE
	.align		4
.L_229:
        /*0564*/ 	.byte	0x04, 0x11
        /*0566*/ 	.short	(.L_231 - .L_230)
	.align		4
.L_230:
        /*0568*/ 	.word	index@(_ZN10layer_norm31ln_parallel_residual_bwd_kernelINS_13Kernel_traitsIf6__halfS2_S2_fjLj256ELj1ELj4ELj1ELj16ENS_18Kernel_traits_baseILj256EfS2_S2_S2_fjLj128EEEEELb0ELb1ELb0EEEvNS_9BwdParamsE)
        /*056c*/ 	.word	0x00000000


	//----- nvinfo : EIATTR_REGCOUNT
	.align		4
.L_231:
        /*0570*/ 	.byte	0x04, 0x2f
        /*0572*/ 	.short	(.L_233 - .L_232)
	.align		4
.L_232:
        /*0574*/ 	.word	index@(_ZN10layer_norm31ln_parallel_residual_bwd_kernelINS_13Kernel_traitsIf6__halfS2_S2_fjLj256ELj1ELj4ELj1ELj16ENS_18Kernel_traits_baseILj256EfS2_S2_S2_fjLj128EEEEELb0ELb0ELb1EEEvNS_9BwdParamsE)
        /*0578*/ 	.word	0x00000060


	//----- nvinfo : EIATTR_FRAME_SIZE
	.align		4
.L_233:
        /*057c*/ 	.byte	0x04, 0x11
        /*057e*/ 	.short	(.L_235 - .L_234)
	.align		4
.L_234:
        /*0580*/ 	.word	index@(_ZN10layer_norm31ln_parallel_residual_bwd_kernelINS_13Kernel_traitsIf6__halfS2_S2_fjLj256ELj1ELj4ELj1ELj16ENS_18Kernel_traits_baseILj256EfS2_S2_S2_fjLj128EEEEELb0ELb0ELb1EEEvNS_9BwdParamsE)
        /*0584*/ 	.word	0x00000000


	//----- nvinfo : EIATTR_REGCOUNT
	.align		4
.L_235:
        /*0588*/ 	.byte	0x04, 0x2f
        /*058a*/ 	.short	(.L_237 - .L_236)
	.align		4
.L_236:
        /*058c*/ 	.word	index@(_ZN10layer_norm31ln_parallel_residual_bwd_kernelINS_13Kernel_traitsIf6__halfS2_S2_fjLj256ELj1ELj4ELj1ELj16ENS_18Kernel_traits_baseILj256EfS2_S2_S2_fjLj128EEEEELb0ELb0ELb0EEEvNS_9BwdParamsE)
        /*0590*/ 	.word	0x00000060


	//----- nvinfo : EIATTR_FRAME_SIZE
	.align		4
.L_237:
        /*0594*/ 	.byte	0x04, 0x11
        /*0596*/ 	.short	(.L_239 - .L_238)
	.align		4
.L_238:
        /*0598*/ 	.word	index@(_ZN10layer_norm31ln_parallel_residual_bwd_kernelINS_13Kernel_traitsIf6__halfS2_S2_fjLj256ELj1ELj4ELj1ELj16ENS_18Kernel_traits_baseILj256EfS2_S2_S2_fjLj128EEEEELb0ELb0ELb0EEEvNS_9BwdParamsE)
        /*059c*/ 	.word	0x00000000


	//----- nvinfo : EIATTR_REGCOUNT
	.align		4
.L_239:
        /*05a0*/ 	.byte	0x04, 0x2f
        /*05a2*/ 	.short	(.L_241 - .L_240)
	.align		4
.L_240:
        /*05a4*/ 	.word	index@(_ZN10layer_norm31ln_parallel_residual_bwd_kernelINS_13Kernel_traitsIf13__nv_bfloat16fS2_fjLj256ELj1ELj4ELj1ELj16ENS_18Kernel_traits_baseILj256EfS2_fS2_fjLj128EEEEELb1ELb1ELb1EEEvNS_9BwdParamsE)
        /*05a8*/ 	.word	0x0000005f


	//----- nvinfo : EIATTR_FRAME_SIZE
	.align		4
.L_241:
        /*05ac*/ 	.byte	0x04, 0x11
        /*05ae*/ 	.short	(.L_243 - .L_242)
	.align		4
.L_242:
        /*05b0*/ 	.word	index@(_ZN10layer_norm31ln_parallel_residual_bwd_kernelINS_13Kernel_traitsIf13__nv_bfloat16fS2_fjLj256ELj1ELj4ELj1ELj16ENS_18Kernel_traits_baseILj256EfS2_fS2_fjLj128EEEEELb1ELb1ELb1EEEvNS_9BwdParamsE)
        /*05b4*/ 	.word	0x00000000


	//----- nvinfo : EIATTR_REGCOUNT
	.align		4
.L_243:
        /*05b8*/ 	.byte	0x04, 0x2f
        /*05ba*/ 	.short	(.L_245 - .L_244)
	.align		4
.L_244:
        /*05bc*/ 	.word	index@(_ZN10layer_norm40ln_parallel_residual_bwd_finalize_kernelINS_22Kernel_traits_finalizeILj256Ef13__nv_bfloat16fS2_fjLb0ELj1024ELj4ENS_18Kernel_traits_baseILj256EfS2_fS2_fjLj1024EEEEELb1EEEvNS_9BwdParamsE)
        /*05c0*/ 	.word	0x00000020


	//----- nvinfo : EIATTR_FRAME_SIZE
	.align		4
.L_245:
        /*05c4*/ 	.byte	0x04, 0x11
        /*05c6*/ 	.short	(.L_247 - .L_246)
	.align		4
.L_246:
        /*05c8*/ 	.word	index@(_ZN10layer_norm40ln_parallel_residual_bwd_finalize_kernelINS_22Kernel_traits_finalizeILj256Ef13__nv_bfloat16fS2_fjLb0ELj1024ELj4ENS_18Kernel_traits_baseILj256EfS2_fS2_fjLj1024EEEEELb1EEEvNS_9BwdParamsE)
        /*05cc*/ 	.word	0x00000000


	//----- nvinfo : EIATTR_REGCOUNT
	.align		4
.L_247:
        /*05d0*/ 	.byte	0x04, 0x2f
        /*05d2*/ 	.short	(.L_249 - .L_248)
	.align		4
.L_248:
        /*05d4*/ 	.word	index@(_ZN10layer_norm22ln_bwd_finalize_kernelINS_22Kernel_traits_finalizeILj256Ef13__nv_bfloat16fS2_fjLb0ELj1024ELj4ENS_18Kernel_traits_baseILj256EfS2_fS2_fjLj1024EEEEELb0ELb1EEEvNS_9BwdParamsE)
        /*05d8*/ 	.word	0x00000020


	//----- nvinfo : EIATTR_FRAME_SIZE
	.align		4
.L_249:
        /*05dc*/ 	.byte	0x04, 0x11
        /*05de*/ 	.short	(.L_251 - .L_250)
	.align		4
.L_250:
        /*05e0*/ 	.word	index@(_ZN10layer_norm22ln_bwd_finalize_kernelINS_22Kernel_traits_finalizeILj256Ef13__nv_bfloat16fS2_fjLb0ELj1024ELj4ENS_18Kernel_traits_baseILj256EfS2_fS2_fjLj1024EEEEELb0ELb1EEEvNS_9BwdParamsE)
        /*05e4*/ 	.word	0x00000000


	//----- nvinfo : EIATTR_REGCOUNT
	.align		4
.L_251:
        /*05e8*/ 	.byte	0x04, 0x2f
        /*05ea*/ 	.short	(.L_253 - .L_252)
	.align		4
.L_252:
        /*05ec*/ 	.word	index@(_ZN10layer_norm31ln_parallel_residual_bwd_kernelINS_13Kernel_traitsIf13__nv_bfloat16fS2_fjLj256ELj1ELj4ELj1ELj16ENS_18Kernel_traits_baseILj256EfS2_fS2_fjLj128EEEEELb1ELb1ELb0EEEvNS_9BwdParamsE)
        /*05f0*/ 	.word	0x00000060


	//----- nvinfo : EIATTR_FRAME_SIZE
	.align		4
.L_253:
        /*05f4*/ 	.byte	0x04, 0x11
        /*05f6*/ 	.short	(.L_255 - .L_254)
	.align		4
.L_254:
        /*05f8*/ 	.word	index@(_ZN10layer_norm31ln_parallel_residual_bwd_kernelINS_13Kernel_traitsIf13__nv_bfloat16fS2_fjLj256ELj1ELj4ELj1ELj16ENS_18Kernel_traits_baseILj256EfS2_fS2_fjLj128EEEEELb1ELb1ELb0EEEvNS_9BwdParamsE)
        /*05fc*/ 	.word	0x00000000


	//----- nvinfo : EIATTR_REGCOUNT
	.align		4
.L_255:
        /*0600*/ 	.byte	0x04, 0x2f
        /*0602*/ 	.short	(.L_257 - .L_256)
	.align		4
.L_256:
        /*0604*/ 	.word	index@(_ZN10layer_norm40ln_parallel_residual_bwd_finalize_kernelINS_22Kernel_traits_finalizeILj256Ef13__nv_bfloat16fS2_fjLb0ELj1024ELj4ENS_18Kernel_traits_baseILj256EfS2_fS2_fjLj1024EEEEELb0EEEvNS_9BwdParamsE)
        /*0608*/ 	.word	0x00000020


	//----- nvinfo : EIATTR_FRAME_SIZE
	.align		4
.L_257:
        /*060c*/ 	.byte	0x04, 0x11
        /*060e*/ 	.short	(.L_259 - .L_258)
	.align		4
.L_258:
        /*0610*/ 	.word	index@(_ZN10layer_norm40ln_parallel_residual_bwd_finalize_kernelINS_22Kernel_traits_finalizeILj256Ef13__nv_bfloat16fS2_fjLb0ELj1024ELj4ENS_18Kernel_traits_baseILj256EfS2_fS2_fjLj1024EEEEELb0EEEvNS_9BwdParamsE)
        /*0614*/ 	.word	0x00000000


	//----- nvinfo : EIATTR_REGCOUNT
	.align		4
.L_259:
        /*0618*/ 	.byte	0x04, 0x2f
        /*061a*/ 	.short	(.L_261 - .L_260)
	.align		4
.L_260:
        /*061c*/ 	.word	index@(_ZN10layer_norm22ln_bwd_finalize_kernelINS_22Kernel_traits_finalizeILj256Ef13__nv_bfloat16fS2_fjLb0ELj1024ELj4ENS_18Kernel_traits_baseILj256EfS2_fS2_fjLj1024EEEEELb0ELb0EEEvNS_9BwdParamsE)
        /*0620*/ 	.word	0x00000020


	//----- nvinfo : EIATTR_FRAME_SIZE
	.align		4
.L_261:
        /*0624*/ 	.byte	0x04, 0x11
        /*0626*/ 	.short	(.L_263 - .L_262)
	.align		4
.L_262:
        /*0628*/ 	.word	index@(_ZN10layer_norm22ln_bwd_finalize_kernelINS_22Kernel_traits_finalizeILj256Ef13__nv_bfloat16fS2_fjLb0ELj1024ELj4ENS_18Kernel_traits_baseILj256EfS2_fS2_fjLj1024EEEEELb0ELb0EEEvNS_9BwdParamsE)
        /*062c*/ 	.word	0x00000000


	//----- nvinfo : EIATTR_REGCOUNT
	.align		4
.L_263:
        /*0630*/ 	.byte	0x04, 0x2f
        /*0632*/ 	.short	(.L_265 - .L_264)
	.align		4
.L_264:
        /*0634*/ 	.word	index@(_ZN10layer_norm31ln_parallel_residual_bwd_kernelINS_13Kernel_traitsIf13__nv_bfloat16fS2_fjLj256ELj1ELj4ELj1ELj16ENS_18Kernel_traits_baseILj256EfS2_fS2_fjLj128EEEEELb1ELb0ELb1EEEvNS_9BwdParamsE)
        /*0638*/ 	.word	0x00000078


	//----- nvinfo : EIATTR_FRAME_SIZE
	.align		4
.L_265:
        /*063c*/ 	.byte	0x04, 0x11
        /*063e*/ 	.short	(.L_267 - .L_266)
	.align		4
.L_266:
        /*0640*/ 	.word	index@(_ZN10layer_norm31ln_parallel_residual_bwd_kernelINS_13Kernel_traitsIf13__nv_bfloat16fS2_fjLj256ELj1ELj4ELj1ELj16ENS_18Kernel_traits_baseILj256EfS2_fS2_fjLj128EEEEELb1ELb0ELb1EEEvNS_9BwdParamsE)
        /*0644*/ 	.word	0x00000000


	//----- nvinfo : EIATTR_REGCOUNT
	.align		4
.L_267:
        /*0648*/ 	.byte	0x04, 0x2f
        /*064a*/ 	.short	(.L_269 - .L_268)
	.align		4
.L_268:
        /*064c*/ 	.word	index@(_ZN10layer_norm31ln_parallel_residual_bwd_kernelINS_13Kernel_traitsIf13__nv_bfloat16fS2_fjLj256ELj1ELj4ELj1ELj16ENS_18Kernel_traits_baseILj256EfS2_fS2_fjLj128EEEEELb1ELb0ELb0EEEvNS_9BwdParamsE)
        /*0650*/ 	.word	0x0000007e


	//----- nvinfo : EIATTR_FRAME_SIZE
	.align		4
.L_269:
        /*0654*/ 	.byte	0x04, 0x11
        /*0656*/ 	.short	(.L_271 - .L_270)
	.align		4
.L_270:
        /*0658*/ 	.word	index@(_ZN10layer_norm31ln_parallel_residual_bwd_kernelINS_13Kernel_traitsIf13__nv_bfloat16fS2_fjLj256ELj1ELj4ELj1ELj16ENS_18Kernel_traits_baseILj256EfS2_fS2_fjLj128EEEEELb1ELb0ELb0EEEvNS_9BwdParamsE)
        /*065c*/ 	.word	0x00000000


	//----- nvinfo : EIATTR_REGCOUNT
	.align		4
.L_271:
        /*0660*/ 	.byte	0x04, 0x2f
        /*0662*/ 	.short	(.L_273 - .L_272)
	.align		4
.L_272:
        /*0664*/ 	.word	index@(_ZN10layer_norm31ln_parallel_residual_bwd_kernelINS_13Kernel_traitsIf13__nv_bfloat16fS2_fjLj256ELj1ELj4ELj1ELj16ENS_18Kernel_traits_baseILj256EfS2_fS2_fjLj128EEEEELb0ELb1ELb1EEEvNS_9BwdParamsE)
        /*0668*/ 	.word	0x00000050


	//----- nvinfo : EIATTR_FRAME_SIZE
	.align		4
.L_273:
        /*066c*/ 	.byte	0x04, 0x11
        /*066e*/ 	.short	(.L_275 - .L_274)
	.align		4
.L_274:
        /*0670*/ 	.word	index@(_ZN10layer_norm31ln_parallel_residual_bwd_kernelINS_13Kernel_traitsIf13__nv_bfloat16fS2_fjLj256ELj1ELj4ELj1ELj16ENS_18Kernel_traits_baseILj256EfS2_fS2_fjLj128EEEEELb0ELb1ELb1EEEvNS_9BwdParamsE)
        /*0674*/ 	.word	0x00000000


	//----- nvinfo : EIATTR_REGCOUNT
	.align		4
.L_275:
        /*0678*/ 	.byte	0x04, 0x2f
        /*067a*/ 	.short	(.L_277 - .L_276)
	.align		4
.L_276:
        /*067c*/ 	.word	index@(_ZN10layer_norm31ln_parallel_residual_bwd_kernelINS_13Kernel_traitsIf13__nv_bfloat16fS2_fjLj256ELj1ELj4ELj1ELj16ENS_18Kernel_traits_baseILj256EfS2_fS2_fjLj128EEEEELb0ELb1ELb0EEEvNS_9BwdParamsE)
        /*0680*/ 	.word	0x00000050


	//----- nvinfo : EIATTR_FRAME_SIZE
	.align		4
.L_277:
        /*0684*/ 	.byte	0x04, 0x11
        /*0686*/ 	.short	(.L_279 - .L_278)
	.align		4
.L_278:
        /*0688*/ 	.word	index@(_ZN10layer_norm31ln_parallel_residual_bwd_kernelINS_13Kernel_traitsIf13__nv_bfloat16fS2_fjLj256ELj1ELj4ELj1ELj16ENS_18Kernel_traits_baseILj256EfS2_fS2_fjLj128EEEEELb0ELb1ELb0EEEvNS_9BwdParamsE)
        /*068c*/ 	.word	0x00000000


	//----- nvinfo : EIATTR_REGCOUNT
	.align		4
.L_279:
        /*0690*/ 	.byte	0x04, 0x2f
        /*0692*/ 	.short	(.L_281 - .L_280)
	.align		4
.L_280:
        /*0694*/ 	.word	index@(_ZN10layer_norm31ln_parallel_residual_bwd_kernelINS_13Kernel_traitsIf13__nv_bfloat16fS2_fjLj256ELj1ELj4ELj1ELj16ENS_18Kernel_traits_baseILj256EfS2_fS2_fjLj128EEEEELb0ELb0ELb1EEEvNS_9BwdParamsE)
        /*0698*/ 	.word	0x00000070


	//----- nvinfo : EIATTR_FRAME_SIZE
	.align		4
.L_281:
        /*069c*/ 	.byte	0x04, 0x11
        /*069e*/ 	.short	(.L_283 - .L_282)
	.align		4
.L_282:
        /*06a0*/ 	.word	index@(_ZN10layer_norm31ln_parallel_residual_bwd_kernelINS_13Kernel_traitsIf13__nv_bfloat16fS2_fjLj256ELj1ELj4ELj1ELj16ENS_18Kernel_traits_baseILj256EfS2_fS2_fjLj128EEEEELb0ELb0ELb1EEEvNS_9BwdParamsE)
        /*06a4*/ 	.word	0x00000000


	//----- nvinfo : EIATTR_REGCOUNT
	.align		4
.L_283:
        /*06a8*/ 	.byte	0x04, 0x2f
        /*06aa*/ 	.short	(.L_285 - .L_284)
	.align		4
.L_284:
        /*06ac*/ 	.word	index@(_ZN10layer_norm31ln_parallel_residual_bwd_kernelINS_13Kernel_traitsIf13__nv_bfloat16fS2_fjLj256ELj1ELj4ELj1ELj16ENS_18Kernel_traits_baseILj256EfS2_fS2_fjLj128EEEEELb0ELb0ELb0EEEvNS_9BwdParamsE)
        /*06b0*/ 	.word	0x00000074


	//----- nvinfo : EIATTR_FRAME_SIZE
	.align		4
.L_285:
        /*06b4*/ 	.byte	0x04, 0x11
        /*06b6*/ 	.short	(.L_287 - .L_286)
	.align		4
.L_286:
        /*06b8*/ 	.word	index@(_ZN10layer_norm31ln_parallel_residual_bwd_kernelINS_13Kernel_traitsIf13__nv_bfloat16fS2_fjLj256ELj1ELj4ELj1ELj16ENS_18Kernel_traits_baseILj256EfS2_fS2_fjLj128EEEEELb0ELb0ELb0EEEvNS_9BwdParamsE)
        /*06bc*/ 	.word	0x00000000


	//----- nvinfo : EIATTR_REGCOUNT
	.align		4
.L_287:
        /*06c0*/ 	.byte	0x04, 0x2f
        /*06c2*/ 	.short	(.L_289 - .L_288)
	.align		4
.L_288:
        /*06c4*/ 	.word	index@(_ZN10layer_norm31ln_parallel_residual_bwd_kernelINS_13Kernel_traitsI13__nv_bfloat16S2_fS2_fjLj256ELj1ELj4ELj1ELj16ENS_18Kernel_traits_baseILj256ES2_S2_fS2_fjLj128EEEEELb1ELb1ELb1EEEvNS_9BwdParamsE)
        /*06c8*/ 	.word	0x0000005f


	//----- nvinfo : EIATTR_FRAME_SIZE
	.align		4
.L_289:
        /*06cc*/ 	.byte	0x04, 0x11
        /*06ce*/ 	.short	(.L_291 - .L_290)
	.align		4
.L_290:
        /*06d0*/ 	.word	index@(_ZN10layer_norm31ln_parallel_residual_bwd_kernelINS_13Kernel_traitsI13__nv_bfloat16S2_fS2_fjLj256ELj1ELj4ELj1ELj16ENS_18Kernel_traits_baseILj256ES2_S2_fS2_fjLj128EEEEELb1ELb1ELb1EEEvNS_9BwdParamsE)
        /*06d4*/ 	.word	0x00000000


	//----- nvinfo : EIATTR_REGCOUNT
	.align		4
.L_291:
        /*06d8*/ 	.byte	0x04, 0x2f
        /*06da*/ 	.short	(.L_293 - .L_292)
	.align		4
.L_292:
        /*06dc*/ 	.word	index@(_ZN10layer_norm40ln_parallel_residual_bwd_finalize_kernelINS_22Kernel_traits_finalizeILj256E13__nv_bfloat16S2_fS2_fjLb0ELj1024ELj4ENS_18Kernel_traits_baseILj256ES2_S2_fS2_fjLj1024EEEEELb1EEEvNS_9BwdParamsE)
        /*06e0*/ 	.word	0x00000020


	//----- nvinfo : EIATTR_FRAME_SIZE
	.align		4
.L_293:
        /*06e4*/ 	.byte	0x04, 0x11
        /*06e6*/ 	.short	(.L_295 - .L_294)
	.align		4
.L_294:
        /*06e8*/ 	.word	index@(_ZN10layer_norm40ln_parallel_residual_bwd_finalize_kernelINS_22Kernel_traits_finalizeILj256E13__nv_bfloat16S2_fS2_fjLb0ELj1024ELj4ENS_18Kernel_traits_baseILj256ES2_S2_fS2_fjLj1024EEEEELb1EEEvNS_9BwdParamsE)
        /*06ec*/ 	.word	0x00000000


	//----- nvinfo : EIATTR_REGCOUNT
	.align		4
.L_295:
        /*06f0*/ 	.byte	0x04, 0x2f
        /*06f2*/ 	.short	(.L_297 - .L_296)
	.align		4
.L_296:
        /*06f4*/ 	.word	index@(_ZN10layer_norm22ln_bwd_finalize_kernelINS_22Kernel_traits_finalizeILj256E13__nv_bfloat16S2_fS2_fjLb0ELj1024ELj4ENS_18Kernel_traits_baseILj256ES2_S2_fS2_fjLj1024EEEEELb0ELb1EEEvNS_9BwdParamsE)
        /*06f8*/ 	.word	0x00000020


	//----- nvinfo : EIATTR_FRAME_SIZE
	.align		4
.L_297:
        /*06fc*/ 	.byte	0x04, 0x11
        /*06fe*/ 	.short	(.L_299 - .L_298)
	.align		4
.L_298:
        /*0700*/ 	.word	index@(_ZN10layer_norm22ln_bwd_finalize_kernelINS_22Kernel_traits_finalizeILj256E13__nv_bfloat16S2_fS2_fjLb0ELj1024ELj4ENS_18Kernel_traits_baseILj256ES2_S2_fS2_fjLj1024EEEEELb0ELb1EEEvNS_9BwdParamsE)
        /*0704*/ 	.word	0x00000000


	//----- nvinfo : EIATTR_REGCOUNT
	.align		4
.L_299:
        /*0708*/ 	.byte	0x04, 0x2f
        /*070a*/ 	.short	(.L_301 - .L_300)
	.align		4
.L_300:
        /*070c*/ 	.word	index@(_ZN10layer_norm31ln_parallel_residual_bwd_kernelINS_13Kernel_traitsI13__nv_bfloat16S2_fS2_fjLj256ELj1ELj4ELj1ELj16ENS_18Kernel_traits_baseILj256ES2_S2_fS2_fjLj128EEEEELb1ELb1ELb0EEEvNS_9BwdParamsE)
        /*0710*/ 	.word	0x00000060


	//----- nvinfo : EIATTR_FRAME_SIZE
	.align		4
.L_301:
        /*0714*/ 	.byte	0x04, 0x11
        /*0716*/ 	.short	(.L_303 - .L_302)
	.align		4
.L_302:
        /*0718*/ 	.word	index@(_ZN10layer_norm31ln_parallel_residual_bwd_kernelINS_13Kernel_traitsI13__nv_bfloat16S2_fS2_fjLj256ELj1ELj4ELj1ELj16ENS_18Kernel_traits_baseILj256ES2_S2_fS2_fjLj128EEEEELb1ELb1ELb0EEEvNS_9BwdParamsE)
        /*071c*/ 	.word	0x00000000


	//----- nvinfo : EIATTR_REGCOUNT
	.align		4
.L_303:
        /*0720*/ 	.byte	0x04, 0x2f
        /*0722*/ 	.short	(.L_305 - .L_304)
	.align		4
.L_304:
        /*0724*/ 	.word	index@(_ZN10layer_norm40ln_parallel_residual_bwd_finalize_kernelINS_22Kernel_traits_finalizeILj256E13__nv_bfloat16S2_fS2_fjLb0ELj1024ELj4ENS_18Kernel_traits_baseILj256ES2_S2_fS2_fjLj1024EEEEELb0EEEvNS_9BwdParamsE)
        /*0728*/ 	.word	0x00000020


	//----- nvinfo : EIATTR_FRAME_SIZE
	.align		4
.L_305:
        /*072c*/ 	.byte	0x04, 0x11
        /*072e*/ 	.short	(.L_307 - .L_306)
	.align		4
.L_306:
        /*0730*/ 	.word	index@(_ZN10layer_norm40ln_parallel_residual_bwd_finalize_kernelINS_22Kernel_traits_finalizeILj256E13__nv_bfloat16S2_fS2_fjLb0ELj1024ELj4ENS_18Kernel_traits_baseILj256ES2_S2_fS2_fjLj1024EEEEELb0EEEvNS_9BwdParamsE)
        /*0734*/ 	.word	0x00000000


	//----- nvinfo : EIATTR_REGCOUNT
	.align		4
.L_307:
        /*0738*/ 	.byte	0x04, 0x2f
        /*073a*/ 	.short	(.L_309 - .L_308)
	.align		4
.L_308:
        /*073c*/ 	.word	index@(_ZN10layer_norm22ln_bwd_finalize_kernelINS_22Kernel_traits_finalizeILj256E13__nv_bfloat16S2_fS2_fjLb0ELj1024ELj4ENS_18Kernel_traits_baseILj256ES2_S2_fS2_fjLj1024EEEEELb0ELb0EEEvNS_9BwdParamsE)
        /*0740*/ 	.word	0x00000020


	//----- nvinfo : EIATTR_FRAME_SIZE
	.align		4
.L_309:
        /*0744*/ 	.byte	0x04, 0x11
        /*0746*/ 	.short	(.L_311 - .L_310)
	.align		4
.L_310:
        /*0748*/ 	.word	index@(_ZN10layer_norm22ln_bwd_finalize_kernelINS_22Kernel_traits_finalizeILj256E13__nv_bfloat16S2_fS2_fjLb0ELj1024ELj4ENS_18Kernel_traits_baseILj256ES2_S2_fS2_fjLj1024EEEEELb0ELb0EEEvNS_9BwdParamsE)
        /*074c*/ 	.word	0x00000000


	//----- nvinfo : EIATTR_REGCOUNT
	.align		4
.L_311:
        /*0750*/ 	.byte	0x04, 0x2f
        /*0752*/ 	.short	(.L_313 - .L_312)
	.align		4
.L_312:
        /*0754*/ 	.word	index@(_ZN10layer_norm31ln_parallel_residual_bwd_kernelINS_13Kernel_traitsI13__nv_bfloat16S2_fS2_fjLj256ELj1ELj4ELj1ELj16ENS_18Kernel_traits_baseILj256ES2_S2_fS2_fjLj128EEEEELb1ELb0ELb1EEEvNS_9BwdParamsE)
        /*0758*/ 	.word	0x0000007c


	//----- nvinfo : EIATTR_FRAME_SIZE
	.align		4
.L_313:
        /*075c*/ 	.byte	0x04, 0x11
        /*075e*/ 	.short	(.L_315 - .L_314)
	.align		4
.L_314:
        /*0760*/ 	.word	index@(_ZN10layer_norm31ln_parallel_residual_bwd_kernelINS_13Kernel_traitsI13__nv_bfloat16S2_fS2_fjLj256ELj1ELj4ELj1ELj16ENS_18Kernel_traits_baseILj256ES2_S2_fS2_fjLj128EEEEELb1ELb0ELb1EEEvNS_9BwdParamsE)
        /*0764*/ 	.word	0x00000000


	//----- nvinfo : EIATTR_REGCOUNT
	.align		4
.L_315:
        /*0768*/ 	.byte	0x04, 0x2f
        /*076a*/ 	.short	(.L_317 - .L_316)
	.align		4
.L_316:
        /*076c*/ 	.word	index@(_ZN10layer_norm31ln_parallel_residual_bwd_kernelINS_13Kernel_traitsI13__nv_bfloat16S2_fS2_fjLj256ELj1ELj4ELj1ELj16ENS_18Kernel_traits_baseILj256ES2_S2_fS2_fjLj128EEEEELb1ELb0ELb0EEEvNS_9BwdParamsE)
        /*0770*/ 	.word	0x0000007f


	//----- nvinfo : EIATTR_FRAME_SIZE
	.align		4
.L_317:
        /*0774*/ 	.byte	0x04, 0x11
        /*0776*/ 	.short	(.L_319 - .L_318)
	.align		4
.L_318:
        /*0778*/ 	.word	index@(_ZN10layer_norm31ln_parallel_residual_bwd_kernelINS_13Kernel_traitsI13__nv_bfloat16S2_fS2_fjLj256ELj1ELj4ELj1ELj16ENS_18Kernel_traits_baseILj256ES2_S2_fS2_fjLj128EEEEELb1ELb0ELb0EEEvNS_9BwdParamsE)
        /*077c*/ 	.word	0x00000000


	//----- nvinfo : EIATTR_REGCOUNT
	.align		4
.L_319:
        /*0780*/ 	.byte	0x04, 0x2f
        /*0782*/ 	.short	(.L_321 - .L_320)
	.align		4
.L_320:
        /*0784*/ 	.word	index@(_ZN10layer_norm31ln_parallel_residual_bwd_kernelINS_13Kernel_traitsI13__nv_bfloat16S2_fS2_fjLj256ELj1ELj4ELj1ELj16ENS_18Kernel_traits_baseILj256ES2_S2_fS2_fjLj128EEEEELb0ELb1ELb1EEEvNS_9BwdParamsE)
        /*0788*/ 	.word	0x00000050


	//----- nvinfo : EIATTR_FRAME_SIZE
	.align		4
.L_321:
        /*078c*/ 	.byte	0x04, 0x11
        /*078e*/ 	.short	(.L_323 - .L_322)
	.align		4
.L_322:
        /*0790*/ 	.word	index@(_ZN10layer_norm31ln_parallel_residual_bwd_kernelINS_13Kernel_traitsI13__nv_bfloat16S2_fS2_fjLj256ELj1ELj4ELj1ELj16ENS_18Kernel_traits_baseILj256ES2_S2_fS2_fjLj128EEEEELb0ELb1ELb1EEEvNS_9BwdParamsE)
        /*0794*/ 	.word	0x00000000


	//----- nvinfo : EIATTR_REGCOUNT
	.align		4
.L_323:
        /*0798*/ 	.byte	0x04, 0x2f
        /*079a*/ 	.short	(.L_325 - .L_324)
	.align		4
.L_324:
        /*079c*/ 	.word	index@(_ZN10layer_norm31ln_parallel_residual_bwd_kernelINS_13Kernel_traitsI13__nv_bfloat16S2_fS2_fjLj256ELj1ELj4ELj1ELj16ENS_18Kernel_traits_baseILj256ES2_S2_fS2_fjLj128EEEEELb0ELb1ELb0EEEvNS_9BwdParamsE)
        /*07a0*/ 	.word	0x00000050


	//----- nvinfo : EIATTR_FRAME_SIZE
	.align		4
.L_325:
        /*07a4*/ 	.byte	0x04, 0x11
        /*07a6*/ 	.short	(.L_327 - .L_326)
	.align		4
.L_326:
        /*07a8*/ 	.word	index@(_ZN10layer_norm31ln_parallel_residual_bwd_kernelINS_13Kernel_traitsI13__nv_bfloat16S2_fS2_fjLj256ELj1ELj4ELj1ELj16ENS_18Kernel_traits_baseILj256ES2_S2_fS2_fjLj128EEEEELb0ELb1ELb0EEEvNS_9BwdParamsE)
        /*07ac*/ 	.word	0x00000000


	//----- nvinfo : EIATTR_REGCOUNT
	.align		4
.L_327:
        /*07b0*/ 	.byte	0x04, 0x2f
        /*07b2*/ 	.short	(.L_329 - .L_328)
	.align		4
.L_328:
        /*07b4*/ 	.word	index@(_ZN10layer_norm31ln_parallel_residual_bwd_kernelINS_13Kernel_traitsI13__nv_bfloat16S2_fS2_fjLj256ELj1ELj4ELj1ELj16ENS_18Kernel_traits_baseILj256ES2_S2_fS2_fjLj128EEEEELb0ELb0ELb1EEEvNS_9BwdParamsE)
        /*07b8*/ 	.word	0x0000006d


	//----- nvinfo : EIATTR_FRAME_SIZE
	.align		4
.L_329:
        /*07bc*/ 	.byte	0x04, 0x11
        /*07be*/ 	.short	(.L_331 - .L_330)
	.align		4
.L_330:
        /*07c0*/ 	.word	index@(_ZN10layer_norm31ln_parallel_residual_bwd_kernelINS_13Kernel_traitsI13__nv_bfloat16S2_fS2_fjLj256ELj1ELj4ELj1ELj16ENS_18Kernel_traits_baseILj256ES2_S2_fS2_fjLj128EEEEELb0ELb0ELb1EEEvNS_9BwdParamsE)
        /*07c4*/ 	.word	0x00000000


	//----- nvinfo : EIATTR_REGCOUNT
	.align		4
.L_331:
        /*07c8*/ 	.byte	0x04, 0x2f
        /*07ca*/ 	.short	(.L_333 - .L_332)
	.align		4
.L_332:
        /*07cc*/ 	.word	index@(_ZN10layer_norm31ln_parallel_residual_bwd_kernelINS_13Kernel_traitsI13__nv_bfloat16S2_fS2_fjLj256ELj1ELj4ELj1ELj16ENS_18Kernel_traits_baseILj256ES2_S2_fS2_fjLj128EEEEELb0ELb0ELb0EEEvNS_9BwdParamsE)
        /*07d0*/ 	.word	0x00000070


	//----- nvinfo : EIATTR_FRAME_SIZE
	.align		4
.L_333:
        /*07d4*/ 	.byte	0x04, 0x11
        /*07d6*/ 	.short	(.L_335 - .L_334)
	.align		4
.L_334:
        /*07d8*/ 	.word	index@(_ZN10layer_norm31ln_parallel_residual_bwd_kernelINS_13Kernel_traitsI13__nv_bfloat16S2_fS2_fjLj256ELj1ELj4ELj1ELj16ENS_18Kernel_traits_baseILj256ES2_S2_fS2_fjLj128EEEEELb0ELb0ELb0EEEvNS_9BwdParamsE)
        /*07dc*/ 	.word	0x00000000


	//----- nvinfo : EIATTR_REGCOUNT
	.align		4
.L_335:
        /*07e0*/ 	.byte	0x04, 0x2f
        /*07e2*/ 	.short	(.L_337 - .L_336)
	.align		4
.L_336:
        /*07e4*/ 	.word	index@(_ZN10layer_norm31ln_parallel_residual_bwd_kernelINS_13Kernel_traitsIf13__nv_bfloat16S2_S2_fjLj256ELj1ELj4ELj1ELj16ENS_18Kernel_traits_baseILj256EfS2_S2_S2_fjLj128EEEEELb1ELb1ELb1EEEvNS_9BwdParamsE)
        /*07e8*/ 	.word	0x00000050


	//----- nvinfo : EIATTR_FRAME_SIZE
	.align		4
.L_337:
        /*07ec*/ 	.byte	0x04, 0x11
        /*07ee*/ 	.short	(.L_339 - .L_338)
	.align		4
.L_338:
        /*07f0*/ 	.word	index@(_ZN10layer_norm31ln_parallel_residual_bwd_kernelINS_13Kernel_traitsIf13__nv_bfloat16S2_S2_fjLj256ELj1ELj4ELj1ELj16ENS_18Kernel_traits_baseILj256EfS2_S2_S2_fjLj128EEEEELb1ELb1ELb1EEEvNS_9BwdParamsE)
        /*07f4*/ 	.word	0x00000000


	//----- nvinfo : EIATTR_REGCOUNT
	.align		4
.L_339:
        /*07f8*/ 	.byte	0x04, 0x2f
        /*07fa*/ 	.short	(.L_341 - .L_340)
	.align		4
.L_340:
        /*07fc*/ 	.word	index@(_ZN10layer_norm40ln_parallel_residual_bwd_finalize_kernelINS_22Kernel_traits_finalizeILj256Ef13__nv_bfloat16S2_S2_fjLb0ELj1024ELj4ENS_18Kernel_traits_baseILj256EfS2_S2_S2_fjLj1024EEEEELb1EEEvNS_9BwdParamsE)
        /*0800*/ 	.word	0x00000020


	//----- nvinfo : EIATTR_FRAME_SIZE
	.align		4
.L_341:
        /*0804*/ 	.byte	0x04, 0x11
        /*0806*/ 	.short	(.L_343 - .L_342)
	.align		4
.L_342:
        /*0808*/ 	.word	index@(_ZN10layer_norm40ln_parallel_residual_bwd_finalize_kernelINS_22Kernel_traits_finalizeILj256Ef13__nv_bfloat16S2_S2_fjLb0ELj1024ELj4ENS_18Kernel_traits_baseILj256EfS2_S2_S2_fjLj1024EEEEELb1EEEvNS_9BwdParamsE)
        /*080c*/ 	.word	0x00000000


	//----- nvinfo : EIATTR_REGCOUNT
	.align		4
.L_343:
        /*0810*/ 	.byte	0x04, 0x2f
        /*0812*/ 	.short	(.L_345 - .L_344)
	.align		4
.L_344:
        /*0814*/ 	.word	index@(_ZN10layer_norm22ln_bwd_finalize_kernelINS_22Kernel_traits_finalizeILj256Ef13__nv_bfloat16S2_S2_fjLb0ELj1024ELj4ENS_18Kernel_traits_baseILj256EfS2_S2_S2_fjLj1024EEEEELb0ELb1EEEvNS_9BwdParamsE)
        /*0818*/ 	.word	0x00000020


	//----- nvinfo : EIATTR_FRAME_SIZE
	.align		4
.L_345:
        /*081c*/ 	.byte	0x04, 0x11
        /*081e*/ 	.short	(.L_347 - .L_346)
	.align		4
.L_346:
        /*0820*/ 	.word	index@(_ZN10layer_norm22ln_bwd_finalize_kernelINS_22Kernel_traits_finalizeILj256Ef13__nv_bfloat16S2_S2_fjLb0ELj1024ELj4ENS_18Kernel_traits_baseILj256EfS2_S2_S2_fjLj1024EEEEELb0ELb1EEEvNS_9BwdParamsE)
        /*0824*/ 	.word	0x00000000


	//----- nvinfo : EIATTR_REGCOUNT
	.align		4
.L_347:
        /*0828*/ 	.byte	0x04, 0x2f
        /*082a*/ 	.short	(.L_349 - .L_348)
	.align		4
.L_348:
        /*082c*/ 	.word	index@(_ZN10layer_norm31ln_parallel_residual_bwd_kernelINS_13Kernel_traitsIf13__nv_bfloat16S2_S2_fjLj256ELj1ELj4ELj1ELj16ENS_18Kernel_traits_baseILj256EfS2_S2_S2_fjLj128EEEEELb1ELb1ELb0EEEvNS_9BwdParamsE)
        /*0830*/ 	.word	0x0000005e


	//----- nvinfo : EIATTR_FRAME_SIZE
	.align		4
.L_349:
        /*0834*/ 	.byte	0x04, 0x11
        /*0836*/ 	.short	(.L_351 - .L_350)
	.align		4
.L_350:
        /*0838*/ 	.word	index@(_ZN10layer_norm31ln_parallel_residual_bwd_kernelINS_13Kernel_traitsIf13__nv_bfloat16S2_S2_fjLj256ELj1ELj4ELj1ELj16ENS_18Kernel_traits_baseILj256EfS2_S2_S2_fjLj128EEEEELb1ELb1ELb0EEEvNS_9BwdParamsE)
        /*083c*/ 	.word	0x00000000


	//----- nvinfo : EIATTR_REGCOUNT
	.align		4
.L_351:
        /*0840*/ 	.byte	0x04, 0x2f
        /*0842*/ 	.short	(.L_353 - .L_352)
	.align		4
.L_352:
        /*0844*/ 	.word	index@(_ZN10layer_norm40ln_parallel_residual_bwd_finalize_kernelINS_22Kernel_traits_finalizeILj256Ef13__nv_bfloat16S2_S2_fjLb0ELj1024ELj4ENS_18Kernel_traits_baseILj256EfS2_S2_S2_fjLj1024EEEEELb0EEEvNS_9BwdParamsE)
        /*0848*/ 	.word	0x00000020


	//----- nvinfo : EIATTR_FRAME_SIZE
	.align		4
.L_353:
        /*084c*/ 	.byte	0x04, 0x11
        /*084e*/ 	.short	(.L_355 - .L_354)
	.align		4
.L_354:
        /*0850*/ 	.word	index@(_ZN10layer_norm40ln_parallel_residual_bwd_finalize_kernelINS_22Kernel_traits_finalizeILj256Ef13__nv_bfloat16S2_S2_fjLb0ELj1024ELj4ENS_18Kernel_traits_baseILj256EfS2_S2_S2_fjLj1024EEEEELb0EEEvNS_9BwdParamsE)
        /*0854*/ 	.word	0x00000000


	//----- nvinfo : EIATTR_REGCOUNT
	.align		4
.L_355:
        /*0858*/ 	.byte	0x04, 0x2f
        /*085a*/ 	.short	(.L_357 - .L_356)
	.align		4
.L_356:
        /*085c*/ 	.word	index@(_ZN10layer_norm22ln_bwd_finalize_kernelINS_22Kernel_traits_finalizeILj256Ef13__nv_bfloat16S2_S2_fjLb0ELj1024ELj4ENS_18Kernel_traits_baseILj256EfS2_S2_S2_fjLj1024EEEEELb0ELb0EEEvNS_9BwdParamsE)
        /*0860*/ 	.word	0x00000020


	//----- nvinfo : EIATTR_FRAME_SIZE
	.align		4
.L_357:
        /*0864*/ 	.byte	0x04, 0x11
        /*0866*/ 	.short	(.L_359 - .L_358)
	.align		4
.L_358:
        /*0868*/ 	.word	index@(_ZN10layer_norm22ln_bwd_finalize_kernelINS_22Kernel_traits_finalizeILj256Ef13__nv_bfloat16S2_S2_fjLb0ELj1024ELj4ENS_18Kernel_traits_baseILj256EfS2_S2_S2_fjLj1024EEEEELb0ELb0EEEvNS_9BwdParamsE)
        /*086c*/ 	.word	0x00000000


	//----- nvinfo : EIATTR_REGCOUNT
	.align		4
.L_359:
        /*0870*/ 	.byte	0x04, 0x2f
        /*0872*/ 	.short	(.L_361 - .L_360)
	.align		4
.L_360:
        /*0874*/ 	.word	index@(_ZN10layer_norm31ln_parallel_residual_bwd_kernelINS_13Kernel_traitsIf13__nv_bfloat16S2_S2_fjLj256ELj1ELj4ELj1ELj16ENS_18Kernel_traits_baseILj256EfS2_S2_S2_fjLj128EEEEELb1ELb0ELb1EEEvNS_9BwdParamsE)
        /*0878*/ 	.word	0x0000007a


	//----- nvinfo : EIATTR_FRAME_SIZE
	.align		4
.L_361:
        /*087c*/ 	.byte	0x04, 0x11
        /*087e*/ 	.short	(.L_363 - .L_362)
	.align		4
.L_362:
        /*0880*/ 	.word	index@(_ZN10layer_norm31ln_parallel_residual_bwd_kernelINS_13Kernel_traitsIf13__nv_bfloat16S2_S2_fjLj256ELj1ELj4ELj1ELj16ENS_18Kernel_traits_baseILj256EfS2_S2_S2_fjLj128EEEEELb1ELb0ELb1EEEvNS_9BwdParamsE)
        /*0884*/ 	.word	0x00000000


	//----- nvinfo : EIATTR_REGCOUNT
	.align		4
.L_363:
        /*0888*/ 	.byte	0x04, 0x2f
        /*088a*/ 	.short	(.L_365 - .L_364)
	.align		4
.L_364:
        /*088c*/ 	.word	index@(_ZN10layer_norm31ln_parallel_residual_bwd_kernelINS_13Kernel_traitsIf13__nv_bfloat16S2_S2_fjLj256ELj1ELj4ELj1ELj16ENS_18Kernel_traits_baseILj256EfS2_S2_S2_fjLj128EEEEELb1ELb0ELb0EEEvNS_9BwdParamsE)
        /*0890*/ 	.word	0x0000007d


	//----- nvinfo : EIATTR_FRAME_SIZE
	.align		4
.L_365:
        /*0894*/ 	.byte	0x04, 0x11
        /*0896*/ 	.short	(.L_367 - .L_366)
	.align		4
.L_366:
        /*0898*/ 	.word	index@(_ZN10layer_norm31ln_parallel_residual_bwd_kernelINS_13Kernel_traitsIf13__nv_bfloat16S2_S2_fjLj256ELj1ELj4ELj1ELj16ENS_18Kernel_traits_baseILj256EfS2_S2_S2_fjLj128EEEEELb1ELb0ELb0EEEvNS_9BwdParamsE)
        /*089c*/ 	.word	0x00000000


	//----- nvinfo : EIATTR_REGCOUNT
	.align		4
.L_367:
        /*08a0*/ 	.byte	0x04, 0x2f
        /*08a2*/ 	.short	(.L_369 - .L_368)
	.align		4
.L_368:
        /*08a4*/ 	.word	index@(_ZN10layer_norm31ln_parallel_residual_bwd_kernelINS_13Kernel_traitsIf13__nv_bfloat16S2_S2_fjLj256ELj1ELj4ELj1ELj16ENS_18Kernel_traits_baseILj256EfS2_S2_S2_fjLj128EEEEELb0ELb1ELb1EEEvNS_9BwdParamsE)
        /*08a8*/ 	.word	0x00000048


	//----- nvinfo : EIATTR_FRAME_SIZE
	.align		4
.L_369:
        /*08ac*/ 	.byte	0x04, 0x11
        /*08ae*/ 	.short	(.L_371 - .L_370)
	.align		4
.L_370:
        /*08b0*/ 	.word	index@(_ZN10layer_norm31ln_parallel_residual_bwd_kernelINS_13Kernel_traitsIf13__nv_bfloat16S2_S2_fjLj256ELj1ELj4ELj1ELj16ENS_18Kernel_traits_baseILj256EfS2_S2_S2_fjLj128EEEEELb0ELb1ELb1EEEvNS_9BwdParamsE)
        /*08b4*/ 	.word	0x00000000


	//----- nvinfo : EIATTR_REGCOUNT
	.align		4
.L_371:
        /*08b8*/ 	.byte	0x04, 0x2f
        /*08ba*/ 	.short	(.L_373 - .L_372)
	.align		4
.L_372:
        /*08bc*/ 	.word	index@(_ZN10layer_norm31ln_parallel_residual_bwd_kernelINS_13Kernel_traitsIf13__nv_bfloat16S2_S2_fjLj256ELj1ELj4ELj1ELj16ENS_18Kernel_traits_baseILj256EfS2_S2_S2_fjLj128EEEEELb0ELb1ELb0EEEvNS_9BwdParamsE)
        /*08c0*/ 	.word	0x00000048


	//----- nvinfo : EIATTR_FRAME_SIZE
	.align		4
.L_373:
        /*08c4*/ 	.byte	0x04, 0x11
        /*08c6*/ 	.short	(.L_375 - .L_374)
	.align		4
.L_374:
        /*08c8*/ 	.word	index@(_ZN10layer_norm31ln_parallel_residual_bwd_kernelINS_13Kernel_traitsIf13__nv_bfloat16S2_S2_fjLj256ELj1ELj4ELj1ELj16ENS_18Kernel_traits_baseILj256EfS2_S2_S2_fjLj128EEEEELb0ELb1ELb0EEEvNS_9BwdParamsE)
        /*08cc*/ 	.word	0x00000000


	//----- nvinfo : EIATTR_REGCOUNT
	.align		4
.L_375:
        /*08d0*/ 	.byte	0x04, 0x2f
        /*08d2*/ 	.short	(.L_377 - .L_376)
	.align		4
.L_376:
        /*08d4*/ 	.word	index@(_ZN10layer_norm31ln_parallel_residual_bwd_kernelINS_13Kernel_traitsIf13__nv_bfloat16S2_S2_fjLj256ELj1ELj4ELj1ELj16ENS_18Kernel_traits_baseILj256EfS2_S2_S2_fjLj128EEEEELb0ELb0ELb1EEEvNS_9BwdParamsE)
        /*08d8*/ 	.word	0x00000060


	//----- nvinfo : EIATTR_FRAME_SIZE
	.align		4
.L_377:
        /*08dc*/ 	.byte	0x04, 0x11
        /*08de*/ 	.short	(.L_379 - .L_378)
	.align		4
.L_378:
        /*08e0*/ 	.word	index@(_ZN10layer_norm31ln_parallel_residual_bwd_kernelINS_13Kernel_traitsIf13__nv_bfloat16S2_S2_fjLj256ELj1ELj4ELj1ELj16ENS_18Kernel_traits_baseILj256EfS2_S2_S2_fjLj128EEEEELb0ELb0ELb1EEEvNS_9BwdParamsE)
        /*08e4*/ 	.word	0x00000000


	//----- nvinfo : EIATTR_REGCOUNT
	.align		4
.L_379:
        /*08e8*/ 	.byte	0x04, 0x2f
        /*08ea*/ 	.short	(.L_381 - .L_380)
	.align		4
.L_380:
        /*08ec*/ 	.word	index@(_ZN10layer_norm31ln_parallel_residual_bwd_kernelINS_13Kernel_traitsIf13__nv_bfloat16S2_S2_fjLj256ELj1ELj4ELj1ELj16ENS_18Kernel_traits_baseILj256EfS2_S2_S2_fjLj128EEEEELb0ELb0ELb0EEEvNS_9BwdParamsE)
        /*08f0*/ 	.word	0x00000060


	//----- nvinfo : EIATTR_FRAME_SIZE
	.align		4
.L_381:
        /*08f4*/ 	.byte	0x04, 0x11
        /*08f6*/ 	.short	(.L_383 - .L_382)
	.align		4
.L_382:
        /*08f8*/ 	.word	index@(_ZN10layer_norm31ln_parallel_residual_bwd_kernelINS_13Kernel_traitsIf13__nv_bfloat16S2_S2_fjLj256ELj1ELj4ELj1ELj16ENS_18Kernel_traits_baseILj256EfS2_S2_S2_fjLj128EEEEELb0ELb0ELb0EEEvNS_9BwdParamsE)
        /*08fc*/ 	.word	0x00000000


	//----- nvinfo : EIATTR_REGCOUNT
	.align		4
.L_383:
        /*0900*/ 	.byte	0x04, 0x2f
        /*0902*/ 	.short	(.L_385 - .L_384)
	.align		4
.L_384:
        /*0904*/ 	.word	index@(_ZN10layer_norm31ln_parallel_residual_bwd_kernelINS_13Kernel_traitsI6__halfS2_S2_S2_fjLj256ELj1ELj4ELj1ELj16ENS_18Kernel_traits_baseILj256ES2_S2_S2_S2_fjLj128EEEEELb1ELb1ELb1EEEvNS_9BwdParamsE)
        /*0908*/ 	.word	0x00000050


	//----- nvinfo : EIATTR_FRAME_SIZE
	.align		4
.L_385:
        /*090c*/ 	.byte	0x04, 0x11
        /*090e*/ 	.short	(.L_387 - .L_386)
	.align		4
.L_386:
        /*0910*/ 	.word	index@(_ZN10layer_norm31ln_parallel_residual_bwd_kernelINS_13Kernel_traitsI6__halfS2_S2_S2_fjLj256ELj1ELj4ELj1ELj16ENS_18Kernel_traits_baseILj256ES2_S2_S2_S2_fjLj128EEEEELb1ELb1ELb1EEEvNS_9BwdParamsE)
        /*0914*/ 	.word	0x00000000


	//----- nvinfo : EIATTR_REGCOUNT
	.align		4
.L_387:
        /*0918*/ 	.byte	0x04, 0x2f
        /*091a*/ 	.short	(.L_389 - .L_388)
	.align		4
.L_388:
        /*091c*/ 	.word	index@(_ZN10layer_norm40ln_parallel_residual_bwd_finalize_kernelINS_22Kernel_traits_finalizeILj256E6__halfS2_S2_S2_fjLb0ELj1024ELj4ENS_18Kernel_traits_baseILj256ES2_S2_S2_S2_fjLj1024EEEEELb1EEEvNS_9BwdParamsE)
        /*0920*/ 	.word	0x00000020


	//----- nvinfo : EIATTR_FRAME_SIZE
	.align		4
.L_389:
        /*0924*/ 	.byte	0x04, 0x11
        /*0926*/ 	.short	(.L_391 - .L_390)
	.align		4
.L_390:
        /*0928*/ 	.word	index@(_ZN10layer_norm40ln_parallel_residual_bwd_finalize_kernelINS_22Kernel_traits_finalizeILj256E6__halfS2_S2_S2_fjLb0ELj1024ELj4ENS_18Kernel_traits_baseILj256ES2_S2_S2_S2_fjLj1024EEEEELb1EEEvNS_9BwdParamsE)
        /*092c*/ 	.word	0x00000000


	//----- nvinfo : EIATTR_REGCOUNT
	.align		4
.L_391:
        /*0930*/ 	.byte	0x04, 0x2f
        /*0932*/ 	.short	(.L_393 - .L_392)
	.align		4
.L_392:
        /*0934*/ 	.word	index@(_ZN10layer_norm22ln_bwd_finalize_kernelINS_22Kernel_traits_finalizeILj256E6__halfS2_S2_S2_fjLb0ELj1024ELj4ENS_18Kernel_traits_baseILj256ES2_S2_S2_S2_fjLj1024EEEEELb0ELb1EEEvNS_9BwdParamsE)
        /*0938*/ 	.word	0x00000020


	//----- nvinfo : EIATTR_FRAME_SIZE
	.align		4
.L_393:
        /*093c*/ 	.byte	0x04, 0x11
        /*093e*/ 	.short	(.L_395 - .L_394)
	.align		4
.L_394:
        /*0940*/ 	.word	index@(_ZN10layer_norm22ln_bwd_finalize_kernelINS_22Kernel_traits_finalizeILj256E6__halfS2_S2_S2_fjLb0ELj1024ELj4ENS_18Kernel_traits_baseILj256ES2_S2_S2_S2_fjLj1024EEEEELb0ELb1EEEvNS_9BwdParamsE)
        /*0944*/ 	.word	0x00000000


	//----- nvinfo : EIATTR_REGCOUNT
	.align		4
.L_395:
        /*0948*/ 	.byte	0x04, 0x2f
        /*094a*/ 	.short	(.L_397 - .L_396)
	.align		4
.L_396:
        /*094c*/ 	.word	index@(_ZN10layer_norm31ln_parallel_residual_bwd_kernelINS_13Kernel_traitsI6__halfS2_S2_S2_fjLj256ELj1ELj4ELj1ELj16ENS_18Kernel_traits_baseILj256ES2_S2_S2_S2_fjLj128EEEEELb1ELb1ELb0EEEvNS_9BwdParamsE)
        /*0950*/ 	.word	0x0000005e


	//----- nvinfo : EIATTR_FRAME_SIZE
	.align		4
.L_397:
        /*0954*/ 	.byte	0x04, 0x11
        /*0956*/ 	.short	(.L_399 - .L_398)
	.align		4
.L_398:
        /*0958*/ 	.word	index@(_ZN10layer_norm31ln_parallel_residual_bwd_kernelINS_13Kernel_traitsI6__halfS2_S2_S2_fjLj256ELj1ELj4ELj1ELj16ENS_18Kernel_traits_baseILj256ES2_S2_S2_S2_fjLj128EEEEELb1ELb1ELb0EEEvNS_9BwdParamsE)
        /*095c*/ 	.word	0x00000000


	//----- nvinfo : EIATTR_REGCOUNT
	.align		4
.L_399:
        /*0960*/ 	.byte	0x04, 0x2f
        /*0962*/ 	.short	(.L_401 - .L_400)
	.align		4
.L_400:
        /*0964*/ 	.word	index@(_ZN10layer_norm40ln_parallel_residual_bwd_finalize_kernelINS_22Kernel_traits_finalizeILj256E6__halfS2_S2_S2_fjLb0ELj1024ELj4ENS_18Kernel_traits_baseILj256ES2_S2_S2_S2_fjLj1024EEEEELb0EEEvNS_9BwdParamsE)
        /*0968*/ 	.word	0x00000020


	//----- nvinfo : EIATTR_FRAME_SIZE
	.align		4
.L_401:
        /*096c*/ 	.byte	0x04, 0x11
        /*096e*/ 	.short	(.L_403 - .L_402)
	.align		4
.L_402:
        /*0970*/ 	.word	index@(_ZN10layer_norm40ln_parallel_residual_bwd_finalize_kernelINS_22Kernel_traits_finalizeILj256E6__halfS2_S2_S2_fjLb0ELj1024ELj4ENS_18Kernel_traits_baseILj256ES2_S2_S2_S2_fjLj1024EEEEELb0EEEvNS_9BwdParamsE)
        /*0974*/ 	.word	0x00000000


	//----- nvinfo : EIATTR_REGCOUNT
	.align		4
.L_403:
        /*0978*/ 	.byte	0x04, 0x2f
        /*097a*/ 	.short	(.L_405 - .L_404)
	.align		4
.L_404:
        /*097c*/ 	.word	index@(_ZN10layer_norm22ln_bwd_finalize_kernelINS_22Kernel_traits_finalizeILj256E6__halfS2_S2_S2_fjLb0ELj1024ELj4ENS_18Kernel_traits_baseILj256ES2_S2_S2_S2_fjLj1024EEEEELb0ELb0EEEvNS_9BwdParamsE)
        /*0980*/ 	.word	0x00000020


	//----- nvinfo : EIATTR_FRAME_SIZE
	.align		4
.L_405:
        /*0984*/ 	.byte	0x04, 0x11
        /*0986*/ 	.short	(.L_407 - .L_406)
	.align		4
.L_406:
        /*0988*/ 	.word	index@(_ZN10layer_norm22ln_bwd_finalize_kernelINS_22Kernel_traits_finalizeILj256E6__halfS2_S2_S2_fjLb0ELj1024ELj4ENS_18Kernel_traits_baseILj256ES2_S2_S2_S2_fjLj1024EEEEELb0ELb0EEEvNS_9BwdParamsE)
        /*098c*/ 	.word	0x00000000


	//----- nvinfo : EIATTR_REGCOUNT
	.align		4
.L_407:
        /*0990*/ 	.byte	0x04, 0x2f
        /*0992*/ 	.short	(.L_409 - .L_408)
	.align		4
.L_408:
        /*0994*/ 	.word	index@(_ZN10layer_norm31ln_parallel_residual_bwd_kernelINS_13Kernel_traitsI6__halfS2_S2_S2_fjLj256ELj1ELj4ELj1ELj16ENS_18Kernel_traits_baseILj256ES2_S2_S2_S2_fjLj128EEEEELb1ELb0ELb1EEEvNS_9BwdParamsE)
        /*0998*/ 	.word	0x00000070


	//----- nvinfo : EIATTR_FRAME_SIZE
	.align		4
.L_409:
        /*099c*/ 	.byte	0x04, 0x11
        /*099e*/ 	.short	(.L_411 - .L_410)
	.align		4
.L_410:
        /*09a0*/ 	.word	index@(_ZN10layer_norm31ln_parallel_residual_bwd_kernelINS_13Kernel_traitsI6__halfS2_S2_S2_fjLj256ELj1ELj4ELj1ELj16ENS_18Kernel_traits_baseILj256ES2_S2_S2_S2_fjLj128EEEEELb1ELb0ELb1EEEvNS_9BwdParamsE)
        /*09a4*/ 	.word	0x00000000


	//----- nvinfo : EIATTR_REGCOUNT
	.align		4
.L_411:
        /*09a8*/ 	.byte	0x04, 0x2f
        /*09aa*/ 	.short	(.L_413 - .L_412)
	.align		4
.L_412:
        /*09ac*/ 	.word	index@(_ZN10layer_norm31ln_parallel_residual_bwd_kernelINS_13Kernel_traitsI6__halfS2_S2_S2_fjLj256ELj1ELj4ELj1ELj16ENS_18Kernel_traits_baseILj256ES2_S2_S2_S2_fjLj128EEEEELb1ELb0ELb0EEEvNS_9BwdParamsE)
        /*09b0*/ 	.word	0x0000007d


	//----- nvinfo : EIATTR_FRAME_SIZE
	.align		4
.L_413:
        /*09b4*/ 	.byte	0x04, 0x11
        /*09b6*/ 	.short	(.L_415 - .L_414)
	.align		4
.L_414:
        /*09b8*/ 	.word	index@(_ZN10layer_norm31ln_parallel_residual_bwd_kernelINS_13Kernel_traitsI6__halfS2_S2_S2_fjLj256ELj1ELj4ELj1ELj16ENS_18Kernel_traits_baseILj256ES2_S2_S2_S2_fjLj128EEEEELb1ELb0ELb0EEEvNS_9BwdParamsE)
        /*09bc*/ 	.word	0x00000000


	//----- nvinfo : EIATTR_REGCOUNT
	.align		4
.L_415:
        /*09c0*/ 	.byte	0x04, 0x2f
        /*09c2*/ 	.short	(.L_417 - .L_416)
	.align		4
.L_416:
        /*09c4*/ 	.word	index@(_ZN10layer_norm31ln_parallel_residual_bwd_kernelINS_13Kernel_traitsI6__halfS2_S2_S2_fjLj256ELj1ELj4ELj1ELj16ENS_18Kernel_traits_baseILj256ES2_S2_S2_S2_fjLj128EEEEELb0ELb1ELb1EEEvNS_9BwdParamsE)
        /*09c8*/ 	.word	0x00000048


	//----- nvinfo : EIATTR_FRAME_SIZE
	.align		4
.L_417:
        /*09cc*/ 	.byte	0x04, 0x11
        /*09ce*/ 	.short	(.L_419 - .L_418)
	.align		4
.L_418:
        /*09d0*/ 	.word	index@(_ZN10layer_norm31ln_parallel_residual_bwd_kernelINS_13Kernel_traitsI6__halfS2_S2_S2_fjLj256ELj1ELj4ELj1ELj16ENS_18Kernel_traits_baseILj256ES2_S2_S2_S2_fjLj128EEEEELb0ELb1ELb1EEEvNS_9BwdParamsE)
        /*09d4*/ 	.word	0x00000000


	//----- nvinfo : EIATTR_REGCOUNT
	.align		4
.L_419:
        /*09d8*/ 	.byte	0x04, 0x2f
        /*09da*/ 	.short	(.L_421 - .L_420)
	.align		4
.L_420:
        /*09dc*/ 	.word	index@(_ZN10layer_norm31ln_parallel_residual_bwd_kernelINS_13Kernel_traitsI6__halfS2_S2_S2_fjLj256ELj1ELj4ELj1ELj16ENS_18Kernel_traits_baseILj256ES2_S2_S2_S2_fjLj128EEEEELb0ELb1ELb0EEEvNS_9BwdParamsE)
        /*09e0*/ 	.word	0x00000048


	//----- nvinfo : EIATTR_FRAME_SIZE
	.align		4
.L_421:
        /*09e4*/ 	.byte	0x04, 0x11
        /*09e6*/ 	.short	(.L_423 - .L_422)
	.align		4
.L_422:
        /*09e8*/ 	.word	index@(_ZN10layer_norm31ln_parallel_residual_bwd_kernelINS_13Kernel_traitsI6__halfS2_S2_S2_fjLj256ELj1ELj4ELj1ELj16ENS_18Kernel_traits_baseILj256ES2_S2_S2_S2_fjLj128EEEEELb0ELb1ELb0EEEvNS_9BwdParamsE)
        /*09ec*/ 	.word	0x00000000


	//----- nvinfo : EIATTR_REGCOUNT
	.align		4
.L_423:
        /*09f0*/ 	.byte	0x04, 0x2f
        /*09f2*/ 	.short	(.L_425 - .L_424)
	.align		4
.L_424:
        /*09f4*/ 	.word	index@(_ZN10layer_norm31ln_parallel_residual_bwd_kernelINS_13Kernel_traitsI6__halfS2_S2_S2_fjLj256ELj1ELj4ELj1ELj16ENS_18Kernel_traits_baseILj256ES2_S2_S2_S2_fjLj128EEEEELb0ELb0ELb1EEEvNS_9BwdParamsE)
        /*09f8*/ 	.word	0x00000060


	//----- nvinfo : EIATTR_FRAME_SIZE
	.align		4
.L_425:
        /*09fc*/ 	.byte	0x04, 0x11
        /*09fe*/ 	.short	(.L_427 - .L_426)
	.align		4
.L_426:
        /*0a00*/ 	.word	index@(_ZN10layer_norm31ln_parallel_residual_bwd_kernelINS_13Kernel_traitsI6__halfS2_S2_S2_fjLj256ELj1ELj4ELj1ELj16ENS_18Kernel_traits_baseILj256ES2_S2_S2_S2_fjLj128EEEEELb0ELb0ELb1EEEvNS_9BwdParamsE)
        /*0a04*/ 	.word	0x00000000


	//----- nvinfo : EIATTR_REGCOUNT
	.align		4
.L_427:
        /*0a08*/ 	.byte	0x04, 0x2f
        /*0a0a*/ 	.short	(.L_429 - .L_428)
	.align		4
.L_428:
        /*0a0c*/ 	.word	index@(_ZN10layer_norm31ln_parallel_residual_bwd_kernelINS_13Kernel_traitsI6__halfS2_S2_S2_fjLj256ELj1ELj4ELj1ELj16ENS_18Kernel_traits_baseILj256ES2_S2_S2_S2_fjLj128EEEEELb0ELb0ELb0EEEvNS_9BwdParamsE)
        /*0a10*/ 	.word	0x00000060


	//----- nvinfo : EIATTR_FRAME_SIZE
	.align		4
.L_429:
        /*0a14*/ 	.byte	0x04, 0x11
        /*0a16*/ 	.short	(.L_431 - .L_430)
	.align		4
.L_430:
        /*0a18*/ 	.word	index@(_ZN10layer_norm31ln_parallel_residual_bwd_kernelINS_13Kernel_traitsI6__halfS2_S2_S2_fjLj256ELj1ELj4ELj1ELj16ENS_18Kernel_traits_baseILj256ES2_S2_S2_S2_fjLj128EEEEELb0ELb0ELb0EEEvNS_9BwdParamsE)
        /*0a1c*/ 	.word	0x00000000


	//----- nvinfo : EIATTR_REGCOUNT
	.align		4
.L_431:
        /*0a20*/ 	.byte	0x04, 0x2f
        /*0a22*/ 	.short	(.L_433 - .L_432)
	.align		4
.L_432:
        /*0a24*/ 	.word	index@(_ZN10layer_norm31ln_parallel_residual_bwd_kernelINS_13Kernel_traitsI13__nv_bfloat16S2_S2_S2_fjLj256ELj1ELj4ELj1ELj16ENS_18Kernel_traits_baseILj256ES2_S2_S2_S2_fjLj128EEEEELb1ELb1ELb1EEEvNS_9BwdParamsE)
        /*0a28*/ 	.word	0x00000050


	//----- nvinfo : EIATTR_FRAME_SIZE
	.align		4
.L_433:
        /*0a2c*/ 	.byte	0x04, 0x11
        /*0a2e*/ 	.short	(.L_435 - .L_434)
	.align		4
.L_434:
        /*0a30*/ 	.word	index@(_ZN10layer_norm31ln_parallel_residual_bwd_kernelINS_13Kernel_traitsI13__nv_bfloat16S2_S2_S2_fjLj256ELj1ELj4ELj1ELj16ENS_18Kernel_traits_baseILj256ES2_S2_S2_S2_fjLj128EEEEELb1ELb1ELb1EEEvNS_9BwdParamsE)
        /*0a34*/ 	.word	0x00000000


	//----- nvinfo : EIATTR_REGCOUNT
	.align		4
.L_435:
        /*0a38*/ 	.byte	0x04, 0x2f
        /*0a3a*/ 	.short	(.L_437 - .L_436)
	.align		4
.L_436:
        /*0a3c*/ 	.word	index@(_ZN10layer_norm40ln_parallel_residual_bwd_finalize_kernelINS_22Kernel_traits_finalizeILj256E13__nv_bfloat16S2_S2_S2_fjLb0ELj1024ELj4ENS_18Kernel_traits_baseILj256ES2_S2_S2_S2_fjLj1024EEEEELb1EEEvNS_9BwdParamsE)
        /*0a40*/ 	.word	0x00000020


	//----- nvinfo : EIATTR_FRAME_SIZE
	.align		4
.L_437:
        /*0a44*/ 	.byte	0x04, 0x11
        /*0a46*/ 	.short	(.L_439 - .L_438)
	.align		4
.L_438:
        /*0a48*/ 	.word	index@(_ZN10layer_norm40ln_parallel_residual_bwd_finalize_kernelINS_22Kernel_traits_finalizeILj256E13__nv_bfloat16S2_S2_S2_fjLb0ELj1024ELj4ENS_18Kernel_traits_baseILj256ES2_S2_S2_S2_fjLj1024EEEEELb1EEEvNS_9BwdParamsE)
        /*0a4c*/ 	.word	0x00000000


	//----- nvinfo : EIATTR_REGCOUNT
	.align		4
.L_439:
        /*0a50*/ 	.byte	0x04, 0x2f
        /*0a52*/ 	.short	(.L_441 - .L_440)
	.align		4
.L_440:
        /*0a54*/ 	.word	index@(_ZN10layer_norm22ln_bwd_finalize_kernelINS_22Kernel_traits_finalizeILj256E13__nv_bfloat16S2_S2_S2_fjLb0ELj1024ELj4ENS_18Kernel_traits_baseILj256ES2_S2_S2_S2_fjLj1024EEEEELb0ELb1EEEvNS_9BwdParamsE)
        /*0a58*/ 	.word	0x00000020


	//----- nvinfo : EIATTR_FRAME_SIZE
	.align		4
.L_441:
        /*0a5c*/ 	.byte	0x04, 0x11
        /*0a5e*/ 	.short	(.L_443 - .L_442)
	.align		4
.L_442:
        /*0a60*/ 	.word	index@(_ZN10layer_norm22ln_bwd_finalize_kernelINS_22Kernel_traits_finalizeILj256E13__nv_bfloat16S2_S2_S2_fjLb0ELj1024ELj4ENS_18Kernel_traits_baseILj256ES2_S2_S2_S2_fjLj1024EEEEELb0ELb1EEEvNS_9BwdParamsE)
        /*0a64*/ 	.word	0x00000000


	//----- nvinfo : EIATTR_REGCOUNT
	.align		4
.L_443:
        /*0a68*/ 	.byte	0x04, 0x2f
        /*0a6a*/ 	.short	(.L_445 - .L_444)
	.align		4
.L_444:
        /*0a6c*/ 	.word	index@(_ZN10layer_norm31ln_parallel_residual_bwd_kernelINS_13Kernel_traitsI13__nv_bfloat16S2_S2_S2_fjLj256ELj1ELj4ELj1ELj16ENS_18Kernel_traits_baseILj256ES2_S2_S2_S2_fjLj128EEEEELb1ELb1ELb0EEEvNS_9BwdParamsE)
        /*0a70*/ 	.word	0x0000005e


	//----- nvinfo : EIATTR_FRAME_SIZE
	.align		4
.L_445:
        /*0a74*/ 	.byte	0x04, 0x11
        /*0a76*/ 	.short	(.L_447 - .L_446)
	.align		4
.L_446:
        /*0a78*/ 	.word	index@(_ZN10layer_norm31ln_parallel_residual_bwd_kernelINS_13Kernel_traitsI13__nv_bfloat16S2_S2_S2_fjLj256ELj1ELj4ELj1ELj16ENS_18Kernel_traits_baseILj256ES2_S2_S2_S2_fjLj128EEEEELb1ELb1ELb0EEEvNS_9BwdParamsE)
        /*0a7c*/ 	.word	0x00000000


	//----- nvinfo : EIATTR_REGCOUNT
	.align		4
.L_447:
        /*0a80*/ 	.byte	0x04, 0x2f
        /*0a82*/ 	.short	(.L_449 - .L_448)
	.align		4
.L_448:
        /*0a84*/ 	.word	index@(_ZN10layer_norm40ln_parallel_residual_bwd_finalize_kernelINS_22Kernel_traits_finalizeILj256E13__nv_bfloat16S2_S2_S2_fjLb0ELj1024ELj4ENS_18Kernel_traits_baseILj256ES2_S2_S2_S2_fjLj1024EEEEELb0EEEvNS_9BwdParamsE)
        /*0a88*/ 	.word	0x00000020


	//----- nvinfo : EIATTR_FRAME_SIZE
	.align		4
.L_449:
        /*0a8c*/ 	.byte	0x04, 0x11
        /*0a8e*/ 	.short	(.L_451 - .L_450)
	.align		4
.L_450:
        /*0a90*/ 	.word	index@(_ZN10layer_norm40ln_parallel_residual_bwd_finalize_kernelINS_22Kernel_traits_finalizeILj256E13__nv_bfloat16S2_S2_S2_fjLb0ELj1024ELj4ENS_18Kernel_traits_baseILj256ES2_S2_S2_S2_fjLj1024EEEEELb0EEEvNS_9BwdParamsE)
        /*0a94*/ 	.word	0x00000000


	//----- nvinfo : EIATTR_REGCOUNT
	.align		4
.L_451:
        /*0a98*/ 	.byte	0x04, 0x2f
        /*0a9a*/ 	.short	(.L_453 - .L_452)
	.align		4
.L_452:
        /*0a9c*/ 	.word	index@(_ZN10layer_norm22ln_bwd_finalize_kernelINS_22Kernel_traits_finalizeILj256E13__nv_bfloat16S2_S2_S2_fjLb0ELj1024ELj4ENS_18Kernel_traits_baseILj256ES2_S2_S2_S2_fjLj1024EEEEELb0ELb0EEEvNS_9BwdParamsE)
        /*0aa0*/ 	.word	0x00000020


	//----- nvinfo : EIATTR_FRAME_SIZE
	.align		4
.L_453:
        /*0aa4*/ 	.byte	0x04, 0x11
        /*0aa6*/ 	.short	(.L_455 - .L_454)
	.align		4
.L_454:
        /*0aa8*/ 	.word	index@(_ZN10layer_norm22ln_bwd_finalize_kernelINS_22Kernel_traits_finalizeILj256E13__nv_bfloat16S2_S2_S2_fjLb0ELj1024ELj4ENS_18Kernel_traits_baseILj256ES2_S2_S2_S2_fjLj1024EEEEELb0ELb0EEEvNS_9BwdParamsE)
        /*0aac*/ 	.word	0x00000000


	//----- nvinfo : EIATTR_REGCOUNT
	.align		4
.L_455:
        /*0ab0*/ 	.byte	0x04, 0x2f
        /*0ab2*/ 	.short	(.L_457 - .L_456)
	.align		4
.L_456:
        /*0ab4*/ 	.word	index@(_ZN10layer_norm31ln_parallel_residual_bwd_kernelINS_13Kernel_traitsI13__nv_bfloat16S2_S2_S2_fjLj256ELj1ELj4ELj1ELj16ENS_18Kernel_traits_baseILj256ES2_S2_S2_S2_fjLj128EEEEELb1ELb0ELb1EEEvNS_9BwdParamsE)
        /*0ab8*/ 	.word	0x00000070


	//----- nvinfo : EIATTR_FRAME_SIZE
	.align		4
.L_457:
        /*0abc*/ 	.byte	0x04, 0x11
        /*0abe*/ 	.short	(.L_459 - .L_458)
	.align		4
.L_458:
        /*0ac0*/ 	.word	index@(_ZN10layer_norm31ln_parallel_residual_bwd_kernelINS_13Kernel_traitsI13__nv_bfloat16S2_S2_S2_fjLj256ELj1ELj4ELj1ELj16ENS_18Kernel_traits_baseILj256ES2_S2_S2_S2_fjLj128EEEEELb1ELb0ELb1EEEvNS_9BwdParamsE)
        /*0ac4*/ 	.word	0x00000000


	//----- nvinfo : EIATTR_REGCOUNT
	.align		4
.L_459:
        /*0ac8*/ 	.byte	0x04, 0x2f
        /*0aca*/ 	.short	(.L_461 - .L_460)
	.align		4
.L_460:
        /*0acc*/ 	.word	index@(_ZN10layer_norm31ln_parallel_residual_bwd_kernelINS_13Kernel_traitsI13__nv_bfloat16S2_S2_S2_fjLj256ELj1ELj4ELj1ELj16ENS_18Kernel_traits_baseILj256ES2_S2_S2_S2_fjLj128EEEEELb1ELb0ELb0EEEvNS_9BwdParamsE)
        /*0ad0*/ 	.word	0x0000007d


	//----- nvinfo : EIATTR_FRAME_SIZE
	.align		4
.L_461:
        /*0ad4*/ 	.byte	0x04, 0x11
        /*0ad6*/ 	.short	(.L_463 - .L_462)
	.align		4
.L_462:
        /*0ad8*/ 	.word	index@(_ZN10layer_norm31ln_parallel_residual_bwd_kernelINS_13Kernel_traitsI13__nv_bfloat16S2_S2_S2_fjLj256ELj1ELj4ELj1ELj16ENS_18Kernel_traits_baseILj256ES2_S2_S2_S2_fjLj128EEEEELb1ELb0ELb0EEEvNS_9BwdParamsE)
        /*0adc*/ 	.word	0x00000000


	//----- nvinfo : EIATTR_REGCOUNT
	.align		4
.L_463:
        /*0ae0*/ 	.byte	0x04, 0x2f
        /*0ae2*/ 	.short	(.L_465 - .L_464)
	.align		4
.L_464:
        /*0ae4*/ 	.word	index@(_ZN10layer_norm31ln_parallel_residual_bwd_kernelINS_13Kernel_traitsI13__nv_bfloat16S2_S2_S2_fjLj256ELj1ELj4ELj1ELj16ENS_18Kernel_traits_baseILj256ES2_S2_S2_S2_fjLj128EEEEELb0ELb1ELb1EEEvNS_9BwdParamsE)
        /*0ae8*/ 	.word	0x00000048


	//----- nvinfo : EIATTR_FRAME_SIZE
	.align		4
.L_465:
        /*0aec*/ 	.byte	0x04, 0x11
        /*0aee*/ 	.short	(.L_467 - .L_466)
	.align		4
.L_466:
        /*0af0*/ 	.word	index@(_ZN10layer_norm31ln_parallel_residual_bwd_kernelINS_13Kernel_traitsI13__nv_bfloat16S2_S2_S2_fjLj256ELj1ELj4ELj1ELj16ENS_18Kernel_traits_baseILj256ES2_S2_S2_S2_fjLj128EEEEELb0ELb1ELb1EEEvNS_9BwdParamsE)
        /*0af4*/ 	.word	0x00000000


	//----- nvinfo : EIATTR_REGCOUNT
	.align		4
.L_467:
        /*0af8*/ 	.byte	0x04, 0x2f
        /*0afa*/ 	.short	(.L_469 - .L_468)
	.align		4
.L_468:
        /*0afc*/ 	.word	index@(_ZN10layer_norm31ln_parallel_residual_bwd_kernelINS_13Kernel_traitsI13__nv_bfloat16S2_S2_S2_fjLj256ELj1ELj4ELj1ELj16ENS_18Kernel_traits_baseILj256ES2_S2_S2_S2_fjLj128EEEEELb0ELb1ELb0EEEvNS_9BwdParamsE)
        /*0b00*/ 	.word	0x00000048


	//----- nvinfo : EIATTR_FRAME_SIZE
	.align		4
.L_469:
        /*0b04*/ 	.byte	0x04, 0x11
        /*0b06*/ 	.short	(.L_471 - .L_470)
	.align		4
.L_470:
        /*0b08*/ 	.word	index@(_ZN10layer_norm31ln_parallel_residual_bwd_kernelINS_13Kernel_traitsI13__nv_bfloat16S2_S2_S2_fjLj256ELj1ELj4ELj1ELj16ENS_18Kernel_traits_baseILj256ES2_S2_S2_S2_fjLj128EEEEELb0ELb1ELb0EEEvNS_9BwdParamsE)
        /*0b0c*/ 	.word	0x00000000


	//----- nvinfo : EIATTR_REGCOUNT
	.align		4
.L_471:
        /*0b10*/ 	.byte	0x04, 0x2f
        /*0b12*/ 	.short	(.L_473 - .L_472)
	.align		4
.L_472:
        /*0b14*/ 	.word	index@(_ZN10layer_norm31ln_parallel_residual_bwd_kernelINS_13Kernel_traitsI13__nv_bfloat16S2_S2_S2_fjLj256ELj1ELj4ELj1ELj16ENS_18Kernel_traits_baseILj256ES2_S2_S2_S2_fjLj128EEEEELb0ELb0ELb1EEEvNS_9BwdParamsE)
        /*0b18*/ 	.word	0x00000060


	//----- nvinfo : EIATTR_FRAME_SIZE
	.align		4
.L_473:
        /*0b1c*/ 	.byte	0x04, 0x11
        /*0b1e*/ 	.short	(.L_475 - .L_474)
	.align		4
.L_474:
        /*0b20*/ 	.word	index@(_ZN10layer_norm31ln_parallel_residual_bwd_kernelINS_13Kernel_traitsI13__nv_bfloat16S2_S2_S2_fjLj256ELj1ELj4ELj1ELj16ENS_18Kernel_traits_baseILj256ES2_S2_S2_S2_fjLj128EEEEELb0ELb0ELb1EEEvNS_9BwdParamsE)
        /*0b24*/ 	.word	0x00000000


	//----- nvinfo : EIATTR_REGCOUNT
	.align		4
.L_475:
        /*0b28*/ 	.byte	0x04, 0x2f
        /*0b2a*/ 	.short	(.L_477 - .L_476)
	.align		4
.L_476:
        /*0b2c*/ 	.word	index@(_ZN10layer_norm31ln_parallel_residual_bwd_kernelINS_13Kernel_traitsI13__nv_bfloat16S2_S2_S2_fjLj256ELj1ELj4ELj1ELj16ENS_18Kernel_traits_baseILj256ES2_S2_S2_S2_fjLj128EEEEELb0ELb0ELb0EEEvNS_9BwdParamsE)
        /*0b30*/ 	.word	0x00000060


	//----- nvinfo : EIATTR_FRAME_SIZE
	.align		4
.L_477:
        /*0b34*/ 	.byte	0x04, 0x11
        /*0b36*/ 	.short	(.L_479 - .L_478)
	.align		4
.L_478:
        /*0b38*/ 	.word	index@(_ZN10layer_norm31ln_parallel_residual_bwd_kernelINS_13Kernel_traitsI13__nv_bfloat16S2_S2_S2_fjLj256ELj1ELj4ELj1ELj16ENS_18Kernel_traits_baseILj256ES2_S2_S2_S2_fjLj128EEEEELb0ELb0ELb0EEEvNS_9BwdParamsE)
        /*0b3c*/ 	.word	0x00000000


	//----- nvinfo : EIATTR_MIN_STACK_SIZE
	.align		4
.L_479:
        /*0b40*/ 	.byte	0x04, 0x12
        /*0b42*/ 	.short	(.L_481 - .L_480)
	.align		4
.L_480:
        /*0b44*/ 	.word	index@(_ZN10layer_norm31ln_parallel_residual_bwd_kernelINS_13Kernel_traitsI13__nv_bfloat16S2_S2_S2_fjLj256ELj1ELj4ELj1ELj16ENS_18Kernel_traits_baseILj256ES2_S2_S2_S2_fjLj128EEEEELb0ELb0ELb0EEEvNS_9BwdParamsE)
        /*0b48*/ 	.word	0x00000000


	//----- nvinfo : EIATTR_MIN_STACK_SIZE
	.align		4
.L_481:
        /*0b4c*/ 	.byte	0x04, 0x12
        /*0b4e*/ 	.short	(.L_483 - .L_482)
	.align		4
.L_482:
        /*0b50*/ 	.word	index@(_ZN10layer_norm31ln_parallel_residual_bwd_kernelINS_13Kernel_traitsI13__nv_bfloat16S2_S2_S2_fjLj256ELj1ELj4ELj1ELj16ENS_18Kernel_traits_baseILj256ES2_S2_S2_S2_fjLj128EEEEELb0ELb0ELb1EEEvNS_9BwdParamsE)
        /*0b54*/ 	.word	0x00000000


	//----- nvinfo : EIATTR_MIN_STACK_SIZE
	.align		4
.L_483:
        /*0b58*/ 	.byte	0x04, 0x12
        /*0b5a*/ 	.short	(.L_485 - .L_484)
	.align		4
.L_484:
        /*0b5c*/ 	.word	index@(_ZN10layer_norm31ln_parallel_residual_bwd_kernelINS_13Kernel_traitsI13__nv_bfloat16S2_S2_S2_fjLj256ELj1ELj4ELj1ELj16ENS_18Kernel_traits_baseILj256ES2_S2_S2_S2_fjLj128EEEEELb0ELb1ELb0EEEvNS_9BwdParamsE)
        /*0b60*/ 	.word	0x00000000


	//----- nvinfo : EIATTR_MIN_STACK_SIZE
	.align		4
.L_485:
        /*0b64*/ 	.byte	0x04, 0x12
        /*0b66*/ 	.short	(.L_487 - .L_486)
	.align		4
.L_486:
        /*0b68*/ 	.word	index@(_ZN10layer_norm31ln_parallel_residual_bwd_kernelINS_13Kernel_traitsI13__nv_bfloat16S2_S2_S2_fjLj256ELj1ELj4ELj1ELj16ENS_18Kernel_traits_baseILj256ES2_S2_S2_S2_fjLj128EEEEELb0ELb1ELb1EEEvNS_9BwdParamsE)
        /*0b6c*/ 	.word	0x00000000


	//----- nvinfo : EIATTR_MIN_STACK_SIZE
	.align		4
.L_487:
        /*0b70*/ 	.byte	0x04, 0x12
        /*0b72*/ 	.short	(.L_489 - .L_488)
	.align		4
.L_488:
        /*0b74*/ 	.word	index@(_ZN10layer_norm31ln_parallel_residual_bwd_kernelINS_13Kernel_traitsI13__nv_bfloat16S2_S2_S2_fjLj256ELj1ELj4ELj1ELj16ENS_18Kernel_traits_baseILj256ES2_S2_S2_S2_fjLj128EEEEELb1ELb0ELb0EEEvNS_9BwdParamsE)
        /*0b78*/ 	.word	0x00000000


	//----- nvinfo : EIATTR_MIN_STACK_SIZE
	.align		4
.L_489:
        /*0b7c*/ 	.byte	0x04, 0x12
        /*0b7e*/ 	.short	(.L_491 - .L_490)
	.align		4
.L_490:
        /*0b80*/ 	.word	index@(_ZN10layer_norm31ln_parallel_residual_bwd_kernelINS_13Kernel_traitsI13__nv_bfloat16S2_S2_S2_fjLj256ELj1ELj4ELj1ELj16ENS_18Kernel_traits_baseILj256ES2_S2_S2_S2_fjLj128EEEEELb1ELb0ELb1EEEvNS_9BwdParamsE)
        /*0b84*/ 	.word	0x00000000


	//----- nvinfo : EIATTR_MIN_STACK_SIZE
	.align		4
.L_491:
        /*0b88*/ 	.byte	0x04, 0x12
        /*0b8a*/ 	.short	(.L_493 - .L_492)
	.align		4
.L_492:
        /*0b8c*/ 	.word	index@(_ZN10layer_norm22ln_bwd_finalize_kernelINS_22Kernel_traits_finalizeILj256E13__nv_bfloat16S2_S2_S2_fjLb0ELj1024ELj4ENS_18Kernel_traits_baseILj256ES2_S2_S2_S2_fjLj1024EEEEELb0ELb0EEEvNS_9BwdParamsE)
        /*0b90*/ 	.word	0x00000000


	//----- nvinfo : EIATTR_MIN_STACK_SIZE
	.align		4
.L_493:
        /*0b94*/ 	.byte	0x04, 0x12
        /*0b96*/ 	.short	(.L_495 - .L_494)
	.align		4
.L_494:
        /*0b98*/ 	.word	index@(_ZN10layer_norm40ln_parallel_residual_bwd_finalize_kernelINS_22Kernel_traits_finalizeILj256E13__nv_bfloat16S2_S2_S2_fjLb0ELj1024ELj4ENS_18Kernel_traits_baseILj256ES2_S2_S2_S2_fjLj1024EEEEELb0EEEvNS_9BwdParamsE)
        /*0b9c*/ 	.word	0x00000000


	//----- nvinfo : EIATTR_MIN_STACK_SIZE
	.align		4
.L_495:
        /*0ba0*/ 	.byte	0x04, 0x12
        /*0ba2*/ 	.short	(.L_497 - .L_496)
	.align		4
.L_496:
        /*0ba4*/ 	.word	index@(_ZN10layer_norm31ln_parallel_residual_bwd_kernelINS_13Kernel_traitsI13__nv_bfloat16S2_S2_S2_fjLj256ELj1ELj4ELj1ELj16ENS_18Kernel_traits_baseILj256ES2_S2_S2_S2_fjLj128EEEEELb1ELb1ELb0EEEvNS_9BwdParamsE)
        /*0ba8*/ 	.word	0x00000000


	//----- nvinfo : EIATTR_MIN_STACK_SIZE
	.align		4
.L_497:
        /*0bac*/ 	.byte	0x04, 0x12
        /*0bae*/ 	.short	(.L_499 - .L_498)
	.align		4
.L_498:
        /*0bb0*/ 	.word	index@(_ZN10layer_norm22ln_bwd_finalize_kernelINS_22Kernel_traits_finalizeILj256E13__nv_bfloat16S2_S2_S2_fjLb0ELj1024ELj4ENS_18Kernel_traits_baseILj256ES2_S2_S2_S2_fjLj1024EEEEELb0ELb1EEEvNS_9BwdParamsE)
        /*0bb4*/ 	.word	0x00000000


	//----- nvinfo : EIATTR_MIN_STACK_SIZE
	.align		4
.L_499:
        /*0bb8*/ 	.byte	0x04, 0x12
        /*0bba*/ 	.short	(.L_501 - .L_500)
	.align		4
.L_500:
        /*0bbc*/ 	.word	index@(_ZN10layer_norm40ln_parallel_residual_bwd_finalize_kernelINS_22Kernel_traits_finalizeILj256E13__nv_bfloat16S2_S2_S2_fjLb0ELj1024ELj4ENS_18Kernel_traits_baseILj256ES2_S2_S2_S2_fjLj1024EEEEELb1EEEvNS_9BwdParamsE)
        /*0bc0*/ 	.word	0x00000000


	//----- nvinfo : EIATTR_MIN_STACK_SIZE
	.align		4
.L_501:
        /*0bc4*/ 	.byte	0x04, 0x12
        /*0bc6*/ 	.short	(.L_503 - .L_502)
	.align		4
.L_502:
        /*0bc8*/ 	.word	index@(_ZN10layer_norm31ln_parallel_residual_bwd_kernelINS_13Kernel_traitsI13__nv_bfloat16S2_S2_S2_fjLj256ELj1ELj4ELj1ELj16ENS_18Kernel_traits_baseILj256ES2_S2_S2_S2_fjLj128EEEEELb1ELb1ELb1EEEvNS_9BwdParamsE)
        /*0bcc*/ 	.word	0x00000000


	//----- nvinfo : EIATTR_MIN_STACK_SIZE
	.align		4
.L_503:
        /*0bd0*/ 	.byte	0x04, 0x12
        /*0bd2*/ 	.short	(.L_505 - .L_504)
	.align		4
.L_504:
        /*0bd4*/ 	.word	index@(_ZN10layer_norm31ln_parallel_residual_bwd_kernelINS_13Kernel_traitsI6__halfS2_S2_S2_fjLj256ELj1ELj4ELj1ELj16ENS_18Kernel_traits_baseILj256ES2_S2_S2_S2_fjLj128EEEEELb0ELb0ELb0EEEvNS_9BwdParamsE)
        /*0bd8*/ 	.word	0x00000000


	//----- nvinfo : EIATTR_MIN_STACK_SIZE
	.align		4
.L_505:
        /*0bdc*/ 	.byte	0x04, 0x12
        /*0bde*/ 	.short	(.L_507 - .L_506)
	.align		4
.L_506:
        /*0be0*/ 	.word	index@(_ZN10layer_norm31ln_parallel_residual_bwd_kernelINS_13Kernel_traitsI6__halfS2_S2_S2_fjLj256ELj1ELj4ELj1ELj16ENS_18Kernel_traits_baseILj256ES2_S2_S2_S2_fjLj128EEEEELb0ELb0ELb1EEEvNS_9BwdParamsE)
        /*0be4*/ 	.word	0x00000000


	//----- nvinfo : EIATTR_MIN_STACK_SIZE
	.align		4
.L_507:
        /*0be8*/ 	.byte	0x04, 0x12
        /*0bea*/ 	.short	(.L_509 - .L_508)
	.align		4
.L_508:
        /*0bec*/ 	.word	index@(_ZN10layer_norm31ln_parallel_residual_bwd_kernelINS_13Kernel_traitsI6__halfS2_S2_S2_fjLj256ELj1ELj4ELj1ELj16ENS_18Kernel_traits_baseILj256ES2_S2_S2_S2_fjLj128EEEEELb0ELb1ELb0EEEvNS_9BwdParamsE)
        /*0bf0*/ 	.word	0x00000000


	//----- nvinfo : EIATTR_MIN_STACK_SIZE
	.align		4
.L_509:
        /*0bf4*/ 	.byte	0x04, 0x12
        /*0bf6*/ 	.short	(.L_511 - .L_510)
	.align		4
.L_510:
        /*0bf8*/ 	.word	index@(_ZN10layer_norm31ln_parallel_residual_bwd_kernelINS_13Kernel_traitsI6__halfS2_S2_S2_fjLj256ELj1ELj4ELj1ELj16ENS_18Kernel_traits_baseILj256ES2_S2_S2_S2_fjLj128EEEEELb0ELb1ELb1EEEvNS_9BwdParamsE)
        /*0bfc*/ 	.word	0x00000000


	//----- nvinfo : EIATTR_MIN_STACK_SIZE
	.align		4
.L_511:
        /*0c00*/ 	.byte	0x04, 0x12
        /*0c02*/ 	.short	(.L_513 - .L_512)
	.align		4
.L_512:
        /*0c04*/ 	.word	index@(_ZN10layer_norm31ln_parallel_residual_bwd_kernelINS_13Kernel_traitsI6__halfS2_S2_S2_fjLj256ELj1ELj4ELj1ELj16ENS_18Kernel_traits_baseILj256ES2_S2_S2_S2_fjLj128EEEEELb1ELb0ELb0EEEvNS_9BwdParamsE)
        /*0c08*/ 	.word	0x00000000


	//----- nvinfo : EIATTR_MIN_STACK_SIZE
	.align		4
.L_513:
        /*0c0c*/ 	.byte	0x04, 0x12
        /*0c0e*/ 	.short	(.L_515 - .L_514)
	.align		4
.L_514:
        /*0c10*/ 	.word	index@(_ZN10layer_norm31ln_parallel_residual_bwd_kernelINS_13Kernel_traitsI6__halfS2_S2_S2_fjLj256ELj1ELj4ELj1ELj16ENS_18Kernel_traits_baseILj256ES2_S2_S2_S2_fjLj128EEEEELb1ELb0ELb1EEEvNS_9BwdParamsE)
        /*0c14*/ 	.word	0x00000000


	//----- nvinfo : EIATTR_MIN_STACK_SIZE
	.align		4
.L_515:
        /*0c18*/ 	.byte	0x04, 0x12
        /*0c1a*/ 	.short	(.L_517 - .L_516)
	.align		4
.L_516:
        /*0c1c*/ 	.word	index@(_ZN10layer_norm22ln_bwd_finalize_kernelINS_22Kernel_traits_finalizeILj256E6__halfS2_S2_S2_fjLb0ELj1024ELj4ENS_18Kernel_traits_baseILj256ES2_S2_S2_S2_fjLj1024EEEEELb0ELb0EEEvNS_9BwdParamsE)
        /*0c20*/ 	.word	0x00000000


	//----- nvinfo : EIATTR_MIN_STACK_SIZE
	.align		4
.L_517:
        /*0c24*/ 	.byte	0x04, 0x12
        /*0c26*/ 	.short	(.L_519 - .L_518)
	.align		4
.L_518:
        /*0c28*/ 	.word	index@(_ZN10layer_norm40ln_parallel_residual_bwd_finalize_kernelINS_22Kernel_traits_finalizeILj256E6__halfS2_S2_S2_fjLb0ELj1024ELj4ENS_18Kernel_traits_baseILj256ES2_S2_S2_S2_fjLj1024EEEEELb0EEEvNS_9BwdParamsE)
        /*0c2c*/ 	.word	0x00000000


	//----- nvinfo : EIATTR_MIN_STACK_SIZE
	.align		4
.L_519:
        /*0c30*/ 	.byte	0x04, 0x12
        /*0c32*/ 	.short	(.L_521 - .L_520)
	.align		4
.L_520:
        /*0c34*/ 	.word	index@(_ZN10layer_norm31ln_parallel_residual_bwd_kernelINS_13Kernel_traitsI6__halfS2_S2_S2_fjLj256ELj1ELj4ELj1ELj16ENS_18Kernel_traits_baseILj256ES2_S2_S2_S2_fjLj128EEEEELb1ELb1ELb0EEEvNS_9BwdParamsE)
        /*0c38*/ 	.word	0x00000000


	//----- nvinfo : EIATTR_MIN_STACK_SIZE
	.align		4
.L_521:
        /*0c3c*/ 	.byte	0x04, 0x12
        /*0c3e*/ 	.short	(.L_523 - .L_522)
	.align		4
.L_522:
        /*0c40*/ 	.word	index@(_ZN10layer_norm22ln_bwd_finalize_kernelINS_22Kernel_traits_finalizeILj256E6__halfS2_S2_S2_fjLb0ELj1024ELj4ENS_18Kernel_traits_baseILj256ES2_S2_S2_S2_fjLj1024EEEEELb0ELb1EEEvNS_9BwdParamsE)
        /*0c44*/ 	.word	0x00000000


	//----- nvinfo : EIATTR_MIN_STACK_SIZE
	.align		4
.L_523:
        /*0c48*/ 	.byte	0x04, 0x12
        /*0c4a*/ 	.short	(.L_525 - .L_524)
	.align		4
.L_524:
        /*0c4c*/ 	.word	index@(_ZN10layer_norm40ln_parallel_residual_bwd_finalize_kernelINS_22Kernel_traits_finalizeILj256E6__halfS2_S2_S2_fjLb0ELj1024ELj4ENS_18Kernel_traits_baseILj256ES2_S2_S2_S2_fjLj1024EEEEELb1EEEvNS_9BwdParamsE)
        /*0c50*/ 	.word	0x00000000


	//----- nvinfo : EIATTR_MIN_STACK_SIZE
	.align		4
.L_525:
        /*0c54*/ 	.byte	0x04, 0x12
        /*0c56*/ 	.short	(.L_527 - .L_526)
	.align		4
.L_526:
        /*0c58*/ 	.word	index@(_ZN10layer_norm31ln_parallel_residual_bwd_kernelINS_13Kernel_traitsI6__halfS2_S2_S2_fjLj256ELj1ELj4ELj1ELj16ENS_18Kernel_traits_baseILj256ES2_S2_S2_S2_fjLj128EEEEELb1ELb1ELb1EEEvNS_9BwdParamsE)
        /*0c5c*/ 	.word	0x00000000


	//----- nvinfo : EIATTR_MIN_STACK_SIZE
	.align		4
.L_527:
        /*0c60*/ 	.byte	0x04, 0x12
        /*0c62*/ 	.short	(.L_529 - .L_528)
	.align		4
.L_528:
        /*0c64*/ 	.word	index@(_ZN10layer_norm31ln_parallel_residual_bwd_kernelINS_13Kernel_traitsIf13__nv_bfloat16S2_S2_fjLj256ELj1ELj4ELj1ELj16ENS_18Kernel_traits_baseILj256EfS2_S2_S2_fjLj128EEEEELb0ELb0ELb0EEEvNS_9BwdParamsE)
        /*0c68*/ 	.word	0x00000000


	//----- nvinfo : EIATTR_MIN_STACK_SIZE
	.align		4
.L_529:
        /*0c6c*/ 	.byte	0x04, 0x12
        /*0c6e*/ 	.short	(.L_531 - .L_530)
	.align		4
.L_530:
        /*0c70*/ 	.word	index@(_ZN10layer_norm31ln_parallel_residual_bwd_kernelINS_13Kernel_traitsIf13__nv_bfloat16S2_S2_fjLj256ELj1ELj4ELj1ELj16ENS_18Kernel_traits_baseILj256EfS2_S2_S2_fjLj128EEEEELb0ELb0ELb1EEEvNS_9BwdParamsE)
        /*0c74*/ 	.word	0x00000000


	//----- nvinfo : EIATTR_MIN_STACK_SIZE
	.align		4
.L_531:
        /*0c78*/ 	.byte	0x04, 0x12
        /*0c7a*/ 	.short	(.L_533 - .L_532)
	.align		4
.L_532:
        /*0c7c*/ 	.word	index@(_ZN10layer_norm31ln_parallel_residual_bwd_kernelINS_13Kernel_traitsIf13__nv_bfloat16S2_S2_fjLj256ELj1ELj4ELj1ELj16ENS_18Kernel_traits_baseILj256EfS2_S2_S2_fjLj128EEEEELb0ELb1ELb0EEEvNS_9BwdParamsE)
        /*0c80*/ 	.word	0x00000000


	//----- nvinfo : EIATTR_MIN_STACK_SIZE
	.align		4
.L_533:
        /*0c84*/ 	.byte	0x04, 0x12
        /*0c86*/ 	.short	(.L_535 - .L_534)
	.align		4
.L_534:
        /*0c88*/ 	.word	index@(_ZN10layer_norm31ln_parallel_residual_bwd_kernelINS_13Kernel_traitsIf13__nv_bfloat16S2_S2_fjLj256ELj1ELj4ELj1ELj16ENS_18Kernel_traits_baseILj256EfS2_S2_S2_fjLj128EEEEELb0ELb1ELb1EEEvNS_9BwdParamsE)
        /*0c8c*/ 	.word	0x00000000


	//----- nvinfo : EIATTR_MIN_STACK_SIZE
	.align		4
.L_535:
        /*0c90*/ 	.byte	0x04, 0x12
        /*0c92*/ 	.short	(.L_537 - .L_536)
	.align		4
.L_536:
        /*0c94*/ 	.word	index@(_ZN10layer_norm31ln_parallel_residual_bwd_kernelINS_13Kernel_traitsIf13__nv_bfloat16S2_S2_fjLj256ELj1ELj4ELj1ELj16ENS_18Kernel_traits_baseILj256EfS2_S2_S2_fjLj128EEEEELb1ELb0ELb0EEEvNS_9BwdParamsE)
        /*0c98*/ 	.word	0x00000000


	//----- nvinfo : EIATTR_MIN_STACK_SIZE
	.align		4
.L_537:
        /*0c9c*/ 	.byte	0x04, 0x12
        /*0c9e*/ 	.short	(.L_539 - .L_538)
	.align		4
.L_538:
        /*0ca0*/ 	.word	index@(_ZN10layer_norm31ln_parallel_residual_bwd_kernelINS_13Kernel_traitsIf13__nv_bfloat16S2_S2_fjLj256ELj1ELj4ELj1ELj16ENS_18Kernel_traits_baseILj256EfS2_S2_S2_fjLj128EEEEELb1ELb0ELb1EEEvNS_9BwdParamsE)
        /*0ca4*/ 	.word	0x00000000


	//----- nvinfo : EIATTR_MIN_STACK_SIZE
	.align		4
.L_539:
        /*0ca8*/ 	.byte	0x04, 0x12
        /*0caa*/ 	.short	(.L_541 - .L_540)
	.align		4
.L_540:
        /*0cac*/ 	.word	index@(_ZN10layer_norm22ln_bwd_finalize_kernelINS_22Kernel_traits_finalizeILj256Ef13__nv_bfloat16S2_S2_fjLb0ELj1024ELj4ENS_18Kernel_traits_baseILj256EfS2_S2_S2_fjLj1024EEEEELb0ELb0EEEvNS_9BwdParamsE)
        /*0cb0*/ 	.word	0x00000000


	//----- nvinfo : EIATTR_MIN_STACK_SIZE
	.align		4
.L_541:
        /*0cb4*/ 	.byte	0x04, 0x12
        /*0cb6*/ 	.short	(.L_543 - .L_542)
	.align		4
.L_542:
        /*0cb8*/ 	.word	index@(_ZN10layer_norm40ln_parallel_residual_bwd_finalize_kernelINS_22Kernel_traits_finalizeILj256Ef13__nv_bfloat16S2_S2_fjLb0ELj1024ELj4ENS_18Kernel_traits_baseILj256EfS2_S2_S2_fjLj1024EEEEELb0EEEvNS_9BwdParamsE)
        /*0cbc*/ 	.word	0x00000000


	//----- nvinfo : EIATTR_MIN_STACK_SIZE
	.align		4
.L_543:
        /*0cc0*/ 	.byte	0x04, 0x12
        /*0cc2*/ 	.short	(.L_545 - .L_544)
	.align		4
.L_544:
        /*0cc4*/ 	.word	index@(_ZN10layer_norm31ln_parallel_residual_bwd_kernelINS_13Kernel_traitsIf13__nv_bfloat16S2_S2_fjLj256ELj1ELj4ELj1ELj16ENS_18Kernel_traits_baseILj256EfS2_S2_S2_fjLj128EEEEELb1ELb1ELb0EEEvNS_9BwdParamsE)
        /*0cc8*/ 	.word	0x00000000


	//----- nvinfo : EIATTR_MIN_STACK_SIZE
	.align		4
.L_545:
        /*0ccc*/ 	.byte	0x04, 0x12
        /*0cce*/ 	.short	(.L_547 - .L_546)
	.align		4
.L_546:
        /*0cd0*/ 	.word	index@(_ZN10layer_norm22ln_bwd_finalize_kernelINS_22Kernel_traits_finalizeILj256Ef13__nv_bfloat16S2_S2_fjLb0ELj1024ELj4ENS_18Kernel_traits_baseILj256EfS2_S2_S2_fjLj1024EEEEELb0ELb1EEEvNS_9BwdParamsE)
        /*0cd4*/ 	.word	0x00000000


	//----- nvinfo : EIATTR_MIN_STACK_SIZE
	.align		4
.L_547:
        /*0cd8*/ 	.byte	0x04, 0x12
        /*0cda*/ 	.short	(.L_549 - .L_548)
	.align		4
.L_548:
        /*0cdc*/ 	.word	index@(_ZN10layer_norm40ln_parallel_residual_bwd_finalize_kernelINS_22Kernel_traits_finalizeILj256Ef13__nv_bfloat16S2_S2_fjLb0ELj1024ELj4ENS_18Kernel_traits_baseILj256EfS2_S2_S2_fjLj1024EEEEELb1EEEvNS_9BwdParamsE)
        /*0ce0*/ 	.word	0x00000000


	//----- nvinfo : EIATTR_MIN_STACK_SIZE
	.align		4
.L_549:
        /*0ce4*/ 	.byte	0x04, 0x12
        /*0ce6*/ 	.short	(.L_551 - .L_550)
	.align		4
.L_550:
        /*0ce8*/ 	.word	index@(_ZN10layer_norm31ln_parallel_residual_bwd_kernelINS_13Kernel_traitsIf13__nv_bfloat16S2_S2_fjLj256ELj1ELj4ELj1ELj16ENS_18Kernel_traits_baseILj256EfS2_S2_S2_fjLj128EEEEELb1ELb1ELb1EEEvNS_9BwdParamsE)
        /*0cec*/ 	.word	0x00000000


	//----- nvinfo : EIATTR_MIN_STACK_SIZE
	.align		4
.L_551:
        /*0cf0*/ 	.byte	0x04, 0x12
        /*0cf2*/ 	.short	(.L_553 - .L_552)
	.align		4
.L_552:
        /*0cf4*/ 	.word	index@(_ZN10layer_norm31ln_parallel_residual_bwd_kernelINS_13Kernel_traitsI13__nv_bfloat16S2_fS2_fjLj256ELj1ELj4ELj1ELj16ENS_18Kernel_traits_baseILj256ES2_S2_fS2_fjLj128EEEEELb0ELb0ELb0EEEvNS_9BwdParamsE)
        /*0cf8*/ 	.word	0x00000000


	//----- nvinfo : EIATTR_MIN_STACK_SIZE
	.align		4
.L_553:
        /*0cfc*/ 	.byte	0x04, 0x12
        /*0cfe*/ 	.short	(.L_555 - .L_554)
	.align		4
.L_554:
        /*0d00*/ 	.word	index@(_ZN10layer_norm31ln_parallel_residual_bwd_kernelINS_13Kernel_traitsI13__nv_bfloat16S2_fS2_fjLj256ELj1ELj4ELj1ELj16ENS_18Kernel_traits_baseILj256ES2_S2_fS2_fjLj128EEEEELb0ELb0ELb1EEEvNS_9BwdParamsE)
        /*0d04*/ 	.word	0x00000000


	//----- nvinfo : EIATTR_MIN_STACK_SIZE
	.align		4
.L_555:
        /*0d08*/ 	.byte	0x04, 0x12
        /*0d0a*/ 	.short	(.L_557 - .L_556)
	.align		4
.L_556:
        /*0d0c*/ 	.word	index@(_ZN10layer_norm31ln_parallel_residual_bwd_kernelINS_13Kernel_traitsI13__nv_bfloat16S2_fS2_fjLj256ELj1ELj4ELj1ELj16ENS_18Kernel_traits_baseILj256ES2_S2_fS2_fjLj128EEEEELb0ELb1ELb0EEEvNS_9BwdParamsE)
        /*0d10*/ 	.word	0x00000000


	//----- nvinfo : EIATTR_MIN_STACK_SIZE
	.align		4
.L_557:
        /*0d14*/ 	.byte	0x04, 0x12
        /*0d16*/ 	.short	(.L_559 - .L_558)
	.align		4
.L_558:
        /*0d18*/ 	.word	index@(_ZN10layer_norm31ln_parallel_residual_bwd_kernelINS_13Kernel_traitsI13__nv_bfloat16S2_fS2_fjLj256ELj1ELj4ELj1ELj16ENS_18Kernel_traits_baseILj256ES2_S2_fS2_fjLj128EEEEELb0ELb1ELb1EEEvNS_9BwdParamsE)
        /*0d1c*/ 	.word	0x00000000


	//----- nvinfo : EIATTR_MIN_STACK_SIZE
	.align		4
.L_559:
        /*0d20*/ 	.byte	0x04, 0x12
        /*0d22*/ 	.short	(.L_561 - .L_560)
	.align		4
.L_560:
        /*0d24*/ 	.word	index@(_ZN10layer_norm31ln_parallel_residual_bwd_kernelINS_13Kernel_traitsI13__nv_bfloat16S2_fS2_fjLj256ELj1ELj4ELj1ELj16ENS_18Kernel_traits_baseILj256ES2_S2_fS2_fjLj128EEEEELb1ELb0ELb0EEEvNS_9BwdParamsE)
        /*0d28*/ 	.word	0x00000000


	//----- nvinfo : EIATTR_MIN_STACK_SIZE
	.align		4
.L_561:
        /*0d2c*/ 	.byte	0x04, 0x12
        /*0d2e*/ 	.short	(.L_563 - .L_562)
	.align		4
.L_562:
        /*0d30*/ 	.word	index@(_ZN10layer_norm31ln_parallel_residual_bwd_kernelINS_13Kernel_traitsI13__nv_bfloat16S2_fS2_fjLj256ELj1ELj4ELj1ELj16ENS_18Kernel_traits_baseILj256ES2_S2_fS2_fjLj128EEEEELb1ELb0ELb1EEEvNS_9BwdParamsE)
        /*0d34*/ 	.word	0x00000000


	//----- nvinfo : EIATTR_MIN_STACK_SIZE
	.align		4
.L_563:
        /*0d38*/ 	.byte	0x04, 0x12
        /*0d3a*/ 	.short	(.L_565 - .L_564)
	.align		4
.L_564:
        /*0d3c*/ 	.word	index@(_ZN10layer_norm22ln_bwd_finalize_kernelINS_22Kernel_traits_finalizeILj256E13__nv_bfloat16S2_fS2_fjLb0ELj1024ELj4ENS_18Kernel_traits_baseILj256ES2_S2_fS2_fjLj1024EEEEELb0ELb0EEEvNS_9BwdParamsE)
        /*0d40*/ 	.word	0x00000000


	//----- nvinfo : EIATTR_MIN_STACK_SIZE
	.align		4
.L_565:
        /*0d44*/ 	.byte	0x04, 0x12
        /*0d46*/ 	.short	(.L_567 - .L_566)
	.align		4
.L_566:
        /*0d48*/ 	.word	index@(_ZN10layer_norm40ln_parallel_residual_bwd_finalize_kernelINS_22Kernel_traits_finalizeILj256E13__nv_bfloat16S2_fS2_fjLb0ELj1024ELj4ENS_18Kernel_traits_baseILj256ES2_S2_fS2_fjLj1024EEEEELb0EEEvNS_9BwdParamsE)
        /*0d4c*/ 	.word	0x00000000


	//----- nvinfo : EIATTR_MIN_STACK_SIZE
	.align		4
.L_567:
        /*0d50*/ 	.byte	0x04, 0x12
        /*0d52*/ 	.short	(.L_569 - .L_568)
	.align		4
.L_568:
        /*0d54*/ 	.word	index@(_ZN10layer_norm31ln_parallel_residual_bwd_kernelINS_13Kernel_traitsI13__nv_bfloat16S2_fS2_fjLj256ELj1ELj4ELj1ELj16ENS_18Kernel_traits_baseILj256ES2_S2_fS2_fjLj128EEEEELb1ELb1ELb0EEEvNS_9BwdParamsE)
        /*0d58*/ 	.word	0x00000000


	//----- nvinfo : EIATTR_MIN_STACK_SIZE
	.align		4
.L_569:
        /*0d5c*/ 	.byte	0x04, 0x12
        /*0d5e*/ 	.short	(.L_571 - .L_570)
	.align		4
.L_570:
        /*0d60*/ 	.word	index@(_ZN10layer_norm22ln_bwd_finalize_kernelINS_22Kernel_traits_finalizeILj256E13__nv_bfloat16S2_fS2_fjLb0ELj1024ELj4ENS_18Kernel_traits_baseILj256ES2_S2_fS2_fjLj1024EEEEELb0ELb1EEEvNS_9BwdParamsE)
        /*0d64*/ 	.word	0x00000000


	//----- nvinfo : EIATTR_MIN_STACK_SIZE
	.align		4
.L_571:
        /*0d68*/ 	.byte	0x04, 0x12
        /*0d6a*/ 	.short	(.L_573 - .L_572)
	.align		4
.L_572:
        /*0d6c*/ 	.word	index@(_ZN10layer_norm40ln_parallel_residual_bwd_finalize_kernelINS_22Kernel_traits_finalizeILj256E13__nv_bfloat16S2_fS2_fjLb0ELj1024ELj4ENS_18Kernel_traits_baseILj256ES2_S2_fS2_fjLj1024EEEEELb1EEEvNS_9BwdParamsE)
        /*0d70*/ 	.word	0x00000000


	//----- nvinfo : EIATTR_MIN_STACK_SIZE
	.align		4
.L_573:
        /*0d74*/ 	.byte	0x04, 0x12
        /*0d76*/ 	.short	(.L_575 - .L_574)
	.align		4
.L_574:
        /*0d78*/ 	.word	index@(_ZN10layer_norm31ln_parallel_residual_bwd_kernelINS_13Kernel_traitsI13__nv_bfloat16S2_fS2_fjLj256ELj1ELj4ELj1ELj16ENS_18Kernel_traits_baseILj256ES2_S2_fS2_fjLj128EEEEELb1ELb1ELb1EEEvNS_9BwdParamsE)
        /*0d7c*/ 	.word	0x00000000


	//----- nvinfo : EIATTR_MIN_STACK_SIZE
	.align		4
.L_575:
        /*0d80*/ 	.byte	0x04, 0x12
        /*0d82*/ 	.short	(.L_577 - .L_576)
	.align		4
.L_576:
        /*0d84*/ 	.word	index@(_ZN10layer_norm31ln_parallel_residual_bwd_kernelINS_13Kernel_traitsIf13__nv_bfloat16fS2_fjLj256ELj1ELj4ELj1ELj16ENS_18Kernel_traits_baseILj256EfS2_fS2_fjLj128EEEEELb0ELb0ELb0EEEvNS_9BwdParamsE)
        /*0d88*/ 	.word	0x00000000


	//----- nvinfo : EIATTR_MIN_STACK_SIZE
	.align		4
.L_577:
        /*0d8c*/ 	.byte	0x04, 0x12
        /*0d8e*/ 	.short	(.L_579 - .L_578)
	.align		4
.L_578:
        /*0d90*/ 	.word	index@(_ZN10layer_norm31ln_parallel_residual_bwd_kernelINS_13Kernel_traitsIf13__nv_bfloat16fS2_fjLj256ELj1ELj4ELj1ELj16ENS_18Kernel_traits_baseILj256EfS2_fS2_fjLj128EEEEELb0ELb0ELb1EEEvNS_9BwdParamsE)
        /*0d94*/ 	.word	0x00000000


	//----- nvinfo : EIATTR_MIN_STACK_SIZE
	.align		4
.L_579:
        /*0d98*/ 	.byte	0x04, 0x12
        /*0d9a*/ 	.short	(.L_581 - .L_580)
	.align		4
.L_580:
        /*0d9c*/ 	.word	index@(_ZN10layer_norm31ln_parallel_residual_bwd_kernelINS_13Kernel_traitsIf13__nv_bfloat16fS2_fjLj256ELj1ELj4ELj1ELj16ENS_18Kernel_traits_baseILj256EfS2_fS2_fjLj128EEEEELb0ELb1ELb0EEEvNS_9BwdParamsE)
        /*0da0*/ 	.word	0x00000000


	//----- nvinfo : EIATTR_MIN_STACK_SIZE
	.align		4
.L_581:
        /*0da4*/ 	.byte	0x04, 0x12
        /*0da6*/ 	.short	(.L_583 - .L_582)
	.align		4
.L_582:
        /*0da8*/ 	.word	index@(_ZN10layer_norm31ln_parallel_residual_bwd_kernelINS_13Kernel_traitsIf13__nv_bfloat16fS2_fjLj256ELj1ELj4ELj1ELj16ENS_18Kernel_traits_baseILj256EfS2_fS2_fjLj128EEEEELb0ELb1ELb1EEEvNS_9BwdParamsE)
        /*0dac*/ 	.word	0x00000000


	//----- nvinfo : EIATTR_MIN_STACK_SIZE
	.align		4
.L_583:
        /*0db0*/ 	.byte	0x04, 0x12
        /*0db2*/ 	.short	(.L_585 - .L_584)
	.align		4
.L_584:
        /*0db4*/ 	.word	index@(_ZN10layer_norm31ln_parallel_residual_bwd_kernelINS_13Kernel_traitsIf13__nv_bfloat16fS2_fjLj256ELj1ELj4ELj1ELj16ENS_18Kernel_traits_baseILj256EfS2_fS2_fjLj128EEEEELb1ELb0ELb0EEEvNS_9BwdParamsE)
        /*0db8*/ 	.word	0x00000000


	//----- nvinfo : EIATTR_MIN_STACK_SIZE
	.align		4
.L_585:
        /*0dbc*/ 	.byte	0x04, 0x12
        /*0dbe*/ 	.short	(.L_587 - .L_586)
	.align		4
.L_586:
        /*0dc0*/ 	.word	index@(_ZN10layer_norm31ln_parallel_residual_bwd_kernelINS_13Kernel_traitsIf13__nv_bfloat16fS2_fjLj256ELj1ELj4ELj1ELj16ENS_18Kernel_traits_baseILj256EfS2_fS2_fjLj128EEEEELb1ELb0ELb1EEEvNS_9BwdParamsE)
        /*0dc4*/ 	.word	0x00000000


	//----- nvinfo : EIATTR_MIN_STACK_SIZE
	.align		4
.L_587:
        /*0dc8*/ 	.byte	0x04, 0x12
        /*0dca*/ 	.short	(.L_589 - .L_588)
	.align		4
.L_588:
        /*0dcc*/ 	.word	index@(_ZN10layer_norm22ln_bwd_finalize_kernelINS_22Kernel_traits_finalizeILj256Ef13__nv_bfloat16fS2_fjLb0ELj1024ELj4ENS_18Kernel_traits_baseILj256EfS2_fS2_fjLj1024EEEEELb0ELb0EEEvNS_9BwdParamsE)
        /*0dd0*/ 	.word	0x00000000


	//----- nvinfo : EIATTR_MIN_STACK_SIZE
	.align		4
.L_589:
        /*0dd4*/ 	.byte	0x04, 0x12
        /*0dd6*/ 	.short	(.L_591 - .L_590)
	.align		4
.L_590:
        /*0dd8*/ 	.word	index@(_ZN10layer_norm40ln_parallel_residual_bwd_finalize_kernelINS_22Kernel_traits_finalizeILj256Ef13__nv_bfloat16fS2_fjLb0ELj1024ELj4ENS_18Kernel_traits_baseILj256EfS2_fS2_fjLj1024EEEEELb0EEEvNS_9BwdParamsE)
        /*0ddc*/ 	.word	0x00000000


	//----- nvinfo : EIATTR_MIN_STACK_SIZE
	.align		4
.L_591:
        /*0de0*/ 	.byte	0x04, 0x12
        /*0de2*/ 	.short	(.L_593 - .L_592)
	.align		4
.L_592:
        /*0de4*/ 	.word	index@(_ZN10layer_norm31ln_parallel_residual_bwd_kernelINS_13Kernel_traitsIf13__nv_bfloat16fS2_fjLj256ELj1ELj4ELj1ELj16ENS_18Kernel_traits_baseILj256EfS2_fS2_fjLj128EEEEELb1ELb1ELb0EEEvNS_9BwdParamsE)
        /*0de8*/ 	.word	0x00000000


	//----- nvinfo : EIATTR_MIN_STACK_SIZE
	.align		4
.L_593:
        /*0dec*/ 	.byte	0x04, 0x12
        /*0dee*/ 	.short	(.L_595 - .L_594)
	.align		4
.L_594:
        /*0df0*/ 	.word	index@(_ZN10layer_norm22ln_bwd_finalize_kernelINS_22Kernel_traits_finalizeILj256Ef13__nv_bfloat16fS2_fjLb0ELj1024ELj4ENS_18Kernel_traits_baseILj256EfS2_fS2_fjLj1024EEEEELb0ELb1EEEvNS_9BwdParamsE)
        /*0df4*/ 	.word	0x00000000


	//----- nvinfo : EIATTR_MIN_STACK_SIZE
	.align		4
.L_595:
        /*0df8*/ 	.byte	0x04, 0x12
        /*0dfa*/ 	.short	(.L_597 - .L_596)
	.align		4
.L_596:
        /*0dfc*/ 	.word	index@(_ZN10layer_norm40ln_parallel_residual_bwd_finalize_kernelINS_22Kernel_traits_finalizeILj256Ef13__nv_bfloat16fS2_fjLb0ELj1024ELj4ENS_18Kernel_traits_baseILj256EfS2_fS2_fjLj1024EEEEELb1EEEvNS_9BwdParamsE)
        /*0e00*/ 	.word	0x00000000


	//----- nvinfo : EIATTR_MIN_STACK_SIZE
	.align		4
.L_597:
        /*0e04*/ 	.byte	0x04, 0x12
        /*0e06*/ 	.short	(.L_599 - .L_598)
	.align		4
.L_598:
        /*0e08*/ 	.word	index@(_ZN10layer_norm31ln_parallel_residual_bwd_kernelINS_13Kernel_traitsIf13__nv_bfloat16fS2_fjLj256ELj1ELj4ELj1ELj16ENS_18Kernel_traits_baseILj256EfS2_fS2_fjLj128EEEEELb1ELb1ELb1EEEvNS_9BwdParamsE)
        /*0e0c*/ 	.word	0x00000000


	//----- nvinfo : EIATTR_MIN_STACK_SIZE
	.align		4
.L_599:
        /*0e10*/ 	.byte	0x04, 0x12
        /*0e12*/ 	.short	(.L_601 - .L_600)
	.align		4
.L_600:
        /*0e14*/ 	.word	index@(_ZN10layer_norm31ln_parallel_residual_bwd_kernelINS_13Kernel_traitsIf6__halfS2_S2_fjLj256ELj1ELj4ELj1ELj16ENS_18Kernel_traits_baseILj256EfS2_S2_S2_fjLj128EEEEELb0ELb0ELb0EEEvNS_9BwdParamsE)
        /*0e18*/ 	.word	0x00000000


	//----- nvinfo : EIATTR_MIN_STACK_SIZE
	.align		4
.L_601:
        /*0e1c*/ 	.byte	0x04, 0x12
        /*0e1e*/ 	.short	(.L_603 - .L_602)
	.align		4
.L_602:
        /*0e20*/ 	.word	index@(_ZN10layer_norm31ln_parallel_residual_bwd_kernelINS_13Kernel_traitsIf6__halfS2_S2_fjLj256ELj1ELj4ELj1ELj16ENS_18Kernel_traits_baseILj256EfS2_S2_S2_fjLj128EEEEELb0ELb0ELb1EEEvNS_9BwdParamsE)
        /*0e24*/ 	.word	0x00000000


	//----- nvinfo : EIATTR_MIN_STACK_SIZE
	.align		4
.L_603:
        /*0e28*/ 	.byte	0x04, 0x12
        /*0e2a*/ 	.short	(.L_605 - .L_604)
	.align		4
.L_604:
        /*0e2c*/ 	.word	index@(_ZN10layer_norm31ln_parallel_residual_bwd_kernelINS_13Kernel_traitsIf6__halfS2_S2_fjLj256ELj1ELj4ELj1ELj16ENS_18Kernel_traits_baseILj256EfS2_S2_S2_fjLj128EEEEELb0ELb1ELb0EEEvNS_9BwdParamsE)
        /*0e30*/ 	.word	0x00000000


	//----- nvinfo : EIATTR_MIN_STACK_SIZE
	.align		4
.L_605:
        /*0e34*/ 	.byte	0x04, 0x12
        /*0e36*/ 	.short	(.L_607 - .L_606)
	.align		4
.L_606:
        /*0e38*/ 	.word	index@(_ZN10layer_norm31ln_parallel_residual_bwd_kernelINS_13Kernel_traitsIf6__halfS2_S2_fjLj256ELj1ELj4ELj1ELj16ENS_18Kernel_traits_baseILj256EfS2_S2_S2_fjLj128EEEEELb0ELb1ELb1EEEvNS_9BwdParamsE)
        /*0e3c*/ 	.word	0x00000000


	//----- nvinfo : EIATTR_MIN_STACK_SIZE
	.align		4
.L_607:
        /*0e40*/ 	.byte	0x04, 0x12
        /*0e42*/ 	.short	(.L_609 - .L_608)
	.align		4
.L_608:
        /*0e44*/ 	.word	index@(_ZN10layer_norm31ln_parallel_residual_bwd_kernelINS_13Kernel_traitsIf6__halfS2_S2_fjLj256ELj1ELj4ELj1ELj16ENS_18Kernel_traits_baseILj256EfS2_S2_S2_fjLj128EEEEELb1ELb0ELb0EEEvNS_9BwdParamsE)
        /*0e48*/ 	.word	0x00000000


	//----- nvinfo : EIATTR_MIN_STACK_SIZE
	.align		4
.L_609:
        /*0e4c*/ 	.byte	0x04, 0x12
        /*0e4e*/ 	.short	(.L_611 - .L_610)
	.align		4
.L_610:
        /*0e50*/ 	.word	index@(_ZN10layer_norm31ln_parallel_residual_bwd_kernelINS_13Kernel_traitsIf6__halfS2_S2_fjLj256ELj1ELj4ELj1ELj16ENS_18Kernel_traits_baseILj256EfS2_S2_S2_fjLj128EEEEELb1ELb0ELb1EEEvNS_9BwdParamsE)
        /*0e54*/ 	.word	0x00000000


	//----- nvinfo : EIATTR_MIN_STACK_SIZE
	.align		4
.L_611:
        /*0e58*/ 	.byte	0x04, 0x12
        /*0e5a*/ 	.short	(.L_613 - .L_612)
	.align		4
.L_612:
        /*0e5c*/ 	.word	index@(_ZN10layer_norm22ln_bwd_finalize_kernelINS_22Kernel_traits_finalizeILj256Ef6__halfS2_S2_fjLb0ELj1024ELj4ENS_18Kernel_traits_baseILj256EfS2_S2_S2_fjLj1024EEEEELb0ELb0EEEvNS_9BwdParamsE)
        /*0e60*/ 	.word	0x00000000


	//----- nvinfo : EIATTR_MIN_STACK_SIZE
	.align		4
.L_613:
        /*0e64*/ 	.byte	0x04, 0x12
        /*0e66*/ 	.short	(.L_615 - .L_614)
	.align		4
.L_614:
        /*0e68*/ 	.word	index@(_ZN10layer_norm40ln_parallel_residual_bwd_finalize_kernelINS_22Kernel_traits_finalizeILj256Ef6__halfS2_S2_fjLb0ELj1024ELj4ENS_18Kernel_traits_baseILj256EfS2_S2_S2_fjLj1024EEEEELb0EEEvNS_9BwdParamsE)
        /*0e6c*/ 	.word	0x00000000


	//----- nvinfo : EIATTR_MIN_STACK_SIZE
	.align		4
.L_615:
        /*0e70*/ 	.byte	0x04, 0x12
        /*0e72*/ 	.short	(.L_617 - .L_616)
	.align		4
.L_616:
        /*0e74*/ 	.word	index@(_ZN10layer_norm31ln_parallel_residual_bwd_kernelINS_13Kernel_traitsIf6__halfS2_S2_fjLj256ELj1ELj4ELj1ELj16ENS_18Kernel_traits_baseILj256EfS2_S2_S2_fjLj128EEEEELb1ELb1ELb0EEEvNS_9BwdParamsE)
        /*0e78*/ 	.word	0x00000000


	//----- nvinfo : EIATTR_MIN_STACK_SIZE
	.align		4
.L_617:
        /*0e7c*/ 	.byte	0x04, 0x12
        /*0e7e*/ 	.short	(.L_619 - .L_618)
	.align		4
.L_618:
        /*0e80*/ 	.word	index@(_ZN10layer_norm22ln_bwd_finalize_kernelINS_22Kernel_traits_finalizeILj256Ef6__halfS2_S2_fjLb0ELj1024ELj4ENS_18Kernel_traits_baseILj256EfS2_S2_S2_fjLj1024EEEEELb0ELb1EEEvNS_9BwdParamsE)
        /*0e84*/ 	.word	0x00000000


	//----- nvinfo : EIATTR_MIN_STACK_SIZE
	.align		4
.L_619:
        /*0e88*/ 	.byte	0x04, 0x12
        /*0e8a*/ 	.short	(.L_621 - .L_620)
	.align		4
.L_620:
        /*0e8c*/ 	.word	index@(_ZN10layer_norm40ln_parallel_residual_bwd_finalize_kernelINS_22Kernel_traits_finalizeILj256Ef6__halfS2_S2_fjLb0ELj1024ELj4ENS_18Kernel_traits_baseILj256EfS2_S2_S2_fjLj1024EEEEELb1EEEvNS_9BwdParamsE)
        /*0e90*/ 	.word	0x00000000


	//----- nvinfo : EIATTR_MIN_STACK_SIZE
	.align		4
.L_621:
        /*0e94*/ 	.byte	0x04, 0x12
        /*0e96*/ 	.short	(.L_623 - .L_622)
	.align		4
.L_622:
        /*0e98*/ 	.word	index@(_ZN10layer_norm31ln_parallel_residual_bwd_kernelINS_13Kernel_traitsIf6__halfS2_S2_fjLj256ELj1ELj4ELj1ELj16ENS_18Kernel_traits_baseILj256EfS2_S2_S2_fjLj128EEEEELb1ELb1ELb1EEEvNS_9BwdParamsE)
        /*0e9c*/ 	.word	0x00000000


	//----- nvinfo : EIATTR_MIN_STACK_SIZE
	.align		4
.L_623:
        /*0ea0*/ 	.byte	0x04, 0x12
        /*0ea2*/ 	.short	(.L_625 - .L_624)
	.align		4
.L_624:
        /*0ea4*/ 	.word	index@(_ZN10layer_norm31ln_parallel_residual_bwd_kernelINS_13Kernel_traitsI6__halfS2_fS2_fjLj256ELj1ELj4ELj1ELj16ENS_18Kernel_traits_baseILj256ES2_S2_fS2_fjLj128EEEEELb0ELb0ELb0EEEvNS_9BwdParamsE)
        /*0ea8*/ 	.word	0x00000000


	//----- nvinfo : EIATTR_MIN_STACK_SIZE
	.align		4
.L_625:
        /*0eac*/ 	.byte	0x04, 0x12
        /*0eae*/ 	.short	(.L_627 - .L_626)
	.align		4
.L_626:
        /*0eb0*/ 	.word	index@(_ZN10layer_norm31ln_parallel_residual_bwd_kernelINS_13Kernel_traitsI6__halfS2_fS2_fjLj256ELj1ELj4ELj1ELj16ENS_18Kernel_traits_baseILj256ES2_S2_fS2_fjLj128EEEEELb0ELb0ELb1EEEvNS_9BwdParamsE)
        /*0eb4*/ 	.word	0x00000000


	//----- nvinfo : EIATTR_MIN_STACK_SIZE
	.align		4
.L_627:
        /*0eb8*/ 	.byte	0x04, 0x12
        /*0eba*/ 	.short	(.L_629 - .L_628)
	.align		4
.L_628:
        /*0ebc*/ 	.word	index@(_ZN10layer_norm31ln_parallel_residual_bwd_kernelINS_13Kernel_traitsI6__halfS2_fS2_fjLj256ELj1ELj4ELj1ELj16ENS_18Kernel_traits_baseILj256ES2_S2_fS2_fjLj128EEEEELb0ELb1ELb0EEEvNS_9BwdParamsE)
        /*0ec0*/ 	.word	0x00000000


	//----- nvinfo : EIATTR_MIN_STACK_SIZE
	.align		4
.L_629:
        /*0ec4*/ 	.byte	0x04, 0x12
        /*0ec6*/ 	.short	(.L_631 - .L_630)
	.align		4
.L_630:
        /*0ec8*/ 	.word	index@(_ZN10layer_norm31ln_parallel_residual_bwd_kernelINS_13Kernel_traitsI6__halfS2_fS2_fjLj256ELj1ELj4ELj1ELj16ENS_18Kernel_traits_baseILj256ES2_S2_fS2_fjLj128EEEEELb0ELb1ELb1EEEvNS_9BwdParamsE)
        /*0ecc*/ 	.word	0x00000000


	//----- nvinfo : EIATTR_MIN_STACK_SIZE
	.align		4
.L_631:
        /*0ed0*/ 	.byte	0x04, 0x12
        /*0ed2*/ 	.short	(.L_633 - .L_632)
	.align		4
.L_632:
        /*0ed4*/ 	.word	index@(_ZN10layer_norm31ln_parallel_residual_bwd_kernelINS_13Kernel_traitsI6__halfS2_fS2_fjLj256ELj1ELj4ELj1ELj16ENS_18Kernel_traits_baseILj256ES2_S2_fS2_fjLj128EEEEELb1ELb0ELb0EEEvNS_9BwdParamsE)
        /*0ed8*/ 	.word	0x00000000


	//----- nvinfo : EIATTR_MIN_STACK_SIZE
	.align		4
.L_633:
        /*0edc*/ 	.byte	0x04, 0x12
        /*0ede*/ 	.short	(.L_635 - .L_634)
	.align		4
.L_634:
        /*0ee0*/ 	.word	index@(_ZN10layer_norm31ln_parallel_residual_bwd_kernelINS_13Kernel_traitsI6__halfS2_fS2_fjLj256ELj1ELj4ELj1ELj16ENS_18Kernel_traits_baseILj256ES2_S2_fS2_fjLj128EEEEELb1ELb0ELb1EEEvNS_9BwdParamsE)
        /*0ee4*/ 	.word	0x00000000


	//----- nvinfo : EIATTR_MIN_STACK_SIZE
	.align		4
.L_635:
        /*0ee8*/ 	.byte	0x04, 0x12
        /*0eea*/ 	.short	(.L_637 - .L_636)
	.align		4
.L_636:
        /*0eec*/ 	.word	index@(_ZN10layer_norm22ln_bwd_finalize_kernelINS_22Kernel_traits_finalizeILj256E6__halfS2_fS2_fjLb0ELj1024ELj4ENS_18Kernel_traits_baseILj256ES2_S2_fS2_fjLj1024EEEEELb0ELb0EEEvNS_9BwdParamsE)
        /*0ef0*/ 	.word	0x00000000


	//----- nvinfo : EIATTR_MIN_STACK_SIZE
	.align		4
.L_637:
        /*0ef4*/ 	.byte	0x04, 0x12
        /*0ef6*/ 	.short	(.L_639 - .L_638)
	.align		4
.L_638:
        /*0ef8*/ 	.word	index@(_ZN10layer_norm40ln_parallel_residual_bwd_finalize_kernelINS_22Kernel_traits_finalizeILj256E6__halfS2_fS2_fjLb0ELj1024ELj4ENS_18Kernel_traits_baseILj256ES2_S2_fS2_fjLj1024EEEEELb0EEEvNS_9BwdParamsE)
        /*0efc*/ 	.word	0x00000000


	//----- nvinfo : EIATTR_MIN_STACK_SIZE
	.align		4
.L_639:
        /*0f00*/ 	.byte	0x04, 0x12
        /*0f02*/ 	.short	(.L_641 - .L_640)
	.align		4
.L_640:
        /*0f04*/ 	.word	index@(_ZN10layer_norm31ln_parallel_residual_bwd_kernelINS_13Kernel_traitsI6__halfS2_fS2_fjLj256ELj1ELj4ELj1ELj16ENS_18Kernel_traits_baseILj256ES2_S2_fS2_fjLj128EEEEELb1ELb1ELb0EEEvNS_9BwdParamsE)
        /*0f08*/ 	.word	0x00000000


	//----- nvinfo : EIATTR_MIN_STACK_SIZE
	.align		4
.L_641:
        /*0f0c*/ 	.byte	0x04, 0x12
        /*0f0e*/ 	.short	(.L_643 - .L_642)
	.align		4
.L_642:
        /*0f10*/ 	.word	index@(_ZN10layer_norm22ln_bwd_finalize_kernelINS_22Kernel_traits_finalizeILj256E6__halfS2_fS2_fjLb0ELj1024ELj4ENS_18Kernel_traits_baseILj256ES2_S2_fS2_fjLj1024EEEEELb0ELb1EEEvNS_9BwdParamsE)
        /*0f14*/ 	.word	0x00000000


	//----- nvinfo : EIATTR_MIN_STACK_SIZE
	.align		4
.L_643:
        /*0f18*/ 	.byte	0x04, 0x12
        /*0f1a*/ 	.short	(.L_645 - .L_644)
	.align		4
.L_644:
        /*0f1c*/ 	.word	index@(_ZN10layer_norm40ln_parallel_residual_bwd_finalize_kernelINS_22Kernel_traits_finalizeILj256E6__halfS2_fS2_fjLb0ELj1024ELj4ENS_18Kernel_traits_baseILj256ES2_S2_fS2_fjLj1024EEEEELb1EEEvNS_9BwdParamsE)
        /*0f20*/ 	.word	0x00000000


	//----- nvinfo : EIATTR_MIN_STACK_SIZE
	.align		4
.L_645:
        /*0f24*/ 	.byte	0x04, 0x12
        /*0f26*/ 	.short	(.L_647 - .L_646)
	.align		4
.L_646:
        /*0f28*/ 	.word	index@(_ZN10layer_norm31ln_parallel_residual_bwd_kernelINS_13Kernel_traitsI6__halfS2_fS2_fjLj256ELj1ELj4ELj1ELj16ENS_18Kernel_traits_baseILj256ES2_S2_fS2_fjLj128EEEEELb1ELb1ELb1EEEvNS_9BwdParamsE)
        /*0f2c*/ 	.word	0x00000000


	//----- nvinfo : EIATTR_MIN_STACK_SIZE
	.align		4
.L_647:
        /*0f30*/ 	.byte	0x04, 0x12
        /*0f32*/ 	.short	(.L_649 - .L_648)
	.align		4
.L_648:
        /*0f34*/ 	.word	index@(_ZN10layer_norm31ln_parallel_residual_bwd_kernelINS_13Kernel_traitsIf6__halffS2_fjLj256ELj1ELj4ELj1ELj16ENS_18Kernel_traits_baseILj256EfS2_fS2_fjLj128EEEEELb0ELb0ELb0EEEvNS_9BwdParamsE)
        /*0f38*/ 	.word	0x00000000


	//----- nvinfo : EIATTR_MIN_STACK_SIZE
	.align		4
.L_649:
        /*0f3c*/ 	.byte	0x04, 0x12
        /*0f3e*/ 	.short	(.L_651 - .L_650)
	.align		4
.L_650:
        /*0f40*/ 	.word	index@(_ZN10layer_norm31ln_parallel_residual_bwd_kernelINS_13Kernel_traitsIf6__halffS2_fjLj256ELj1ELj4ELj1ELj16ENS_18Kernel_traits_baseILj256EfS2_fS2_fjLj128EEEEELb0ELb0ELb1EEEvNS_9BwdParamsE)
        /*0f44*/ 	.word	0x00000000


	//----- nvinfo : EIATTR_MIN_STACK_SIZE
	.align		4
.L_651:
        /*0f48*/ 	.byte	0x04, 0x12
        /*0f4a*/ 	.short	(.L_653 - .L_652)
	.align		4
.L_652:
        /*0f4c*/ 	.word	index@(_ZN10layer_norm31ln_parallel_residual_bwd_kernelINS_13Kernel_traitsIf6__halffS2_fjLj256ELj1ELj4ELj1ELj16ENS_18Kernel_traits_baseILj256EfS2_fS2_fjLj128EEEEELb0ELb1ELb0EEEvNS_9BwdParamsE)
        /*0f50*/ 	.word	0x00000000


	//----- nvinfo : EIATTR_MIN_STACK_SIZE
	.align		4
.L_653:
        /*0f54*/ 	.byte	0x04, 0x12
        /*0f56*/ 	.short	(.L_655 - .L_654)
	.align		4
.L_654:
        /*0f58*/ 	.word	index@(_ZN10layer_norm31ln_parallel_residual_bwd_kernelINS_13Kernel_traitsIf6__halffS2_fjLj256ELj1ELj4ELj1ELj16ENS_18Kernel_traits_baseILj256EfS2_fS2_fjLj128EEEEELb0ELb1ELb1EEEvNS_9BwdParamsE)
        /*0f5c*/ 	.word	0x00000000


	//----- nvinfo : EIATTR_MIN_STACK_SIZE
	.align		4
.L_655:
        /*0f60*/ 	.byte	0x04, 0x12
        /*0f62*/ 	.short	(.L_657 - .L_656)
	.align		4
.L_656:
        /*0f64*/ 	.word	index@(_ZN10layer_norm31ln_parallel_residual_bwd_kernelINS_13Kernel_traitsIf6__halffS2_fjLj256ELj1ELj4ELj1ELj16ENS_18Kernel_traits_baseILj256EfS2_fS2_fjLj128EEEEELb1ELb0ELb0EEEvNS_9BwdParamsE)
        /*0f68*/ 	.word	0x00000000


	//----- nvinfo : EIATTR_MIN_STACK_SIZE
	.align		4
.L_657:
        /*0f6c*/ 	.byte	0x04, 0x12
        /*0f6e*/ 	.short	(.L_659 - .L_658)
	.align		4
.L_658:
        /*0f70*/ 	.word	index@(_ZN10layer_norm31ln_parallel_residual_bwd_kernelINS_13Kernel_traitsIf6__halffS2_fjLj256ELj1ELj4ELj1ELj16ENS_18Kernel_traits_baseILj256EfS2_fS2_fjLj128EEEEELb1ELb0ELb1EEEvNS_9BwdParamsE)
        /*0f74*/ 	.word	0x00000000


	//----- nvinfo : EIATTR_MIN_STACK_SIZE
	.align		4
.L_659:
        /*0f78*/ 	.byte	0x04, 0x12
        /*0f7a*/ 	.short	(.L_661 - .L_660)
	.align		4
.L_660:
        /*0f7c*/ 	.word	index@(_ZN10layer_norm22ln_bwd_finalize_kernelINS_22Kernel_traits_finalizeILj256Ef6__halffS2_fjLb0ELj1024ELj4ENS_18Kernel_traits_baseILj256EfS2_fS2_fjLj1024EEEEELb0ELb0EEEvNS_9BwdParamsE)
        /*0f80*/ 	.word	0x00000000


	//----- nvinfo : EIATTR_MIN_STACK_SIZE
	.align		4
.L_661:
        /*0f84*/ 	.byte	0x04, 0x12
        /*0f86*/ 	.short	(.L_663 - .L_662)
	.align		4
.L_662:
        /*0f88*/ 	.word	index@(_ZN10layer_norm40ln_parallel_residual_bwd_finalize_kernelINS_22Kernel_traits_finalizeILj256Ef6__halffS2_fjLb0ELj1024ELj4ENS_18Kernel_traits_baseILj256EfS2_fS2_fjLj1024EEEEELb0EEEvNS_9BwdParamsE)
        /*0f8c*/ 	.word	0x00000000


	//----- nvinfo : EIATTR_MIN_STACK_SIZE
	.align		4
.L_663:
        /*0f90*/ 	.byte	0x04, 0x12
        /*0f92*/ 	.short	(.L_665 - .L_664)
	.align		4
.L_664:
        /*0f94*/ 	.word	index@(_ZN10layer_norm31ln_parallel_residual_bwd_kernelINS_13Kernel_traitsIf6__halffS2_fjLj256ELj1ELj4ELj1ELj16ENS_18Kernel_traits_baseILj256EfS2_fS2_fjLj128EEEEELb1ELb1ELb0EEEvNS_9BwdParamsE)
        /*0f98*/ 	.word	0x00000000


	//----- nvinfo : EIATTR_MIN_STACK_SIZE
	.align		4
.L_665:
        /*0f9c*/ 	.byte	0x04, 0x12
        /*0f9e*/ 	.short	(.L_667 - .L_666)
	.align		4
.L_666:
        /*0fa0*/ 	.word	index@(_ZN10layer_norm22ln_bwd_finalize_kernelINS_22Kernel_traits_finalizeILj256Ef6__halffS2_fjLb0ELj1024ELj4ENS_18Kernel_traits_baseILj256EfS2_fS2_fjLj1024EEEEELb0ELb1EEEvNS_9BwdParamsE)
        /*0fa4*/ 	.word	0x00000000


	//----- nvinfo : EIATTR_MIN_STACK_SIZE
	.align		4
.L_667:
        /*0fa8*/ 	.byte	0x04, 0x12
        /*0faa*/ 	.short	(.L_669 - .L_668)
	.align		4
.L_668:
        /*0fac*/ 	.word	index@(_ZN10layer_norm40ln_parallel_residual_bwd_finalize_kernelINS_22Kernel_traits_finalizeILj256Ef6__halffS2_fjLb0ELj1024ELj4ENS_18Kernel_traits_baseILj256EfS2_fS2_fjLj1024EEEEELb1EEEvNS_9BwdParamsE)
        /*0fb0*/ 	.word	0x00000000


	//----- nvinfo : EIATTR_MIN_STACK_SIZE
	.align		4
.L_669:
        /*0fb4*/ 	.byte	0x04, 0x12
        /*0fb6*/ 	.short	(.L_671 - .L_670)
	.align		4
.L_670:
        /*0fb8*/ 	.word	index@(_ZN10layer_norm31ln_parallel_residual_bwd_kernelINS_13Kernel_traitsIf6__halffS2_fjLj256ELj1ELj4ELj1ELj16ENS_18Kernel_traits_baseILj256EfS2_fS2_fjLj128EEEEELb1ELb1ELb1EEEvNS_9BwdParamsE)
        /*0fbc*/ 	.word	0x00000000


	//----- nvinfo : EIATTR_MIN_STACK_SIZE
	.align		4
.L_671:
        /*0fc0*/ 	.byte	0x04, 0x12
        /*0fc2*/ 	.short	(.L_673 - .L_672)
	.align		4
.L_672:
        /*0fc4*/ 	.word	index@(_ZN10layer_norm31ln_parallel_residual_bwd_kernelINS_13Kernel_traitsI6__halfffffjLj256ELj1ELj4ELj1ELj16ENS_18Kernel_traits_baseILj256ES2_ffffjLj128EEEEELb0ELb0ELb0EEEvNS_9BwdParamsE)
        /*0fc8*/ 	.word	0x00000000


	//----- nvinfo : EIATTR_MIN_STACK_SIZE
	.align		4
.L_673:
        /*0fcc*/ 	.byte	0x04, 0x12
        /*0fce*/ 	.short	(.L_675 - .L_674)
	.align		4
.L_674:
        /*0fd0*/ 	.word	index@(_ZN10layer_norm31ln_parallel_residual_bwd_kernelINS_13Kernel_traitsI6__halfffffjLj256ELj1ELj4ELj1ELj16ENS_18Kernel_traits_baseILj256ES2_ffffjLj128EEEEELb0ELb0ELb1EEEvNS_9BwdParamsE)
        /*0fd4*/ 	.word	0x00000008


	//----- nvinfo : EIATTR_MIN_STACK_SIZE
	.align		4
.L_675:
        /*0fd8*/ 	.byte	0x04, 0x12
        /*0fda*/ 	.short	(.L_677 - .L_676)
	.align		4
.L_676:
        /*0fdc*/ 	.word	index@(_ZN10layer_norm31ln_parallel_residual_bwd_kernelINS_13Kernel_traitsI6__halfffffjLj256ELj1ELj4ELj1ELj16ENS_18Kernel_traits_baseILj256ES2_ffffjLj128EEEEELb0ELb1ELb0EEEvNS_9BwdParamsE)
        /*0fe0*/ 	.word	0x00000000


	//----- nvinfo : EIATTR_MIN_STACK_SIZE
	.align		4
.L_677:
        /*0fe4*/ 	.byte	0x04, 0x12
        /*0fe6*/ 	.short	(.L_679 - .L_678)
	.align		4
.L_678:
        /*0fe8*/ 	.word	index@(_ZN10layer_norm31ln_parallel_residual_bwd_kernelINS_13Kernel_traitsI6__halfffffjLj256ELj1ELj4ELj1ELj16ENS_18Kernel_traits_baseILj256ES2_ffffjLj128EEEEELb0ELb1ELb1EEEvNS_9BwdParamsE)
        /*0fec*/ 	.word	0x00000000


	//----- nvinfo : EIATTR_MIN_STACK_SIZE
	.align		4
.L_679:
        /*0ff0*/ 	.byte	0x04, 0x12
        /*0ff2*/ 	.short	(.L_681 - .L_680)
	.align		4
.L_680:
        /*0ff4*/ 	.word	index@(_ZN10layer_norm31ln_parallel_residual_bwd_kernelINS_13Kernel_traitsI6__halfffffjLj256ELj1ELj4ELj1ELj16ENS_18Kernel_traits_baseILj256ES2_ffffjLj128EEEEELb1ELb0ELb0EEEvNS_9BwdParamsE)
        /*0ff8*/ 	.word	0x00000000


	//----- nvinfo : EIATTR_MIN_STACK_SIZE
	.align		4
.L_681:
        /*0ffc*/ 	.byte	0x04, 0x12
        /*0ffe*/ 	.short	(.L_683 - .L_682)
	.align		4
.L_682:
        /*1000*/ 	.word	index@(_ZN10layer_norm31ln_parallel_residual_bwd_kernelINS_13Kernel_traitsI6__halfffffjLj256ELj1ELj4ELj1ELj16ENS_18Kernel_traits_baseILj256ES2_ffffjLj128EEEEELb1ELb0ELb1EEEvNS_9BwdParamsE)
        /*1004*/ 	.word	0x00000000


	//----- nvinfo : EIATTR_MIN_STACK_SIZE
	.align		4
.L_683:
        /*1008*/ 	.byte	0x04, 0x12
        /*100a*/ 	.short	(.L_685 - .L_684)
	.align		4
.L_684:
        /*100c*/ 	.word	index@(_ZN10layer_norm22ln_bwd_finalize_kernelINS_22Kernel_traits_finalizeILj256E6__halfffffjLb0ELj1024ELj4ENS_18Kernel_traits_baseILj256ES2_ffffjLj1024EEEEELb0ELb0EEEvNS_9BwdParamsE)
        /*1010*/ 	.word	0x00000000


	//----- nvinfo : EIATTR_MIN_STACK_SIZE
	.align		4
.L_685:
        /*1014*/ 	.byte	0x04, 0x12
        /*1016*/ 	.short	(.L_687 - .L_686)
	.align		4
.L_686:
        /*1018*/ 	.word	index@(_ZN10layer_norm40ln_parallel_residual_bwd_finalize_kernelINS_22Kernel_traits_finalizeILj256E6__halfffffjLb0ELj1024ELj4ENS_18Kernel_traits_baseILj256ES2_ffffjLj1024EEEEELb0EEEvNS_9BwdParamsE)
        /*101c*/ 	.word	0x00000000


	//----- nvinfo : EIATTR_MIN_STACK_SIZE
	.align		4
.L_687:
        /*1020*/ 	.byte	0x04, 0x12
        /*1022*/ 	.short	(.L_689 - .L_688)
	.align		4
.L_688:
        /*1024*/ 	.word	index@(_ZN10layer_norm31ln_parallel_residual_bwd_kernelINS_13Kernel_traitsI6__halfffffjLj256ELj1ELj4ELj1ELj16ENS_18Kernel_traits_baseILj256ES2_ffffjLj128EEEEELb1ELb1ELb0EEEvNS_9BwdParamsE)
        /*1028*/ 	.word	0x00000000


	//----- nvinfo : EIATTR_MIN_STACK_SIZE
	.align		4
.L_689:
        /*102c*/ 	.byte	0x04, 0x12
        /*102e*/ 	.short	(.L_691 - .L_690)
	.align		4
.L_690:
        /*1030*/ 	.word	index@(_ZN10layer_norm22ln_bwd_finalize_kernelINS_22Kernel_traits_finalizeILj256E6__halfffffjLb0ELj1024ELj4ENS_18Kernel_traits_baseILj256ES2_ffffjLj1024EEEEELb0ELb1EEEvNS_9BwdParamsE)
        /*1034*/ 	.word	0x00000000


	//----- nvinfo : EIATTR_MIN_STACK_SIZE
	.align		4
.L_691:
        /*1038*/ 	.byte	0x04, 0x12
        /*103a*/ 	.short	(.L_693 - .L_692)
	.align		4
.L_692:
        /*103c*/ 	.word	index@(_ZN10layer_norm40ln_parallel_residual_bwd_finalize_kernelINS_22Kernel_traits_finalizeILj256E6__halfffffjLb0ELj1024ELj4ENS_18Kernel_traits_baseILj256ES2_ffffjLj1024EEEEELb1EEEvNS_9BwdParamsE)
        /*1040*/ 	.word	0x00000000


	//----- nvinfo : EIATTR_MIN_STACK_SIZE
	.align		4
.L_693:
        /*1044*/ 	.byte	0x04, 0x12
        /*1046*/ 	.short	(.L_695 - .L_694)
	.align		4
.L_694:
        /*1048*/ 	.word	index@(_ZN10layer_norm31ln_parallel_residual_bwd_kernelINS_13Kernel_traitsI6__halfffffjLj256ELj1ELj4ELj1ELj16ENS_18Kernel_traits_baseILj256ES2_ffffjLj128EEEEELb1ELb1ELb1EEEvNS_9BwdParamsE)
        /*104c*/ 	.word	0x00000000


	//----- nvinfo : EIATTR_MIN_STACK_SIZE
	.align		4
.L_695:
        /*1050*/ 	.byte	0x04, 0x12
        /*1052*/ 	.short	(.L_697 - .L_696)
	.align		4
.L_696:
        /*1054*/ 	.word	index@(_ZN10layer_norm31ln_parallel_residual_bwd_kernelINS_13Kernel_traitsIfffffjLj256ELj1ELj4ELj1ELj16ENS_18Kernel_traits_baseILj256EfffffjLj128EEEEELb0ELb0ELb0EEEvNS_9BwdParamsE)
        /*1058*/ 	.word	0x00000000


	//----- nvinfo : EIATTR_MIN_STACK_SIZE
	.align		4
.L_697:
        /*105c*/ 	.byte	0x04, 0x12
        /*105e*/ 	.short	(.L_699 - .L_698)
	.align		4
.L_698:
        /*1060*/ 	.word	index@(_ZN10layer_norm31ln_parallel_residual_bwd_kernelINS_13Kernel_traitsIfffffjLj256ELj1ELj4ELj1ELj16ENS_18Kernel_traits_baseILj256EfffffjLj128EEEEELb0ELb0ELb1EEEvNS_9BwdParamsE)
        /*1064*/ 	.word	0x00000000


	//----- nvinfo : EIATTR_MIN_STACK_SIZE
	.align		4
.L_699:
        /*1068*/ 	.byte	0x04, 0x12
        /*106a*/ 	.short	(.L_701 - .L_700)
	.align		4
.L_700:
        /*106c*/ 	.word	index@(_ZN10layer_norm31ln_parallel_residual_bwd_kernelINS_13Kernel_traitsIfffffjLj256ELj1ELj4ELj1ELj16ENS_18Kernel_traits_baseILj256EfffffjLj128EEEEELb0ELb1ELb0EEEvNS_9BwdParamsE)
        /*1070*/ 	.word	0x00000000


	//----- nvinfo : EIATTR_MIN_STACK_SIZE
	.align		4
.L_701:
        /*1074*/ 	.byte	0x04, 0x12
        /*1076*/ 	.short	(.L_703 - .L_702)
	.align		4
.L_702:
        /*1078*/ 	.word	index@(_ZN10layer_norm31ln_parallel_residual_bwd_kernelINS_13Kernel_traitsIfffffjLj256ELj1ELj4ELj1ELj16ENS_18Kernel_traits_baseILj256EfffffjLj128EEEEELb0ELb1ELb1EEEvNS_9BwdParamsE)
        /*107c*/ 	.word	0x00000000


	//----- nvinfo : EIATTR_MIN_STACK_SIZE
	.align		4
.L_703:
        /*1080*/ 	.byte	0x04, 0x12
        /*1082*/ 	.short	(.L_705 - .L_704)
	.align		4
.L_704:
        /*1084*/ 	.word	index@(_ZN10layer_norm31ln_parallel_residual_bwd_kernelINS_13Kernel_traitsIfffffjLj256ELj1ELj4ELj1ELj16ENS_18Kernel_traits_baseILj256EfffffjLj128EEEEELb1ELb0ELb0EEEvNS_9BwdParamsE)
        /*1088*/ 	.word	0x00000000


	//----- nvinfo : EIATTR_MIN_STACK_SIZE
	.align		4
.L_705:
        /*108c*/ 	.byte	0x04, 0x12
        /*108e*/ 	.short	(.L_707 - .L_706)
	.align		4
.L_706:
        /*1090*/ 	.word	index@(_ZN10layer_norm31ln_parallel_residual_bwd_kernelINS_13Kernel_traitsIfffffjLj256ELj1ELj4ELj1ELj16ENS_18Kernel_traits_baseILj256EfffffjLj128EEEEELb1ELb0ELb1EEEvNS_9BwdParamsE)
        /*1094*/ 	.word	0x00000000


	//----- nvinfo : EIATTR_MIN_STACK_SIZE
	.align		4
.L_707:
        /*1098*/ 	.byte	0x04, 0x12
        /*109a*/ 	.short	(.L_709 - .L_708)
	.align		4
.L_708:
        /*109c*/ 	.word	index@(_ZN10layer_norm22ln_bwd_finalize_kernelINS_22Kernel_traits_finalizeILj256EfffffjLb0ELj1024ELj4ENS_18Kernel_traits_baseILj256EfffffjLj1024EEEEELb0ELb0EEEvNS_9BwdParamsE)
        /*10a0*/ 	.word	0x00000000


	//----- nvinfo : EIATTR_MIN_STACK_SIZE
	.align		4
.L_709:
        /*10a4*/ 	.byte	0x04, 0x12
        /*10a6*/ 	.short	(.L_711 - .L_710)
	.align		4
.L_710:
        /*10a8*/ 	.word	index@(_ZN10layer_norm40ln_parallel_residual_bwd_finalize_kernelINS_22Kernel_traits_finalizeILj256EfffffjLb0ELj1024ELj4ENS_18Kernel_traits_baseILj256EfffffjLj1024EEEEELb0EEEvNS_9BwdParamsE)
        /*10ac*/ 	.word	0x00000000


	//----- nvinfo : EIATTR_MIN_STACK_SIZE
	.align		4
.L_711:
        /*10b0*/ 	.byte	0x04, 0x12
        /*10b2*/ 	.short	(.L_713 - .L_712)
	.align		4
.L_712:
        /*10b4*/ 	.word	index@(_ZN10layer_norm31ln_parallel_residual_bwd_kernelINS_13Kernel_traitsIfffffjLj256ELj1ELj4ELj1ELj16ENS_18Kernel_traits_baseILj256EfffffjLj128EEEEELb1ELb1ELb0EEEvNS_9BwdParamsE)
        /*10b8*/ 	.word	0x00000000


	//----- nvinfo : EIATTR_MIN_STACK_SIZE
	.align		4
.L_713:
        /*10bc*/ 	.byte	0x04, 0x12
        /*10be*/ 	.short	(.L_715 - .L_714)
	.align		4
.L_714:
        /*10c0*/ 	.word	index@(_ZN10layer_norm22ln_bwd_finalize_kernelINS_22Kernel_traits_finalizeILj256EfffffjLb0ELj1024ELj4ENS_18Kernel_traits_baseILj256EfffffjLj1024EEEEELb0ELb1EEEvNS_9BwdParamsE)
        /*10c4*/ 	.word	0x00000000


	//----- nvinfo : EIATTR_MIN_STACK_SIZE
	.align		4
.L_715:
        /*10c8*/ 	.byte	0x04, 0x12
        /*10ca*/ 	.short	(.L_717 - .L_716)
	.align		4
.L_716:
        /*10cc*/ 	.word	index@(_ZN10layer_norm40ln_parallel_residual_bwd_finalize_kernelINS_22Kernel_traits_finalizeILj256EfffffjLb0ELj1024ELj4ENS_18Kernel_traits_baseILj256EfffffjLj1024EEEEELb1EEEvNS_9BwdParamsE)
        /*10d0*/ 	.word	0x00000000


	//----- nvinfo : EIATTR_MIN_STACK_SIZE
	.align		4
.L_717:
        /*10d4*/ 	.byte	0x04, 0x12
        /*10d6*/ 	.short	(.L_719 - .L_718)
	.align		4
.L_718:
        /*10d8*/ 	.word	index@(_ZN10layer_norm31ln_parallel_residual_bwd_kernelINS_13Kernel_traitsIfffffjLj256ELj1ELj4ELj1ELj16ENS_18Kernel_traits_baseILj256EfffffjLj128EEEEELb1ELb1ELb1EEEvNS_9BwdParamsE)
        /*10dc*/ 	.word	0x00000000
.L_719:


//--------------------- .nv.compat                --------------------------
	.section	.nv.compat,"",@"SHT_CUDA_COMPAT_INFO"
	.align	4
        /*0000*/ 	.byte	0x02, 0x09, 0x01, 0x00, 0x02, 0x02, 0x01, 0x00, 0x02, 0x05, 0x05, 0x00, 0x03, 0x07, 0x01, 0x01
        /*0010*/ 	.byte	0x02, 0x03, 0x00, 0x00, 0x02, 0x06, 0x01, 0x00, 0x04, 0x0b, 0x08, 0x00, 0x00, 0x00, 0x00, 0x00
        /*0020*/ 	.byte	0x00, 0x00, 0x00, 0x00


//--------------------- .nv.info._ZN10layer_norm31ln_parallel_residual_bwd_kernelINS_13Kernel_traitsI13__nv_bfloat16S2_S2_S2_fjLj256ELj1ELj4ELj1ELj16ENS_18Kernel_traits_baseILj256ES2_S2_S2_S2_fjLj128EEEEELb0ELb0ELb0EEEvNS_9BwdParamsE --------------------------
	.section	.nv.info._ZN10layer_norm31ln_parallel_residual_bwd_kernelINS_13Kernel_traitsI13__nv_bfloat16S2_S2_S2_fjLj256ELj1ELj4ELj1ELj16ENS_18Kernel_traits_baseILj256ES2_S2_S2_S2_fjLj128EEEEELb0ELb0ELb0EEEvNS_9BwdParamsE,"",@"SHT_CUDA_INFO"
	.sectionflags	@""
	.align	4


	//----- nvinfo : EIATTR_CUDA_API_VERSION
	.align		4
        /*0000*/ 	.byte	0x04, 0x37
        /*0002*/ 	.short	(.L_721 - .L_720)
.L_720:
        /*0004*/ 	.word	0x00000082


	//----- nvinfo : EIATTR_KPARAM_INFO
	.align		4
.L_721:
        /*0008*/ 	.byte	0x04, 0x17
        /*000a*/ 	.short	(.L_723 - .L_722)
.L_722:
        /*000c*/ 	.word	0x00000000
        /*0010*/ 	.short	0x0000
        /*0012*/ 	.short	0x0000
        /*0014*/ 	.byte	0x00, 0xf0, 0xa1, 0x04


	//----- nvinfo : EIATTR_SPARSE_MMA_MASK
	.align		4
.L_723:
        /*0018*/ 	.byte	0x03, 0x50
        /*001a*/ 	.short	0x0000


	//----- nvinfo : EIATTR_MAXREG_COUNT
	.align		4
        /*001c*/ 	.byte	0x03, 0x1b
        /*001e*/ 	.short	0x00ff


	//----- nvinfo : EIATTR_NUM_BARRIERS
	.align		4
        /*0020*/ 	.byte	0x02, 0x4c
        /*0022*/ 	.byte	0x01
	.zero		1


	//----- nvinfo : EIATTR_MERCURY_ISA_VERSION
	.align		4
        /*0024*/ 	.byte	0x03, 0x5f
        /*0026*/ 	.short	0x0101


	//----- nvinfo : EIATTR_COOP_GROUP_MASK_REGIDS
	.align		4
        /*0028*/ 	.byte	0x04, 0x29
        /*002a*/ 	.short	(.L_725 - .L_724)


	//   ....[0]....
.L_724:
        /*002c*/ 	.word	0xffffffff


	//   ....[1]....
        /*0030*/ 	.word	0xffffffff


	//   ....[2]....
        /*0034*/ 	.word	0xffffffff


	//   ....[3]....
        /*0038*/ 	.word	0xffffffff


	//   ....[4]....
        /*003c*/ 	.word	0xffffffff


	//   ....[5]....
        /*0040*/ 	.word	0xffffffff


	//   ....[6]....
        /*0044*/ 	.word	0xffffffff


	//   ....[7]....
        /*0048*/ 	.word	0xffffffff


	//   ....[8]....
        /*004c*/ 	.word	0xffffffff


	//   ....[9]....
        /*0050*/ 	.word	0xffffffff


	//   ....[10]....
        /*0054*/ 	.word	0x05000038


	//   ....[11]....
        /*0058*/ 	.word	0x05000038


	//   ....[12]....
        /*005c*/ 	.word	0x05000038


	//   ....[13]....
        /*0060*/ 	.word	0x05000038


	//   ....[14]....
        /*0064*/ 	.word	0x05000038


	//   ....[15]....
        /*0068*/ 	.word	0x05000038


	//   ....[16]....
        /*006c*/ 	.word	0x05000038


	//   ....[17]....
        /*0070*/ 	.word	0x05000038


	//   ....[18]....
        /*0074*/ 	.word	0x05000038


	//   ....[19]....
        /*0078*/ 	.word	0x05000038


	//----- nvinfo : EIATTR_COOP_GROUP_INSTR_OFFSETS
	.align		4
.L_725:
        /*007c*/ 	.byte	0x04, 0x28
        /*007e*/ 	.short	(.L_727 - .L_726)


	//   ....[0]....
.L_726:
        /*0080*/ 	.word	0x00000de0


	//   ....[1]....
        /*0084*/ 	.word	0x00000df0


	//   ....[2]....
        /*0088*/ 	.word	0x00000e20


	//   ....[3]....
        /*008c*/ 	.word	0x00000e30


	//   ....[4]....
        /*0090*/ 	.word	0x00000e60


	//   ....[5]....
        /*0094*/ 	.word	0x00000e70


	//   ....[6]....
        /*0098*/ 	.word	0x00000ea0


	//   ....[7]....
        /*009c*/ 	.word	0x00000eb0


	//   ....[8]....
        /*00a0*/ 	.word	0x00000ee0


	//   ....[9]....
        /*00a4*/ 	.word	0x00000ef0


	//   ....[10]....
        /*00a8*/ 	.word	0x00001f60


	//   ....[11]....
        /*00ac*/ 	.word	0x00001ff0


	//   ....[12]....
        /*00b0*/ 	.word	0x00002050


	//   ....[13]....
        /*00b4*/ 	.word	0x000020b0


	//   ....[14]....
        /*00b8*/ 	.word	0x00002110


	//   ....[15]....
        /*00bc*/ 	.word	0x00002170


	//   ....[16]....
        /*00c0*/ 	.word	0x000021d0


	//   ....[17]....
        /*00c4*/ 	.word	0x00002230


	//   ....[18]....
        /*00c8*/ 	.word	0x00002290


	//   ....[19]....
        /*00cc*/ 	.word	0x000022f0


	//----- nvinfo : EIATTR_EXIT_INSTR_OFFSETS
	.align		4
.L_727:
        /*00d0*/ 	.byte	0x04, 0x1c
        /*00d2*/ 	.short	(.L_729 - .L_728)


	//   ....[0]....
.L_728:
        /*00d4*/ 	.word	0x00001e30


	//   ....[1]....
        /*00d8*/ 	.word	0x00001ef0


	//----- nvinfo : EIATTR_MAX_THREADS
	.align		4
.L_729:
        /*00dc*/ 	.byte	0x04, 0x05
        /*00de*/ 	.short	(.L_731 - .L_730)
.L_730:
        /*00e0*/ 	.word	0x00000080
        /*00e4*/ 	.word	0x00000001
        /*00e8*/ 	.word	0x00000001


	//----- nvinfo : EIATTR_CRS_STACK_SIZE
	.align		4
.L_731:
        /*00ec*/ 	.byte	0x04, 0x1e
        /*00ee*/ 	.short	(.L_733 - .L_732)
.L_732:
        /*00f0*/ 	.word	0x00000000


	//----- nvinfo : EIATTR_CBANK_PARAM_SIZE
	.align		4
.L_733:
        /*00f4*/ 	.byte	0x03, 0x19
        /*00f6*/ 	.short	0x0128


	//----- nvinfo : EIATTR_PARAM_CBANK
	.align		4
        /*00f8*/ 	.byte	0x04, 0x0a
        /*00fa*/ 	.short	(.L_735 - .L_734)
	.align		4
.L_734:
        /*00fc*/ 	.word	index@(.nv.constant0._ZN10layer_norm31ln_parallel_residual_bwd_kernelINS_13Kernel_traitsI13__nv_bfloat16S2_S2_S2_fjLj256ELj1ELj4ELj1ELj16ENS_18Kernel_traits_baseILj256ES2_S2_S2_S2_fjLj128EEEEELb0ELb0ELb0EEEvNS_9BwdParamsE)
        /*0100*/ 	.short	0x0210
        /*0102*/ 	.short	0x0128


	//----- nvinfo : EIATTR_SW_WAR
	.align		4
.L_735:
        /*0104*/ 	.byte	0x04, 0x36
        /*0106*/ 	.short	(.L_737 - .L_736)
.L_736:
        /*0108*/ 	.word	0x00000008
.L_737:


//--------------------- .nv.info._ZN10layer_norm31ln_parallel_residual_bwd_kernelINS_13Kernel_traitsI13__nv_bfloat16S2_S2_S2_fjLj256ELj1ELj4ELj1ELj16ENS_18Kernel_traits_baseILj256ES2_S2_S2_S2_fjLj128EEEEELb0ELb0ELb1EEEvNS_9BwdParamsE --------------------------
	.section	.nv.info._ZN10layer_norm31ln_parallel_residual_bwd_kernelINS_13Kernel_traitsI13__nv_bfloat16S2_S2_S2_fjLj256ELj1ELj4ELj1ELj16ENS_18Kernel_traits_baseILj256ES2_S2_S2_S2_fjLj128EEEEELb0ELb0ELb1EEEvNS_9BwdParamsE,"",@"SHT_CUDA_INFO"
	.sectionflags	@""
	.align	4


	//----- nvinfo : EIATTR_CUDA_API_VERSION
	.align		4
        /*0000*/ 	.byte	0x04, 0x37
        /*0002*/ 	.short	(.L_739 - .L_738)
.L_738:
        /*0004*/ 	.word	0x00000082


	//----- nvinfo : EIATTR_KPARAM_INFO
	.align		4
.L_739:
        /*0008*/ 	.byte	0x04, 0x17
        /*000a*/ 	.short	(.L_741 - .L_740)
.L_740:
        /*000c*/ 	.word	0x00000000
        /*0010*/ 	.short	0x0000
        /*0012*/ 	.short	0x0000
        /*0014*/ 	.byte	0x00, 0xf0, 0xa1, 0x04


	//----- nvinfo : EIATTR_SPARSE_MMA_MASK
	.align		4
.L_741:
        /*0018*/ 	.byte	0x03, 0x50
        /*001a*/ 	.short	0x0000


	//----- nvinfo : EIATTR_MAXREG_COUNT
	.align		4
        /*001c*/ 	.byte	0x03, 0x1b
        /*001e*/ 	.short	0x00ff


	//----- nvinfo : EIATTR_NUM_BARRIERS
	.align		4
        /*0020*/ 	.byte	0x02, 0x4c
        /*0022*/ 	.byte	0x01
	.zero		1


	//----- nvinfo : EIATTR_MERCURY_ISA_VERSION
	.align		4
        /*0024*/ 	.byte	0x03, 0x5f
        /*0026*/ 	.short	0x0101


	//----- nvinfo : EIATTR_COOP_GROUP_MASK_REGIDS
	.align		4
        /*0028*/ 	.byte	0x04, 0x29
        /*002a*/ 	.short	(.L_743 - .L_742)


	//   ....[0]....
.L_742:
        /*002c*/ 	.word	0xffffffff


	//   ....[1]....
        /*0030*/ 	.word	0xffffffff


	//   ....[2]....
        /*0034*/ 	.word	0xffffffff


	//   ....[3]....
        /*0038*/ 	.word	0xffffffff


	//   ....[4]....
        /*003c*/ 	.word	0xffffffff


	//   ....[5]....
        /*0040*/ 	.word	0xffffffff


	//   ....[6]....
        /*0044*/ 	.word	0xffffffff


	//   ....[7]....
        /*0048*/ 	.word	0xffffffff


	//   ....[8]....
        /*004c*/ 	.word	0xffffffff


	//   ....[9]....
        /*0050*/ 	.word	0xffffffff


	//   ....[10]....
        /*0054*/ 	.word	0x05000058


	//   ....[11]....
        /*0058*/ 	.word	0x05000058


	//   ....[12]....
        /*005c*/ 	.word	0x05000058


	//   ....[13]....
        /*0060*/ 	.word	0x05000058


	//   ....[14]....
        /*0064*/ 	.word	0x05000058


	//   ....[15]....
        /*0068*/ 	.word	0x05000058


	//   ....[16]....
        /*006c*/ 	.word	0x05000058


	//   ....[17]....
        /*0070*/ 	.word	0x05000058


	//   ....[18]....
        /*0074*/ 	.word	0x05000058


	//   ....[19]....
        /*0078*/ 	.word	0x05000058


	//----- nvinfo : EIATTR_COOP_GROUP_INSTR_OFFSETS
	.align		4
.L_743:
        /*007c*/ 	.byte	0x04, 0x28
        /*007e*/ 	.short	(.L_745 - .L_744)


	//   ....[0]....
.L_744:
        /*0080*/ 	.word	0x00000eb0


	//   ....[1]....
        /*0084*/ 	.word	0x00000ec0


	//   ....[2]....
        /*0088*/ 	.word	0x00000ef0


	//   ....[3]....
        /*008c*/ 	.word	0x00000f00


	//   ....[4]....
        /*0090*/ 	.word	0x00000f30


	//   ....[5]....
        /*0094*/ 	.word	0x00000f40


	//   ....[6]....
        /*0098*/ 	.word	0x00000f70


	//   ....[7]....
        /*009c*/ 	.word	0x00000f80


	//   ....[8]....
        /*00a0*/ 	.word	0x00000fb0


	//   ....[9]....
        /*00a4*/ 	.word	0x00000fc0


	//   ....[10]....
        /*00a8*/ 	.word	0x00001f40


	//   ....[11]....
        /*00ac*/ 	.word	0x00001fd0


	//   ....[12]....
        /*00b0*/ 	.word	0x00002030


	//   ....[13]....
        /*00b4*/ 	.word	0x00002090


	//   ....[14]....
        /*00b8*/ 	.word	0x000020f0


	//   ....[15]....
        /*00bc*/ 	.word	0x00002150


	//   ....[16]....
        /*00c0*/ 	.word	0x000021b0


	//   ....[17]....
        /*00c4*/ 	.word	0x00002210


	//   ....[18]....
        /*00c8*/ 	.word	0x00002270


	//   ....[19]....
        /*00cc*/ 	.word	0x000022d0


	//----- nvinfo : EIATTR_EXIT_INSTR_OFFSETS
	.align		4
.L_745:
        /*00d0*/ 	.byte	0x04, 0x1c
        /*00d2*/ 	.short	(.L_747 - .L_746)


	//   ....[0]....
.L_746:
        /*00d4*/ 	.word	0x00001ee0


	//----- nvinfo : EIATTR_MAX_THREADS
	.align		4
.L_747:
        /*00d8*/ 	.byte	0x04, 0x05
        /*00da*/ 	.short	(.L_749 - .L_748)
.L_748:
        /*00dc*/ 	.word	0x00000080
        /*00e0*/ 	.word	0x00000001
        /*00e4*/ 	.word	0x00000001


	//----- nvinfo : EIATTR_CRS_STACK_SIZE
	.align		4
.L_749:
        /*00e8*/ 	.byte	0x04, 0x1e
        /*00ea*/ 	.short	(.L_751 - .L_750)
.L_750:
        /*00ec*/ 	.word	0x00000000


	//----- nvinfo : EIATTR_CBANK_PARAM_SIZE
	.align		4
.L_751:
        /*00f0*/ 	.byte	0x03, 0x19
        /*00f2*/ 	.short	0x0128


	//----- nvinfo : EIATTR_PARAM_CBANK
	.align		4
        /*00f4*/ 	.byte	0x04, 0x0a
        /*00f6*/ 	.short	(.L_753 - .L_752)
	.align		4
.L_752:
        /*00f8*/ 	.word	index@(.nv.constant0._ZN10layer_norm31ln_parallel_residual_bwd_kernelINS_13Kernel_traitsI13__nv_bfloat16S2_S2_S2_fjLj256ELj1ELj4ELj1ELj16ENS_18Kernel_traits_baseILj256ES2_S2_S2_S2_fjLj128EEEEELb0ELb0ELb1EEEvNS_9BwdParamsE)
        /*00fc*/ 	.short	0x0210
        /*00fe*/ 	.short	0x0128


	//----- nvinfo : EIATTR_SW_WAR
	.align		4
.L_753:
        /*0100*/ 	.byte	0x04, 0x36
        /*0102*/ 	.short	(.L_755 - .L_754)
.L_754:
        /*0104*/ 	.word	0x00000008
.L_755:


//--------------------- .nv.info._ZN10layer_norm31ln_parallel_residual_bwd_kernelINS_13Kernel_traitsI13__nv_bfloat16S2_S2_S2_fjLj256ELj1ELj4ELj1ELj16ENS_18Kernel_traits_baseILj256ES2_S2_S2_S2_fjLj128EEEEELb0ELb1ELb0EEEvNS_9BwdParamsE --------------------------
	.section	.nv.info._ZN10layer_norm31ln_parallel_residual_bwd_kernelINS_13Kernel_traitsI13__nv_bfloat16S2_S2_S2_fjLj256ELj1ELj4ELj1ELj16ENS_18Kernel_traits_baseILj256ES2_S2_S2_S2_fjLj128EEEEELb0ELb1ELb0EEEvNS_9BwdParamsE,"",@"SHT_CUDA_INFO"
	.sectionflags	@""
	.align	4


	//----- nvinfo : EIATTR_CUDA_API_VERSION
	.align		4
        /*0000*/ 	.byte	0x04, 0x37
        /*0002*/ 	.short	(.L_757 - .L_756)
.L_756:
        /*0004*/ 	.word	0x00000082


	//----- nvinfo : EIATTR_KPARAM_INFO
	.align		4
.L_757:
        /*0008*/ 	.byte	0x04, 0x17
        /*000a*/ 	.short	(.L_759 - .L_758)
.L_758:
        /*000c*/ 	.word	0x00000000
        /*0010*/ 	.short	0x0000
        /*0012*/ 	.short	0x0000
        /*0014*/ 	.byte	0x00, 0xf0, 0xa1, 0x04


	//----- nvinfo : EIATTR_SPARSE_MMA_MASK
	.align		4
.L_759:
        /*0018*/ 	.byte	0x03, 0x50
        /*001a*/ 	.short	0x0000


	//----- nvinfo : EIATTR_MAXREG_COUNT
	.align		4
        /*001c*/ 	.byte	0x03, 0x1b
        /*001e*/ 	.short	0x00ff


	//----- nvinfo : EIATTR_NUM_BARRIERS
	.align		4
        /*0020*/ 	.byte	0x02, 0x4c
        /*0022*/ 	.byte	0x01
	.zero		1


	//----- nvinfo : EIATTR_MERCURY_ISA_VERSION
	.align		4
        /*0024*/ 	.byte	0x03, 0x5f
        /*0026*/ 	.short	0x0101


	//----- nvinfo : EIATTR_COOP_GROUP_MASK_REGIDS
	.align		4
        /*0028*/ 	.byte	0x04, 0x29
        /*002a*/ 	.short	(.L_761 - .L_760)


	//   ....[0]....
.L_760:
        /*002c*/ 	.word	0xffffffff


	//   ....[1]....
        /*0030*/ 	.word	0xffffffff


	//   ....[2]....
        /*0034*/ 	.word	0xffffffff


	//   ....[3]....
        /*0038*/ 	.word	0xffffffff


	//   ....[4]....
        /*003c*/ 	.word	0xffffffff


	//   ....[5]....
        /*0040*/ 	.word	0xffffffff


	//   ....[6]....
        /*0044*/ 	.word	0xffffffff


	//   ....[7]....
        /*0048*/ 	.word	0xffffffff


	//   ....[8]....
        /*004c*/ 	.word	0xffffffff


	//   ....[9]....
        /*0050*/ 	.word	0xffffffff


	//   ....[10]....
        /*0054*/ 	.word	0x05000028


	//   ....[11]....
        /*0058*/ 	.word	0x05000028


	//   ....[12]....
        /*005c*/ 	.word	0x05000028


	//   ....[13]....
        /*0060*/ 	.word	0x05000028


	//   ....[14]....
        /*0064*/ 	.word	0x05000028


	//   ....[15]....
        /*0068*/ 	.word	0x05000028


	//   ....[16]....
        /*006c*/ 	.word	0x05000028


	//   ....[17]....
        /*0070*/ 	.word	0x05000028


	//   ....[18]....
        /*0074*/ 	.word	0x05000028


	//   ....[19]....
        /*0078*/ 	.word	0x05000028


	//----- nvinfo : EIATTR_COOP_GROUP_INSTR_OFFSETS
	.align		4
.L_761:
        /*007c*/ 	.byte	0x04, 0x28
        /*007e*/ 	.short	(.L_763 - .L_762)


	//   ....[0]....
.L_762:
        /*0080*/ 	.word	0x000009f0


	//   ....[1]....
        /*0084*/ 	.word	0x00000a00


	//   ....[2]....
        /*0088*/ 	.word	0x00000a30


	//   ....[3]....
        /*008c*/ 	.word	0x00000a40


	//   ....[4]....
        /*0090*/ 	.word	0x00000a70


	//   ....[5]....
        /*0094*/ 	.word	0x00000a80


	//   ....[6]....
        /*0098*/ 	.word	0x00000ab0


	//   ....[7]....
        /*009c*/ 	.word	0x00000ac0


	//   ....[8]....
        /*00a0*/ 	.word	0x00000af0


	//   ....[9]....
        /*00a4*/ 	.word	0x00000b00


	//   ....[10]....
        /*00a8*/ 	.word	0x00001760


	//   ....[11]....
        /*00ac*/ 	.word	0x000017f0


	//   ....[12]....
        /*00b0*/ 	.word	0x00001850


	//   ....[13]....
        /*00b4*/ 	.word	0x000018b0


	//   ....[14]....
        /*00b8*/ 	.word	0x00001910


	//   ....[15]....
        /*00bc*/ 	.word	0x00001970


	//   ....[16]....
        /*00c0*/ 	.word	0x000019d0


	//   ....[17]....
        /*00c4*/ 	.word	0x00001a30


	//   ....[18]....
        /*00c8*/ 	.word	0x00001a90


	//   ....[19]....
        /*00cc*/ 	.word	0x00001af0


	//----- nvinfo : EIATTR_EXIT_INSTR_OFFSETS
	.align		4
.L_763:
        /*00d0*/ 	.byte	0x04, 0x1c
        /*00d2*/ 	.short	(.L_765 - .L_764)


	//   ....[0]....
.L_764:
        /*00d4*/ 	.word	0x000016c0


	//   ....[1]....
        /*00d8*/ 	.word	0x000016f0


	//----- nvinfo : EIATTR_MAX_THREADS
	.align		4
.L_765:
        /*00dc*/ 	.byte	0x04, 0x05
        /*00de*/ 	.short	(.L_767 - .L_766)
.L_766:
        /*00e0*/ 	.word	0x00000080
        /*00e4*/ 	.word	0x00000001
        /*00e8*/ 	.word	0x00000001


	//----- nvinfo : EIATTR_CRS_STACK_SIZE
	.align		4
.L_767:
        /*00ec*/ 	.byte	0x04, 0x1e
        /*00ee*/ 	.short	(.L_769 - .L_768)
.L_768:
        /*00f0*/ 	.word	0x00000000


	//----- nvinfo : EIATTR_CBANK_PARAM_SIZE
	.align		4
.L_769:
        /*00f4*/ 	.byte	0x03, 0x19
        /*00f6*/ 	.short	0x0128


	//----- nvinfo : EIATTR_PARAM_CBANK
	.align		4
        /*00f8*/ 	.byte	0x04, 0x0a
        /*00fa*/ 	.short	(.L_771 - .L_770)
	.align		4
.L_770:
        /*00fc*/ 	.word	index@(.nv.constant0._ZN10layer_norm31ln_parallel_residual_bwd_kernelINS_13Kernel_traitsI13__nv_bfloat16S2_S2_S2_fjLj256ELj1ELj4ELj1ELj16ENS_18Kernel_traits_baseILj256ES2_S2_S2_S2_fjLj128EEEEELb0ELb1ELb0EEEvNS_9BwdParamsE)
        /*0100*/ 	.short	0x0210
        /*0102*/ 	.short	0x0128


	//----- nvinfo : EIATTR_SW_WAR
	.align		4
.L_771:
        /*0104*/ 	.byte	0x04, 0x36
        /*0106*/ 	.short	(.L_773 - .L_772)
.L_772:
        /*0108*/ 	.word	0x00000008
.L_773:


//--------------------- .nv.info._ZN10layer_norm31ln_parallel_residual_bwd_kernelINS_13Kernel_traitsI13__nv_bfloat16S2_S2_S2_fjLj256ELj1ELj4ELj1ELj16ENS_18Kernel_traits_baseILj256ES2_S2_S2_S2_fjLj128EEEEELb0ELb1ELb1EEEvNS_9BwdParamsE --------------------------
	.section	.nv.info._ZN10layer_norm31ln_parallel_residual_bwd_kernelINS_13Kernel_traitsI13__nv_bfloat16S2_S2_S2_fjLj256ELj1ELj4ELj1ELj16ENS_18Kernel_traits_baseILj256ES2_S2_S2_S2_fjLj128EEEEELb0ELb1ELb1EEEvNS_9BwdParamsE,"",@"SHT_CUDA_INFO"
	.sectionflags	@""
	.align	4


	//----- nvinfo : EIATTR_CUDA_API_VERSION
	.align		4
        /*0000*/ 	.byte	0x04, 0x37
        /*0002*/ 	.short	(.L_775 - .L_774)
.L_774:
        /*0004*/ 	.word	0x00000082


	//----- nvinfo : EIATTR_KPARAM_INFO
	.align		4
.L_775:
        /*0008*/ 	.byte	0x04, 0x17
        /*000a*/ 	.short	(.L_777 - .L_776)
.L_776:
        /*000c*/ 	.word	0x00000000
        /*0010*/ 	.short	0x0000
        /*0012*/ 	.short	0x0000
        /*0014*/ 	.byte	0x00, 0xf0, 0xa1, 0x04


	//----- nvinfo : EIATTR_SPARSE_MMA_MASK
	.align		4
.L_777:
        /*0018*/ 	.byte	0x03, 0x50
        /*001a*/ 	.short	0x0000


	//----- nvinfo : EIATTR_MAXREG_COUNT
	.align		4
        /*001c*/ 	.byte	0x03, 0x1b
        /*001e*/ 	.short	0x00ff


	//----- nvinfo : EIATTR_NUM_BARRIERS
	.align		4
        /*0020*/ 	.byte	0x02, 0x4c
        /*0022*/ 	.byte	0x01
	.zero		1


	//----- nvinfo : EIATTR_MERCURY_ISA_VERSION
	.align		4
        /*0024*/ 	.byte	0x03, 0x5f
        /*0026*/ 	.short	0x0101


	//----- nvinfo : EIATTR_COOP_GROUP_MASK_REGIDS
	.align		4
        /*0028*/ 	.byte	0x04, 0x29
        /*002a*/ 	.short	(.L_779 - .L_778)


	//   ....[0]....
.L_778:
        /*002c*/ 	.word	0xffffffff


	//   ....[1]....
        /*0030*/ 	.word	0xffffffff


	//   ....[2]....
        /*0034*/ 	.word	0xffffffff


	//   ....[3]....
        /*0038*/ 	.word	0xffffffff


	//   ....[4]....
        /*003c*/ 	.word	0xffffffff


	//   ....[5]....
        /*0040*/ 	.word	0xffffffff


	//   ....[6]....
        /*0044*/ 	.word	0xffffffff


	//   ....[7]....
        /*0048*/ 	.word	0xffffffff


	//   ....[8]....
        /*004c*/ 	.word	0xffffffff


	//   ....[9]....
        /*0050*/ 	.word	0xffffffff


	//   ....[10]....
        /*0054*/ 	.word	0x0500003f


	//   ....[11]....
        /*0058*/ 	.word	0x0500003f


	//   ....[12]....
        /*005c*/ 	.word	0x0500003f


	//   ....[13]....
        /*0060*/ 	.word	0x0500003f


	//   ....[14]....
        /*0064*/ 	.word	0x0500003f


	//   ....[15]....
        /*0068*/ 	.word	0x0500003f


	//   ....[16]....
        /*006c*/ 	.word	0x0500003f


	//   ....[17]....
        /*0070*/ 	.word	0x0500003f


	//   ....[18]....
        /*0074*/ 	.word	0x0500003f


	//   ....[19]....
        /*0078*/ 	.word	0x0500003f


	//----- nvinfo : EIATTR_COOP_GROUP_INSTR_OFFSETS
	.align		4
.L_779:
        /*007c*/ 	.byte	0x04, 0x28
        /*007e*/ 	.short	(.L_781 - .L_780)


	//   ....[0]....
.L_780:
        /*0080*/ 	.word	0x00000a30


	//   ....[1]....
        /*0084*/ 	.word	0x00000a40


	//   ....[2]....
        /*0088*/ 	.word	0x00000a70


	//   ....[3]....
        /*008c*/ 	.word	0x00000a80


	//   ....[4]....
        /*0090*/ 	.word	0x00000ab0


	//   ....[5]....
        /*0094*/ 	.word	0x00000ac0


	//   ....[6]....
        /*0098*/ 	.word	0x00000af0


	//   ....[7]....
        /*009c*/ 	.word	0x00000b00


	//   ....[8]....
        /*00a0*/ 	.word	0x00000b30


	//   ....[9]....
        /*00a4*/ 	.word	0x00000b40


	//   ....[10]....
        /*00a8*/ 	.word	0x00001720


	//   ....[11]....
        /*00ac*/ 	.word	0x000017b0


	//   ....[12]....
        /*00b0*/ 	.word	0x00001810


	//   ....[13]....
        /*00b4*/ 	.word	0x00001870


	//   ....[14]....
        /*00b8*/ 	.word	0x000018d0


	//   ....[15]....
        /*00bc*/ 	.word	0x00001930


	//   ....[16]....
        /*00c0*/ 	.word	0x00001990


	//   ....[17]....
        /*00c4*/ 	.word	0x000019f0


	//   ....[18]....
        /*00c8*/ 	.word	0x00001a50


	//   ....[19]....
        /*00cc*/ 	.word	0x00001ab0


	//----- nvinfo : EIATTR_EXIT_INSTR_OFFSETS
	.align		4
.L_781:
        /*00d0*/ 	.byte	0x04, 0x1c
        /*00d2*/ 	.short	(.L_783 - .L_782)


	//   ....[0]....
.L_782:
        /*00d4*/ 	.word	0x000016c0


	//----- nvinfo : EIATTR_MAX_THREADS
	.align		4
.L_783:
        /*00d8*/ 	.byte	0x04, 0x05
        /*00da*/ 	.short	(.L_785 - .L_784)
.L_784:
        /*00dc*/ 	.word	0x00000080
        /*00e0*/ 	.word	0x00000001
        /*00e4*/ 	.word	0x00000001


	//----- nvinfo : EIATTR_CRS_STACK_SIZE
	.align		4
.L_785:
        /*00e8*/ 	.byte	0x04, 0x1e
        /*00ea*/ 	.short	(.L_787 - .L_786)
.L_786:
        /*00ec*/ 	.word	0x00000000


	//----- nvinfo : EIATTR_CBANK_PARAM_SIZE
	.align		4
.L_787:
        /*00f0*/ 	.byte	0x03, 0x19
        /*00f2*/ 	.short	0x0128


	//----- nvinfo : EIATTR_PARAM_CBANK
	.align		4
        /*00f4*/ 	.byte	0x04, 0x0a
        /*00f6*/ 	.short	(.L_789 - .L_788)
	.align		4
.L_788:
        /*00f8*/ 	.word	index@(.nv.constant0._ZN10layer_norm31ln_parallel_residual_bwd_kernelINS_13Kernel_traitsI13__nv_bfloat16S2_S2_S2_fjLj256ELj1ELj4ELj1ELj16ENS_18Kernel_traits_baseILj256ES2_S2_S2_S2_fjLj128EEEEELb0ELb1ELb1EEEvNS_9BwdParamsE)
        /*00fc*/ 	.short	0x0210
        /*00fe*/ 	.short	0x0128


	//----- nvinfo : EIATTR_SW_WAR
	.align		4
.L_789:
        /*0100*/ 	.byte	0x04, 0x36
        /*0102*/ 	.short	(.L_791 - .L_790)
.L_790:
        /*0104*/ 	.word	0x00000008
.L_791:


//--------------------- .nv.info._ZN10layer_norm31ln_parallel_residual_bwd_kernelINS_13Kernel_traitsI13__nv_bfloat16S2_S2_S2_fjLj256ELj1ELj4ELj1ELj16ENS_18Kernel_traits_baseILj256ES2_S2_S2_S2_fjLj128EEEEELb1ELb0ELb0EEEvNS_9BwdParamsE --------------------------
	.section	.nv.info._ZN10layer_norm31ln_parallel_residual_bwd_kernelINS_13Kernel_traitsI13__nv_bfloat16S2_S2_S2_fjLj256ELj1ELj4ELj1ELj16ENS_18Kernel_traits_baseILj256ES2_S2_S2_S2_fjLj128EEEEELb1ELb0ELb0EEEvNS_9BwdParamsE,"",@"SHT_CUDA_INFO"
	.sectionflags	@""
	.align	4


	//----- nvinfo : EIATTR_CUDA_API_VERSION
	.align		4
        /*0000*/ 	.byte	0x04, 0x37
        /*0002*/ 	.short	(.L_793 - .L_792)
.L_792:
        /*0004*/ 	.word	0x00000082


	//----- nvinfo : EIATTR_KPARAM_INFO
	.align		4
.L_793:
        /*0008*/ 	.byte	0x04, 0x17
        /*000a*/ 	.short	(.L_795 - .L_794)
.L_794:
        /*000c*/ 	.word	0x00000000
        /*0010*/ 	.short	0x0000
        /*0012*/ 	.short	0x0000
        /*0014*/ 	.byte	0x00, 0xf0, 0xa1, 0x04


	//----- nvinfo : EIATTR_SPARSE_MMA_MASK
	.align		4
.L_795:
        /*0018*/ 	.byte	0x03, 0x50
        /*001a*/ 	.short	0x0000


	//----- nvinfo : EIATTR_MAXREG_COUNT
	.align		4
        /*001c*/ 	.byte	0x03, 0x1b
        /*001e*/ 	.short	0x00ff


	//----- nvinfo : EIATTR_NUM_BARRIERS
	.align		4
        /*0020*/ 	.byte	0x02, 0x4c
        /*0022*/ 	.byte	0x01
	.zero		1


	//----- nvinfo : EIATTR_MERCURY_ISA_VERSION
	.align		4
        /*0024*/ 	.byte	0x03, 0x5f
        /*0026*/ 	.short	0x0101


	//----- nvinfo : EIATTR_COOP_GROUP_MASK_REGIDS
	.align		4
        /*0028*/ 	.byte	0x04, 0x29
        /*002a*/ 	.short	(.L_797 - .L_796)


	//   ....[0]....
.L_796:
        /*002c*/ 	.word	0xffffffff


	//   ....[1]....
        /*0030*/ 	.word	0xffffffff


	//   ....[2]....
        /*0034*/ 	.word	0xffffffff


	//   ....[3]....
        /*0038*/ 	.word	0xffffffff


	//   ....[4]....
        /*003c*/ 	.word	0xffffffff


	//   ....[5]....
        /*0040*/ 	.word	0xffffffff


	//   ....[6]....
        /*0044*/ 	.word	0xffffffff


	//   ....[7]....
        /*0048*/ 	.word	0xffffffff


	//   ....[8]....
        /*004c*/ 	.word	0xffffffff


	//   ....[9]....
        /*0050*/ 	.word	0xffffffff


	//   ....[10]....
        /*0054*/ 	.word	0x05000038


	//   ....[11]....
        /*0058*/ 	.word	0x05000038


	//   ....[12]....
        /*005c*/ 	.word	0x05000038


	//   ....[13]....
        /*0060*/ 	.word	0x05000038


	//   ....[14]....
        /*0064*/ 	.word	0x05000038


	//   ....[15]....
        /*0068*/ 	.word	0x05000038


	//   ....[16]....
        /*006c*/ 	.word	0x05000038


	//   ....[17]....
        /*0070*/ 	.word	0x05000038


	//   ....[18]....
        /*0074*/ 	.word	0x05000038


	//   ....[19]....
        /*0078*/ 	.word	0x05000038


	//----- nvinfo : EIATTR_COOP_GROUP_INSTR_OFFSETS
	.align		4
.L_797:
        /*007c*/ 	.byte	0x04, 0x28
        /*007e*/ 	.short	(.L_799 - .L_798)


	//   ....[0]....
.L_798:
        /*0080*/ 	.word	0x00001010


	//   ....[1]....
        /*0084*/ 	.word	0x00001020


	//   ....[2]....
        /*0088*/ 	.word	0x00001050


	//   ....[3]....
        /*008c*/ 	.word	0x00001060


	//   ....[4]....
        /*0090*/ 	.word	0x00001090


	//   ....[5]....
        /*0094*/ 	.word	0x000010a0


	//   ....[6]....
        /*0098*/ 	.word	0x000010d0


	//   ....[7]....
        /*009c*/ 	.word	0x000010e0


	//   ....[8]....
        /*00a0*/ 	.word	0x00001110


	//   ....[9]....
        /*00a4*/ 	.word	0x00001120


	//   ....[10]....
        /*00a8*/ 	.word	0x00002410


	//   ....[11]....
        /*00ac*/ 	.word	0x000024a0


	//   ....[12]....
        /*00b0*/ 	.word	0x00002510


	//   ....[13]....
        /*00b4*/ 	.word	0x00002570


	//   ....[14]....
        /*00b8*/ 	.word	0x000025e0


	//   ....[15]....
        /*00bc*/ 	.word	0x00002640


	//   ....[16]....
        /*00c0*/ 	.word	0x000026b0


	//   ....[17]....
        /*00c4*/ 	.word	0x00002710


	//   ....[18]....
        /*00c8*/ 	.word	0x00002780


	//   ....[19]....
        /*00cc*/ 	.word	0x000027e0


	//----- nvinfo : EIATTR_EXIT_INSTR_OFFSETS
	.align		4
.L_799:
        /*00d0*/ 	.byte	0x04, 0x1c
        /*00d2*/ 	.short	(.L_801 - .L_800)


	//   ....[0]....
.L_800:
        /*00d4*/ 	.word	0x000022e0


	//   ....[1]....
        /*00d8*/ 	.word	0x000023a0


	//----- nvinfo : EIATTR_MAX_THREADS
	.align		4
.L_801:
        /*00dc*/ 	.byte	0x04, 0x05
        /*00de*/ 	.short	(.L_803 - .L_802)
.L_802:
        /*00e0*/ 	.word	0x00000080
        /*00e4*/ 	.word	0x00000001
        /*00e8*/ 	.word	0x00000001


	//----- nvinfo : EIATTR_CRS_STACK_SIZE
	.align		4
.L_803:
        /*00ec*/ 	.byte	0x04, 0x1e
        /*00ee*/ 	.short	(.L_805 - .L_804)
.L_804:
        /*00f0*/ 	.word	0x00000000


	//----- nvinfo : EIATTR_CBANK_PARAM_SIZE
	.align		4
.L_805:
        /*00f4*/ 	.byte	0x03, 0x19
        /*00f6*/ 	.short	0x0128


	//----- nvinfo : EIATTR_PARAM_CBANK
	.align		4
        /*00f8*/ 	.byte	0x04, 0x0a
        /*00fa*/ 	.short	(.L_807 - .L_806)
	.align		4
.L_806:
        /*00fc*/ 	.word	index@(.nv.constant0._ZN10layer_norm31ln_parallel_residual_bwd_kernelINS_13Kernel_traitsI13__nv_bfloat16S2_S2_S2_fjLj256ELj1ELj4ELj1ELj16ENS_18Kernel_traits_baseILj256ES2_S2_S2_S2_fjLj128EEEEELb1ELb0ELb0EEEvNS_9BwdParamsE)
        /*0100*/ 	.short	0x0210
        /*0102*/ 	.short	0x0128


	//----- nvinfo : EIATTR_SW_WAR
	.align		4
.L_807:
        /*0104*/ 	.byte	0x04, 0x36
        /*0106*/ 	.short	(.L_809 - .L_808)
.L_808:
        /*0108*/ 	.word	0x00000008
.L_809:


//--------------------- .nv.info._ZN10layer_norm31ln_parallel_residual_bwd_kernelINS_13Kernel_traitsI13__nv_bfloat16S2_S2_S2_fjLj256ELj1ELj4ELj1ELj16ENS_18Kernel_traits_baseILj256ES2_S2_S2_S2_fjLj128EEEEELb1ELb0ELb1EEEvNS_9BwdParamsE --------------------------
	.section	.nv.info._ZN10layer_norm31ln_parallel_residual_bwd_kernelINS_13Kernel_traitsI13__nv_bfloat16S2_S2_S2_fjLj256ELj1ELj4ELj1ELj16ENS_18Kernel_traits_baseILj256ES2_S2_S2_S2_fjLj128EEEEELb1ELb0ELb1EEEvNS_9BwdParamsE,"",@"SHT_CUDA_INFO"
	.sectionflags	@""
	.align	4


	//----- nvinfo : EIATTR_CUDA_API_VERSION
	.align		4
        /*0000*/ 	.byte	0x04, 0x37
        /*0002*/ 	.short	(.L_811 - .L_810)
.L_810:
        /*0004*/ 	.word	0x00000082


	//----- nvinfo : EIATTR_KPARAM_INFO
	.align		4
.L_811:
        /*0008*/ 	.byte	0x04, 0x17
        /*000a*/ 	.short	(.L_813 - .L_812)
.L_812:
        /*000c*/ 	.word	0x00000000
        /*0010*/ 	.short	0x0000
        /*0012*/ 	.short	0x0000
        /*0014*/ 	.byte	0x00, 0xf0, 0xa1, 0x04


	//----- nvinfo : EIATTR_SPARSE_MMA_MASK
	.align		4
.L_813:
        /*0018*/ 	.byte	0x03, 0x50
        /*001a*/ 	.short	0x0000


	//----- nvinfo : EIATTR_MAXREG_COUNT
	.align		4
        /*001c*/ 	.byte	0x03, 0x1b
        /*001e*/ 	.short	0x00ff


	//----- nvinfo : EIATTR_NUM_BARRIERS
	.align		4
        /*0020*/ 	.byte	0x02, 0x4c
        /*0022*/ 	.byte	0x01
	.zero		1


	//----- nvinfo : EIATTR_MERCURY_ISA_VERSION
	.align		4
        /*0024*/ 	.byte	0x03, 0x5f
        /*0026*/ 	.short	0x0101


	//----- nvinfo : EIATTR_COOP_GROUP_MASK_REGIDS
	.align		4
        /*0028*/ 	.byte	0x04, 0x29
        /*002a*/ 	.short	(.L_815 - .L_814)


	//   ....[0]....
.L_814:
        /*002c*/ 	.word	0xffffffff


	//   ....[1]....
        /*0030*/ 	.word	0xffffffff


	//   ....[2]....
        /*0034*/ 	.word	0xffffffff


	//   ....[3]....
        /*0038*/ 	.word	0xffffffff


	//   ....[4]....
        /*003c*/ 	.word	0xffffffff


	//   ....[5]....
        /*0040*/ 	.word	0xffffffff


	//   ....[6]....
        /*0044*/ 	.word	0xffffffff


	//   ....[7]....
        /*0048*/ 	.word	0xffffffff


	//   ....[8]....
        /*004c*/ 	.word	0xffffffff


	//   ....[9]....
        /*0050*/ 	.word	0xffffffff


	//   ....[10]....
        /*0054*/ 	.word	0x05000061


	//   ....[11]....
        /*0058*/ 	.word	0x05000061


	//   ....[12]....
        /*005c*/ 	.word	0x05000061


	//   ....[13]....
        /*0060*/ 	.word	0x05000061


	//   ....[14]....
        /*0064*/ 	.word	0x05000061


	//   ....[15]....
        /*0068*/ 	.word	0x05000061


	//   ....[16]....
        /*006c*/ 	.word	0x05000061


	//   ....[17]....
        /*0070*/ 	.word	0x05000061


	//   ....[18]....
        /*0074*/ 	.word	0x05000061


	//   ....[19]....
        /*0078*/ 	.word	0x05000061


	//----- nvinfo : EIATTR_COOP_GROUP_INSTR_OFFSETS
	.align		4
.L_815:
        /*007c*/ 	.byte	0x04, 0x28
        /*007e*/ 	.short	(.L_817 - .L_816)


	//   ....[0]....
.L_816:
        /*0080*/ 	.word	0x00001060


	//   ....[1]....
        /*0084*/ 	.word	0x00001070


	//   ....[2]....
        /*0088*/ 	.word	0x000010a0


	//   ....[3]....
        /*008c*/ 	.word	0x000010b0


	//   ....[4]....
        /*0090*/ 	.word	0x000010e0


	//   ....[5]....
        /*0094*/ 	.word	0x000010f0


	//   ....[6]....
        /*0098*/ 	.word	0x00001120


	//   ....[7]....
        /*009c*/ 	.word	0x00001130


	//   ....[8]....
        /*00a0*/ 	.word	0x00001160


	//   ....[9]....
        /*00a4*/ 	.word	0x00001170


	//   ....[10]....
        /*00a8*/ 	.word	0x000023f0


	//   ....[11]....
        /*00ac*/ 	.word	0x00002480


	//   ....[12]....
        /*00b0*/ 	.word	0x000024f0


	//   ....[13]....
        /*00b4*/ 	.word	0x00002540


	//   ....[14]....
        /*00b8*/ 	.word	0x000025b0


	//   ....[15]....
        /*00bc*/ 	.word	0x00002600


	//   ....[16]....
        /*00c0*/ 	.word	0x00002670


	//   ....[17]....
        /*00c4*/ 	.word	0x000026c0


	//   ....[18]....
        /*00c8*/ 	.word	0x00002730


	//   ....[19]....
        /*00cc*/ 	.word	0x00002780


	//----- nvinfo : EIATTR_EXIT_INSTR_OFFSETS
	.align		4
.L_817:
        /*00d0*/ 	.byte	0x04, 0x1c
        /*00d2*/ 	.short	(.L_819 - .L_818)


	//   ....[0]....
.L_818:
        /*00d4*/ 	.word	0x00002380


	//----- nvinfo : EIATTR_MAX_THREADS
	.align		4
.L_819:
        /*00d8*/ 	.byte	0x04, 0x05
        /*00da*/ 	.short	(.L_821 - .L_820)
.L_820:
        /*00dc*/ 	.word	0x00000080
        /*00e0*/ 	.word	0x00000001
        /*00e4*/ 	.word	0x00000001


	//----- nvinfo : EIATTR_CRS_STACK_SIZE
	.align		4
.L_821:
        /*00e8*/ 	.byte	0x04, 0x1e
        /*00ea*/ 	.short	(.L_823 - .L_822)
.L_822:
        /*00ec*/ 	.word	0x00000000


	//----- nvinfo : EIATTR_CBANK_PARAM_SIZE
	.align		4
.L_823:
        /*00f0*/ 	.byte	0x03, 0x19
        /*00f2*/ 	.short	0x0128


	//----- nvinfo : EIATTR_PARAM_CBANK
	.align		4
        /*00f4*/ 	.byte	0x04, 0x0a
        /*00f6*/ 	.short	(.L_825 - .L_824)
	.align		4
.L_824:
        /*00f8*/ 	.word	index@(.nv.constant0._ZN10layer_norm31ln_parallel_residual_bwd_kernelINS_13Kernel_traitsI13__nv_bfloat16S2_S2_S2_fjLj256ELj1ELj4ELj1ELj16ENS_18Kernel_traits_baseILj256ES2_S2_S2_S2_fjLj128EEEEELb1ELb0ELb1EEEvNS_9BwdParamsE)
        /*00fc*/ 	.short	0x0210
        /*00fe*/ 	.short	0x0128


	//----- nvinfo : EIATTR_SW_WAR
	.align		4
.L_825:
        /*0100*/ 	.byte	0x04, 0x36
        /*0102*/ 	.short	(.L_827 - .L_826)
.L_826:
        /*0104*/ 	.word	0x00000008
.L_827:


//--------------------- .nv.info._ZN10layer_norm22ln_bwd_finalize_kernelINS_22Kernel_traits_finalizeILj256E13__nv_bfloat16S2_S2_S2_fjLb0ELj1024ELj4ENS_18Kernel_traits_baseILj256ES2_S2_S2_S2_fjLj1024EEEEELb0ELb0EEEvNS_9BwdParamsE --------------------------
	.section	.nv.info._ZN10layer_norm22ln_bwd_finalize_kernelINS_22Kernel_traits_finalizeILj256E13__nv_bfloat16S2_S2_S2_fjLb0ELj1024ELj4ENS_18Kernel_traits_baseILj256ES2_S2_S2_S2_fjLj1024EEEEELb0ELb0EEEvNS_9BwdParamsE,"",@"SHT_CUDA_INFO"
	.sectionflags	@""
	.align	4


	//----- nvinfo : EIATTR_CUDA_API_VERSION
	.align		4
        /*0000*/ 	.byte	0x04, 0x37
        /*0002*/ 	.short	(.L_829 - .L_828)
.L_828:
        /*0004*/ 	.word	0x00000082


	//----- nvinfo : EIATTR_KPARAM_INFO
	.align		4
.L_829:
        /*0008*/ 	.byte	0x04, 0x17
        /*000a*/ 	.short	(.L_831 - .L_830)
.L_830:
        /*000c*/ 	.word	0x00000000
        /*0010*/ 	.short	0x0000
        /*0012*/ 	.short	0x0000
        /*0014*/ 	.byte	0x00, 0xf0, 0xa1, 0x04


	//----- nvinfo : EIATTR_SPARSE_MMA_MASK
	.align		4
.L_831:
        /*0018*/ 	.byte	0x03, 0x50
        /*001a*/ 	.short	0x0000


	//----- nvinfo : EIATTR_MAXREG_COUNT
	.align		4
        /*001c*/ 	.byte	0x03, 0x1b
        /*001e*/ 	.short	0x0040


	//----- nvinfo : EIATTR_NUM_BARRIERS
	.align		4
        /*0020*/ 	.byte	0x02, 0x4c
        /*0022*/ 	.byte	0x01
	.zero		1


	//----- nvinfo : EIATTR_MERCURY_ISA_VERSION
	.align		4
        /*0024*/ 	.byte	0x03, 0x5f
        /*0026*/ 	.short	0x0101


	//----- nvinfo : EIATTR_COOP_GROUP_MASK_REGIDS
	.align		4
        /*0028*/ 	.byte	0x04, 0x29
        /*002a*/ 	.short	(.L_833 - .L_832)


	//   ....[0]....
.L_832:
        /*002c*/ 	.word	0xffffffff


	//   ....[1]....
        /*0030*/ 	.word	0xffffffff


	//   ....[2]....
        /*0034*/ 	.word	0xffffffff


	//   ....[3]....
        /*0038*/ 	.word	0xffffffff


	//   ....[4]....
        /*003c*/ 	.word	0xffffffff


	//   ....[5]....
        /*0040*/ 	.word	0xffffffff


	//   ....[6]....
        /*0044*/ 	.word	0xffffffff


	//   ....[7]....
        /*0048*/ 	.word	0xffffffff


	//   ....[8]....
        /*004c*/ 	.word	0xffffffff


	//   ....[9]....
        /*0050*/ 	.word	0xffffffff


	//   ....[10]....
        /*0054*/ 	.word	0x05000013


	//   ....[11]....
        /*0058*/ 	.word	0x05000013


	//   ....[12]....
        /*005c*/ 	.word	0x05000013


	//   ....[13]....
        /*0060*/ 	.word	0x05000013


	//   ....[14]....
        /*0064*/ 	.word	0x05000013


	//   ....[15]....
        /*0068*/ 	.word	0x05000013


	//   ....[16]....
        /*006c*/ 	.word	0x05000013


	//   ....[17]....
        /*0070*/ 	.word	0x05000013


	//   ....[18]....
        /*0074*/ 	.word	0x05000013


	//   ....[19]....
        /*0078*/ 	.word	0x05000013


	//----- nvinfo : EIATTR_COOP_GROUP_INSTR_OFFSETS
	.align		4
.L_833:
        /*007c*/ 	.byte	0x04, 0x28
        /*007e*/ 	.short	(.L_835 - .L_834)


	//   ....[0]....
.L_834:
        /*0080*/ 	.word	0x000008e0


	//   ....[1]....
        /*0084*/ 	.word	0x000008f0


	//   ....[2]....
        /*0088*/ 	.word	0x00000920


	//   ....[3]....
        /*008c*/ 	.word	0x00000930


	//   ....[4]....
        /*0090*/ 	.word	0x00000960


	//   ....[5]....
        /*0094*/ 	.word	0x00000970


	//   ....[6]....
        /*0098*/ 	.word	0x000009a0


	//   ....[7]....
        /*009c*/ 	.word	0x000009b0


	//   ....[8]....
        /*00a0*/ 	.word	0x000009e0


	//   ....[9]....
        /*00a4*/ 	.word	0x000009f0


	//   ....[10]....
        /*00a8*/ 	.word	0x00000c10


	//   ....[11]....
        /*00ac*/ 	.word	0x00000c80


	//   ....[12]....
        /*00b0*/ 	.word	0x00000cf0


	//   ....[13]....
        /*00b4*/ 	.word	0x00000d60


	//   ....[14]....
        /*00b8*/ 	.word	0x00000dd0


	//   ....[15]....
        /*00bc*/ 	.word	0x00000e30


	//   ....[16]....
        /*00c0*/ 	.word	0x00000ea0


	//   ....[17]....
        /*00c4*/ 	.word	0x00000f10


	//   ....[18]....
        /*00c8*/ 	.word	0x00000f80


	//   ....[19]....
        /*00cc*/ 	.word	0x00000ff0


	//----- nvinfo : EIATTR_EXIT_INSTR_OFFSETS
	.align		4
.L_835:
        /*00d0*/ 	.byte	0x04, 0x1c
        /*00d2*/ 	.short	(.L_837 - .L_836)


	//   ....[0]....
.L_836:
        /*00d4*/ 	.word	0x00000070


	//   ....[1]....
        /*00d8*/ 	.word	0x00000bb0


	//----- nvinfo : EIATTR_MAX_THREADS
	.align		4
.L_837:
        /*00dc*/ 	.byte	0x04, 0x05
        /*00de*/ 	.short	(.L_839 - .L_838)
.L_838:
        /*00e0*/ 	.word	0x00000400
        /*00e4*/ 	.word	0x00000001
        /*00e8*/ 	.word	0x00000001


	//----- nvinfo : EIATTR_CRS_STACK_SIZE
	.align		4
.L_839:
        /*00ec*/ 	.byte	0x04, 0x1e
        /*00ee*/ 	.short	(.L_841 - .L_840)
.L_840:
        /*00f0*/ 	.word	0x00000000


	//----- nvinfo : EIATTR_CBANK_PARAM_SIZE
	.align		4
.L_841:
        /*00f4*/ 	.byte	0x03, 0x19
        /*00f6*/ 	.short	0x0128


	//----- nvinfo : EIATTR_PARAM_CBANK
	.align		4
        /*00f8*/ 	.byte	0x04, 0x0a
        /*00fa*/ 	.short	(.L_843 - .L_842)
	.align		4
.L_842:
        /*00fc*/ 	.word	index@(.nv.constant0._ZN10layer_norm22ln_bwd_finalize_kernelINS_22Kernel_traits_finalizeILj256E13__nv_bfloat16S2_S2_S2_fjLb0ELj1024ELj4ENS_18Kernel_traits_baseILj256ES2_S2_S2_S2_fjLj1024EEEEELb0ELb0EEEvNS_9BwdParamsE)
        /*0100*/ 	.short	0x0210
        /*0102*/ 	.short	0x0128


	//----- nvinfo : EIATTR_SW_WAR
	.align		4
.L_843:
        /*0104*/ 	.byte	0x04, 0x36
        /*0106*/ 	.short	(.L_845 - .L_844)
.L_844:
        /*0108*/ 	.word	0x00000008
.L_845:


//--------------------- .nv.info._ZN10layer_norm40ln_parallel_residual_bwd_finalize_kernelINS_22Kernel_traits_finalizeILj256E13__nv_bfloat16S2_S2_S2_fjLb0ELj1024ELj4ENS_18Kernel_traits_baseILj256ES2_S2_S2_S2_fjLj1024EEEEELb0EEEvNS_9BwdParamsE --------------------------
	.section	.nv.info._ZN10layer_norm40ln_parallel_residual_bwd_finalize_kernelINS_22Kernel_traits_finalizeILj256E13__nv_bfloat16S2_S2_S2_fjLb0ELj1024ELj4ENS_18Kernel_traits_baseILj256ES2_S2_S2_S2_fjLj1024EEEEELb0EEEvNS_9BwdParamsE,"",@"SHT_CUDA_INFO"
	.sectionflags	@""
	.align	4


	//----- nvinfo : EIATTR_CUDA_API_VERSION
	.align		4
        /*0000*/ 	.byte	0x04, 0x37
        /*0002*/ 	.short	(.L_847 - .L_846)
.L_846:
        /*0004*/ 	.word	0x00000082


	//----- nvinfo : EIATTR_KPARAM_INFO
	.align		4
.L_847:
        /*0008*/ 	.byte	0x04, 0x17
        /*000a*/ 	.short	(.L_849 - .L_848)
.L_848:
        /*000c*/ 	.word	0x00000000
        /*0010*/ 	.short	0x0000
        /*0012*/ 	.short	0x0000
        /*0014*/ 	.byte	0x00, 0xf0, 0xa1, 0x04


	//----- nvinfo : EIATTR_SPARSE_MMA_MASK
	.align		4
.L_849:
        /*0018*/ 	.byte	0x03, 0x50
        /*001a*/ 	.short	0x0000


	//----- nvinfo : EIATTR_MAXREG_COUNT
	.align		4
        /*001c*/ 	.byte	0x03, 0x1b
        /*001e*/ 	.short	0x0040


	//----- nvinfo : EIATTR_NUM_BARRIERS
	.align		4
        /*0020*/ 	.byte	0x02, 0x4c
        /*0022*/ 	.byte	0x01
	.zero		1


	//----- nvinfo : EIATTR_MERCURY_ISA_VERSION
	.align		4
        /*0024*/ 	.byte	0x03, 0x5f
        /*0026*/ 	.short	0x0101


	//----- nvinfo : EIATTR_COOP_GROUP_MASK_REGIDS
	.align		4
        /*0028*/ 	.byte	0x04, 0x29
        /*002a*/ 	.short	(.L_851 - .L_850)


	//   ....[0]....
.L_850:
        /*002c*/ 	.word	0xffffffff


	//   ....[1]....
        /*0030*/ 	.word	0xffffffff


	//   ....[2]....
        /*0034*/ 	.word	0xffffffff


	//   ....[3]....
        /*0038*/ 	.word	0xffffffff


	//   ....[4]....
        /*003c*/ 	.word	0xffffffff


	//   ....[5]....
        /*0040*/ 	.word	0xffffffff


	//   ....[6]....
        /*0044*/ 	.word	0xffffffff


	//   ....[7]....
        /*0048*/ 	.word	0xffffffff


	//   ....[8]....
        /*004c*/ 	.word	0xffffffff


	//   ....[9]....
        /*0050*/ 	.word	0xffffffff


	//   ....[10]....
        /*0054*/ 	.word	0xffffffff


	//   ....[11]....
        /*0058*/ 	.word	0xffffffff


	//   ....[12]....
        /*005c*/ 	.word	0xffffffff


	//   ....[13]....
        /*0060*/ 	.word	0xffffffff


	//   ....[14]....
        /*0064*/ 	.word	0xffffffff


	//   ....[15]....
        /*0068*/ 	.word	0xffffffff


	//   ....[16]....
        /*006c*/ 	.word	0xffffffff


	//   ....[17]....
        /*0070*/ 	.word	0xffffffff


	//   ....[18]....
        /*0074*/ 	.word	0xffffffff


	//   ....[19]....
        /*0078*/ 	.word	0xffffffff


	//   ....[20]....
        /*007c*/ 	.word	0x0500000c


	//   ....[21]....
        /*0080*/ 	.word	0x0500000c


	//   ....[22]....
        /*0084*/ 	.word	0x0500000c


	//   ....[23]....
        /*0088*/ 	.word	0x0500000c


	//   ....[24]....
        /*008c*/ 	.word	0x0500000c


	//   ....[25]....
        /*0090*/ 	.word	0x0500000c


	//   ....[26]....
        /*0094*/ 	.word	0x0500000c


	//   ....[27]....
        /*0098*/ 	.word	0x0500000c


	//   ....[28]....
        /*009c*/ 	.word	0x0500000c


	//   ....[29]....
        /*00a0*/ 	.word	0x0500000c


	//   ....[30]....
        /*00a4*/ 	.word	0x0500000c


	//   ....[31]....
        /*00a8*/ 	.word	0x0500000c


	//   ....[32]....
        /*00ac*/ 	.word	0x0500000c


	//   ....[33]....
        /*00b0*/ 	.word	0x0500000c


	//   ....[34]....
        /*00b4*/ 	.word	0x0500000c


	//   ....[35]....
        /*00b8*/ 	.word	0x0500000c


	//   ....[36]....
        /*00bc*/ 	.word	0x0500000c


	//   ....[37]....
        /*00c0*/ 	.word	0x0500000c


	//   ....[38]....
        /*00c4*/ 	.word	0x0500000c


	//   ....[39]....
        /*00c8*/ 	.word	0x0500000c


	//----- nvinfo : EIATTR_COOP_GROUP_INSTR_OFFSETS
	.align		4
.L_851:
        /*00cc*/ 	.byte	0x04, 0x28
        /*00ce*/ 	.short	(.L_853 - .L_852)


	//   ....[0]....
.L_852:
        /*00d0*/ 	.word	0x00000ce0


	//   ....[1]....
        /*00d4*/ 	.word	0x00000cf0


	//   ....[2]....
        /*00d8*/ 	.word	0x00000d00


	//   ....[3]....
        /*00dc*/ 	.word	0x00000d10


	//   ....[4]....
        /*00e0*/ 	.word	0x00000d40


	//   ....[5]....
        /*00e4*/ 	.word	0x00000d70


	//   ....[6]....
        /*00e8*/ 	.word	0x00000d80


	//   ....[7]....
        /*00ec*/ 	.word	0x00000d90


	//   ....[8]....
        /*00f0*/ 	.word	0x00000db0


	//   ....[9]....
        /*00f4*/ 	.word	0x00000df0


	//   ....[10]....
        /*00f8*/ 	.word	0x00000e00


	//   ....[11]....
        /*00fc*/ 	.word	0x00000e10


	//   ....[12]....
        /*0100*/ 	.word	0x00000e30


	//   ....[13]....
        /*0104*/ 	.word	0x00000e70


	//   ....[14]....
        /*0108*/ 	.word	0x00000e80


	//   ....[15]....
        /*010c*/ 	.word	0x00000e90


	//   ....[16]....
        /*0110*/ 	.word	0x00000eb0


	//   ....[17]....
        /*0114*/ 	.word	0x00000ee0


	//   ....[18]....
        /*0118*/ 	.word	0x00000f00


	//   ....[19]....
        /*011c*/ 	.word	0x00000f10


	//   ....[20]....
        /*0120*/ 	.word	0x00001230


	//   ....[21]....
        /*0124*/ 	.word	0x00001290


	//   ....[22]....
        /*0128*/ 	.word	0x000012f0


	//   ....[23]....
        /*012c*/ 	.word	0x00001350


	//   ....[24]....
        /*0130*/ 	.word	0x000013b0


	//   ....[25]....
        /*0134*/ 	.word	0x00001410


	//   ....[26]....
        /*0138*/ 	.word	0x00001480


	//   ....[27]....
        /*013c*/ 	.word	0x000014f0


	//   ....[28]....
        /*0140*/ 	.word	0x00001560


	//   ....[29]....
        /*0144*/ 	.word	0x000015d0


	//   ....[30]....
        /*0148*/ 	.word	0x00001630


	//   ....[31]....
        /*014c*/ 	.word	0x000016a0


	//   ....[32]....
        /*0150*/ 	.word	0x00001710


	//   ....[33]....
        /*0154*/ 	.word	0x00001780


	//   ....[34]....
        /*0158*/ 	.word	0x000017f0


	//   ....[35]....
        /*015c*/ 	.word	0x00001850


	//   ....[36]....
        /*0160*/ 	.word	0x000018c0


	//   ....[37]....
        /*0164*/ 	.word	0x00001930


	//   ....[38]....
        /*0168*/ 	.word	0x000019a0


	//   ....[39]....
        /*016c*/ 	.word	0x00001a10


	//----- nvinfo : EIATTR_EXIT_INSTR_OFFSETS
	.align		4
.L_853:
        /*0170*/ 	.byte	0x04, 0x1c
        /*0172*/ 	.short	(.L_855 - .L_854)


	//   ....[0]....
.L_854:
        /*0174*/ 	.word	0x00000070


	//   ....[1]....
        /*0178*/ 	.word	0x000011d0


	//----- nvinfo : EIATTR_MAX_THREADS
	.align		4
.L_855:
        /*017c*/ 	.byte	0x04, 0x05
        /*017e*/ 	.short	(.L_857 - .L_856)
.L_856:
        /*0180*/ 	.word	0x00000400
        /*0184*/ 	.word	0x00000001
        /*0188*/ 	.word	0x00000001


	//----- nvinfo : EIATTR_CRS_STACK_SIZE
	.align		4
.L_857:
        /*018c*/ 	.byte	0x04, 0x1e
        /*018e*/ 	.short	(.L_859 - .L_858)
.L_858:
        /*0190*/ 	.word	0x00000000


	//----- nvinfo : EIATTR_CBANK_PARAM_SIZE
	.align		4
.L_859:
        /*0194*/ 	.byte	0x03, 0x19
        /*0196*/ 	.short	0x0128


	//----- nvinfo : EIATTR_PARAM_CBANK
	.align		4
        /*0198*/ 	.byte	0x04, 0x0a
        /*019a*/ 	.short	(.L_861 - .L_860)
	.align		4
.L_860:
        /*019c*/ 	.word	index@(.nv.constant0._ZN10layer_norm40ln_parallel_residual_bwd_finalize_kernelINS_22Kernel_traits_finalizeILj256E13__nv_bfloat16S2_S2_S2_fjLb0ELj1024ELj4ENS_18Kernel_traits_baseILj256ES2_S2_S2_S2_fjLj1024EEEEELb0EEEvNS_9BwdParamsE)
        /*01a0*/ 	.short	0x0210
        /*01a2*/ 	.short	0x0128


	//----- nvinfo : EIATTR_SW_WAR
	.align		4
.L_861:
        /*01a4*/ 	.byte	0x04, 0x36
        /*01a6*/ 	.short	(.L_863 - .L_862)
.L_862:
        /*01a8*/ 	.word	0x00000008
.L_863:


//--------------------- .nv.info._ZN10layer_norm31ln_parallel_residual_bwd_kernelINS_13Kernel_traitsI13__nv_bfloat16S2_S2_S2_fjLj256ELj1ELj4ELj1ELj16ENS_18Kernel_traits_baseILj256ES2_S2_S2_S2_fjLj128EEEEELb1ELb1ELb0EEEvNS_9BwdParamsE --------------------------
	.section	.nv.info._ZN10layer_norm31ln_parallel_residual_bwd_kernelINS_13Kernel_traitsI13__nv_bfloat16S2_S2_S2_fjLj256ELj1ELj4ELj1ELj16ENS_18Kernel_traits_baseILj256ES2_S2_S2_S2_fjLj128EEEEELb1ELb1ELb0EEEvNS_9BwdParamsE,"",@"SHT_CUDA_INFO"
	.sectionflags	@""
	.align	4


	//----- nvinfo : EIATTR_CUDA_API_VERSION
	.align		4
        /*0000*/ 	.byte	0x04, 0x37
        /*0002*/ 	.short	(.L_865 - .L_864)
.L_864:
        /*0004*/ 	.word	0x00000082


	//----- nvinfo : EIATTR_KPARAM_INFO
	.align		4
.L_865:
        /*0008*/ 	.byte	0x04, 0x17
        /*000a*/ 	.short	(.L_867 - .L_866)
.L_866:
        /*000c*/ 	.word	0x00000000
        /*0010*/ 	.short	0x0000
        /*0012*/ 	.short	0x0000
        /*0014*/ 	.byte	0x00, 0xf0, 0xa1, 0x04


	//----- nvinfo : EIATTR_SPARSE_MMA_MASK
	.align		4
.L_867:
        /*0018*/ 	.byte	0x03, 0x50
        /*001a*/ 	.short	0x0000


	//----- nvinfo : EIATTR_MAXREG_COUNT
	.align		4
        /*001c*/ 	.byte	0x03, 0x1b
        /*001e*/ 	.short	0x00ff


	//----- nvinfo : EIATTR_NUM_BARRIERS
	.align		4
        /*0020*/ 	.byte	0x02, 0x4c
        /*0022*/ 	.byte	0x01
	.zero		1


	//----- nvinfo : EIATTR_MERCURY_ISA_VERSION
	.align		4
        /*0024*/ 	.byte	0x03, 0x5f
        /*0026*/ 	.short	0x0101


	//----- nvinfo : EIATTR_COOP_GROUP_MASK_REGIDS
	.align		4
        /*0028*/ 	.byte	0x04, 0x29
        /*002a*/ 	.short	(.L_869 - .L_868)


	//   ....[0]....
.L_868:
        /*002c*/ 	.word	0xffffffff


	//   ....[1]....
        /*0030*/ 	.word	0xffffffff


	//   ....[2]....
        /*0034*/ 	.word	0xffffffff


	//   ....[3]....
        /*0038*/ 	.word	0xffffffff


	//   ....[4]....
        /*003c*/ 	.word	0xffffffff


	//   ....[5]....
        /*0040*/ 	.word	0xffffffff


	//   ....[6]....
        /*0044*/ 	.word	0xffffffff


	//   ....[7]....
        /*0048*/ 	.word	0xffffffff


	//   ....[8]....
        /*004c*/ 	.word	0xffffffff


	//   ....[9]....
        /*0050*/ 	.word	0xffffffff


	//   ....[10]....
        /*0054*/ 	.word	0x05000028


	//   ....[11]....
        /*0058*/ 	.word	0x05000028


	//   ....[12]....
        /*005c*/ 	.word	0x05000028


	//   ....[13]....
        /*0060*/ 	.word	0x05000028


	//   ....[14]....
        /*0064*/ 	.word	0x05000028


	//   ....[15]....
        /*0068*/ 	.word	0x05000028


	//   ....[16]....
        /*006c*/ 	.word	0x05000028


	//   ....[17]....
        /*0070*/ 	.word	0x05000028


	//   ....[18]....
        /*0074*/ 	.word	0x05000028


	//   ....[19]....
        /*0078*/ 	.word	0x05000028


	//----- nvinfo : EIATTR_COOP_GROUP_INSTR_OFFSETS
	.align		4
.L_869:
        /*007c*/ 	.byte	0x04, 0x28
        /*007e*/ 	.short	(.L_871 - .L_870)


	//   ....[0]....
.L_870:
        /*0080*/ 	.word	0x00000c30


	//   ....[1]....
        /*0084*/ 	.word	0x00000c40


	//   ....[2]....
        /*0088*/ 	.word	0x00000c70


	//   ....[3]....
        /*008c*/ 	.word	0x00000c80


	//   ....[4]....
        /*0090*/ 	.word	0x00000cb0


	//   ....[5]....
        /*0094*/ 	.word	0x00000cc0


	//   ....[6]....
        /*0098*/ 	.word	0x00000cf0


	//   ....[7]....
        /*009c*/ 	.word	0x00000d00


	//   ....[8]....
        /*00a0*/ 	.word	0x00000d30


	//   ....[9]....
        /*00a4*/ 	.word	0x00000d40


	//   ....[10]....
        /*00a8*/ 	.word	0x00001c20


	//   ....[11]....
        /*00ac*/ 	.word	0x00001cb0


	//   ....[12]....
        /*00b0*/ 	.word	0x00001d20


	//   ....[13]....
        /*00b4*/ 	.word	0x00001d80


	//   ....[14]....
        /*00b8*/ 	.word	0x00001df0


	//   ....[15]....
        /*00bc*/ 	.word	0x00001e50


	//   ....[16]....
        /*00c0*/ 	.word	0x00001ec0


	//   ....[17]....
        /*00c4*/ 	.word	0x00001f20


	//   ....[18]....
        /*00c8*/ 	.word	0x00001f90


	//   ....[19]....
        /*00cc*/ 	.word	0x00001ff0


	//----- nvinfo : EIATTR_EXIT_INSTR_OFFSETS
	.align		4
.L_871:
        /*00d0*/ 	.byte	0x04, 0x1c
        /*00d2*/ 	.short	(.L_873 - .L_872)


	//   ....[0]....
.L_872:
        /*00d4*/ 	.word	0x00001b80


	//   ....[1]....
        /*00d8*/ 	.word	0x00001bb0


	//----- nvinfo : EIATTR_MAX_THREADS
	.align		4
.L_873:
        /*00dc*/ 	.byte	0x04, 0x05
        /*00de*/ 	.short	(.L_875 - .L_874)
.L_874:
        /*00e0*/ 	.word	0x00000080
        /*00e4*/ 	.word	0x00000001
        /*00e8*/ 	.word	0x00000001


	//----- nvinfo : EIATTR_CRS_STACK_SIZE
	.align		4
.L_875:
        /*00ec*/ 	.byte	0x04, 0x1e
        /*00ee*/ 	.short	(.L_877 - .L_876)
.L_876:
        /*00f0*/ 	.word	0x00000000


	//----- nvinfo : EIATTR_CBANK_PARAM_SIZE
	.align		4
.L_877:
        /*00f4*/ 	.byte	0x03, 0x19
        /*00f6*/ 	.short	0x0128


	//----- nvinfo : EIATTR_PARAM_CBANK
	.align		4
        /*00f8*/ 	.byte	0x04, 0x0a
        /*00fa*/ 	.short	(.L_879 - .L_878)
	.align		4
.L_878:
        /*00fc*/ 	.word	index@(.nv.constant0._ZN10layer_norm31ln_parallel_residual_bwd_kernelINS_13Kernel_traitsI13__nv_bfloat16S2_S2_S2_fjLj256ELj1ELj4ELj1ELj16ENS_18Kernel_traits_baseILj256ES2_S2_S2_S2_fjLj128EEEEELb1ELb1ELb0EEEvNS_9BwdParamsE)
        /*0100*/ 	.short	0x0210
        /*0102*/ 	.short	0x0128


	//----- nvinfo : EIATTR_SW_WAR
	.align		4
.L_879:
        /*0104*/ 	.byte	0x04, 0x36
        /*0106*/ 	.short	(.L_881 - .L_880)
.L_880:
        /*0108*/ 	.word	0x00000008
.L_881:


//--------------------- .nv.info._ZN10layer_norm22ln_bwd_finalize_kernelINS_22Kernel_traits_finalizeILj256E13__nv_bfloat16S2_S2_S2_fjLb0ELj1024ELj4ENS_18Kernel_traits_baseILj256ES2_S2_S2_S2_fjLj1024EEEEELb0ELb1EEEvNS_9BwdParamsE --------------------------
	.section	.nv.info._ZN10layer_norm22ln_bwd_finalize_kernelINS_22Kernel_traits_finalizeILj256E13__nv_bfloat16S2_S2_S2_fjLb0ELj1024ELj4ENS_18Kernel_traits_baseILj256ES2_S2_S2_S2_fjLj1024EEEEELb0ELb1EEEvNS_9BwdParamsE,"",@"SHT_CUDA_INFO"
	.sectionflags	@""
	.align	4


	//----- nvinfo : EIATTR_CUDA_API_VERSION
	.align		4
        /*0000*/ 	.byte	0x04, 0x37
        /*0002*/ 	.short	(.L_883 - .L_882)
.L_882:
        /*0004*/ 	.word	0x00000082


	//----- nvinfo : EIATTR_KPARAM_INFO
	.align		4
.L_883:
        /*0008*/ 	.byte	0x04, 0x17
        /*000a*/ 	.short	(.L_885 - .L_884)
.L_884:
        /*000c*/ 	.word	0x00000000
        /*0010*/ 	.short	0x0000
        /*0012*/ 	.short	0x0000
        /*0014*/ 	.byte	0x00, 0xf0, 0xa1, 0x04


	//----- nvinfo : EIATTR_SPARSE_MMA_MASK
	.align		4
.L_885:
        /*0018*/ 	.byte	0x03, 0x50
        /*001a*/ 	.short	0x0000


	//----- nvinfo : EIATTR_MAXREG_COUNT
	.align		4
        /*001c*/ 	.byte	0x03, 0x1b
        /*001e*/ 	.short	0x0040


	//----- nvinfo : EIATTR_NUM_BARRIERS
	.align		4
        /*0020*/ 	.byte	0x02, 0x4c
        /*0022*/ 	.byte	0x01
	.zero		1


	//----- nvinfo : EIATTR_MERCURY_ISA_VERSION
	.align		4
        /*0024*/ 	.byte	0x03, 0x5f
        /*0026*/ 	.short	0x0101


	//----- nvinfo : EIATTR_COOP_GROUP_MASK_REGIDS
	.align		4
        /*0028*/ 	.byte	0x04, 0x29
        /*002a*/ 	.short	(.L_887 - .L_886)


	//   ....[0]....
.L_886:
        /*002c*/ 	.word	0xffffffff


	//   ....[1]....
        /*0030*/ 	.word	0xffffffff


	//   ....[2]....
        /*0034*/ 	.word	0xffffffff


	//   ....[3]....
        /*0038*/ 	.word	0xffffffff


	//   ....[4]....
        /*003c*/ 	.word	0xffffffff


	//   ....[5]....
        /*0040*/ 	.word	0xffffffff


	//   ....[6]....
        /*0044*/ 	.word	0xffffffff


	//   ....[7]....
        /*0048*/ 	.word	0xffffffff


	//   ....[8]....
        /*004c*/ 	.word	0xffffffff


	//   ....[9]....
        /*0050*/ 	.word	0xffffffff


	//   ....[10]....
        /*0054*/ 	.word	0x05000011


	//   ....[11]....
        /*0058*/ 	.word	0x05000011


	//   ....[12]....
        /*005c*/ 	.word	0x05000011


	//   ....[13]....
        /*0060*/ 	.word	0x05000011


	//   ....[14]....
        /*0064*/ 	.word	0x05000011


	//   ....[15]....
        /*0068*/ 	.word	0x05000011


	//   ....[16]....
        /*006c*/ 	.word	0x05000011


	//   ....[17]....
        /*0070*/ 	.word	0x05000011


	//   ....[18]....
        /*0074*/ 	.word	0x05000011


	//   ....[19]....
        /*0078*/ 	.word	0x05000011


	//----- nvinfo : EIATTR_COOP_GROUP_INSTR_OFFSETS
	.align		4
.L_887:
        /*007c*/ 	.byte	0x04, 0x28
        /*007e*/ 	.short	(.L_889 - .L_888)


	//   ....[0]....
.L_888:
        /*0080*/ 	.word	0x000008e0


	//   ....[1]....
        /*0084*/ 	.word	0x000008f0


	//   ....[2]....
        /*0088*/ 	.word	0x00000920


	//   ....[3]....
        /*008c*/ 	.word	0x00000930


	//   ....[4]....
        /*0090*/ 	.word	0x00000960


	//   ....[5]....
        /*0094*/ 	.word	0x00000970


	//   ....[6]....
        /*0098*/ 	.word	0x000009a0


	//   ....[7]....
        /*009c*/ 	.word	0x000009b0


	//   ....[8]....
        /*00a0*/ 	.word	0x000009e0


	//   ....[9]....
        /*00a4*/ 	.word	0x000009f0


	//   ....[10]....
        /*00a8*/ 	.word	0x00000bf0


	//   ....[11]....
        /*00ac*/ 	.word	0x00000c60


	//   ....[12]....
        /*00b0*/ 	.word	0x00000cd0


	//   ....[13]....
        /*00b4*/ 	.word	0x00000d40


	//   ....[14]....
        /*00b8*/ 	.word	0x00000db0


	//   ....[15]....
        /*00bc*/ 	.word	0x00000e10


	//   ....[16]....
        /*00c0*/ 	.word	0x00000e80


	//   ....[17]....
        /*00c4*/ 	.word	0x00000ef0


	//   ....[18]....
        /*00c8*/ 	.word	0x00000f60


	//   ....[19]....
        /*00cc*/ 	.word	0x00000fd0


	//----- nvinfo : EIATTR_EXIT_INSTR_OFFSETS
	.align		4
.L_889:
        /*00d0*/ 	.byte	0x04, 0x1c
        /*00d2*/ 	.short	(.L_891 - .L_890)


	//   ....[0]....
.L_890:
        /*00d4*/ 	.word	0x00000070


	//   ....[1]....
        /*00d8*/ 	.word	0x00000b90


	//----- nvinfo : EIATTR_MAX_THREADS
	.align		4
.L_891:
        /*00dc*/ 	.byte	0x04, 0x05
        /*00de*/ 	.short	(.L_893 - .L_892)
.L_892:
        /*00e0*/ 	.word	0x00000400
        /*00e4*/ 	.word	0x00000001
        /*00e8*/ 	.word	0x00000001


	//----- nvinfo : EIATTR_CRS_STACK_SIZE
	.align		4
.L_893:
        /*00ec*/ 	.byte	0x04, 0x1e
        /*00ee*/ 	.short	(.L_895 - .L_894)
.L_894:
        /*00f0*/ 	.word	0x00000000


	//----- nvinfo : EIATTR_CBANK_PARAM_SIZE
	.align		4
.L_895:
        /*00f4*/ 	.byte	0x03, 0x19
        /*00f6*/ 	.short	0x0128


	//----- nvinfo : EIATTR_PARAM_CBANK
	.align		4
        /*00f8*/ 	.byte	0x04, 0x0a
        /*00fa*/ 	.short	(.L_897 - .L_896)
	.align		4
.L_896:
        /*00fc*/ 	.word	index@(.nv.constant0._ZN10layer_norm22ln_bwd_finalize_kernelINS_22Kernel_traits_finalizeILj256E13__nv_bfloat16S2_S2_S2_fjLb0ELj1024ELj4ENS_18Kernel_traits_baseILj256ES2_S2_S2_S2_fjLj1024EEEEELb0ELb1EEEvNS_9BwdParamsE)
        /*0100*/ 	.short	0x0210
        /*0102*/ 	.short	0x0128


	//----- nvinfo : EIATTR_SW_WAR
	.align		4
.L_897:
        /*0104*/ 	.byte	0x04, 0x36
        /*0106*/ 	.short	(.L_899 - .L_898)
.L_898:
        /*0108*/ 	.word	0x00000008
.L_899:


//--------------------- .nv.info._ZN10layer_norm40ln_parallel_residual_bwd_finalize_kernelINS_22Kernel_traits_finalizeILj256E13__nv_bfloat16S2_S2_S2_fjLb0ELj1024ELj4ENS_18Kernel_traits_baseILj256ES2_S2_S2_S2_fjLj1024EEEEELb1EEEvNS_9BwdParamsE --------------------------
	.section	.nv.info._ZN10layer_norm40ln_parallel_residual_bwd_finalize_kernelINS_22Kernel_traits_finalizeILj256E13__nv_bfloat16S2_S2_S2_fjLb0ELj1024ELj4ENS_18Kernel_traits_baseILj256ES2_S2_S2_S2_fjLj1024EEEEELb1EEEvNS_9BwdParamsE,"",@"SHT_CUDA_INFO"
	.sectionflags	@""
	.align	4


	//----- nvinfo : EIATTR_CUDA_API_VERSION
	.align		4
        /*0000*/ 	.byte	0x04, 0x37
        /*0002*/ 	.short	(.L_901 - .L_900)
.L_900:
        /*0004*/ 	.word	0x00000082


	//----- nvinfo : EIATTR_KPARAM_INFO
	.align		4
.L_901:
        /*0008*/ 	.byte	0x04, 0x17
        /*000a*/ 	.short	(.L_903 - .L_902)
.L_902:
        /*000c*/ 	.word	0x00000000
        /*0010*/ 	.short	0x0000
        /*0012*/ 	.short	0x0000
        /*0014*/ 	.byte	0x00, 0xf0, 0xa1, 0x04


	//----- nvinfo : EIATTR_SPARSE_MMA_MASK
	.align		4
.L_903:
        /*0018*/ 	.byte	0x03, 0x50
        /*001a*/ 	.short	0x0000


	//----- nvinfo : EIATTR_MAXREG_COUNT
	.align		4
        /*001c*/ 	.byte	0x03, 0x1b
        /*001e*/ 	.short	0x0040


	//----- nvinfo : EIATTR_NUM_BARRIERS
	.align		4
        /*0020*/ 	.byte	0x02, 0x4c
        /*0022*/ 	.byte	0x01
	.zero		1


	//----- nvinfo : EIATTR_MERCURY_ISA_VERSION
	.align		4
        /*0024*/ 	.byte	0x03, 0x5f
        /*0026*/ 	.short	0x0101


	//----- nvinfo : EIATTR_COOP_GROUP_MASK_REGIDS
	.align		4
        /*0028*/ 	.byte	0x04, 0x29
        /*002a*/ 	.short	(.L_905 - .L_904)


	//   ....[0]....
.L_904:
        /*002c*/ 	.word	0xffffffff


	//   ....[1]....
        /*0030*/ 	.word	0xffffffff


	//   ....[2]....
        /*0034*/ 	.word	0xffffffff


	//   ....[3]....
        /*0038*/ 	.word	0xffffffff


	//   ....[4]....
        /*003c*/ 	.word	0xffffffff


	//   ....[5]....
        /*0040*/ 	.word	0xffffffff


	//   ....[6]....
        /*0044*/ 	.word	0xffffffff


	//   ....[7]....
        /*0048*/ 	.word	0xffffffff


	//   ....[8]....
        /*004c*/ 	.word	0xffffffff


	//   ....[9]....
        /*0050*/ 	.word	0xffffffff


	//   ....[10]....
        /*0054*/ 	.word	0xffffffff


	//   ....[11]....
        /*0058*/ 	.word	0xffffffff


	//   ....[12]....
        /*005c*/ 	.word	0xffffffff


	//   ....[13]....
        /*0060*/ 	.word	0xffffffff


	//   ....[14]....
        /*0064*/ 	.word	0xffffffff


	//   ....[15]....
        /*0068*/ 	.word	0xffffffff


	//   ....[16]....
        /*006c*/ 	.word	0xffffffff


	//   ....[17]....
        /*0070*/ 	.word	0xffffffff


	//   ....[18]....
        /*0074*/ 	.word	0xffffffff


	//   ....[19]....
        /*0078*/ 	.word	0xffffffff


	//   ....[20]....
        /*007c*/ 	.word	0x0500000b


	//   ....[21]....
        /*0080*/ 	.word	0x0500000b


	//   ....[22]....
        /*0084*/ 	.word	0x0500000b


	//   ....[23]....
        /*0088*/ 	.word	0x0500000b


	//   ....[24]....
        /*008c*/ 	.word	0x0500000b


	//   ....[25]....
        /*0090*/ 	.word	0x0500000b


	//   ....[26]....
        /*0094*/ 	.word	0x0500000b


	//   ....[27]....
        /*0098*/ 	.word	0x0500000b


	//   ....[28]....
        /*009c*/ 	.word	0x0500000b


	//   ....[29]....
        /*00a0*/ 	.word	0x0500000b


	//   ....[30]....
        /*00a4*/ 	.word	0x0500000b


	//   ....[31]....
        /*00a8*/ 	.word	0x0500000b


	//   ....[32]....
        /*00ac*/ 	.word	0x0500000b


	//   ....[33]....
        /*00b0*/ 	.word	0x0500000b


	//   ....[34]....
        /*00b4*/ 	.word	0x0500000b


	//   ....[35]....
        /*00b8*/ 	.word	0x0500000b


	//   ....[36]....
        /*00bc*/ 	.word	0x0500000b


	//   ....[37]....
        /*00c0*/ 	.word	0x0500000b


	//   ....[38]....
        /*00c4*/ 	.word	0x0500000b


	//   ....[39]....
        /*00c8*/ 	.word	0x0500000b


	//----- nvinfo : EIATTR_COOP_GROUP_INSTR_OFFSETS
	.align		4
.L_905:
        /*00cc*/ 	.byte	0x04, 0x28
        /*00ce*/ 	.short	(.L_907 - .L_906)


	//   ....[0]....
.L_906:
        /*00d0*/ 	.word	0x00000ce0


	//   ....[1]....
        /*00d4*/ 	.word	0x00000cf0


	//   ....[2]....
        /*00d8*/ 	.word	0x00000d00


	//   ....[3]....
        /*00dc*/ 	.word	0x00000d10


	//   ....[4]....
        /*00e0*/ 	.word	0x00000d40


	//   ....[5]....
        /*00e4*/ 	.word	0x00000d70


	//   ....[6]....
        /*00e8*/ 	.word	0x00000d80


	//   ....[7]....
        /*00ec*/ 	.word	0x00000d90


	//   ....[8]....
        /*00f0*/ 	.word	0x00000db0


	//   ....[9]....
        /*00f4*/ 	.word	0x00000df0


	//   ....[10]....
        /*00f8*/ 	.word	0x00000e00


	//   ....[11]....
        /*00fc*/ 	.word	0x00000e10


	//   ....[12]....
        /*0100*/ 	.word	0x00000e30


	//   ....[13]....
        /*0104*/ 	.word	0x00000e70


	//   ....[14]....
        /*0108*/ 	.word	0x00000e80


	//   ....[15]....
        /*010c*/ 	.word	0x00000e90


	//   ....[16]....
        /*0110*/ 	.word	0x00000eb0


	//   ....[17]....
        /*0114*/ 	.word	0x00000ee0


	//   ....[18]....
        /*0118*/ 	.word	0x00000f00


	//   ....[19]....
        /*011c*/ 	.word	0x00000f10


	//   ....[20]....
        /*0120*/ 	.word	0x00001210


	//   ....[21]....
        /*0124*/ 	.word	0x00001270


	//   ....[22]....
        /*0128*/ 	.word	0x000012d0


	//   ....[23]....
        /*012c*/ 	.word	0x00001330


	//   ....[24]....
        /*0130*/ 	.word	0x00001390


	//   ....[25]....
        /*0134*/ 	.word	0x000013f0


	//   ....[26]....
        /*0138*/ 	.word	0x00001460


	//   ....[27]....
        /*013c*/ 	.word	0x000014d0


	//   ....[28]....
        /*0140*/ 	.word	0x00001540


	//   ....[29]....
        /*0144*/ 	.word	0x000015b0


	//   ....[30]....
        /*0148*/ 	.word	0x00001610


	//   ....[31]....
        /*014c*/ 	.word	0x00001680


	//   ....[32]....
        /*0150*/ 	.word	0x000016f0


	//   ....[33]....
        /*0154*/ 	.word	0x00001760


	//   ....[34]....
        /*0158*/ 	.word	0x000017d0


	//   ....[35]....
        /*015c*/ 	.word	0x00001830


	//   ....[36]....
        /*0160*/ 	.word	0x000018a0


	//   ....[37]....
        /*0164*/ 	.word	0x00001910


	//   ....[38]....
        /*0168*/ 	.word	0x00001980


	//   ....[39]....
        /*016c*/ 	.word	0x000019f0


	//----- nvinfo : EIATTR_EXIT_INSTR_OFFSETS
	.align		4
.L_907:
        /*0170*/ 	.byte	0x04, 0x1c
        /*0172*/ 	.short	(.L_909 - .L_908)


	//   ....[0]....
.L_908:
        /*0174*/ 	.word	0x00000070


	//   ....[1]....
        /*0178*/ 	.word	0x000011b0


	//----- nvinfo : EIATTR_MAX_THREADS
	.align		4
.L_909:
        /*017c*/ 	.byte	0x04, 0x05
        /*017e*/ 	.short	(.L_911 - .L_910)
.L_910:
        /*0180*/ 	.word	0x00000400
        /*0184*/ 	.word	0x00000001
        /*0188*/ 	.word	0x00000001


	//----- nvinfo : EIATTR_CRS_STACK_SIZE
	.align		4
.L_911:
        /*018c*/ 	.byte	0x04, 0x1e
        /*018e*/ 	.short	(.L_913 - .L_912)
.L_912:
        /*0190*/ 	.word	0x00000000


	//----- nvinfo : EIATTR_CBANK_PARAM_SIZE
	.align		4
.L_913:
        /*0194*/ 	.byte	0x03, 0x19
        /*0196*/ 	.short	0x0128


	//----- nvinfo : EIATTR_PARAM_CBANK
	.align		4
        /*0198*/ 	.byte	0x04, 0x0a
        /*019a*/ 	.short	(.L_915 - .L_914)
	.align		4
.L_914:
        /*019c*/ 	.word	index@(.nv.constant0._ZN10layer_norm40ln_parallel_residual_bwd_finalize_kernelINS_22Kernel_traits_finalizeILj256E13__nv_bfloat16S2_S2_S2_fjLb0ELj1024ELj4ENS_18Kernel_traits_baseILj256ES2_S2_S2_S2_fjLj1024EEEEELb1EEEvNS_9BwdParamsE)
        /*01a0*/ 	.short	0x0210
        /*01a2*/ 	.short	0x0128


	//----- nvinfo : EIATTR_SW_WAR
	.align		4
.L_915:
        /*01a4*/ 	.byte	0x04, 0x36
        /*01a6*/ 	.short	(.L_917 - .L_916)
.L_916:
        /*01a8*/ 	.word	0x00000008
.L_917:


//--------------------- .nv.info._ZN10layer_norm31ln_parallel_residual_bwd_kernelINS_13Kernel_traitsI13__nv_bfloat16S2_S2_S2_fjLj256ELj1ELj4ELj1ELj16ENS_18Kernel_traits_baseILj256ES2_S2_S2_S2_fjLj128EEEEELb1ELb1ELb1EEEvNS_9BwdParamsE --------------------------
	.section	.nv.info._ZN10layer_norm31ln_parallel_residual_bwd_kernelINS_13Kernel_traitsI13__nv_bfloat16S2_S2_S2_fjLj256ELj1ELj4ELj1ELj16ENS_18Kernel_traits_baseILj256ES2_S2_S2_S2_fjLj128EEEEELb1ELb1ELb1EEEvNS_9BwdParamsE,"",@"SHT_CUDA_INFO"
	.sectionflags	@""
	.align	4


	//----- nvinfo : EIATTR_CUDA_API_VERSION
	.align		4
        /*0000*/ 	.byte	0x04, 0x37
        /*0002*/ 	.short	(.L_919 - .L_918)
.L_918:
        /*0004*/ 	.word	0x00000082


	//----- nvinfo : EIATTR_KPARAM_INFO
	.align		4
.L_919:
        /*0008*/ 	.byte	0x04, 0x17
        /*000a*/ 	.short	(.L_921 - .L_920)
.L_920:
        /*000c*/ 	.word	0x00000000
        /*0010*/ 	.short	0x0000
        /*0012*/ 	.short	0x0000
        /*0014*/ 	.byte	0x00, 0xf0, 0xa1, 0x04


	//----- nvinfo : EIATTR_SPARSE_MMA_MASK
	.align		4
.L_921:
        /*0018*/ 	.byte	0x03, 0x50
        /*001a*/ 	.short	0x0000


	//----- nvinfo : EIATTR_MAXREG_COUNT
	.align		4
        /*001c*/ 	.byte	0x03, 0x1b
        /*001e*/ 	.short	0x00ff


	//----- nvinfo : EIATTR_NUM_BARRIERS
	.align		4
        /*0020*/ 	.byte	0x02, 0x4c
        /*0022*/ 	.byte	0x01
	.zero		1


	//----- nvinfo : EIATTR_MERCURY_ISA_VERSION
	.align		4
        /*0024*/ 	.byte	0x03, 0x5f
        /*0026*/ 	.short	0x0101


	//----- nvinfo : EIATTR_COOP_GROUP_MASK_REGIDS
	.align		4
        /*0028*/ 	.byte	0x04, 0x29
        /*002a*/ 	.short	(.L_923 - .L_922)


	//   ....[0]....
.L_922:
        /*002c*/ 	.word	0xffffffff


	//   ....[1]....
        /*0030*/ 	.word	0xffffffff


	//   ....[2]....
        /*0034*/ 	.word	0xffffffff


	//   ....[3]....
        /*0038*/ 	.word	0xffffffff


	//   ....[4]....
        /*003c*/ 	.word	0xffffffff


	//   ....[5]....
        /*0040*/ 	.word	0xffffffff


	//   ....[6]....
        /*0044*/ 	.word	0xffffffff


	//   ....[7]....
        /*0048*/ 	.word	0xffffffff


	//   ....[8]....
        /*004c*/ 	.word	0xffffffff


	//   ....[9]....
        /*0050*/ 	.word	0xffffffff


	//   ....[10]....
        /*0054*/ 	.word	0x05000047


	//   ....[11]....
        /*0058*/ 	.word	0x05000047


	//   ....[12]....
        /*005c*/ 	.word	0x05000047


	//   ....[13]....
        /*0060*/ 	.word	0x05000047


	//   ....[14]....
        /*0064*/ 	.word	0x05000047


	//   ....[15]....
        /*0068*/ 	.word	0x05000047


	//   ....[16]....
        /*006c*/ 	.word	0x05000047


	//   ....[17]....
        /*0070*/ 	.word	0x05000047


	//   ....[18]....
        /*0074*/ 	.word	0x05000047


	//   ....[19]....
        /*0078*/ 	.word	0x05000047


	//----- nvinfo : EIATTR_COOP_GROUP_INSTR_OFFSETS
	.align		4
.L_923:
        /*007c*/ 	.byte	0x04, 0x28
        /*007e*/ 	.short	(.L_925 - .L_924)


	//   ....[0]....
.L_924:
        /*0080*/ 	.word	0x00000bf0


	//   ....[1]....
        /*0084*/ 	.word	0x00000c00


	//   ....[2]....
        /*0088*/ 	.word	0x00000c30


	//   ....[3]....
        /*008c*/ 	.word	0x00000c40


	//   ....[4]....
        /*0090*/ 	.word	0x00000c70


	//   ....[5]....
        /*0094*/ 	.word	0x00000c80


	//   ....[6]....
        /*0098*/ 	.word	0x00000cb0


	//   ....[7]....
        /*009c*/ 	.word	0x00000cc0


	//   ....[8]....
        /*00a0*/ 	.word	0x00000cf0


	//   ....[9]....
        /*00a4*/ 	.word	0x00000d00


	//   ....[10]....
        /*00a8*/ 	.word	0x00001b50


	//   ....[11]....
        /*00ac*/ 	.word	0x00001be0


	//   ....[12]....
        /*00b0*/ 	.word	0x00001c40


	//   ....[13]....
        /*00b4*/ 	.word	0x00001ca0


	//   ....[14]....
        /*00b8*/ 	.word	0x00001d00


	//   ....[15]....
        /*00bc*/ 	.word	0x00001d60


	//   ....[16]....
        /*00c0*/ 	.word	0x00001de0


	//   ....[17]....
        /*00c4*/ 	.word	0x00001e30


	//   ....[18]....
        /*00c8*/ 	.word	0x00001e90


	//   ....[19]....
        /*00cc*/ 	.word	0x00001ef0


	//----- nvinfo : EIATTR_EXIT_INSTR_OFFSETS
	.align		4
.L_925:
        /*00d0*/ 	.byte	0x04, 0x1c
        /*00d2*/ 	.short	(.L_927 - .L_926)


	//   ....[0]....
.L_926:
        /*00d4*/ 	.word	0x00001af0


	//----- nvinfo : EIATTR_MAX_THREADS
	.align		4
.L_927:
        /*00d8*/ 	.byte	0x04, 0x05
        /*00da*/ 	.short	(.L_929 - .L_928)
.L_928:
        /*00dc*/ 	.word	0x00000080
        /*00e0*/ 	.word	0x00000001
        /*00e4*/ 	.word	0x00000001


	//----- nvinfo : EIATTR_CRS_STACK_SIZE
	.align		4
.L_929:
        /*00e8*/ 	.byte	0x04, 0x1e
        /*00ea*/ 	.short	(.L_931 - .L_930)
.L_930:
        /*00ec*/ 	.word	0x00000000


	//----- nvinfo : EIATTR_CBANK_PARAM_SIZE
	.align		4
.L_931:
        /*00f0*/ 	.byte	0x03, 0x19
        /*00f2*/ 	.short	0x0128


	//----- nvinfo : EIATTR_PARAM_CBANK
	.align		4
        /*00f4*/ 	.byte	0x04, 0x0a
        /*00f6*/ 	.short	(.L_933 - .L_932)
	.align		4
.L_932:
        /*00f8*/ 	.word	index@(.nv.constant0._ZN10layer_norm31ln_parallel_residual_bwd_kernelINS_13Kernel_traitsI13__nv_bfloat16S2_S2_S2_fjLj256ELj1ELj4ELj1ELj16ENS_18Kernel_traits_baseILj256ES2_S2_S2_S2_fjLj128EEEEELb1ELb1ELb1EEEvNS_9BwdParamsE)
        /*00fc*/ 	.short	0x0210
        /*00fe*/ 	.short	0x0128


	//----- nvinfo : EIATTR_SW_WAR
	.align		4
.L_933:
        /*0100*/ 	.byte	0x04, 0x36
        /*0102*/ 	.short	(.L_935 - .L_934)
.L_934:
        /*0104*/ 	.word	0x00000008
.L_935:


//--------------------- .nv.info._ZN10layer_norm31ln_parallel_residual_bwd_kernelINS_13Kernel_traitsI6__halfS2_S2_S2_fjLj256ELj1ELj4ELj1ELj16ENS_18Kernel_traits_baseILj256ES2_S2_S2_S2_fjLj128EEEEELb0ELb0ELb0EEEvNS_9BwdParamsE --------------------------
	.section	.nv.info._ZN10layer_norm31ln_parallel_residual_bwd_kernelINS_13Kernel_traitsI6__halfS2_S2_S2_fjLj256ELj1ELj4ELj1ELj16ENS_18Kernel_traits_baseILj256ES2_S2_S2_S2_fjLj128EEEEELb0ELb0ELb0EEEvNS_9BwdParamsE,"",@"SHT_CUDA_INFO"
	.sectionflags	@""
	.align	4


	//----- nvinfo : EIATTR_CUDA_API_VERSION
	.align		4
        /*0000*/ 	.byte	0x04, 0x37
        /*0002*/ 	.short	(.L_937 - .L_936)
.L_936:
        /*0004*/ 	.word	0x00000082


	//----- nvinfo : EIATTR_KPARAM_INFO
	.align		4
.L_937:
        /*0008*/ 	.byte	0x04, 0x17
        /*000a*/ 	.short	(.L_939 - .L_938)
.L_938:
        /*000c*/ 	.word	0x00000000
        /*0010*/ 	.short	0x0000
        /*0012*/ 	.short	0x0000
        /*0014*/ 	.byte	0x00, 0xf0, 0xa1, 0x04


	//----- nvinfo : EIATTR_SPARSE_MMA_MASK
	.align		4
.L_939:
        /*0018*/ 	.byte	0x03, 0x50
        /*001a*/ 	.short	0x0000


	//----- nvinfo : EIATTR_MAXREG_COUNT
	.align		4
        /*001c*/ 	.byte	0x03, 0x1b
        /*001e*/ 	.short	0x00ff


	//----- nvinfo : EIATTR_NUM_BARRIERS
	.align		4
        /*0020*/ 	.byte	0x02, 0x4c
        /*0022*/ 	.byte	0x01
	.zero		1


	//----- nvinfo : EIATTR_MERCURY_ISA_VERSION
	.align		4
        /*0024*/ 	.byte	0x03, 0x5f
        /*0026*/ 	.short	0x0101


	//----- nvinfo : EIATTR_COOP_GROUP_MASK_REGIDS
	.align		4
        /*0028*/ 	.byte	0x04, 0x29
        /*002a*/ 	.short	(.L_941 - .L_940)


	//   ....[0]....
.L_940:
        /*002c*/ 	.word	0xffffffff


	//   ....[1]....
        /*0030*/ 	.word	0xffffffff


	//   ....[2]....
        /*0034*/ 	.word	0xffffffff


	//   ....[3]....
        /*0038*/ 	.word	0xffffffff


	//   ....[4]....
        /*003c*/ 	.word	0xffffffff


	//   ....[5]....
        /*0040*/ 	.word	0xffffffff


	//   ....[6]....
        /*0044*/ 	.word	0xffffffff


	//   ....[7]....
        /*0048*/ 	.word	0xffffffff


	//   ....[8]....
        /*004c*/ 	.word	0xffffffff


	//   ....[9]....
        /*0050*/ 	.word	0xffffffff


	//   ....[10]....
        /*0054*/ 	.word	0x05000038


	//   ....[11]....
        /*0058*/ 	.word	0x05000038


	//   ....[12]....
        /*005c*/ 	.word	0x05000038


	//   ....[13]....
        /*0060*/ 	.word	0x05000038


	//   ....[14]....
        /*0064*/ 	.word	0x05000038


	//   ....[15]....
        /*0068*/ 	.word	0x05000038


	//   ....[16]....
        /*006c*/ 	.word	0x05000038


	//   ....[17]....
        /*0070*/ 	.word	0x05000038


	//   ....[18]....
        /*0074*/ 	.word	0x05000038


	//   ....[19]....
        /*0078*/ 	.word	0x05000038


	//----- nvinfo : EIATTR_COOP_GROUP_INSTR_OFFSETS
	.align		4
.L_941:
        /*007c*/ 	.byte	0x04, 0x28
        /*007e*/ 	.short	(.L_943 - .L_942)


	//   ....[0]....
.L_942:
        /*0080*/ 	.word	0x00000ca0


	//   ....[1]....
        /*0084*/ 	.word	0x00000cb0


	//   ....[2]....
        /*0088*/ 	.word	0x00000ce0


	//   ....[3]....
        /*008c*/ 	.word	0x00000cf0


	//   ....[4]....
        /*0090*/ 	.word	0x00000d20


	//   ....[5]....
        /*0094*/ 	.word	0x00000d30


	//   ....[6]....
        /*0098*/ 	.word	0x00000d60


	//   ....[7]....
        /*009c*/ 	.word	0x00000d70


	//   ....[8]....
        /*00a0*/ 	.word	0x00000da0


	//   ....[9]....
        /*00a4*/ 	.word	0x00000db0


	//   ....[10]....
        /*00a8*/ 	.word	0x00001dd0


	//   ....[11]....
        /*00ac*/ 	.word	0x00001e60


	//   ....[12]....
        /*00b0*/ 	.word	0x00001ec0


	//   ....[13]....
        /*00b4*/ 	.word	0x00001f20


	//   ....[14]....
        /*00b8*/ 	.word	0x00001f80


	//   ....[15]....
        /*00bc*/ 	.word	0x00001fe0


	//   ....[16]....
        /*00c0*/ 	.word	0x00002040


	//   ....[17]....
        /*00c4*/ 	.word	0x000020a0


	//   ....[18]....
        /*00c8*/ 	.word	0x00002100


	//   ....[19]....
        /*00cc*/ 	.word	0x00002160


	//----- nvinfo : EIATTR_EXIT_INSTR_OFFSETS
	.align		4
.L_943:
        /*00d0*/ 	.byte	0x04, 0x1c
        /*00d2*/ 	.short	(.L_945 - .L_944)


	//   ....[0]....
.L_944:
        /*00d4*/ 	.word	0x00001cb0


	//   ....[1]....
        /*00d8*/ 	.word	0x00001d70


	//----- nvinfo : EIATTR_MAX_THREADS
	.align		4
.L_945:
        /*00dc*/ 	.byte	0x04, 0x05
        /*00de*/ 	.short	(.L_947 - .L_946)
.L_946:
        /*00e0*/ 	.word	0x00000080
        /*00e4*/ 	.word	0x00000001
        /*00e8*/ 	.word	0x00000001


	//----- nvinfo : EIATTR_CRS_STACK_SIZE
	.align		4
.L_947:
        /*00ec*/ 	.byte	0x04, 0x1e
        /*00ee*/ 	.short	(.L_949 - .L_948)
.L_948:
        /*00f0*/ 	.word	0x00000000


	//----- nvinfo : EIATTR_CBANK_PARAM_SIZE
	.align		4
.L_949:
        /*00f4*/ 	.byte	0x03, 0x19
        /*00f6*/ 	.short	0x0128


	//----- nvinfo : EIATTR_PARAM_CBANK
	.align		4
        /*00f8*/ 	.byte	0x04, 0x0a
        /*00fa*/ 	.short	(.L_951 - .L_950)
	.align		4
.L_950:
        /*00fc*/ 	.word	index@(.nv.constant0._ZN10layer_norm31ln_parallel_residual_bwd_kernelINS_13Kernel_traitsI6__halfS2_S2_S2_fjLj256ELj1ELj4ELj1ELj16ENS_18Kernel_traits_baseILj256ES2_S2_S2_S2_fjLj128EEEEELb0ELb0ELb0EEEvNS_9BwdParamsE)
        /*0100*/ 	.short	0x0210
        /*0102*/ 	.short	0x0128


	//----- nvinfo : EIATTR_SW_WAR
	.align		4
.L_951:
        /*0104*/ 	.byte	0x04, 0x36
        /*0106*/ 	.short	(.L_953 - .L_952)
.L_952:
        /*0108*/ 	.word	0x00000008
.L_953:


//--------------------- .nv.info._ZN10layer_norm31ln_parallel_residual_bwd_kernelINS_13Kernel_traitsI6__halfS2_S2_S2_fjLj256ELj1ELj4ELj1ELj16ENS_18Kernel_traits_baseILj256ES2_S2_S2_S2_fjLj128EEEEELb0ELb0ELb1EEEvNS_9BwdParamsE --------------------------
	.section	.nv.info._ZN10layer_norm31ln_parallel_residual_bwd_kernelINS_13Kernel_traitsI6__halfS2_S2_S2_fjLj256ELj1ELj4ELj1ELj16ENS_18Kernel_traits_baseILj256ES2_S2_S2_S2_fjLj128EEEEELb0ELb0ELb1EEEvNS_9BwdParamsE,"",@"SHT_CUDA_INFO"
	.sectionflags	@""
	.align	4


	//----- nvinfo : EIATTR_CUDA_API_VERSION
	.align		4
        /*0000*/ 	.byte	0x04, 0x37
        /*0002*/ 	.short	(.L_955 - .L_954)
.L_954:
        /*0004*/ 	.word	0x00000082


	//----- nvinfo : EIATTR_KPARAM_INFO
	.align		4
.L_955:
        /*0008*/ 	.byte	0x04, 0x17
        /*000a*/ 	.short	(.L_957 - .L_956)
.L_956:
        /*000c*/ 	.word	0x00000000
        /*0010*/ 	.short	0x0000
        /*0012*/ 	.short	0x0000
        /*0014*/ 	.byte	0x00, 0xf0, 0xa1, 0x04


	//----- nvinfo : EIATTR_SPARSE_MMA_MASK
	.align		4
.L_957:
        /*0018*/ 	.byte	0x03, 0x50
        /*001a*/ 	.short	0x0000


	//----- nvinfo : EIATTR_MAXREG_COUNT
	.align		4
        /*001c*/ 	.byte	0x03, 0x1b
        /*001e*/ 	.short	0x00ff


	//----- nvinfo : EIATTR_NUM_BARRIERS
	.align		4
        /*0020*/ 	.byte	0x02, 0x4c
        /*0022*/ 	.byte	0x01
	.zero		1


	//----- nvinfo : EIATTR_MERCURY_ISA_VERSION
	.align		4
        /*0024*/ 	.byte	0x03, 0x5f
        /*0026*/ 	.short	0x0101


	//----- nvinfo : EIATTR_COOP_GROUP_MASK_REGIDS
	.align		4
        /*0028*/ 	.byte	0x04, 0x29
        /*002a*/ 	.short	(.L_959 - .L_958)


	//   ....[0]....
.L_958:
        /*002c*/ 	.word	0xffffffff


	//   ....[1]....
        /*0030*/ 	.word	0xffffffff


	//   ....[2]....
        /*0034*/ 	.word	0xffffffff


	//   ....[3]....
        /*0038*/ 	.word	0xffffffff


	//   ....[4]....
        /*003c*/ 	.word	0xffffffff


	//   ....[5]....
        /*0040*/ 	.word	0xffffffff


	//   ....[6]....
        /*0044*/ 	.word	0xffffffff


	//   ....[7]....
        /*0048*/ 	.word	0xffffffff


	//   ....[8]....
        /*004c*/ 	.word	0xffffffff


	//   ....[9]....
        /*0050*/ 	.word	0xffffffff


	//   ....[10]....
        /*0054*/ 	.word	0x05000058


	//   ....[11]....
        /*0058*/ 	.word	0x05000058


	//   ....[12]....
        /*005c*/ 	.word	0x05000058


	//   ....[13]....
        /*0060*/ 	.word	0x05000058


	//   ....[14]....
        /*0064*/ 	.word	0x05000058


	//   ....[15]....
        /*0068*/ 	.word	0x05000058


	//   ....[16]....
        /*006c*/ 	.word	0x05000058


	//   ....[17]....
        /*0070*/ 	.word	0x05000058


	//   ....[18]....
        /*0074*/ 	.word	0x05000058


	//   ....[19]....
        /*0078*/ 	.word	0x05000058


	//----- nvinfo : EIATTR_COOP_GROUP_INSTR_OFFSETS
	.align		4
.L_959:
        /*007c*/ 	.byte	0x04, 0x28
        /*007e*/ 	.short	(.L_961 - .L_960)


	//   ....[0]....
.L_960:
        /*0080*/ 	.word	0x00000d70


	//   ....[1]....
        /*0084*/ 	.word	0x00000d80


	//   ....[2]....
        /*0088*/ 	.word	0x00000db0


	//   ....[3]....
        /*008c*/ 	.word	0x00000dc0


	//   ....[4]....
        /*0090*/ 	.word	0x00000df0


	//   ....[5]....
        /*0094*/ 	.word	0x00000e00


	//   ....[6]....
        /*0098*/ 	.word	0x00000e30


	//   ....[7]....
        /*009c*/ 	.word	0x00000e40


	//   ....[8]....
        /*00a0*/ 	.word	0x00000e70


	//   ....[9]....
        /*00a4*/ 	.word	0x00000e80


	//   ....[10]....
        /*00a8*/ 	.word	0x00001dc0


	//   ....[11]....
        /*00ac*/ 	.word	0x00001e50


	//   ....[12]....
        /*00b0*/ 	.word	0x00001eb0


	//   ....[13]....
        /*00b4*/ 	.word	0x00001f10


	//   ....[14]....
        /*00b8*/ 	.word	0x00001f70


	//   ....[15]....
        /*00bc*/ 	.word	0x00001fd0


	//   ....[16]....
        /*00c0*/ 	.word	0x00002030


	//   ....[17]....
        /*00c4*/ 	.word	0x00002090


	//   ....[18]....
        /*00c8*/ 	.word	0x000020f0


	//   ....[19]....
        /*00cc*/ 	.word	0x00002150


	//----- nvinfo : EIATTR_EXIT_INSTR_OFFSETS
	.align		4
.L_961:
        /*00d0*/ 	.byte	0x04, 0x1c
        /*00d2*/ 	.short	(.L_963 - .L_962)


	//   ....[0]....
.L_962:
        /*00d4*/ 	.word	0x00001d60


	//----- nvinfo : EIATTR_MAX_THREADS
	.align		4
.L_963:
        /*00d8*/ 	.byte	0x04, 0x05
        /*00da*/ 	.short	(.L_965 - .L_964)
.L_964:
        /*00dc*/ 	.word	0x00000080
        /*00e0*/ 	.word	0x00000001
        /*00e4*/ 	.word	0x00000001


	//----- nvinfo : EIATTR_CRS_STACK_SIZE
	.align		4
.L_965:
        /*00e8*/ 	.byte	0x04, 0x1e
        /*00ea*/ 	.short	(.L_967 - .L_966)
.L_966:
        /*00ec*/ 	.word	0x00000000


	//----- nvinfo : EIATTR_CBANK_PARAM_SIZE
	.align		4
.L_967:
        /*00f0*/ 	.byte	0x03, 0x19
        /*00f2*/ 	.short	0x0128


	//----- nvinfo : EIATTR_PARAM_CBANK
	.align		4
        /*00f4*/ 	.byte	0x04, 0x0a
        /*00f6*/ 	.short	(.L_969 - .L_968)
	.align		4
.L_968:
        /*00f8*/ 	.word	index@(.nv.constant0._ZN10layer_norm31ln_parallel_residual_bwd_kernelINS_13Kernel_traitsI6__halfS2_S2_S2_fjLj256ELj1ELj4ELj1ELj16ENS_18Kernel_traits_baseILj256ES2_S2_S2_S2_fjLj128EEEEELb0ELb0ELb1EEEvNS_9BwdParamsE)
        /*00fc*/ 	.short	0x0210
        /*00fe*/ 	.short	0x0128


	//----- nvinfo : EIATTR_SW_WAR
	.align		4
.L_969:
        /*0100*/ 	.byte	0x04, 0x36
        /*0102*/ 	.short	(.L_971 - .L_970)
.L_970:
        /*0104*/ 	.word	0x00000008
.L_971:


//--------------------- .nv.info._ZN10layer_norm31ln_parallel_residual_bwd_kernelINS_13Kernel_traitsI6__halfS2_S2_S2_fjLj256ELj1ELj4ELj1ELj16ENS_18Kernel_traits_baseILj256ES2_S2_S2_S2_fjLj128EEEEELb0ELb1ELb0EEEvNS_9BwdParamsE --------------------------
	.section	.nv.info._ZN10layer_norm31ln_parallel_residual_bwd_kernelINS_13Kernel_traitsI6__halfS2_S2_S2_fjLj256ELj1ELj4ELj1ELj16ENS_18Kernel_traits_baseILj256ES2_S2_S2_S2_fjLj128EEEEELb0ELb1ELb0EEEvNS_9BwdParamsE,"",@"SHT_CUDA_INFO"
	.sectionflags	@""
	.align	4


	//----- nvinfo : EIATTR_CUDA_API_VERSION
	.align		4
        /*0000*/ 	.byte	0x04, 0x37
        /*0002*/ 	.short	(.L_973 - .L_972)
.L_972:
        /*0004*/ 	.word	0x00000082


	//----- nvinfo : EIATTR_KPARAM_INFO
	.align		4
.L_973:
        /*0008*/ 	.byte	0x04, 0x17
        /*000a*/ 	.short	(.L_975 - .L_974)
.L_974:
        /*000c*/ 	.word	0x00000000
        /*0010*/ 	.short	0x0000
        /*0012*/ 	.short	0x0000
        /*0014*/ 	.byte	0x00, 0xf0, 0xa1, 0x04


	//----- nvinfo : EIATTR_SPARSE_MMA_MASK
	.align		4
.L_975:
        /*0018*/ 	.byte	0x03, 0x50
        /*001a*/ 	.short	0x0000


	//----- nvinfo : EIATTR_MAXREG_COUNT
	.align		4
        /*001c*/ 	.byte	0x03, 0x1b
        /*001e*/ 	.short	0x00ff


	//----- nvinfo : EIATTR_NUM_BARRIERS
	.align		4
        /*0020*/ 	.byte	0x02, 0x4c
        /*0022*/ 	.byte	0x01
	.zero		1


	//----- nvinfo : EIATTR_MERCURY_ISA_VERSION
	.align		4
        /*0024*/ 	.byte	0x03, 0x5f
        /*0026*/ 	.short	0x0101


	//----- nvinfo : EIATTR_COOP_GROUP_MASK_REGIDS
	.align		4
        /*0028*/ 	.byte	0x04, 0x29
        /*002a*/ 	.short	(.L_977 - .L_976)


	//   ....[0]....
.L_976:
        /*002c*/ 	.word	0xffffffff


	//   ....[1]....
        /*0030*/ 	.word	0xffffffff


	//   ....[2]....
        /*0034*/ 	.word	0xffffffff


	//   ....[3]....
        /*0038*/ 	.word	0xffffffff


	//   ....[4]....
        /*003c*/ 	.word	0xffffffff


	//   ....[5]....
        /*0040*/ 	.word	0xffffffff


	//   ....[6]....
        /*0044*/ 	.word	0xffffffff


	//   ....[7]....
        /*0048*/ 	.word	0xffffffff


	//   ....[8]....
        /*004c*/ 	.word	0xffffffff


	//   ....[9]....
        /*0050*/ 	.word	0xffffffff


	//   ....[10]....
        /*0054*/ 	.word	0x05000028


	//   ....[11]....
        /*0058*/ 	.word	0x05000028


	//   ....[12]....
        /*005c*/ 	.word	0x05000028


	//   ....[13]....
        /*0060*/ 	.word	0x05000028


	//   ....[14]....
        /*0064*/ 	.word	0x05000028


	//   ....[15]....
        /*0068*/ 	.word	0x05000028


	//   ....[16]....
        /*006c*/ 	.word	0x05000028


	//   ....[17]....
        /*0070*/ 	.word	0x05000028


	//   ....[18]....
        /*0074*/ 	.word	0x05000028


	//   ....[19]....
        /*0078*/ 	.word	0x05000028


	//----- nvinfo : EIATTR_COOP_GROUP_INSTR_OFFSETS
	.align		4
.L_977:
        /*007c*/ 	.byte	0x04, 0x28
        /*007e*/ 	.short	(.L_979 - .L_978)


	//   ....[0]....
.L_978:
        /*0080*/ 	.word	0x00000930


	//   ....[1]....
        /*0084*/ 	.word	0x00000940


	//   ....[2]....
        /*0088*/ 	.word	0x00000970


	//   ....[3]....
        /*008c*/ 	.word	0x00000980


	//   ....[4]....
        /*0090*/ 	.word	0x000009b0


	//   ....[5]....
        /*0094*/ 	.word	0x000009c0


	//   ....[6]....
        /*0098*/ 	.word	0x000009f0


	//   ....[7]....
        /*009c*/ 	.word	0x00000a00


	//   ....[8]....
        /*00a0*/ 	.word	0x00000a30


	//   ....[9]....
        /*00a4*/ 	.word	0x00000a40


	//   ....[10]....
        /*00a8*/ 	.word	0x00001660


	//   ....[11]....
        /*00ac*/ 	.word	0x000016f0


	//   ....[12]....
        /*00b0*/ 	.word	0x00001750


	//   ....[13]....
        /*00b4*/ 	.word	0x000017b0


	//   ....[14]....
        /*00b8*/ 	.word	0x00001810


	//   ....[15]....
        /*00bc*/ 	.word	0x00001870


	//   ....[16]....
        /*00c0*/ 	.word	0x000018d0


	//   ....[17]....
        /*00c4*/ 	.word	0x00001930


	//   ....[18]....
        /*00c8*/ 	.word	0x00001990


	//   ....[19]....
        /*00cc*/ 	.word	0x000019f0


	//----- nvinfo : EIATTR_EXIT_INSTR_OFFSETS
	.align		4
.L_979:
        /*00d0*/ 	.byte	0x04, 0x1c
        /*00d2*/ 	.short	(.L_981 - .L_980)


	//   ....[0]....
.L_980:
        /*00d4*/ 	.word	0x000015c0


	//   ....[1]....
        /*00d8*/ 	.word	0x000015f0


	//----- nvinfo : EIATTR_MAX_THREADS
	.align		4
.L_981:
        /*00dc*/ 	.byte	0x04, 0x05
        /*00de*/ 	.short	(.L_983 - .L_982)
.L_982:
        /*00e0*/ 	.word	0x00000080
        /*00e4*/ 	.word	0x00000001
        /*00e8*/ 	.word	0x00000001


	//----- nvinfo : EIATTR_CRS_STACK_SIZE
	.align		4
.L_983:
        /*00ec*/ 	.byte	0x04, 0x1e
        /*00ee*/ 	.short	(.L_985 - .L_984)
.L_984:
        /*00f0*/ 	.word	0x00000000


	//----- nvinfo : EIATTR_CBANK_PARAM_SIZE
	.align		4
.L_985:
        /*00f4*/ 	.byte	0x03, 0x19
        /*00f6*/ 	.short	0x0128


	//----- nvinfo : EIATTR_PARAM_CBANK
	.align		4
        /*00f8*/ 	.byte	0x04, 0x0a
        /*00fa*/ 	.short	(.L_987 - .L_986)
	.align		4
.L_986:
        /*00fc*/ 	.word	index@(.nv.constant0._ZN10layer_norm31ln_parallel_residual_bwd_kernelINS_13Kernel_traitsI6__halfS2_S2_S2_fjLj256ELj1ELj4ELj1ELj16ENS_18Kernel_traits_baseILj256ES2_S2_S2_S2_fjLj128EEEEELb0ELb1ELb0EEEvNS_9BwdParamsE)
        /*0100*/ 	.short	0x0210
        /*0102*/ 	.short	0x0128


	//----- nvinfo : EIATTR_SW_WAR
	.align		4
.L_987:
        /*0104*/ 	.byte	0x04, 0x36
        /*0106*/ 	.short	(.L_989 - .L_988)
.L_988:
        /*0108*/ 	.word	0x00000008
.L_989:


//--------------------- .nv.info._ZN10layer_norm31ln_parallel_residual_bwd_kernelINS_13Kernel_traitsI6__halfS2_S2_S2_fjLj256ELj1ELj4ELj1ELj16ENS_18Kernel_traits_baseILj256ES2_S2_S2_S2_fjLj128EEEEELb0ELb1ELb1EEEvNS_9BwdParamsE --------------------------
	.section	.nv.info._ZN10layer_norm31ln_parallel_residual_bwd_kernelINS_13Kernel_traitsI6__halfS2_S2_S2_fjLj256ELj1ELj4ELj1ELj16ENS_18Kernel_traits_baseILj256ES2_S2_S2_S2_fjLj128EEEEELb0ELb1ELb1EEEvNS_9BwdParamsE,"",@"SHT_CUDA_INFO"
	.sectionflags	@""
	.align	4


	//----- nvinfo : EIATTR_CUDA_API_VERSION
	.align		4
        /*0000*/ 	.byte	0x04, 0x37
        /*0002*/ 	.short	(.L_991 - .L_990)
.L_990:
        /*0004*/ 	.word	0x00000082


	//----- nvinfo : EIATTR_KPARAM_INFO
	.align		4
.L_991:
        /*0008*/ 	.byte	0x04, 0x17
        /*000a*/ 	.short	(.L_993 - .L_992)
.L_992:
        /*000c*/ 	.word	0x00000000
        /*0010*/ 	.short	0x0000
        /*0012*/ 	.short	0x0000
        /*0014*/ 	.byte	0x00, 0xf0, 0xa1, 0x04


	//----- nvinfo : EIATTR_SPARSE_MMA_MASK
	.align		4
.L_993:
        /*0018*/ 	.byte	0x03, 0x50
        /*001a*/ 	.short	0x0000


	//----- nvinfo : EIATTR_MAXREG_COUNT
	.align		4
        /*001c*/ 	.byte	0x03, 0x1b
        /*001e*/ 	.short	0x00ff


	//----- nvinfo : EIATTR_NUM_BARRIERS
	.align		4
        /*0020*/ 	.byte	0x02, 0x4c
        /*0022*/ 	.byte	0x01
	.zero		1


	//----- nvinfo : EIATTR_MERCURY_ISA_VERSION
	.align		4
        /*0024*/ 	.byte	0x03, 0x5f
        /*0026*/ 	.short	0x0101


	//----- nvinfo : EIATTR_COOP_GROUP_MASK_REGIDS
	.align		4
        /*0028*/ 	.byte	0x04, 0x29
        /*002a*/ 	.short	(.L_995 - .L_994)


	//   ....[0]....
.L_994:
        /*002c*/ 	.word	0xffffffff


	//   ....[1]....
        /*0030*/ 	.word	0xffffffff


	//   ....[2]....
        /*0034*/ 	.word	0xffffffff


	//   ....[3]....
        /*0038*/ 	.word	0xffffffff


	//   ....[4]....
        /*003c*/ 	.word	0xffffffff


	//   ....[5]....
        /*0040*/ 	.word	0xffffffff


	//   ....[6]....
        /*0044*/ 	.word	0xffffffff


	//   ....[7]....
        /*0048*/ 	.word	0xffffffff


	//   ....[8]....
        /*004c*/ 	.word	0xffffffff


	//   ....[9]....
        /*0050*/ 	.word	0xffffffff


	//   ....[10]....
        /*0054*/ 	.word	0x0500003e


	//   ....[11]....
        /*0058*/ 	.word	0x0500003e


	//   ....[12]....
        /*005c*/ 	.word	0x0500003e


	//   ....[13]....
        /*0060*/ 	.word	0x0500003e


	//   ....[14]....
        /*0064*/ 	.word	0x0500003e


	//   ....[15]....
        /*0068*/ 	.word	0x0500003e


	//   ....[16]....
        /*006c*/ 	.word	0x0500003e


	//   ....[17]....
        /*0070*/ 	.word	0x0500003e


	//   ....[18]....
        /*0074*/ 	.word	0x0500003e


	//   ....[19]....
        /*0078*/ 	.word	0x0500003e


	//----- nvinfo : EIATTR_COOP_GROUP_INSTR_OFFSETS
	.align		4
.L_995:
        /*007c*/ 	.byte	0x04, 0x28
        /*007e*/ 	.short	(.L_997 - .L_996)


	//   ....[0]....
.L_996:
        /*0080*/ 	.word	0x00000970


	//   ....[1]....
        /*0084*/ 	.word	0x00000980


	//   ....[2]....
        /*0088*/ 	.word	0x000009b0


	//   ....[3]....
        /*008c*/ 	.word	0x000009c0


	//   ....[4]....
        /*0090*/ 	.word	0x000009f0


	//   ....[5]....
        /*0094*/ 	.word	0x00000a00


	//   ....[6]....
        /*0098*/ 	.word	0x00000a30


	//   ....[7]....
        /*009c*/ 	.word	0x00000a40


	//   ....[8]....
        /*00a0*/ 	.word	0x00000a70


	//   ....[9]....
        /*00a4*/ 	.word	0x00000a80


	//   ....[10]....
        /*00a8*/ 	.word	0x00001620


	//   ....[11]....
        /*00ac*/ 	.word	0x000016b0


	//   ....[12]....
        /*00b0*/ 	.word	0x00001710


	//   ....[13]....
        /*00b4*/ 	.word	0x00001770


	//   ....[14]....
        /*00b8*/ 	.word	0x000017d0


	//   ....[15]....
        /*00bc*/ 	.word	0x00001830


	//   ....[16]....
        /*00c0*/ 	.word	0x00001890


	//   ....[17]....
        /*00c4*/ 	.word	0x000018f0


	//   ....[18]....
        /*00c8*/ 	.word	0x00001950


	//   ....[19]....
        /*00cc*/ 	.word	0x000019b0


	//----- nvinfo : EIATTR_EXIT_INSTR_OFFSETS
	.align		4
.L_997:
        /*00d0*/ 	.byte	0x04, 0x1c
        /*00d2*/ 	.short	(.L_999 - .L_998)


	//   ....[0]....
.L_998:
        /*00d4*/ 	.word	0x000015c0


	//----- nvinfo : EIATTR_MAX_THREADS
	.align		4
.L_999:
        /*00d8*/ 	.byte	0x04, 0x05
        /*00da*/ 	.short	(.L_1001 - .L_1000)
.L_1000:
        /*00dc*/ 	.word	0x00000080
        /*00e0*/ 	.word	0x00000001
        /*00e4*/ 	.word	0x00000001


	//----- nvinfo : EIATTR_CRS_STACK_SIZE
	.align		4
.L_1001:
        /*00e8*/ 	.byte	0x04, 0x1e
        /*00ea*/ 	.short	(.L_1003 - .L_1002)
.L_1002:
        /*00ec*/ 	.word	0x00000000


	//----- nvinfo : EIATTR_CBANK_PARAM_SIZE
	.align		4
.L_1003:
        /*00f0*/ 	.byte	0x03, 0x19
        /*00f2*/ 	.short	0x0128


	//----- nvinfo : EIATTR_PARAM_CBANK
	.align		4
        /*00f4*/ 	.byte	0x04, 0x0a
        /*00f6*/ 	.short	(.L_1005 - .L_1004)
	.align		4
.L_1004:
        /*00f8*/ 	.word	index@(.nv.constant0._ZN10layer_norm31ln_parallel_residual_bwd_kernelINS_13Kernel_traitsI6__halfS2_S2_S2_fjLj256ELj1ELj4ELj1ELj16ENS_18Kernel_traits_baseILj256ES2_S2_S2_S2_fjLj128EEEEELb0ELb1ELb1EEEvNS_9BwdParamsE)
        /*00fc*/ 	.short	0x0210
        /*00fe*/ 	.short	0x0128


	//----- nvinfo : EIATTR_SW_WAR
	.align		4
.L_1005:
        /*0100*/ 	.byte	0x04, 0x36
        /*0102*/ 	.short	(.L_1007 - .L_1006)
.L_1006:
        /*0104*/ 	.word	0x00000008
.L_1007:


//--------------------- .nv.info._ZN10layer_norm31ln_parallel_residual_bwd_kernelINS_13Kernel_traitsI6__halfS2_S2_S2_fjLj256ELj1ELj4ELj1ELj16ENS_18Kernel_traits_baseILj256ES2_S2_S2_S2_fjLj128EEEEELb1ELb0ELb0EEEvNS_9BwdParamsE --------------------------
	.section	.nv.info._ZN10layer_norm31ln_parallel_residual_bwd_kernelINS_13Kernel_traitsI6__halfS2_S2_S2_fjLj256ELj1ELj4ELj1ELj16ENS_18Kernel_traits_baseILj256ES2_S2_S2_S2_fjLj128EEEEELb1ELb0ELb0EEEvNS_9BwdParamsE,"",@"SHT_CUDA_INFO"
	.sectionflags	@""
	.align	4


	//----- nvinfo : EIATTR_CUDA_API_VERSION
	.align		4
        /*0000*/ 	.byte	0x04, 0x37
        /*0002*/ 	.short	(.L_1009 - .L_1008)
.L_1008:
        /*0004*/ 	.word	0x00000082


	//----- nvinfo : EIATTR_KPARAM_INFO
	.align		4
.L_1009:
        /*0008*/ 	.byte	0x04, 0x17
        /*000a*/ 	.short	(.L_1011 - .L_1010)
.L_1010:
        /*000c*/ 	.word	0x00000000
        /*0010*/ 	.short	0x0000
        /*0012*/ 	.short	0x0000
        /*0014*/ 	.byte	0x00, 0xf0, 0xa1, 0x04


	//----- nvinfo : EIATTR_SPARSE_MMA_MASK
	.align		4
.L_1011:
        /*0018*/ 	.byte	0x03, 0x50
        /*001a*/ 	.short	0x0000


	//----- nvinfo : EIATTR_MAXREG_COUNT
	.align		4
        /*001c*/ 	.byte	0x03, 0x1b
        /*001e*/ 	.short	0x00ff


	//----- nvinfo : EIATTR_NUM_BARRIERS
	.align		4
        /*0020*/ 	.byte	0x02, 0x4c
        /*0022*/ 	.byte	0x01
	.zero		1


	//----- nvinfo : EIATTR_MERCURY_ISA_VERSION
	.align		4
        /*0024*/ 	.byte	0x03, 0x5f
        /*0026*/ 	.short	0x0101


	//----- nvinfo : EIATTR_COOP_GROUP_MASK_REGIDS
	.align		4
        /*0028*/ 	.byte	0x04, 0x29
        /*002a*/ 	.short	(.L_1013 - .L_1012)


	//   ....[0]....
.L_1012:
        /*002c*/ 	.word	0xffffffff


	//   ....[1]....
        /*0030*/ 	.word	0xffffffff


	//   ....[2]....
        /*0034*/ 	.word	0xffffffff


	//   ....[3]....
        /*0038*/ 	.word	0xffffffff


	//   ....[4]....
        /*003c*/ 	.word	0xffffffff


	//   ....[5]....
        /*0040*/ 	.word	0xffffffff


	//   ....[6]....
        /*0044*/ 	.word	0xffffffff


	//   ....[7]....
        /*0048*/ 	.word	0xffffffff


	//   ....[8]....
        /*004c*/ 	.word	0xffffffff


	//   ....[9]....
        /*0050*/ 	.word	0xffffffff


	//   ....[10]....
        /*0054*/ 	.word	0x05000038


	//   ....[11]....
        /*0058*/ 	.word	0x05000038


	//   ....[12]....
        /*005c*/ 	.word	0x05000038


	//   ....[13]....
        /*0060*/ 	.word	0x05000038


	//   ....[14]....
        /*0064*/ 	.word	0x05000038


	//   ....[15]....
        /*0068*/ 	.word	0x05000038


	//   ....[16]....
        /*006c*/ 	.word	0x05000038


	//   ....[17]....
        /*0070*/ 	.word	0x05000038


	//   ....[18]....
        /*0074*/ 	.word	0x05000038


	//   ....[19]....
        /*0078*/ 	.word	0x05000038


	//----- nvinfo : EIATTR_COOP_GROUP_INSTR_OFFSETS
	.align		4
.L_1013:
        /*007c*/ 	.byte	0x04, 0x28
        /*007e*/ 	.short	(.L_1015 - .L_1014)


	//   ....[0]....
.L_1014:
        /*0080*/ 	.word	0x00000ed0


	//   ....[1]....
        /*0084*/ 	.word	0x00000ee0


	//   ....[2]....
        /*0088*/ 	.word	0x00000f10


	//   ....[3]....
        /*008c*/ 	.word	0x00000f20


	//   ....[4]....
        /*0090*/ 	.word	0x00000f50


	//   ....[5]....
        /*0094*/ 	.word	0x00000f60


	//   ....[6]....
        /*0098*/ 	.word	0x00000f90


	//   ....[7]....
        /*009c*/ 	.word	0x00000fa0


	//   ....[8]....
        /*00a0*/ 	.word	0x00000fd0


	//   ....[9]....
        /*00a4*/ 	.word	0x00000fe0


	//   ....[10]....
        /*00a8*/ 	.word	0x00002290


	//   ....[11]....
        /*00ac*/ 	.word	0x00002320


	//   ....[12]....
        /*00b0*/ 	.word	0x00002390


	//   ....[13]....
        /*00b4*/ 	.word	0x000023f0


	//   ....[14]....
        /*00b8*/ 	.word	0x00002460


	//   ....[15]....
        /*00bc*/ 	.word	0x000024c0


	//   ....[16]....
        /*00c0*/ 	.word	0x00002530


	//   ....[17]....
        /*00c4*/ 	.word	0x00002590


	//   ....[18]....
        /*00c8*/ 	.word	0x00002600


	//   ....[19]....
        /*00cc*/ 	.word	0x00002660


	//----- nvinfo : EIATTR_EXIT_INSTR_OFFSETS
	.align		4
.L_1015:
        /*00d0*/ 	.byte	0x04, 0x1c
        /*00d2*/ 	.short	(.L_1017 - .L_1016)


	//   ....[0]....
.L_1016:
        /*00d4*/ 	.word	0x00002160


	//   ....[1]....
        /*00d8*/ 	.word	0x00002220


	//----- nvinfo : EIATTR_MAX_THREADS
	.align		4
.L_1017:
        /*00dc*/ 	.byte	0x04, 0x05
        /*00de*/ 	.short	(.L_1019 - .L_1018)
.L_1018:
        /*00e0*/ 	.word	0x00000080
        /*00e4*/ 	.word	0x00000001
        /*00e8*/ 	.word	0x00000001


	//----- nvinfo : EIATTR_CRS_STACK_SIZE
	.align		4
.L_1019:
        /*00ec*/ 	.byte	0x04, 0x1e
        /*00ee*/ 	.short	(.L_1021 - .L_1020)
.L_1020:
        /*00f0*/ 	.word	0x00000000


	//----- nvinfo : EIATTR_CBANK_PARAM_SIZE
	.align		4
.L_1021:
        /*00f4*/ 	.byte	0x03, 0x19
        /*00f6*/ 	.short	0x0128


	//----- nvinfo : EIATTR_PARAM_CBANK
	.align		4
        /*00f8*/ 	.byte	0x04, 0x0a
        /*00fa*/ 	.short	(.L_1023 - .L_1022)
	.align		4
.L_1022:
        /*00fc*/ 	.word	index@(.nv.constant0._ZN10layer_norm31ln_parallel_residual_bwd_kernelINS_13Kernel_traitsI6__halfS2_S2_S2_fjLj256ELj1ELj4ELj1ELj16ENS_18Kernel_traits_baseILj256ES2_S2_S2_S2_fjLj128EEEEELb1ELb0ELb0EEEvNS_9BwdParamsE)
        /*0100*/ 	.short	0x0210
        /*0102*/ 	.short	0x0128


	//----- nvinfo : EIATTR_SW_WAR
	.align		4
.L_1023:
        /*0104*/ 	.byte	0x04, 0x36
        /*0106*/ 	.short	(.L_1025 - .L_1024)
.L_1024:
        /*0108*/ 	.word	0x00000008
.L_1025:


//--------------------- .nv.info._ZN10layer_norm31ln_parallel_residual_bwd_kernelINS_13Kernel_traitsI6__halfS2_S2_S2_fjLj256ELj1ELj4ELj1ELj16ENS_18Kernel_traits_baseILj256ES2_S2_S2_S2_fjLj128EEEEELb1ELb0ELb1EEEvNS_9BwdParamsE --------------------------
	.section	.nv.info._ZN10layer_norm31ln_parallel_residual_bwd_kernelINS_13Kernel_traitsI6__halfS2_S2_S2_fjLj256ELj1ELj4ELj1ELj16ENS_18Kernel_traits_baseILj256ES2_S2_S2_S2_fjLj128EEEEELb1ELb0ELb1EEEvNS_9BwdParamsE,"",@"SHT_CUDA_INFO"
	.sectionflags	@""
	.align	4


	//----- nvinfo : EIATTR_CUDA_API_VERSION
	.align		4
        /*0000*/ 	.byte	0x04, 0x37
        /*0002*/ 	.short	(.L_1027 - .L_1026)
.L_1026:
        /*0004*/ 	.word	0x00000082


	//----- nvinfo : EIATTR_KPARAM_INFO
	.align		4
.L_1027:
        /*0008*/ 	.byte	0x04, 0x17
        /*000a*/ 	.short	(.L_1029 - .L_1028)
.L_1028:
        /*000c*/ 	.word	0x00000000
        /*0010*/ 	.short	0x0000
        /*0012*/ 	.short	0x0000
        /*0014*/ 	.byte	0x00, 0xf0, 0xa1, 0x04


	//----- nvinfo : EIATTR_SPARSE_MMA_MASK
	.align		4
.L_1029:
        /*0018*/ 	.byte	0x03, 0x50
        /*001a*/ 	.short	0x0000


	//----- nvinfo : EIATTR_MAXREG_COUNT
	.align		4
        /*001c*/ 	.byte	0x03, 0x1b
        /*001e*/ 	.short	0x00ff


	//----- nvinfo : EIATTR_NUM_BARRIERS
	.align		4
        /*0020*/ 	.byte	0x02, 0x4c
        /*0022*/ 	.byte	0x01
	.zero		1


	//----- nvinfo : EIATTR_MERCURY_ISA_VERSION
	.align		4
        /*0024*/ 	.byte	0x03, 0x5f
        /*0026*/ 	.short	0x0101


	//----- nvinfo : EIATTR_COOP_GROUP_MASK_REGIDS
	.align		4
        /*0028*/ 	.byte	0x04, 0x29
        /*002a*/ 	.short	(.L_1031 - .L_1030)


	//   ....[0]....
.L_1030:
        /*002c*/ 	.word	0xffffffff


	//   ....[1]....
        /*0030*/ 	.word	0xffffffff


	//   ....[2]....
        /*0034*/ 	.word	0xffffffff


	//   ....[3]....
        /*0038*/ 	.word	0xffffffff


	//   ....[4]....
        /*003c*/ 	.word	0xffffffff


	//   ....[5]....
        /*0040*/ 	.word	0xffffffff


	//   ....[6]....
        /*0044*/ 	.word	0xffffffff


	//   ....[7]....
        /*0048*/ 	.word	0xffffffff


	//   ....[8]....
        /*004c*/ 	.word	0xffffffff


	//   ....[9]....
        /*0050*/ 	.word	0xffffffff


	//   ....[10]....
        /*0054*/ 	.word	0x0500002b


	//   ....[11]....
        /*0058*/ 	.word	0x0500002b


	//   ....[12]....
        /*005c*/ 	.word	0x0500002b


	//   ....[13]....
        /*0060*/ 	.word	0x0500002b


	//   ....[14]....
        /*0064*/ 	.word	0x0500002b


	//   ....[15]....
        /*0068*/ 	.word	0x0500002b


	//   ....[16]....
        /*006c*/ 	.word	0x0500002b


	//   ....[17]....
        /*0070*/ 	.word	0x0500002b


	//   ....[18]....
        /*0074*/ 	.word	0x0500002b


	//   ....[19]....
        /*0078*/ 	.word	0x0500002b


	//----- nvinfo : EIATTR_COOP_GROUP_INSTR_OFFSETS
	.align		4
.L_1031:
        /*007c*/ 	.byte	0x04, 0x28
        /*007e*/ 	.short	(.L_1033 - .L_1032)


	//   ....[0]....
.L_1032:
        /*0080*/ 	.word	0x00000f20


	//   ....[1]....
        /*0084*/ 	.word	0x00000f30


	//   ....[2]....
        /*0088*/ 	.word	0x00000f60


	//   ....[3]....
        /*008c*/ 	.word	0x00000f70


	//   ....[4]....
        /*0090*/ 	.word	0x00000fa0


	//   ....[5]....
        /*0094*/ 	.word	0x00000fb0


	//   ....[6]....
        /*0098*/ 	.word	0x00000fe0


	//   ....[7]....
        /*009c*/ 	.word	0x00000ff0


	//   ....[8]....
        /*00a0*/ 	.word	0x00001020


	//   ....[9]....
        /*00a4*/ 	.word	0x00001030


	//   ....[10]....
        /*00a8*/ 	.word	0x00002270


	//   ....[11]....
        /*00ac*/ 	.word	0x00002300


	//   ....[12]....
        /*00b0*/ 	.word	0x00002370


	//   ....[13]....
        /*00b4*/ 	.word	0x000023c0


	//   ....[14]....
        /*00b8*/ 	.word	0x00002430


	//   ....[15]....
        /*00bc*/ 	.word	0x00002480


	//   ....[16]....
        /*00c0*/ 	.word	0x000024f0


	//   ....[17]....
        /*00c4*/ 	.word	0x00002540


	//   ....[18]....
        /*00c8*/ 	.word	0x000025b0


	//   ....[19]....
        /*00cc*/ 	.word	0x00002600


	//----- nvinfo : EIATTR_EXIT_INSTR_OFFSETS
	.align		4
.L_1033:
        /*00d0*/ 	.byte	0x04, 0x1c
        /*00d2*/ 	.short	(.L_1035 - .L_1034)


	//   ....[0]....
.L_1034:
        /*00d4*/ 	.word	0x00002200


	//----- nvinfo : EIATTR_MAX_THREADS
	.align		4
.L_1035:
        /*00d8*/ 	.byte	0x04, 0x05
        /*00da*/ 	.short	(.L_1037 - .L_1036)
.L_1036:
        /*00dc*/ 	.word	0x00000080
        /*00e0*/ 	.word	0x00000001
        /*00e4*/ 	.word	0x00000001


	//----- nvinfo : EIATTR_CRS_STACK_SIZE
	.align		4
.L_1037:
        /*00e8*/ 	.byte	0x04, 0x1e
        /*00ea*/ 	.short	(.L_1039 - .L_1038)
.L_1038:
        /*00ec*/ 	.word	0x00000000


	//----- nvinfo : EIATTR_CBANK_PARAM_SIZE
	.align		4
.L_1039:
        /*00f0*/ 	.byte	0x03, 0x19
        /*00f2*/ 	.short	0x0128


	//----- nvinfo : EIATTR_PARAM_CBANK
	.align		4
        /*00f4*/ 	.byte	0x04, 0x0a
        /*00f6*/ 	.short	(.L_1041 - .L_1040)
	.align		4
.L_1040:
        /*00f8*/ 	.word	index@(.nv.constant0._ZN10layer_norm31ln_parallel_residual_bwd_kernelINS_13Kernel_traitsI6__halfS2_S2_S2_fjLj256ELj1ELj4ELj1ELj16ENS_18Kernel_traits_baseILj256ES2_S2_S2_S2_fjLj128EEEEELb1ELb0ELb1EEEvNS_9BwdParamsE)
        /*00fc*/ 	.short	0x0210
        /*00fe*/ 	.short	0x0128


	//----- nvinfo : EIATTR_SW_WAR
	.align		4
.L_1041:
        /*0100*/ 	.byte	0x04, 0x36
        /*0102*/ 	.short	(.L_1043 - .L_1042)
.L_1042:
        /*0104*/ 	.word	0x00000008
.L_1043:


//--------------------- .nv.info._ZN10layer_norm22ln_bwd_finalize_kernelINS_22Kernel_traits_finalizeILj256E6__halfS2_S2_S2_fjLb0ELj1024ELj4ENS_18Kernel_traits_baseILj256ES2_S2_S2_S2_fjLj1024EEEEELb0ELb0EEEvNS_9BwdParamsE --------------------------
	.section	.nv.info._ZN10layer_norm22ln_bwd_finalize_kernelINS_22Kernel_traits_finalizeILj256E6__halfS2_S2_S2_fjLb0ELj1024ELj4ENS_18Kernel_traits_baseILj256ES2_S2_S2_S2_fjLj1024EEEEELb0ELb0EEEvNS_9BwdParamsE,"",@"SHT_CUDA_INFO"
	.sectionflags	@""
	.align	4


	//----- nvinfo : EIATTR_CUDA_API_VERSION
	.align		4
        /*0000*/ 	.byte	0x04, 0x37
        /*0002*/ 	.short	(.L_1045 - .L_1044)
.L_1044:
        /*0004*/ 	.word	0x00000082


	//----- nvinfo : EIATTR_KPARAM_INFO
	.align		4
.L_1045:
        /*0008*/ 	.byte	0x04, 0x17
        /*000a*/ 	.short	(.L_1047 - .L_1046)
.L_1046:
        /*000c*/ 	.word	0x00000000
        /*0010*/ 	.short	0x0000
        /*0012*/ 	.short	0x0000
        /*0014*/ 	.byte	0x00, 0xf0, 0xa1, 0x04


	//----- nvinfo : EIATTR_SPARSE_MMA_MASK
	.align		4
.L_1047:
        /*0018*/ 	.byte	0x03, 0x50
        /*001a*/ 	.short	0x0000


	//----- nvinfo : EIATTR_MAXREG_COUNT
	.align		4
        /*001c*/ 	.byte	0x03, 0x1b
        /*001e*/ 	.short	0x0040


	//----- nvinfo : EIATTR_NUM_BARRIERS
	.align		4
        /*0020*/ 	.byte	0x02, 0x4c
        /*0022*/ 	.byte	0x01
	.zero		1


	//----- nvinfo : EIATTR_MERCURY_ISA_VERSION
	.align		4
        /*0024*/ 	.byte	0x03, 0x5f
        /*0026*/ 	.short	0x0101


	//----- nvinfo : EIATTR_COOP_GROUP_MASK_REGIDS
	.align		4
        /*0028*/ 	.byte	0x04, 0x29
        /*002a*/ 	.short	(.L_1049 - .L_1048)


	//   ....[0]....
.L_1048:
        /*002c*/ 	.word	0xffffffff


	//   ....[1]....
        /*0030*/ 	.word	0xffffffff


	//   ....[2]....
        /*0034*/ 	.word	0xffffffff


	//   ....[3]....
        /*0038*/ 	.word	0xffffffff


	//   ....[4]....
        /*003c*/ 	.word	0xffffffff


	//   ....[5]....
        /*0040*/ 	.word	0xffffffff


	//   ....[6]....
        /*0044*/ 	.word	0xffffffff


	//   ....[7]....
        /*0048*/ 	.word	0xffffffff


	//   ....[8]....
        /*004c*/ 	.word	0xffffffff


	//   ....[9]....
        /*0050*/ 	.word	0xffffffff


	//   ....[10]....
        /*0054*/ 	.word	0x05000013


	//   ....[11]....
        /*0058*/ 	.word	0x05000013


	//   ....[12]....
        /*005c*/ 	.word	0x05000013


	//   ....[13]....
        /*0060*/ 	.word	0x05000013


	//   ....[14]....
        /*0064*/ 	.word	0x05000013


	//   ....[15]....
        /*0068*/ 	.word	0x05000013


	//   ....[16]....
        /*006c*/ 	.word	0x05000013


	//   ....[17]....
        /*0070*/ 	.word	0x05000013


	//   ....[18]....
        /*0074*/ 	.word	0x05000013


	//   ....[19]....
        /*0078*/ 	.word	0x05000013


	//----- nvinfo : EIATTR_COOP_GROUP_INSTR_OFFSETS
	.align		4
.L_1049:
        /*007c*/ 	.byte	0x04, 0x28
        /*007e*/ 	.short	(.L_1051 - .L_1050)


	//   ....[0]....
.L_1050:
        /*0080*/ 	.word	0x000008e0


	//   ....[1]....
        /*0084*/ 	.word	0x000008f0


	//   ....[2]....
        /*0088*/ 	.word	0x00000920


	//   ....[3]....
        /*008c*/ 	.word	0x00000930


	//   ....[4]....
        /*0090*/ 	.word	0x00000960


	//   ....[5]....
        /*0094*/ 	.word	0x00000970


	//   ....[6]....
        /*0098*/ 	.word	0x000009a0


	//   ....[7]....
        /*009c*/ 	.word	0x000009b0


	//   ....[8]....
        /*00a0*/ 	.word	0x000009e0


	//   ....[9]....
        /*00a4*/ 	.word	0x000009f0


	//   ....[10]....
        /*00a8*/ 	.word	0x00000c10


	//   ....[11]....
        /*00ac*/ 	.word	0x00000c80


	//   ....[12]....
        /*00b0*/ 	.word	0x00000cf0


	//   ....[13]....
        /*00b4*/ 	.word	0x00000d60


	//   ....[14]....
        /*00b8*/ 	.word	0x00000dd0


	//   ....[15]....
        /*00bc*/ 	.word	0x00000e30


	//   ....[16]....
        /*00c0*/ 	.word	0x00000ea0


	//   ....[17]....
        /*00c4*/ 	.word	0x00000f10


	//   ....[18]....
        /*00c8*/ 	.word	0x00000f80


	//   ....[19]....
        /*00cc*/ 	.word	0x00000ff0


	//----- nvinfo : EIATTR_EXIT_INSTR_OFFSETS
	.align		4
.L_1051:
        /*00d0*/ 	.byte	0x04, 0x1c
        /*00d2*/ 	.short	(.L_1053 - .L_1052)


	//   ....[0]....
.L_1052:
        /*00d4*/ 	.word	0x00000070


	//   ....[1]....
        /*00d8*/ 	.word	0x00000bb0


	//----- nvinfo : EIATTR_MAX_THREADS
	.align		4
.L_1053:
        /*00dc*/ 	.byte	0x04, 0x05
        /*00de*/ 	.short	(.L_1055 - .L_1054)
.L_1054:
        /*00e0*/ 	.word	0x00000400
        /*00e4*/ 	.word	0x00000001
        /*00e8*/ 	.word	0x00000001


	//----- nvinfo : EIATTR_CRS_STACK_SIZE
	.align		4
.L_1055:
        /*00ec*/ 	.byte	0x04, 0x1e
        /*00ee*/ 	.short	(.L_1057 - .L_1056)
.L_1056:
        /*00f0*/ 	.word	0x00000000


	//----- nvinfo : EIATTR_CBANK_PARAM_SIZE
	.align		4
.L_1057:
        /*00f4*/ 	.byte	0x03, 0x19
        /*00f6*/ 	.short	0x0128


	//----- nvinfo : EIATTR_PARAM_CBANK
	.align		4
        /*00f8*/ 	.byte	0x04, 0x0a
        /*00fa*/ 	.short	(.L_1059 - .L_1058)
	.align		4
.L_1058:
        /*00fc*/ 	.word	index@(.nv.constant0._ZN10layer_norm22ln_bwd_finalize_kernelINS_22Kernel_traits_finalizeILj256E6__halfS2_S2_S2_fjLb0ELj1024ELj4ENS_18Kernel_traits_baseILj256ES2_S2_S2_S2_fjLj1024EEEEELb0ELb0EEEvNS_9BwdParamsE)
        /*0100*/ 	.short	0x0210
        /*0102*/ 	.short	0x0128


	//----- nvinfo : EIATTR_SW_WAR
	.align		4
.L_1059:
        /*0104*/ 	.byte	0x04, 0x36
        /*0106*/ 	.short	(.L_1061 - .L_1060)
.L_1060:
        /*0108*/ 	.word	0x00000008
.L_1061:


//--------------------- .nv.info._ZN10layer_norm40ln_parallel_residual_bwd_finalize_kernelINS_22Kernel_traits_finalizeILj256E6__halfS2_S2_S2_fjLb0ELj1024ELj4ENS_18Kernel_traits_baseILj256ES2_S2_S2_S2_fjLj1024EEEEELb0EEEvNS_9BwdParamsE --------------------------
	.section	.nv.info._ZN10layer_norm40ln_parallel_residual_bwd_finalize_kernelINS_22Kernel_traits_finalizeILj256E6__halfS2_S2_S2_fjLb0ELj1024ELj4ENS_18Kernel_traits_baseILj256ES2_S2_S2_S2_fjLj1024EEEEELb0EEEvNS_9BwdParamsE,"",@"SHT_CUDA_INFO"
	.sectionflags	@""
	.align	4


	//----- nvinfo : EIATTR_CUDA_API_VERSION
	.align		4
        /*0000*/ 	.byte	0x04, 0x37
        /*0002*/ 	.short	(.L_1063 - .L_1062)
.L_1062:
        /*0004*/ 	.word	0x00000082


	//----- nvinfo : EIATTR_KPARAM_INFO
	.align		4
.L_1063:
        /*0008*/ 	.byte	0x04, 0x17
        /*000a*/ 	.short	(.L_1065 - .L_1064)
.L_1064:
        /*000c*/ 	.word	0x00000000
        /*0010*/ 	.short	0x0000
        /*0012*/ 	.short	0x0000
        /*0014*/ 	.byte	0x00, 0xf0, 0xa1, 0x04


	//----- nvinfo : EIATTR_SPARSE_MMA_MASK
	.align		4
.L_1065:
        /*0018*/ 	.byte	0x03, 0x50
        /*001a*/ 	.short	0x0000


	//----- nvinfo : EIATTR_MAXREG_COUNT
	.align		4
        /*001c*/ 	.byte	0x03, 0x1b
        /*001e*/ 	.short	0x0040


	//----- nvinfo : EIATTR_NUM_BARRIERS
	.align		4
        /*0020*/ 	.byte	0x02, 0x4c
        /*0022*/ 	.byte	0x01
	.zero		1


	//----- nvinfo : EIATTR_MERCURY_ISA_VERSION
	.align		4
        /*0024*/ 	.byte	0x03, 0x5f
        /*0026*/ 	.short	0x0101


	//----- nvinfo : EIATTR_COOP_GROUP_MASK_REGIDS
	.align		4
        /*0028*/ 	.byte	0x04, 0x29
        /*002a*/ 	.short	(.L_1067 - .L_1066)


	//   ....[0]....
.L_1066:
        /*002c*/ 	.word	0xffffffff


	//   ....[1]....
        /*0030*/ 	.word	0xffffffff


	//   ....[2]....
        /*0034*/ 	.word	0xffffffff


	//   ....[3]....
        /*0038*/ 	.word	0xffffffff


	//   ....[4]....
        /*003c*/ 	.word	0xffffffff


	//   ....[5]....
        /*0040*/ 	.word	0xffffffff


	//   ....[6]....
        /*0044*/ 	.word	0xffffffff


	//   ....[7]....
        /*0048*/ 	.word	0xffffffff


	//   ....[8]....
        /*004c*/ 	.word	0xffffffff


	//   ....[9]....
        /*0050*/ 	.word	0xffffffff


	//   ....[10]....
        /*0054*/ 	.word	0xffffffff


	//   ....[11]....
        /*0058*/ 	.word	0xffffffff


	//   ....[12]....
        /*005c*/ 	.word	0xffffffff


	//   ....[13]....
        /*0060*/ 	.word	0xffffffff


	//   ....[14]....
        /*0064*/ 	.word	0xffffffff


	//   ....[15]....
        /*0068*/ 	.word	0xffffffff


	//   ....[16]....
        /*006c*/ 	.word	0xffffffff


	//   ....[17]....
        /*0070*/ 	.word	0xffffffff


	//   ....[18]....
        /*0074*/ 	.word	0xffffffff


	//   ....[19]....
        /*0078*/ 	.word	0xffffffff


	//   ....[20]....
        /*007c*/ 	.word	0x0500000c


	//   ....[21]....
        /*0080*/ 	.word	0x0500000c


	//   ....[22]....
        /*0084*/ 	.word	0x0500000c


	//   ....[23]....
        /*0088*/ 	.word	0x0500000c


	//   ....[24]....
        /*008c*/ 	.word	0x0500000c


	//   ....[25]....
        /*0090*/ 	.word	0x0500000c


	//   ....[26]....
        /*0094*/ 	.word	0x0500000c


	//   ....[27]....
        /*0098*/ 	.word	0x0500000c


	//   ....[28]....
        /*009c*/ 	.word	0x0500000c


	//   ....[29]....
        /*00a0*/ 	.word	0x0500000c


	//   ....[30]....
        /*00a4*/ 	.word	0x0500000c


	//   ....[31]....
        /*00a8*/ 	.word	0x0500000c


	//   ....[32]....
        /*00ac*/ 	.word	0x0500000c


	//   ....[33]....
        /*00b0*/ 	.word	0x0500000c


	//   ....[34]....
        /*00b4*/ 	.word	0x0500000c


	//   ....[35]....
        /*00b8*/ 	.word	0x0500000c


	//   ....[36]....
        /*00bc*/ 	.word	0x0500000c


	//   ....[37]....
        /*00c0*/ 	.word	0x0500000c


	//   ....[38]....
        /*00c4*/ 	.word	0x0500000c


	//   ....[39]....
        /*00c8*/ 	.word	0x0500000c


	//----- nvinfo : EIATTR_COOP_GROUP_INSTR_OFFSETS
	.align		4
.L_1067:
        /*00cc*/ 	.byte	0x04, 0x28
        /*00ce*/ 	.short	(.L_1069 - .L_1068)


	//   ....[0]....
.L_1068:
        /*00d0*/ 	.word	0x00000ce0


	//   ....[1]....
        /*00d4*/ 	.word	0x00000cf0


	//   ....[2]....
        /*00d8*/ 	.word	0x00000d00


	//   ....[3]....
        /*00dc*/ 	.word	0x00000d10


	//   ....[4]....
        /*00e0*/ 	.word	0x00000d40


	//   ....[5]....
        /*00e4*/ 	.word	0x00000d70


	//   ....[6]....
        /*00e8*/ 	.word	0x00000d80


	//   ....[7]....
        /*00ec*/ 	.word	0x00000d90


	//   ....[8]....
        /*00f0*/ 	.word	0x00000db0


	//   ....[9]....
        /*00f4*/ 	.word	0x00000df0


	//   ....[10]....
        /*00f8*/ 	.word	0x00000e00


	//   ....[11]....
        /*00fc*/ 	.word	0x00000e10


	//   ....[12]....
        /*0100*/ 	.word	0x00000e30


	//   ....[13]....
        /*0104*/ 	.word	0x00000e70


	//   ....[14]....
        /*0108*/ 	.word	0x00000e80


	//   ....[15]....
        /*010c*/ 	.word	0x00000e90


	//   ....[16]....
        /*0110*/ 	.word	0x00000eb0


	//   ....[17]....
        /*0114*/ 	.word	0x00000ee0


	//   ....[18]....
        /*0118*/ 	.word	0x00000f00


	//   ....[19]....
        /*011c*/ 	.word	0x00000f10


	//   ....[20]....
        /*0120*/ 	.word	0x00001230


	//   ....[21]....
        /*0124*/ 	.word	0x00001290


	//   ....[22]....
        /*0128*/ 	.word	0x000012f0


	//   ....[23]....
        /*012c*/ 	.word	0x00001350


	//   ....[24]....
        /*0130*/ 	.word	0x000013b0


	//   ....[25]....
        /*0134*/ 	.word	0x00001410


	//   ....[26]....
        /*0138*/ 	.word	0x00001480


	//   ....[27]....
        /*013c*/ 	.word	0x000014f0


	//   ....[28]....
        /*0140*/ 	.word	0x00001560


	//   ....[29]....
        /*0144*/ 	.word	0x000015d0


	//   ....[30]....
        /*0148*/ 	.word	0x00001630


	//   ....[31]....
        /*014c*/ 	.word	0x000016a0


	//   ....[32]....
        /*0150*/ 	.word	0x00001710


	//   ....[33]....
        /*0154*/ 	.word	0x00001780


	//   ....[34]....
        /*0158*/ 	.word	0x000017f0


	//   ....[35]....
        /*015c*/ 	.word	0x00001850


	//   ....[36]....
        /*0160*/ 	.word	0x000018c0


	//   ....[37]....
        /*0164*/ 	.word	0x00001930


	//   ....[38]....
        /*0168*/ 	.word	0x000019a0


	//   ....[39]....
        /*016c*/ 	.word	0x00001a10


	//----- nvinfo : EIATTR_EXIT_INSTR_OFFSETS
	.align		4
.L_1069:
        /*0170*/ 	.byte	0x04, 0x1c
        /*0172*/ 	.short	(.L_1071 - .L_1070)


	//   ....[0]....
.L_1070:
        /*0174*/ 	.word	0x00000070


	//   ....[1]....
        /*0178*/ 	.word	0x000011d0


	//----- nvinfo : EIATTR_MAX_THREADS
	.align		4
.L_1071:
        /*017c*/ 	.byte	0x04, 0x05
        /*017e*/ 	.short	(.L_1073 - .L_1072)
.L_1072:
        /*0180*/ 	.word	0x00000400
        /*0184*/ 	.word	0x00000001
        /*0188*/ 	.word	0x00000001


	//----- nvinfo : EIATTR_CRS_STACK_SIZE
	.align		4
.L_1073:
        /*018c*/ 	.byte	0x04, 0x1e
        /*018e*/ 	.short	(.L_1075 - .L_1074)
.L_1074:
        /*0190*/ 	.word	0x00000000


	//----- nvinfo : EIATTR_CBANK_PARAM_SIZE
	.align		4
.L_1075:
        /*0194*/ 	.byte	0x03, 0x19
        /*0196*/ 	.short	0x0128


	//----- nvinfo : EIATTR_PARAM_CBANK
	.align		4
        /*0198*/ 	.byte	0x04, 0x0a
        /*019a*/ 	.short	(.L_1077 - .L_1076)
	.align		4
.L_1076:
        /*019c*/ 	.word	index@(.nv.constant0._ZN10layer_norm40ln_parallel_residual_bwd_finalize_kernelINS_22Kernel_traits_finalizeILj256E6__halfS2_S2_S2_fjLb0ELj1024ELj4ENS_18Kernel_traits_baseILj256ES2_S2_S2_S2_fjLj1024EEEEELb0EEEvNS_9BwdParamsE)
        /*01a0*/ 	.short	0x0210
        /*01a2*/ 	.short	0x0128


	//----- nvinfo : EIATTR_SW_WAR
	.align		4
.L_1077:
        /*01a4*/ 	.byte	0x04, 0x36
        /*01a6*/ 	.short	(.L_1079 - .L_1078)
.L_1078:
        /*01a8*/ 	.word	0x00000008
.L_1079:


//--------------------- .nv.info._ZN10layer_norm31ln_parallel_residual_bwd_kernelINS_13Kernel_traitsI6__halfS2_S2_S2_fjLj256ELj1ELj4ELj1ELj16ENS_18Kernel_traits_baseILj256ES2_S2_S2_S2_fjLj128EEEEELb1ELb1ELb0EEEvNS_9BwdParamsE --------------------------
	.section	.nv.info._ZN10layer_norm31ln_parallel_residual_bwd_kernelINS_13Kernel_traitsI6__halfS2_S2_S2_fjLj256ELj1ELj4ELj1ELj16ENS_18Kernel_traits_baseILj256ES2_S2_S2_S2_fjLj128EEEEELb1ELb1ELb0EEEvNS_9BwdParamsE,"",@"SHT_CUDA_INFO"
	.sectionflags	@""
	.align	4


	//----- nvinfo : EIATTR_CUDA_API_VERSION
	.align		4
        /*0000*/ 	.byte	0x04, 0x37
        /*0002*/ 	.short	(.L_1081 - .L_1080)
.L_1080:
        /*0004*/ 	.word	0x00000082


	//----- nvinfo : EIATTR_KPARAM_INFO
	.align		4
.L_1081:
        /*0008*/ 	.byte	0x04, 0x17
        /*000a*/ 	.short	(.L_1083 - .L_1082)
.L_1082:
        /*000c*/ 	.word	0x00000000
        /*0010*/ 	.short	0x0000
        /*0012*/ 	.short	0x0000
        /*0014*/ 	.byte	0x00, 0xf0, 0xa1, 0x04


	//----- nvinfo : EIATTR_SPARSE_MMA_MASK
	.align		4
.L_1083:
        /*0018*/ 	.byte	0x03, 0x50
        /*001a*/ 	.short	0x0000


	//----- nvinfo : EIATTR_MAXREG_COUNT
	.align		4
        /*001c*/ 	.byte	0x03, 0x1b
        /*001e*/ 	.short	0x00ff


	//----- nvinfo : EIATTR_NUM_BARRIERS
	.align		4
        /*0020*/ 	.byte	0x02, 0x4c
        /*0022*/ 	.byte	0x01
	.zero		1


	//----- nvinfo : EIATTR_MERCURY_ISA_VERSION
	.align		4
        /*0024*/ 	.byte	0x03, 0x5f
        /*0026*/ 	.short	0x0101


	//----- nvinfo : EIATTR_COOP_GROUP_MASK_REGIDS
	.align		4
        /*0028*/ 	.byte	0x04, 0x29
        /*002a*/ 	.short	(.L_1085 - .L_1084)


	//   ....[0]....
.L_1084:
        /*002c*/ 	.word	0xffffffff


	//   ....[1]....
        /*0030*/ 	.word	0xffffffff


	//   ....[2]....
        /*0034*/ 	.word	0xffffffff


	//   ....[3]....
        /*0038*/ 	.word	0xffffffff


	//   ....[4]....
        /*003c*/ 	.word	0xffffffff


	//   ....[5]....
        /*0040*/ 	.word	0xffffffff


	//   ....[6]....
        /*0044*/ 	.word	0xffffffff


	//   ....[7]....
        /*0048*/ 	.word	0xffffffff


	//   ....[8]....
        /*004c*/ 	.word	0xffffffff


	//   ....[9]....
        /*0050*/ 	.word	0xffffffff


	//   ....[10]....
        /*0054*/ 	.word	0x05000028


	//   ....[11]....
        /*0058*/ 	.word	0x05000028


	//   ....[12]....
        /*005c*/ 	.word	0x05000028


	//   ....[13]....
        /*0060*/ 	.word	0x05000028


	//   ....[14]....
        /*0064*/ 	.word	0x05000028


	//   ....[15]....
        /*0068*/ 	.word	0x05000028


	//   ....[16]....
        /*006c*/ 	.word	0x05000028


	//   ....[17]....
        /*0070*/ 	.word	0x05000028


	//   ....[18]....
        /*0074*/ 	.word	0x05000028


	//   ....[19]....
        /*0078*/ 	.word	0x05000028


	//----- nvinfo : EIATTR_COOP_GROUP_INSTR_OFFSETS
	.align		4
.L_1085:
        /*007c*/ 	.byte	0x04, 0x28
        /*007e*/ 	.short	(.L_1087 - .L_1086)


	//   ....[0]....
.L_1086:
        /*0080*/ 	.word	0x00000b70


	//   ....[1]....
        /*0084*/ 	.word	0x00000b80


	//   ....[2]....
        /*0088*/ 	.word	0x00000bb0


	//   ....[3]....
        /*008c*/ 	.word	0x00000bc0


	//   ....[4]....
        /*0090*/ 	.word	0x00000bf0


	//   ....[5]....
        /*0094*/ 	.word	0x00000c00


	//   ....[6]....
        /*0098*/ 	.word	0x00000c30


	//   ....[7]....
        /*009c*/ 	.word	0x00000c40


	//   ....[8]....
        /*00a0*/ 	.word	0x00000c70


	//   ....[9]....
        /*00a4*/ 	.word	0x00000c80


	//   ....[10]....
        /*00a8*/ 	.word	0x00001b20


	//   ....[11]....
        /*00ac*/ 	.word	0x00001bb0


	//   ....[12]....
        /*00b0*/ 	.word	0x00001c20


	//   ....[13]....
        /*00b4*/ 	.word	0x00001c80


	//   ....[14]....
        /*00b8*/ 	.word	0x00001cf0


	//   ....[15]....
        /*00bc*/ 	.word	0x00001d50


	//   ....[16]....
        /*00c0*/ 	.word	0x00001dc0


	//   ....[17]....
        /*00c4*/ 	.word	0x00001e20


	//   ....[18]....
        /*00c8*/ 	.word	0x00001e90


	//   ....[19]....
        /*00cc*/ 	.word	0x00001ef0


	//----- nvinfo : EIATTR_EXIT_INSTR_OFFSETS
	.align		4
.L_1087:
        /*00d0*/ 	.byte	0x04, 0x1c
        /*00d2*/ 	.short	(.L_1089 - .L_1088)


	//   ....[0]....
.L_1088:
        /*00d4*/ 	.word	0x00001a80


	//   ....[1]....
        /*00d8*/ 	.word	0x00001ab0


	//----- nvinfo : EIATTR_MAX_THREADS
	.align		4
.L_1089:
        /*00dc*/ 	.byte	0x04, 0x05
        /*00de*/ 	.short	(.L_1091 - .L_1090)
.L_1090:
        /*00e0*/ 	.word	0x00000080
        /*00e4*/ 	.word	0x00000001
        /*00e8*/ 	.word	0x00000001


	//----- nvinfo : EIATTR_CRS_STACK_SIZE
	.align		4
.L_1091:
        /*00ec*/ 	.byte	0x04, 0x1e
        /*00ee*/ 	.short	(.L_1093 - .L_1092)
.L_1092:
        /*00f0*/ 	.word	0x00000000


	//----- nvinfo : EIATTR_CBANK_PARAM_SIZE
	.align		4
.L_1093:
        /*00f4*/ 	.byte	0x03, 0x19
        /*00f6*/ 	.short	0x0128


	//----- nvinfo : EIATTR_PARAM_CBANK
	.align		4
        /*00f8*/ 	.byte	0x04, 0x0a
        /*00fa*/ 	.short	(.L_1095 - .L_1094)
	.align		4
.L_1094:
        /*00fc*/ 	.word	index@(.nv.constant0._ZN10layer_norm31ln_parallel_residual_bwd_kernelINS_13Kernel_traitsI6__halfS2_S2_S2_fjLj256ELj1ELj4ELj1ELj16ENS_18Kernel_traits_baseILj256ES2_S2_S2_S2_fjLj128EEEEELb1ELb1ELb0EEEvNS_9BwdParamsE)
        /*0100*/ 	.short	0x0210
        /*0102*/ 	.short	0x0128


	//----- nvinfo : EIATTR_SW_WAR
	.align		4
.L_1095:
        /*0104*/ 	.byte	0x04, 0x36
        /*0106*/ 	.short	(.L_1097 - .L_1096)
.L_1096:
        /*0108*/ 	.word	0x00000008
.L_1097:


//--------------------- .nv.info._ZN10layer_norm22ln_bwd_finalize_kernelINS_22Kernel_traits_finalizeILj256E6__halfS2_S2_S2_fjLb0ELj1024ELj4ENS_18Kernel_traits_baseILj256ES2_S2_S2_S2_fjLj1024EEEEELb0ELb1EEEvNS_9BwdParamsE --------------------------
	.section	.nv.info._ZN10layer_norm22ln_bwd_finalize_kernelINS_22Kernel_traits_finalizeILj256E6__halfS2_S2_S2_fjLb0ELj1024ELj4ENS_18Kernel_traits_baseILj256ES2_S2_S2_S2_fjLj1024EEEEELb0ELb1EEEvNS_9BwdParamsE,"",@"SHT_CUDA_INFO"
	.sectionflags	@""
	.align	4


	//----- nvinfo : EIATTR_CUDA_API_VERSION
	.align		4
        /*0000*/ 	.byte	0x04, 0x37
        /*0002*/ 	.short	(.L_1099 - .L_1098)
.L_1098:
        /*0004*/ 	.word	0x00000082


	//----- nvinfo : EIATTR_KPARAM_INFO
	.align		4
.L_1099:
        /*0008*/ 	.byte	0x04, 0x17
        /*000a*/ 	.short	(.L_1101 - .L_1100)
.L_1100:
        /*000c*/ 	.word	0x00000000
        /*0010*/ 	.short	0x0000
        /*0012*/ 	.short	0x0000
        /*0014*/ 	.byte	0x00, 0xf0, 0xa1, 0x04


	//----- nvinfo : EIATTR_SPARSE_MMA_MASK
	.align		4
.L_1101:
        /*0018*/ 	.byte	0x03, 0x50
        /*001a*/ 	.short	0x0000


	//----- nvinfo : EIATTR_MAXREG_COUNT
	.align		4
        /*001c*/ 	.byte	0x03, 0x1b
        /*001e*/ 	.short	0x0040


	//----- nvinfo : EIATTR_NUM_BARRIERS
	.align		4
        /*0020*/ 	.byte	0x02, 0x4c
        /*0022*/ 	.byte	0x01
	.zero		1


	//----- nvinfo : EIATTR_MERCURY_ISA_VERSION
	.align		4
        /*0024*/ 	.byte	0x03, 0x5f
        /*0026*/ 	.short	0x0101


	//----- nvinfo : EIATTR_COOP_GROUP_MASK_REGIDS
	.align		4
        /*0028*/ 	.byte	0x04, 0x29
        /*002a*/ 	.short	(.L_1103 - .L_1102)


	//   ....[0]....
.L_1102:
        /*002c*/ 	.word	0xffffffff


	//   ....[1]....
        /*0030*/ 	.word	0xffffffff


	//   ....[2]....
        /*0034*/ 	.word	0xffffffff


	//   ....[3]....
        /*0038*/ 	.word	0xffffffff


	//   ....[4]....
        /*003c*/ 	.word	0xffffffff


	//   ....[5]....
        /*0040*/ 	.word	0xffffffff


	//   ....[6]....
        /*0044*/ 	.word	0xffffffff


	//   ....[7]....
        /*0048*/ 	.word	0xffffffff


	//   ....[8]....
        /*004c*/ 	.word	0xffffffff


	//   ....[9]....
        /*0050*/ 	.word	0xffffffff


	//   ....[10]....
        /*0054*/ 	.word	0x05000011


	//   ....[11]....
        /*0058*/ 	.word	0x05000011


	//   ....[12]....
        /*005c*/ 	.word	0x05000011


	//   ....[13]....
        /*0060*/ 	.word	0x05000011


	//   ....[14]....
        /*0064*/ 	.word	0x05000011


	//   ....[15]....
        /*0068*/ 	.word	0x05000011


	//   ....[16]....
        /*006c*/ 	.word	0x05000011


	//   ....[17]....
        /*0070*/ 	.word	0x05000011


	//   ....[18]....
        /*0074*/ 	.word	0x05000011


	//   ....[19]....
        /*0078*/ 	.word	0x05000011


	//----- nvinfo : EIATTR_COOP_GROUP_INSTR_OFFSETS
	.align		4
.L_1103:
        /*007c*/ 	.byte	0x04, 0x28
        /*007e*/ 	.short	(.L_1105 - .L_1104)


	//   ....[0]....
.L_1104:
        /*0080*/ 	.word	0x000008e0


	//   ....[1]....
        /*0084*/ 	.word	0x000008f0


	//   ....[2]....
        /*0088*/ 	.word	0x00000920


	//   ....[3]....
        /*008c*/ 	.word	0x00000930


	//   ....[4]....
        /*0090*/ 	.word	0x00000960


	//   ....[5]....
        /*0094*/ 	.word	0x00000970


	//   ....[6]....
        /*0098*/ 	.word	0x000009a0


	//   ....[7]....
        /*009c*/ 	.word	0x000009b0


	//   ....[8]....
        /*00a0*/ 	.word	0x000009e0


	//   ....[9]....
        /*00a4*/ 	.word	0x000009f0


	//   ....[10]....
        /*00a8*/ 	.word	0x00000bf0


	//   ....[11]....
        /*00ac*/ 	.word	0x00000c60


	//   ....[12]....
        /*00b0*/ 	.word	0x00000cd0


	//   ....[13]....
        /*00b4*/ 	.word	0x00000d40


	//   ....[14]....
        /*00b8*/ 	.word	0x00000db0


	//   ....[15]....
        /*00bc*/ 	.word	0x00000e10


	//   ....[16]....
        /*00c0*/ 	.word	0x00000e80


	//   ....[17]....
        /*00c4*/ 	.word	0x00000ef0


	//   ....[18]....
        /*00c8*/ 	.word	0x00000f60


	//   ....[19]....
        /*00cc*/ 	.word	0x00000fd0


	//----- nvinfo : EIATTR_EXIT_INSTR_OFFSETS
	.align		4
.L_1105:
        /*00d0*/ 	.byte	0x04, 0x1c
        /*00d2*/ 	.short	(.L_1107 - .L_1106)


	//   ....[0]....
.L_1106:
        /*00d4*/ 	.word	0x00000070


	//   ....[1]....
        /*00d8*/ 	.word	0x00000b90


	//----- nvinfo : EIATTR_MAX_THREADS
	.align		4
.L_1107:
        /*00dc*/ 	.byte	0x04, 0x05
        /*00de*/ 	.short	(.L_1109 - .L_1108)
.L_1108:
        /*00e0*/ 	.word	0x00000400
        /*00e4*/ 	.word	0x00000001
        /*00e8*/ 	.word	0x00000001


	//----- nvinfo : EIATTR_CRS_STACK_SIZE
	.align		4
.L_1109:
        /*00ec*/ 	.byte	0x04, 0x1e
        /*00ee*/ 	.short	(.L_1111 - .L_1110)
.L_1110:
        /*00f0*/ 	.word	0x00000000


	//----- nvinfo : EIATTR_CBANK_PARAM_SIZE
	.align		4
.L_1111:
        /*00f4*/ 	.byte	0x03, 0x19
        /*00f6*/ 	.short	0x0128


	//----- nvinfo : EIATTR_PARAM_CBANK
	.align		4
        /*00f8*/ 	.byte	0x04, 0x0a
        /*00fa*/ 	.short	(.L_1113 - .L_1112)
	.align		4
.L_1112:
        /*00fc*/ 	.word	index@(.nv.constant0._ZN10layer_norm22ln_bwd_finalize_kernelINS_22Kernel_traits_finalizeILj256E6__halfS2_S2_S2_fjLb0ELj1024ELj4ENS_18Kernel_traits_baseILj256ES2_S2_S2_S2_fjLj1024EEEEELb0ELb1EEEvNS_9BwdParamsE)
        /*0100*/ 	.short	0x0210
        /*0102*/ 	.short	0x0128


	//----- nvinfo : EIATTR_SW_WAR
	.align		4
.L_1113:
        /*0104*/ 	.byte	0x04, 0x36
        /*0106*/ 	.short	(.L_1115 - .L_1114)
.L_1114:
        /*0108*/ 	.word	0x00000008
.L_1115:


//--------------------- .nv.info._ZN10layer_norm40ln_parallel_residual_bwd_finalize_kernelINS_22Kernel_traits_finalizeILj256E6__halfS2_S2_S2_fjLb0ELj1024ELj4ENS_18Kernel_traits_baseILj256ES2_S2_S2_S2_fjLj1024EEEEELb1EEEvNS_9BwdParamsE --------------------------
	.section	.nv.info._ZN10layer_norm40ln_parallel_residual_bwd_finalize_kernelINS_22Kernel_traits_finalizeILj256E6__halfS2_S2_S2_fjLb0ELj1024ELj4ENS_18Kernel_traits_baseILj256ES2_S2_S2_S2_fjLj1024EEEEELb1EEEvNS_9BwdParamsE,"",@"SHT_CUDA_INFO"
	.sectionflags	@""
	.align	4


	//----- nvinfo : EIATTR_CUDA_API_VERSION
	.align		4
        /*0000*/ 	.byte	0x04, 0x37
        /*0002*/ 	.short	(.L_1117 - .L_1116)
.L_1116:
        /*0004*/ 	.word	0x00000082


	//----- nvinfo : EIATTR_KPARAM_INFO
	.align		4
.L_1117:
        /*0008*/ 	.byte	0x04, 0x17
        /*000a*/ 	.short	(.L_1119 - .L_1118)
.L_1118:
        /*000c*/ 	.word	0x00000000
        /*0010*/ 	.short	0x0000
        /*0012*/ 	.short	0x0000
        /*0014*/ 	.byte	0x00, 0xf0, 0xa1, 0x04


	//----- nvinfo : EIATTR_SPARSE_MMA_MASK
	.align		4
.L_1119:
        /*0018*/ 	.byte	0x03, 0x50
        /*001a*/ 	.short	0x0000


	//----- nvinfo : EIATTR_MAXREG_COUNT
	.align		4
        /*001c*/ 	.byte	0x03, 0x1b
        /*001e*/ 	.short	0x0040


	//----- nvinfo : EIATTR_NUM_BARRIERS
	.align		4
        /*0020*/ 	.byte	0x02, 0x4c
        /*0022*/ 	.byte	0x01
	.zero		1


	//----- nvinfo : EIATTR_MERCURY_ISA_VERSION
	.align		4
        /*0024*/ 	.byte	0x03, 0x5f
        /*0026*/ 	.short	0x0101


	//----- nvinfo : EIATTR_COOP_GROUP_MASK_REGIDS
	.align		4
        /*0028*/ 	.byte	0x04, 0x29
        /*002a*/ 	.short	(.L_1121 - .L_1120)


	//   ....[0]....
.L_1120:
        /*002c*/ 	.word	0xffffffff


	//   ....[1]....
        /*0030*/ 	.word	0xffffffff


	//   ....[2]....
        /*0034*/ 	.word	0xffffffff


	//   ....[3]....
        /*0038*/ 	.word	0xffffffff


	//   ....[4]....
        /*003c*/ 	.word	0xffffffff


	//   ....[5]....
        /*0040*/ 	.word	0xffffffff


	//   ....[6]....
        /*0044*/ 	.word	0xffffffff


	//   ....[7]....
        /*0048*/ 	.word	0xffffffff


	//   ....[8]....
        /*004c*/ 	.word	0xffffffff


	//   ....[9]....
        /*0050*/ 	.word	0xffffffff


	//   ....[10]....
        /*0054*/ 	.word	0xffffffff


	//   ....[11]....
        /*0058*/ 	.word	0xffffffff


	//   ....[12]....
        /*005c*/ 	.word	0xffffffff


	//   ....[13]....
        /*0060*/ 	.word	0xffffffff


	//   ....[14]....
        /*0064*/ 	.word	0xffffffff


	//   ....[15]....
        /*0068*/ 	.word	0xffffffff


	//   ....[16]....
        /*006c*/ 	.word	0xffffffff


	//   ....[17]....
        /*0070*/ 	.word	0xffffffff


	//   ....[18]....
        /*0074*/ 	.word	0xffffffff


	//   ....[19]....
        /*0078*/ 	.word	0xffffffff


	//   ....[20]....
        /*007c*/ 	.word	0x0500000b


	//   ....[21]....
        /*0080*/ 	.word	0x0500000b


	//   ....[22]....
        /*0084*/ 	.word	0x0500000b


	//   ....[23]....
        /*0088*/ 	.word	0x0500000b


	//   ....[24]....
        /*008c*/ 	.word	0x0500000b


	//   ....[25]....
        /*0090*/ 	.word	0x0500000b


	//   ....[26]....
        /*0094*/ 	.word	0x0500000b


	//   ....[27]....
        /*0098*/ 	.word	0x0500000b


	//   ....[28]....
        /*009c*/ 	.word	0x0500000b


	//   ....[29]....
        /*00a0*/ 	.word	0x0500000b


	//   ....[30]....
        /*00a4*/ 	.word	0x0500000b


	//   ....[31]....
        /*00a8*/ 	.word	0x0500000b


	//   ....[32]....
        /*00ac*/ 	.word	0x0500000b


	//   ....[33]....
        /*00b0*/ 	.word	0x0500000b


	//   ....[34]....
        /*00b4*/ 	.word	0x0500000b


	//   ....[35]....
        /*00b8*/ 	.word	0x0500000b


	//   ....[36]....
        /*00bc*/ 	.word	0x0500000b


	//   ....[37]....
        /*00c0*/ 	.word	0x0500000b


	//   ....[38]....
        /*00c4*/ 	.word	0x0500000b


	//   ....[39]....
        /*00c8*/ 	.word	0x0500000b


	//----- nvinfo : EIATTR_COOP_GROUP_INSTR_OFFSETS
	.align		4
.L_1121:
        /*00cc*/ 	.byte	0x04, 0x28
        /*00ce*/ 	.short	(.L_1123 - .L_1122)


	//   ....[0]....
.L_1122:
        /*00d0*/ 	.word	0x00000ce0


	//   ....[1]....
        /*00d4*/ 	.word	0x00000cf0


	//   ....[2]....
        /*00d8*/ 	.word	0x00000d00


	//   ....[3]....
        /*00dc*/ 	.word	0x00000d10


	//   ....[4]....
        /*00e0*/ 	.word	0x00000d40


	//   ....[5]....
        /*00e4*/ 	.word	0x00000d70


	//   ....[6]....
        /*00e8*/ 	.word	0x00000d80


	//   ....[7]....
        /*00ec*/ 	.word	0x00000d90


	//   ....[8]....
        /*00f0*/ 	.word	0x00000db0


	//   ....[9]....
        /*00f4*/ 	.word	0x00000df0


	//   ....[10]....
        /*00f8*/ 	.word	0x00000e00


	//   ....[11]....
        /*00fc*/ 	.word	0x00000e10


	//   ....[12]....
        /*0100*/ 	.word	0x00000e30


	//   ....[13]....
        /*0104*/ 	.word	0x00000e70


	//   ....[14]....
        /*0108*/ 	.word	0x00000e80


	//   ....[15]....
        /*010c*/ 	.word	0x00000e90


	//   ....[16]....
        /*0110*/ 	.word	0x00000eb0


	//   ....[17]....
        /*0114*/ 	.word	0x00000ee0


	//   ....[18]....
        /*0118*/ 	.word	0x00000f00


	//   ....[19]....
        /*011c*/ 	.word	0x00000f10


	//   ....[20]....
        /*0120*/ 	.word	0x00001210


	//   ....[21]....
        /*0124*/ 	.word	0x00001270


	//   ....[22]....
        /*0128*/ 	.word	0x000012d0


	//   ....[23]....
        /*012c*/ 	.word	0x00001330


	//   ....[24]....
        /*0130*/ 	.word	0x00001390


	//   ....[25]....
        /*0134*/ 	.word	0x000013f0


	//   ....[26]....
        /*0138*/ 	.word	0x00001460


	//   ....[27]....
        /*013c*/ 	.word	0x000014d0


	//   ....[28]....
        /*0140*/ 	.word	0x00001540


	//   ....[29]....
        /*0144*/ 	.word	0x000015b0


	//   ....[30]....
        /*0148*/ 	.word	0x00001610


	//   ....[31]....
        /*014c*/ 	.word	0x00001680


	//   ....[32]....
        /*0150*/ 	.word	0x000016f0


	//   ....[33]....
        /*0154*/ 	.word	0x00001760


	//   ....[34]....
        /*0158*/ 	.word	0x000017d0


	//   ....[35]....
        /*015c*/ 	.word	0x00001830


	//   ....[36]....
        /*0160*/ 	.word	0x000018a0


	//   ....[37]....
        /*0164*/ 	.word	0x00001910


	//   ....[38]....
        /*0168*/ 	.word	0x00001980


	//   ....[39]....
        /*016c*/ 	.word	0x000019f0


	//----- nvinfo : EIATTR_EXIT_INSTR_OFFSETS
	.align		4
.L_1123:
        /*0170*/ 	.byte	0x04, 0x1c
        /*0172*/ 	.short	(.L_1125 - .L_1124)


	//   ....[0]....
.L_1124:
        /*0174*/ 	.word	0x00000070


	//   ....[1]....
        /*0178*/ 	.word	0x000011b0


	//----- nvinfo : EIATTR_MAX_THREADS
	.align		4
.L_1125:
        /*017c*/ 	.byte	0x04, 0x05
        /*017e*/ 	.short	(.L_1127 - .L_1126)
.L_1126:
        /*0180*/ 	.word	0x00000400
        /*0184*/ 	.word	0x00000001
        /*0188*/ 	.word	0x00000001


	//----- nvinfo : EIATTR_CRS_STACK_SIZE
	.align		4
.L_1127:
        /*018c*/ 	.byte	0x04, 0x1e
        /*018e*/ 	.short	(.L_1129 - .L_1128)
.L_1128:
        /*0190*/ 	.word	0x00000000


	//----- nvinfo : EIATTR_CBANK_PARAM_SIZE
	.align		4
.L_1129:
        /*0194*/ 	.byte	0x03, 0x19
        /*0196*/ 	.short	0x0128


	//----- nvinfo : EIATTR_PARAM_CBANK
	.align		4
        /*0198*/ 	.byte	0x04, 0x0a
        /*019a*/ 	.short	(.L_1131 - .L_1130)
	.align		4
.L_1130:
        /*019c*/ 	.word	index@(.nv.constant0._ZN10layer_norm40ln_parallel_residual_bwd_finalize_kernelINS_22Kernel_traits_finalizeILj256E6__halfS2_S2_S2_fjLb0ELj1024ELj4ENS_18Kernel_traits_baseILj256ES2_S2_S2_S2_fjLj1024EEEEELb1EEEvNS_9BwdParamsE)
        /*01a0*/ 	.short	0x0210
        /*01a2*/ 	.short	0x0128


	//----- nvinfo : EIATTR_SW_WAR
	.align		4
.L_1131:
        /*01a4*/ 	.byte	0x04, 0x36
        /*01a6*/ 	.short	(.L_1133 - .L_1132)
.L_1132:
        /*01a8*/ 	.word	0x00000008
.L_1133:


//--------------------- .nv.info._ZN10layer_norm31ln_parallel_residual_bwd_kernelINS_13Kernel_traitsI6__halfS2_S2_S2_fjLj256ELj1ELj4ELj1ELj16ENS_18Kernel_traits_baseILj256ES2_S2_S2_S2_fjLj128EEEEELb1ELb1ELb1EEEvNS_9BwdParamsE --------------------------
	.section	.nv.info._ZN10layer_norm31ln_parallel_residual_bwd_kernelINS_13Kernel_traitsI6__halfS2_S2_S2_fjLj256ELj1ELj4ELj1ELj16ENS_18Kernel_traits_baseILj256ES2_S2_S2_S2_fjLj128EEEEELb1ELb1ELb1EEEvNS_9BwdParamsE,"",@"SHT_CUDA_INFO"
	.sectionflags	@""
	.align	4


	//----- nvinfo : EIATTR_CUDA_API_VERSION
	.align		4
        /*0000*/ 	.byte	0x04, 0x37
        /*0002*/ 	.short	(.L_1135 - .L_1134)
.L_1134:
        /*0004*/ 	.word	0x00000082


	//----- nvinfo : EIATTR_KPARAM_INFO
	.align		4
.L_1135:
        /*0008*/ 	.byte	0x04, 0x17
        /*000a*/ 	.short	(.L_1137 - .L_1136)
.L_1136:
        /*000c*/ 	.word	0x00000000
        /*0010*/ 	.short	0x0000
        /*0012*/ 	.short	0x0000
        /*0014*/ 	.byte	0x00, 0xf0, 0xa1, 0x04


	//----- nvinfo : EIATTR_SPARSE_MMA_MASK
	.align		4
.L_1137:
        /*0018*/ 	.byte	0x03, 0x50
        /*001a*/ 	.short	0x0000


	//----- nvinfo : EIATTR_MAXREG_COUNT
	.align		4
        /*001c*/ 	.byte	0x03, 0x1b
        /*001e*/ 	.short	0x00ff


	//----- nvinfo : EIATTR_NUM_BARRIERS
	.align		4
        /*0020*/ 	.byte	0x02, 0x4c
        /*0022*/ 	.byte	0x01
	.zero		1


	//----- nvinfo : EIATTR_MERCURY_ISA_VERSION
	.align		4
        /*0024*/ 	.byte	0x03, 0x5f
        /*0026*/ 	.short	0x0101


	//----- nvinfo : EIATTR_COOP_GROUP_MASK_REGIDS
	.align		4
        /*0028*/ 	.byte	0x04, 0x29
        /*002a*/ 	.short	(.L_1139 - .L_1138)


	//   ....[0]....
.L_1138:
        /*002c*/ 	.word	0xffffffff


	//   ....[1]....
        /*0030*/ 	.word	0xffffffff


	//   ....[2]....
        /*0034*/ 	.word	0xffffffff


	//   ....[3]....
        /*0038*/ 	.word	0xffffffff


	//   ....[4]....
        /*003c*/ 	.word	0xffffffff


	//   ....[5]....
        /*0040*/ 	.word	0xffffffff


	//   ....[6]....
        /*0044*/ 	.word	0xffffffff


	//   ....[7]....
        /*0048*/ 	.word	0xffffffff


	//   ....[8]....
        /*004c*/ 	.word	0xffffffff


	//   ....[9]....
        /*0050*/ 	.word	0xffffffff


	//   ....[10]....
        /*0054*/ 	.word	0x05000047


	//   ....[11]....
        /*0058*/ 	.word	0x05000047


	//   ....[12]....
        /*005c*/ 	.word	0x05000047


	//   ....[13]....
        /*0060*/ 	.word	0x05000047


	//   ....[14]....
        /*0064*/ 	.word	0x05000047


	//   ....[15]....
        /*0068*/ 	.word	0x05000047


	//   ....[16]....
        /*006c*/ 	.word	0x05000047


	//   ....[17]....
        /*0070*/ 	.word	0x05000047


	//   ....[18]....
        /*0074*/ 	.word	0x05000047


	//   ....[19]....
        /*0078*/ 	.word	0x05000047


	//----- nvinfo : EIATTR_COOP_GROUP_INSTR_OFFSETS
	.align		4
.L_1139:
        /*007c*/ 	.byte	0x04, 0x28
        /*007e*/ 	.short	(.L_1141 - .L_1140)


	//   ....[0]....
.L_1140:
        /*0080*/ 	.word	0x00000b30


	//   ....[1]....
        /*0084*/ 	.word	0x00000b40


	//   ....[2]....
        /*0088*/ 	.word	0x00000b70


	//   ....[3]....
        /*008c*/ 	.word	0x00000b80


	//   ....[4]....
        /*0090*/ 	.word	0x00000bb0


	//   ....[5]....
        /*0094*/ 	.word	0x00000bc0


	//   ....[6]....
        /*0098*/ 	.word	0x00000bf0


	//   ....[7]....
        /*009c*/ 	.word	0x00000c00


	//   ....[8]....
        /*00a0*/ 	.word	0x00000c30


	//   ....[9]....
        /*00a4*/ 	.word	0x00000c40


	//   ....[10]....
        /*00a8*/ 	.word	0x00001a50


	//   ....[11]....
        /*00ac*/ 	.word	0x00001ae0


	//   ....[12]....
        /*00b0*/ 	.word	0x00001b40


	//   ....[13]....
        /*00b4*/ 	.word	0x00001ba0


	//   ....[14]....
        /*00b8*/ 	.word	0x00001c00


	//   ....[15]....
        /*00bc*/ 	.word	0x00001c60


	//   ....[16]....
        /*00c0*/ 	.word	0x00001ce0


	//   ....[17]....
        /*00c4*/ 	.word	0x00001d30


	//   ....[18]....
        /*00c8*/ 	.word	0x00001d90


	//   ....[19]....
        /*00cc*/ 	.word	0x00001df0


	//----- nvinfo : EIATTR_EXIT_INSTR_OFFSETS
	.align		4
.L_1141:
        /*00d0*/ 	.byte	0x04, 0x1c
        /*00d2*/ 	.short	(.L_1143 - .L_1142)


	//   ....[0]....
.L_1142:
        /*00d4*/ 	.word	0x000019f0


	//----- nvinfo : EIATTR_MAX_THREADS
	.align		4
.L_1143:
        /*00d8*/ 	.byte	0x04, 0x05
        /*00da*/ 	.short	(.L_1145 - .L_1144)
.L_1144:
        /*00dc*/ 	.word	0x00000080
        /*00e0*/ 	.word	0x00000001
        /*00e4*/ 	.word	0x00000001


	//----- nvinfo : EIATTR_CRS_STACK_SIZE
	.align		4
.L_1145:
        /*00e8*/ 	.byte	0x04, 0x1e
        /*00ea*/ 	.short	(.L_1147 - .L_1146)
.L_1146:
        /*00ec*/ 	.word	0x00000000


	//----- nvinfo : EIATTR_CBANK_PARAM_SIZE
	.align		4
.L_1147:
        /*00f0*/ 	.byte	0x03, 0x19
        /*00f2*/ 	.short	0x0128


	//----- nvinfo : EIATTR_PARAM_CBANK
	.align		4
        /*00f4*/ 	.byte	0x04, 0x0a
        /*00f6*/ 	.short	(.L_1149 - .L_1148)
	.align		4
.L_1148:
        /*00f8*/ 	.word	index@(.nv.constant0._ZN10layer_norm31ln_parallel_residual_bwd_kernelINS_13Kernel_traitsI6__halfS2_S2_S2_fjLj256ELj1ELj4ELj1ELj16ENS_18Kernel_traits_baseILj256ES2_S2_S2_S2_fjLj128EEEEELb1ELb1ELb1EEEvNS_9BwdParamsE)
        /*00fc*/ 	.short	0x0210
        /*00fe*/ 	.short	0x0128


	//----- nvinfo : EIATTR_SW_WAR
	.align		4
.L_1149:
        /*0100*/ 	.byte	0x04, 0x36
        /*0102*/ 	.short	(.L_1151 - .L_1150)
.L_1150:
        /*0104*/ 	.word	0x00000008
.L_1151:


//--------------------- .nv.info._ZN10layer_norm31ln_parallel_residual_bwd_kernelINS_13Kernel_traitsIf13__nv_bfloat16S2_S2_fjLj256ELj1ELj4ELj1ELj16ENS_18Kernel_traits_baseILj256EfS2_S2_S2_fjLj128EEEEELb0ELb0ELb0EEEvNS_9BwdParamsE --------------------------
	.section	.nv.info._ZN10layer_norm31ln_parallel_residual_bwd_kernelINS_13Kernel_traitsIf13__nv_bfloat16S2_S2_fjLj256ELj1ELj4ELj1ELj16ENS_18Kernel_traits_baseILj256EfS2_S2_S2_fjLj128EEEEELb0ELb0ELb0EEEvNS_9BwdParamsE,"",@"SHT_CUDA_INFO"
	.sectionflags	@""
	.align	4


	//----- nvinfo : EIATTR_CUDA_API_VERSION
	.align		4
        /*0000*/ 	.byte	0x04, 0x37
        /*0002*/ 	.short	(.L_1153 - .L_1152)
.L_1152:
        /*0004*/ 	.word	0x00000082


	//----- nvinfo : EIATTR_KPARAM_INFO
	.align		4
.L_1153:
        /*0008*/ 	.byte	0x04, 0x17
        /*000a*/ 	.short	(.L_1155 - .L_1154)
.L_1154:
        /*000c*/ 	.word	0x00000000
        /*0010*/ 	.short	0x0000
        /*0012*/ 	.short	0x0000
        /*0014*/ 	.byte	0x00, 0xf0, 0xa1, 0x04


	//----- nvinfo : EIATTR_SPARSE_MMA_MASK
	.align		4
.L_1155:
        /*0018*/ 	.byte	0x03, 0x50
        /*001a*/ 	.short	0x0000


	//----- nvinfo : EIATTR_MAXREG_COUNT
	.align		4
        /*001c*/ 	.byte	0x03, 0x1b
        /*001e*/ 	.short	0x00ff


	//----- nvinfo : EIATTR_NUM_BARRIERS
	.align		4
        /*0020*/ 	.byte	0x02, 0x4c
        /*0022*/ 	.byte	0x01
	.zero		1


	//----- nvinfo : EIATTR_MERCURY_ISA_VERSION
	.align		4
        /*0024*/ 	.byte	0x03, 0x5f
        /*0026*/ 	.short	0x0101


	//----- nvinfo : EIATTR_COOP_GROUP_MASK_REGIDS
	.align		4
        /*0028*/ 	.byte	0x04, 0x29
        /*002a*/ 	.short	(.L_1157 - .L_1156)


	//   ....[0]....
.L_1156:
        /*002c*/ 	.word	0xffffffff


	//   ....[1]....
        /*0030*/ 	.word	0xffffffff


	//   ....[2]....
        /*0034*/ 	.word	0xffffffff


	//   ....[3]....
        /*0038*/ 	.word	0xffffffff


	//   ....[4]....
        /*003c*/ 	.word	0xffffffff


	//   ....[5]....
        /*0040*/ 	.word	0xffffffff


	//   ....[6]....
        /*0044*/ 	.word	0xffffffff


	//   ....[7]....
        /*0048*/ 	.word	0xffffffff


	//   ....[8]....
        /*004c*/ 	.word	0xffffffff


	//   ....[9]....
        /*0050*/ 	.word	0xffffffff


	//   ....[10]....
        /*0054*/ 	.word	0x05000044


	//   ....[11]....
        /*0058*/ 	.word	0x05000044


	//   ....[12]....
        /*005c*/ 	.word	0x05000044


	//   ....[13]....
        /*0060*/ 	.word	0x05000044


	//   ....[14]....
        /*0064*/ 	.word	0x05000044


	//   ....[15]....
        /*0068*/ 	.word	0x05000044


	//   ....[16]....
        /*006c*/ 	.word	0x05000044


	//   ....[17]....
        /*0070*/ 	.word	0x05000044


	//   ....[18]....
        /*0074*/ 	.word	0x05000044


	//   ....[19]....
        /*0078*/ 	.word	0x05000044


	//----- nvinfo : EIATTR_COOP_GROUP_INSTR_OFFSETS
	.align		4
.L_1157:
        /*007c*/ 	.byte	0x04, 0x28
        /*007e*/ 	.short	(.L_1159 - .L_1158)


	//   ....[0]....
.L_1158:
        /*0080*/ 	.word	0x00000c80


	//   ....[1]....
        /*0084*/ 	.word	0x00000c90


	//   ....[2]....
        /*0088*/ 	.word	0x00000cc0


	//   ....[3]....
        /*008c*/ 	.word	0x00000cd0


	//   ....[4]....
        /*0090*/ 	.word	0x00000d00


	//   ....[5]....
        /*0094*/ 	.word	0x00000d10


	//   ....[6]....
        /*0098*/ 	.word	0x00000d40


	//   ....[7]....
        /*009c*/ 	.word	0x00000d50


	//   ....[8]....
        /*00a0*/ 	.word	0x00000d80


	//   ....[9]....
        /*00a4*/ 	.word	0x00000d90


	//   ....[10]....
        /*00a8*/ 	.word	0x00001df0


	//   ....[11]....
        /*00ac*/ 	.word	0x00001e80


	//   ....[12]....
        /*00b0*/ 	.word	0x00001ee0


	//   ....[13]....
        /*00b4*/ 	.word	0x00001f40


	//   ....[14]....
        /*00b8*/ 	.word	0x00001fa0


	//   ....[15]....
        /*00bc*/ 	.word	0x00002000


	//   ....[16]....
        /*00c0*/ 	.word	0x00002060


	//   ....[17]....
        /*00c4*/ 	.word	0x000020c0


	//   ....[18]....
        /*00c8*/ 	.word	0x00002120


	//   ....[19]....
        /*00cc*/ 	.word	0x00002180


	//----- nvinfo : EIATTR_EXIT_INSTR_OFFSETS
	.align		4
.L_1159:
        /*00d0*/ 	.byte	0x04, 0x1c
        /*00d2*/ 	.short	(.L_1161 - .L_1160)


	//   ....[0]....
.L_1160:
        /*00d4*/ 	.word	0x00001cd0


	//   ....[1]....
        /*00d8*/ 	.word	0x00001d90


	//----- nvinfo : EIATTR_MAX_THREADS
	.align		4
.L_1161:
        /*00dc*/ 	.byte	0x04, 0x05
        /*00de*/ 	.short	(.L_1163 - .L_1162)
.L_1162:
        /*00e0*/ 	.word	0x00000080
        /*00e4*/ 	.word	0x00000001
        /*00e8*/ 	.word	0x00000001


	//----- nvinfo : EIATTR_CRS_STACK_SIZE
	.align		4
.L_1163:
        /*00ec*/ 	.byte	0x04, 0x1e
        /*00ee*/ 	.short	(.L_1165 - .L_1164)
.L_1164:
        /*00f0*/ 	.word	0x00000000


	//----- nvinfo : EIATTR_CBANK_PARAM_SIZE
	.align		4
.L_1165:
        /*00f4*/ 	.byte	0x03, 0x19
        /*00f6*/ 	.short	0x0128


	//----- nvinfo : EIATTR_PARAM_CBANK
	.align		4
        /*00f8*/ 	.byte	0x04, 0x0a
        /*00fa*/ 	.short	(.L_1167 - .L_1166)
	.align		4
.L_1166:
        /*00fc*/ 	.word	index@(.nv.constant0._ZN10layer_norm31ln_parallel_residual_bwd_kernelINS_13Kernel_traitsIf13__nv_bfloat16S2_S2_fjLj256ELj1ELj4ELj1ELj16ENS_18Kernel_traits_baseILj256EfS2_S2_S2_fjLj128EEEEELb0ELb0ELb0EEEvNS_9BwdParamsE)
        /*0100*/ 	.short	0x0210
        /*0102*/ 	.short	0x0128


	//----- nvinfo : EIATTR_SW_WAR
	.align		4
.L_1167:
        /*0104*/ 	.byte	0x04, 0x36
        /*0106*/ 	.short	(.L_1169 - .L_1168)
.L_1168:
        /*0108*/ 	.word	0x00000008
.L_1169:


//--------------------- .nv.info._ZN10layer_norm31ln_parallel_residual_bwd_kernelINS_13Kernel_traitsIf13__nv_bfloat16S2_S2_fjLj256ELj1ELj4ELj1ELj16ENS_18Kernel_traits_baseILj256EfS2_S2_S2_fjLj128EEEEELb0ELb0ELb1EEEvNS_9BwdParamsE --------------------------
	.section	.nv.info._ZN10layer_norm31ln_parallel_residual_bwd_kernelINS_13Kernel_traitsIf13__nv_bfloat16S2_S2_fjLj256ELj1ELj4ELj1ELj16ENS_18Kernel_traits_baseILj256EfS2_S2_S2_fjLj128EEEEELb0ELb0ELb1EEEvNS_9BwdParamsE,"",@"SHT_CUDA_INFO"
	.sectionflags	@""
	.align	4


	//----- nvinfo : EIATTR_CUDA_API_VERSION
	.align		4
        /*0000*/ 	.byte	0x04, 0x37
        /*0002*/ 	.short	(.L_1171 - .L_1170)
.L_1170:
        /*0004*/ 	.word	0x00000082


	//----- nvinfo : EIATTR_KPARAM_INFO
	.align		4
.L_1171:
        /*0008*/ 	.byte	0x04, 0x17
        /*000a*/ 	.short	(.L_1173 - .L_1172)
.L_1172:
        /*000c*/ 	.word	0x00000000
        /*0010*/ 	.short	0x0000
        /*0012*/ 	.short	0x0000
        /*0014*/ 	.byte	0x00, 0xf0, 0xa1, 0x04


	//----- nvinfo : EIATTR_SPARSE_MMA_MASK
	.align		4
.L_1173:
        /*0018*/ 	.byte	0x03, 0x50
        /*001a*/ 	.short	0x0000


	//----- nvinfo : EIATTR_MAXREG_COUNT
	.align		4
        /*001c*/ 	.byte	0x03, 0x1b
        /*001e*/ 	.short	0x00ff


	//----- nvinfo : EIATTR_NUM_BARRIERS
	.align		4
        /*0020*/ 	.byte	0x02, 0x4c
        /*0022*/ 	.byte	0x01
	.zero		1


	//----- nvinfo : EIATTR_MERCURY_ISA_VERSION
	.align		4
        /*0024*/ 	.byte	0x03, 0x5f
        /*0026*/ 	.short	0x0101


	//----- nvinfo : EIATTR_COOP_GROUP_MASK_REGIDS
	.align		4
        /*0028*/ 	.byte	0x04, 0x29
        /*002a*/ 	.short	(.L_1175 - .L_1174)


	//   ....[0]....
.L_1174:
        /*002c*/ 	.word	0xffffffff


	//   ....[1]....
        /*0030*/ 	.word	0xffffffff


	//   ....[2]....
        /*0034*/ 	.word	0xffffffff


	//   ....[3]....
        /*0038*/ 	.word	0xffffffff


	//   ....[4]....
        /*003c*/ 	.word	0xffffffff


	//   ....[5]....
        /*0040*/ 	.word	0xffffffff


	//   ....[6]....
        /*0044*/ 	.word	0xffffffff


	//   ....[7]....
        /*0048*/ 	.word	0xffffffff


	//   ....[8]....
        /*004c*/ 	.word	0xffffffff


	//   ....[9]....
        /*0050*/ 	.word	0xffffffff


	//   ....[10]....
        /*0054*/ 	.word	0x05000058


	//   ....[11]....
        /*0058*/ 	.word	0x05000058


	//   ....[12]....
        /*005c*/ 	.word	0x05000058


	//   ....[13]....
        /*0060*/ 	.word	0x05000058


	//   ....[14]....
        /*0064*/ 	.word	0x05000058


	//   ....[15]....
        /*0068*/ 	.word	0x05000058


	//   ....[16]....
        /*006c*/ 	.word	0x05000058


	//   ....[17]....
        /*0070*/ 	.word	0x05000058


	//   ....[18]....
        /*0074*/ 	.word	0x05000058


	//   ....[19]....
        /*0078*/ 	.word	0x05000058


	//----- nvinfo : EIATTR_COOP_GROUP_INSTR_OFFSETS
	.align		4
.L_1175:
        /*007c*/ 	.byte	0x04, 0x28
        /*007e*/ 	.short	(.L_1177 - .L_1176)


	//   ....[0]....
.L_1176:
        /*0080*/ 	.word	0x00000d50


	//   ....[1]....
        /*0084*/ 	.word	0x00000d60


	//   ....[2]....
        /*0088*/ 	.word	0x00000d90


	//   ....[3]....
        /*008c*/ 	.word	0x00000da0


	//   ....[4]....
        /*0090*/ 	.word	0x00000dd0


	//   ....[5]....
        /*0094*/ 	.word	0x00000de0


	//   ....[6]....
        /*0098*/ 	.word	0x00000e10


	//   ....[7]....
        /*009c*/ 	.word	0x00000e20


	//   ....[8]....
        /*00a0*/ 	.word	0x00000e50


	//   ....[9]....
        /*00a4*/ 	.word	0x00000e60


	//   ....[10]....
        /*00a8*/ 	.word	0x00001de0


	//   ....[11]....
        /*00ac*/ 	.word	0x00001e70


	//   ....[12]....
        /*00b0*/ 	.word	0x00001ed0


	//   ....[13]....
        /*00b4*/ 	.word	0x00001f30


	//   ....[14]....
        /*00b8*/ 	.word	0x00001f90


	//   ....[15]....
        /*00bc*/ 	.word	0x00001ff0


	//   ....[16]....
        /*00c0*/ 	.word	0x00002050


	//   ....[17]....
        /*00c4*/ 	.word	0x000020b0


	//   ....[18]....
        /*00c8*/ 	.word	0x00002110


	//   ....[19]....
        /*00cc*/ 	.word	0x00002170


	//----- nvinfo : EIATTR_EXIT_INSTR_OFFSETS
	.align		4
.L_1177:
        /*00d0*/ 	.byte	0x04, 0x1c
        /*00d2*/ 	.short	(.L_1179 - .L_1178)


	//   ....[0]....
.L_1178:
        /*00d4*/ 	.word	0x00001d80


	//----- nvinfo : EIATTR_MAX_THREADS
	.align		4
.L_1179:
        /*00d8*/ 	.byte	0x04, 0x05
        /*00da*/ 	.short	(.L_1181 - .L_1180)
.L_1180:
        /*00dc*/ 	.word	0x00000080
        /*00e0*/ 	.word	0x00000001
        /*00e4*/ 	.word	0x00000001


	//----- nvinfo : EIATTR_CRS_STACK_SIZE
	.align		4
.L_1181:
        /*00e8*/ 	.byte	0x04, 0x1e
        /*00ea*/ 	.short	(.L_1183 - .L_1182)
.L_1182:
        /*00ec*/ 	.word	0x00000000


	//----- nvinfo : EIATTR_CBANK_PARAM_SIZE
	.align		4
.L_1183:
        /*00f0*/ 	.byte	0x03, 0x19
        /*00f2*/ 	.short	0x0128


	//----- nvinfo : EIATTR_PARAM_CBANK
	.align		4
        /*00f4*/ 	.byte	0x04, 0x0a
        /*00f6*/ 	.short	(.L_1185 - .L_1184)
	.align		4
.L_1184:
        /*00f8*/ 	.word	index@(.nv.constant0._ZN10layer_norm31ln_parallel_residual_bwd_kernelINS_13Kernel_traitsIf13__nv_bfloat16S2_S2_fjLj256ELj1ELj4ELj1ELj16ENS_18Kernel_traits_baseILj256EfS2_S2_S2_fjLj128EEEEELb0ELb0ELb1EEEvNS_9BwdParamsE)
        /*00fc*/ 	.short	0x0210
        /*00fe*/ 	.short	0x0128


	//----- nvinfo : EIATTR_SW_WAR
	.align		4
.L_1185:
        /*0100*/ 	.byte	0x04, 0x36
        /*0102*/ 	.short	(.L_1187 - .L_1186)
.L_1186:
        /*0104*/ 	.word	0x00000008
.L_1187:


//--------------------- .nv.info._ZN10layer_norm31ln_parallel_residual_bwd_kernelINS_13Kernel_traitsIf13__nv_bfloat16S2_S2_fjLj256ELj1ELj4ELj1ELj16ENS_18Kernel_traits_baseILj256EfS2_S2_S2_fjLj128EEEEELb0ELb1ELb0EEEvNS_9BwdParamsE --------------------------
	.section	.nv.info._ZN10layer_norm31ln_parallel_residual_bwd_kernelINS_13Kernel_traitsIf13__nv_bfloat16S2_S2_fjLj256ELj1ELj4ELj1ELj16ENS_18Kernel_traits_baseILj256EfS2_S2_S2_fjLj128EEEEELb0ELb1ELb0EEEvNS_9BwdParamsE,"",@"SHT_CUDA_INFO"
	.sectionflags	@""
	.align	4


	//----- nvinfo : EIATTR_CUDA_API_VERSION
	.align		4
        /*0000*/ 	.byte	0x04, 0x37
        /*0002*/ 	.short	(.L_1189 - .L_1188)
.L_1188:
        /*0004*/ 	.word	0x00000082


	//----- nvinfo : EIATTR_KPARAM_INFO
	.align		4
.L_1189:
        /*0008*/ 	.byte	0x04, 0x17
        /*000a*/ 	.short	(.L_1191 - .L_1190)
.L_1190:
        /*000c*/ 	.word	0x00000000
        /*0010*/ 	.short	0x0000
        /*0012*/ 	.short	0x0000
        /*0014*/ 	.byte	0x00, 0xf0, 0xa1, 0x04


	//----- nvinfo : EIATTR_SPARSE_MMA_MASK
	.align		4
.L_1191:
        /*0018*/ 	.byte	0x03, 0x50
        /*001a*/ 	.short	0x0000


	//----- nvinfo : EIATTR_MAXREG_COUNT
	.align		4
        /*001c*/ 	.byte	0x03, 0x1b
        /*001e*/ 	.short	0x00ff


	//----- nvinfo : EIATTR_NUM_BARRIERS
	.align		4
        /*0020*/ 	.byte	0x02, 0x4c
        /*0022*/ 	.byte	0x01
	.zero		1


	//----- nvinfo : EIATTR_MERCURY_ISA_VERSION
	.align		4
        /*0024*/ 	.byte	0x03, 0x5f
        /*0026*/ 	.short	0x0101


	//----- nvinfo : EIATTR_COOP_GROUP_MASK_REGIDS
	.align		4
        /*0028*/ 	.byte	0x04, 0x29
        /*002a*/ 	.short	(.L_1193 - .L_1192)


	//   ....[0]....
.L_1192:
        /*002c*/ 	.word	0xffffffff


	//   ....[1]....
        /*0030*/ 	.word	0xffffffff


	//   ....[2]....
        /*0034*/ 	.word	0xffffffff


	//   ....[3]....
        /*0038*/ 	.word	0xffffffff


	//   ....[4]....
        /*003c*/ 	.word	0xffffffff


	//   ....[5]....
        /*0040*/ 	.word	0xffffffff


	//   ....[6]....
        /*0044*/ 	.word	0xffffffff


	//   ....[7]....
        /*0048*/ 	.word	0xffffffff


	//   ....[8]....
        /*004c*/ 	.word	0xffffffff


	//   ....[9]....
        /*0050*/ 	.word	0xffffffff


	//   ....[10]....
        /*0054*/ 	.word	0x0500002c


	//   ....[11]....
        /*0058*/ 	.word	0x0500002c


	//   ....[12]....
        /*005c*/ 	.word	0x0500002c


	//   ....[13]....
        /*0060*/ 	.word	0x0500002c


	//   ....[14]....
        /*0064*/ 	.word	0x0500002c


	//   ....[15]....
        /*0068*/ 	.word	0x0500002c


	//   ....[16]....
        /*006c*/ 	.word	0x0500002c


	//   ....[17]....
        /*0070*/ 	.word	0x0500002c


	//   ....[18]....
        /*0074*/ 	.word	0x0500002c


	//   ....[19]....
        /*0078*/ 	.word	0x0500002c


	//----- nvinfo : EIATTR_COOP_GROUP_INSTR_OFFSETS
	.align		4
.L_1193:
        /*007c*/ 	.byte	0x04, 0x28
        /*007e*/ 	.short	(.L_1195 - .L_1194)


	//   ....[0]....
.L_1194:
        /*0080*/ 	.word	0x00000940


	//   ....[1]....
        /*0084*/ 	.word	0x00000950


	//   ....[2]....
        /*0088*/ 	.word	0x00000980


	//   ....[3]....
        /*008c*/ 	.word	0x00000990


	//   ....[4]....
        /*0090*/ 	.word	0x000009c0


	//   ....[5]....
        /*0094*/ 	.word	0x000009d0


	//   ....[6]....
        /*0098*/ 	.word	0x00000a00


	//   ....[7]....
        /*009c*/ 	.word	0x00000a10


	//   ....[8]....
        /*00a0*/ 	.word	0x00000a40


	//   ....[9]....
        /*00a4*/ 	.word	0x00000a50


	//   ....[10]....
        /*00a8*/ 	.word	0x000016b0


	//   ....[11]....
        /*00ac*/ 	.word	0x00001740


	//   ....[12]....
        /*00b0*/ 	.word	0x000017a0


	//   ....[13]....
        /*00b4*/ 	.word	0x00001800


	//   ....[14]....
        /*00b8*/ 	.word	0x00001860


	//   ....[15]....
        /*00bc*/ 	.word	0x000018c0


	//   ....[16]....
        /*00c0*/ 	.word	0x00001920


	//   ....[17]....
        /*00c4*/ 	.word	0x00001980


	//   ....[18]....
        /*00c8*/ 	.word	0x000019e0


	//   ....[19]....
        /*00cc*/ 	.word	0x00001a40


	//----- nvinfo : EIATTR_EXIT_INSTR_OFFSETS
	.align		4
.L_1195:
        /*00d0*/ 	.byte	0x04, 0x1c
        /*00d2*/ 	.short	(.L_1197 - .L_1196)


	//   ....[0]....
.L_1196:
        /*00d4*/ 	.word	0x00001610


	//   ....[1]....
        /*00d8*/ 	.word	0x00001640


	//----- nvinfo : EIATTR_MAX_THREADS
	.align		4
.L_1197:
        /*00dc*/ 	.byte	0x04, 0x05
        /*00de*/ 	.short	(.L_1199 - .L_1198)
.L_1198:
        /*00e0*/ 	.word	0x00000080
        /*00e4*/ 	.word	0x00000001
        /*00e8*/ 	.word	0x00000001


	//----- nvinfo : EIATTR_CRS_STACK_SIZE
	.align		4
.L_1199:
        /*00ec*/ 	.byte	0x04, 0x1e
        /*00ee*/ 	.short	(.L_1201 - .L_1200)
.L_1200:
        /*00f0*/ 	.word	0x00000000


	//----- nvinfo : EIATTR_CBANK_PARAM_SIZE
	.align		4
.L_1201:
        /*00f4*/ 	.byte	0x03, 0x19
        /*00f6*/ 	.short	0x0128


	//----- nvinfo : EIATTR_PARAM_CBANK
	.align		4
        /*00f8*/ 	.byte	0x04, 0x0a
        /*00fa*/ 	.short	(.L_1203 - .L_1202)
	.align		4
.L_1202:
        /*00fc*/ 	.word	index@(.nv.constant0._ZN10layer_norm31ln_parallel_residual_bwd_kernelINS_13Kernel_traitsIf13__nv_bfloat16S2_S2_fjLj256ELj1ELj4ELj1ELj16ENS_18Kernel_traits_baseILj256EfS2_S2_S2_fjLj128EEEEELb0ELb1ELb0EEEvNS_9BwdParamsE)
        /*0100*/ 	.short	0x0210
        /*0102*/ 	.short	0x0128


	//----- nvinfo : EIATTR_SW_WAR
	.align		4
.L_1203:
        /*0104*/ 	.byte	0x04, 0x36
        /*0106*/ 	.short	(.L_1205 - .L_1204)
.L_1204:
        /*0108*/ 	.word	0x00000008
.L_1205:


//--------------------- .nv.info._ZN10layer_norm31ln_parallel_residual_bwd_kernelINS_13Kernel_traitsIf13__nv_bfloat16S2_S2_fjLj256ELj1ELj4ELj1ELj16ENS_18Kernel_traits_baseILj256EfS2_S2_S2_fjLj128EEEEELb0ELb1ELb1EEEvNS_9BwdParamsE --------------------------
	.section	.nv.info._ZN10layer_norm31ln_parallel_residual_bwd_kernelINS_13Kernel_traitsIf13__nv_bfloat16S2_S2_fjLj256ELj1ELj4ELj1ELj16ENS_18Kernel_traits_baseILj256EfS2_S2_S2_fjLj128EEEEELb0ELb1ELb1EEEvNS_9BwdParamsE,"",@"SHT_CUDA_INFO"
	.sectionflags	@""
	.align	4


	//----- nvinfo : EIATTR_CUDA_API_VERSION
	.align		4
        /*0000*/ 	.byte	0x04, 0x37
        /*0002*/ 	.short	(.L_1207 - .L_1206)
.L_1206:
        /*0004*/ 	.word	0x00000082


	//----- nvinfo : EIATTR_KPARAM_INFO
	.align		4
.L_1207:
        /*0008*/ 	.byte	0x04, 0x17
        /*000a*/ 	.short	(.L_1209 - .L_1208)
.L_1208:
        /*000c*/ 	.word	0x00000000
        /*0010*/ 	.short	0x0000
        /*0012*/ 	.short	0x0000
        /*0014*/ 	.byte	0x00, 0xf0, 0xa1, 0x04


	//----- nvinfo : EIATTR_SPARSE_MMA_MASK
	.align		4
.L_1209:
        /*0018*/ 	.byte	0x03, 0x50
        /*001a*/ 	.short	0x0000


	//----- nvinfo : EIATTR_MAXREG_COUNT
	.align		4
        /*001c*/ 	.byte	0x03, 0x1b
        /*001e*/ 	.short	0x00ff


	//----- nvinfo : EIATTR_NUM_BARRIERS
	.align		4
        /*0020*/ 	.byte	0x02, 0x4c
        /*0022*/ 	.byte	0x01
	.zero		1


	//----- nvinfo : EIATTR_MERCURY_ISA_VERSION
	.align		4
        /*0024*/ 	.byte	0x03, 0x5f
        /*0026*/ 	.short	0x0101


	//----- nvinfo : EIATTR_COOP_GROUP_MASK_REGIDS
	.align		4
        /*0028*/ 	.byte	0x04, 0x29
        /*002a*/ 	.short	(.L_1211 - .L_1210)


	//   ....[0]....
.L_1210:
        /*002c*/ 	.word	0xffffffff


	//   ....[1]....
        /*0030*/ 	.word	0xffffffff


	//   ....[2]....
        /*0034*/ 	.word	0xffffffff


	//   ....[3]....
        /*0038*/ 	.word	0xffffffff


	//   ....[4]....
        /*003c*/ 	.word	0xffffffff


	//   ....[5]....
        /*0040*/ 	.word	0xffffffff


	//   ....[6]....
        /*0044*/ 	.word	0xffffffff


	//   ....[7]....
        /*0048*/ 	.word	0xffffffff


	//   ....[8]....
        /*004c*/ 	.word	0xffffffff


	//   ....[9]....
        /*0050*/ 	.word	0xffffffff


	//   ....[10]....
        /*0054*/ 	.word	0x0500003f


	//   ....[11]....
        /*0058*/ 	.word	0x0500003f


	//   ....[12]....
        /*005c*/ 	.word	0x0500003f


	//   ....[13]....
        /*0060*/ 	.word	0x0500003f


	//   ....[14]....
        /*0064*/ 	.word	0x0500003f


	//   ....[15]....
        /*0068*/ 	.word	0x0500003f


	//   ....[16]....
        /*006c*/ 	.word	0x0500003f


	//   ....[17]....
        /*0070*/ 	.word	0x0500003f


	//   ....[18]....
        /*0074*/ 	.word	0x0500003f


	//   ....[19]....
        /*0078*/ 	.word	0x0500003f


	//----- nvinfo : EIATTR_COOP_GROUP_INSTR_OFFSETS
	.align		4
.L_1211:
        /*007c*/ 	.byte	0x04, 0x28
        /*007e*/ 	.short	(.L_1213 - .L_1212)


	//   ....[0]....
.L_1212:
        /*0080*/ 	.word	0x00000980


	//   ....[1]....
        /*0084*/ 	.word	0x00000990


	//   ....[2]....
        /*0088*/ 	.word	0x000009c0


	//   ....[3]....
        /*008c*/ 	.word	0x000009d0


	//   ....[4]....
        /*0090*/ 	.word	0x00000a00


	//   ....[5]....
        /*0094*/ 	.word	0x00000a10


	//   ....[6]....
        /*0098*/ 	.word	0x00000a40


	//   ....[7]....
        /*009c*/ 	.word	0x00000a50


	//   ....[8]....
        /*00a0*/ 	.word	0x00000a80


	//   ....[9]....
        /*00a4*/ 	.word	0x00000a90


	//   ....[10]....
        /*00a8*/ 	.word	0x00001670


	//   ....[11]....
        /*00ac*/ 	.word	0x00001700


	//   ....[12]....
        /*00b0*/ 	.word	0x00001760


	//   ....[13]....
        /*00b4*/ 	.word	0x000017c0


	//   ....[14]....
        /*00b8*/ 	.word	0x00001820


	//   ....[15]....
        /*00bc*/ 	.word	0x00001880


	//   ....[16]....
        /*00c0*/ 	.word	0x000018e0


	//   ....[17]....
        /*00c4*/ 	.word	0x00001940


	//   ....[18]....
        /*00c8*/ 	.word	0x000019a0


	//   ....[19]....
        /*00cc*/ 	.word	0x00001a00


	//----- nvinfo : EIATTR_EXIT_INSTR_OFFSETS
	.align		4
.L_1213:
        /*00d0*/ 	.byte	0x04, 0x1c
        /*00d2*/ 	.short	(.L_1215 - .L_1214)


	//   ....[0]....
.L_1214:
        /*00d4*/ 	.word	0x00001610


	//----- nvinfo : EIATTR_MAX_THREADS
	.align		4
.L_1215:
        /*00d8*/ 	.byte	0x04, 0x05
        /*00da*/ 	.short	(.L_1217 - .L_1216)
.L_1216:
        /*00dc*/ 	.word	0x00000080
        /*00e0*/ 	.word	0x00000001
        /*00e4*/ 	.word	0x00000001


	//----- nvinfo : EIATTR_CRS_STACK_SIZE
	.align		4
.L_1217:
        /*00e8*/ 	.byte	0x04, 0x1e
        /*00ea*/ 	.short	(.L_1219 - .L_1218)
.L_1218:
        /*00ec*/ 	.word	0x00000000


	//----- nvinfo : EIATTR_CBANK_PARAM_SIZE
	.align		4
.L_1219:
        /*00f0*/ 	.byte	0x03, 0x19
        /*00f2*/ 	.short	0x0128


	//----- nvinfo : EIATTR_PARAM_CBANK
	.align		4
        /*00f4*/ 	.byte	0x04, 0x0a
        /*00f6*/ 	.short	(.L_1221 - .L_1220)
	.align		4
.L_1220:
        /*00f8*/ 	.word	index@(.nv.constant0._ZN10layer_norm31ln_parallel_residual_bwd_kernelINS_13Kernel_traitsIf13__nv_bfloat16S2_S2_fjLj256ELj1ELj4ELj1ELj16ENS_18Kernel_traits_baseILj256EfS2_S2_S2_fjLj128EEEEELb0ELb1ELb1EEEvNS_9BwdParamsE)
        /*00fc*/ 	.short	0x0210
        /*00fe*/ 	.short	0x0128


	//----- nvinfo : EIATTR_SW_WAR
	.align		4
.L_1221:
        /*0100*/ 	.byte	0x04, 0x36
        /*0102*/ 	.short	(.L_1223 - .L_1222)
.L_1222:
        /*0104*/ 	.word	0x00000008
.L_1223:


//--------------------- .nv.info._ZN10layer_norm31ln_parallel_residual_bwd_kernelINS_13Kernel_traitsIf13__nv_bfloat16S2_S2_fjLj256ELj1ELj4ELj1ELj16ENS_18Kernel_traits_baseILj256EfS2_S2_S2_fjLj128EEEEELb1ELb0ELb0EEEvNS_9BwdParamsE --------------------------
	.section	.nv.info._ZN10layer_norm31ln_parallel_residual_bwd_kernelINS_13Kernel_traitsIf13__nv_bfloat16S2_S2_fjLj256ELj1ELj4ELj1ELj16ENS_18Kernel_traits_baseILj256EfS2_S2_S2_fjLj128EEEEELb1ELb0ELb0EEEvNS_9BwdParamsE,"",@"SHT_CUDA_INFO"
	.sectionflags	@""
	.align	4


	//----- nvinfo : EIATTR_CUDA_API_VERSION
	.align		4
        /*0000*/ 	.byte	0x04, 0x37
        /*0002*/ 	.short	(.L_1225 - .L_1224)
.L_1224:
        /*0004*/ 	.word	0x00000082


	//----- nvinfo : EIATTR_KPARAM_INFO
	.align		4
.L_1225:
        /*0008*/ 	.byte	0x04, 0x17
        /*000a*/ 	.short	(.L_1227 - .L_1226)
.L_1226:
        /*000c*/ 	.word	0x00000000
        /*0010*/ 	.short	0x0000
        /*0012*/ 	.short	0x0000
        /*0014*/ 	.byte	0x00, 0xf0, 0xa1, 0x04


	//----- nvinfo : EIATTR_SPARSE_MMA_MASK
	.align		4
.L_1227:
        /*0018*/ 	.byte	0x03, 0x50
        /*001a*/ 	.short	0x0000


	//----- nvinfo : EIATTR_MAXREG_COUNT
	.align		4
        /*001c*/ 	.byte	0x03, 0x1b
        /*001e*/ 	.short	0x00ff


	//----- nvinfo : EIATTR_NUM_BARRIERS
	.align		4
        /*0020*/ 	.byte	0x02, 0x4c
        /*0022*/ 	.byte	0x01
	.zero		1


	//----- nvinfo : EIATTR_MERCURY_ISA_VERSION
	.align		4
        /*0024*/ 	.byte	0x03, 0x5f
        /*0026*/ 	.short	0x0101


	//----- nvinfo : EIATTR_COOP_GROUP_MASK_REGIDS
	.align		4
        /*0028*/ 	.byte	0x04, 0x29
        /*002a*/ 	.short	(.L_1229 - .L_1228)


	//   ....[0]....
.L_1228:
        /*002c*/ 	.word	0xffffffff


	//   ....[1]....
        /*0030*/ 	.word	0xffffffff


	//   ....[2]....
        /*0034*/ 	.word	0xffffffff


	//   ....[3]....
        /*0038*/ 	.word	0xffffffff


	//   ....[4]....
        /*003c*/ 	.word	0xffffffff


	//   ....[5]....
        /*0040*/ 	.word	0xffffffff


	//   ....[6]....
        /*0044*/ 	.word	0xffffffff


	//   ....[7]....
        /*0048*/ 	.word	0xffffffff


	//   ....[8]....
        /*004c*/ 	.word	0xffffffff


	//   ....[9]....
        /*0050*/ 	.word	0xffffffff


	//   ....[10]....
        /*0054*/ 	.word	0x05000048


	//   ....[11]....
        /*0058*/ 	.word	0x05000048


	//   ....[12]....
        /*005c*/ 	.word	0x05000048


	//   ....[13]....
        /*0060*/ 	.word	0x05000048


	//   ....[14]....
        /*0064*/ 	.word	0x05000048


	//   ....[15]....
        /*0068*/ 	.word	0x05000048


	//   ....[16]....
        /*006c*/ 	.word	0x05000048


	//   ....[17]....
        /*0070*/ 	.word	0x05000048


	//   ....[18]....
        /*0074*/ 	.word	0x05000048


	//   ....[19]....
        /*0078*/ 	.word	0x05000048


	//----- nvinfo : EIATTR_COOP_GROUP_INSTR_OFFSETS
	.align		4
.L_1229:
        /*007c*/ 	.byte	0x04, 0x28
        /*007e*/ 	.short	(.L_1231 - .L_1230)


	//   ....[0]....
.L_1230:
        /*0080*/ 	.word	0x00000ec0


	//   ....[1]....
        /*0084*/ 	.word	0x00000ed0


	//   ....[2]....
        /*0088*/ 	.word	0x00000f00


	//   ....[3]....
        /*008c*/ 	.word	0x00000f10


	//   ....[4]....
        /*0090*/ 	.word	0x00000f40


	//   ....[5]....
        /*0094*/ 	.word	0x00000f50


	//   ....[6]....
        /*0098*/ 	.word	0x00000f80


	//   ....[7]....
        /*009c*/ 	.word	0x00000f90


	//   ....[8]....
        /*00a0*/ 	.word	0x00000fc0


	//   ....[9]....
        /*00a4*/ 	.word	0x00000fd0


	//   ....[10]....
        /*00a8*/ 	.word	0x000022c0


	//   ....[11]....
        /*00ac*/ 	.word	0x00002350


	//   ....[12]....
        /*00b0*/ 	.word	0x000023c0


	//   ....[13]....
        /*00b4*/ 	.word	0x00002420


	//   ....[14]....
        /*00b8*/ 	.word	0x00002490


	//   ....[15]....
        /*00bc*/ 	.word	0x000024f0


	//   ....[16]....
        /*00c0*/ 	.word	0x00002560


	//   ....[17]....
        /*00c4*/ 	.word	0x000025c0


	//   ....[18]....
        /*00c8*/ 	.word	0x00002630


	//   ....[19]....
        /*00cc*/ 	.word	0x00002690


	//----- nvinfo : EIATTR_EXIT_INSTR_OFFSETS
	.align		4
.L_1231:
        /*00d0*/ 	.byte	0x04, 0x1c
        /*00d2*/ 	.short	(.L_1233 - .L_1232)


	//   ....[0]....
.L_1232:
        /*00d4*/ 	.word	0x00002190


	//   ....[1]....
        /*00d8*/ 	.word	0x00002250


	//----- nvinfo : EIATTR_MAX_THREADS
	.align		4
.L_1233:
        /*00dc*/ 	.byte	0x04, 0x05
        /*00de*/ 	.short	(.L_1235 - .L_1234)
.L_1234:
        /*00e0*/ 	.word	0x00000080
        /*00e4*/ 	.word	0x00000001
        /*00e8*/ 	.word	0x00000001


	//----- nvinfo : EIATTR_CRS_STACK_SIZE
	.align		4
.L_1235:
        /*00ec*/ 	.byte	0x04, 0x1e
        /*00ee*/ 	.short	(.L_1237 - .L_1236)
.L_1236:
        /*00f0*/ 	.word	0x00000000


	//----- nvinfo : EIATTR_CBANK_PARAM_SIZE
	.align		4
.L_1237:
        /*00f4*/ 	.byte	0x03, 0x19
        /*00f6*/ 	.short	0x0128


	//----- nvinfo : EIATTR_PARAM_CBANK
	.align		4
        /*00f8*/ 	.byte	0x04, 0x0a
        /*00fa*/ 	.short	(.L_1239 - .L_1238)
	.align		4
.L_1238:
        /*00fc*/ 	.word	index@(.nv.constant0._ZN10layer_norm31ln_parallel_residual_bwd_kernelINS_13Kernel_traitsIf13__nv_bfloat16S2_S2_fjLj256ELj1ELj4ELj1ELj16ENS_18Kernel_traits_baseILj256EfS2_S2_S2_fjLj128EEEEELb1ELb0ELb0EEEvNS_9BwdParamsE)
        /*0100*/ 	.short	0x0210
        /*0102*/ 	.short	0x0128


	//----- nvinfo : EIATTR_SW_WAR
	.align		4
.L_1239:
        /*0104*/ 	.byte	0x04, 0x36
        /*0106*/ 	.short	(.L_1241 - .L_1240)
.L_1240:
        /*0108*/ 	.word	0x00000008
.L_1241:


//--------------------- .nv.info._ZN10layer_norm31ln_parallel_residual_bwd_kernelINS_13Kernel_traitsIf13__nv_bfloat16S2_S2_fjLj256ELj1ELj4ELj1ELj16ENS_18Kernel_traits_baseILj256EfS2_S2_S2_fjLj128EEEEELb1ELb0ELb1EEEvNS_9BwdParamsE --------------------------
	.section	.nv.info._ZN10layer_norm31ln_parallel_residual_bwd_kernelINS_13Kernel_traitsIf13__nv_bfloat16S2_S2_fjLj256ELj1ELj4ELj1ELj16ENS_18Kernel_traits_baseILj256EfS2_S2_S2_fjLj128EEEEELb1ELb0ELb1EEEvNS_9BwdParamsE,"",@"SHT_CUDA_INFO"
	.sectionflags	@""
	.align	4


	//----- nvinfo : EIATTR_CUDA_API_VERSION
	.align		4
        /*0000*/ 	.byte	0x04, 0x37
        /*0002*/ 	.short	(.L_1243 - .L_1242)
.L_1242:
        /*0004*/ 	.word	0x00000082


	//----- nvinfo : EIATTR_KPARAM_INFO
	.align		4
.L_1243:
        /*0008*/ 	.byte	0x04, 0x17
        /*000a*/ 	.short	(.L_1245 - .L_1244)
.L_1244:
        /*000c*/ 	.word	0x00000000
        /*0010*/ 	.short	0x0000
        /*0012*/ 	.short	0x0000
        /*0014*/ 	.byte	0x00, 0xf0, 0xa1, 0x04


	//----- nvinfo : EIATTR_SPARSE_MMA_MASK
	.align		4
.L_1245:
        /*0018*/ 	.byte	0x03, 0x50
        /*001a*/ 	.short	0x0000


	//----- nvinfo : EIATTR_MAXREG_COUNT
	.align		4
        /*001c*/ 	.byte	0x03, 0x1b
        /*001e*/ 	.short	0x00ff


	//----- nvinfo : EIATTR_NUM_BARRIERS
	.align		4
        /*0020*/ 	.byte	0x02, 0x4c
        /*0022*/ 	.byte	0x01
	.zero		1


	//----- nvinfo : EIATTR_MERCURY_ISA_VERSION
	.align		4
        /*0024*/ 	.byte	0x03, 0x5f
        /*0026*/ 	.short	0x0101


	//----- nvinfo : EIATTR_COOP_GROUP_MASK_REGIDS
	.align		4
        /*0028*/ 	.byte	0x04, 0x29
        /*002a*/ 	.short	(.L_1247 - .L_1246)


	//   ....[0]....
.L_1246:
        /*002c*/ 	.word	0xffffffff


	//   ....[1]....
        /*0030*/ 	.word	0xffffffff


	//   ....[2]....
        /*0034*/ 	.word	0xffffffff


	//   ....[3]....
        /*0038*/ 	.word	0xffffffff


	//   ....[4]....
        /*003c*/ 	.word	0xffffffff


	//   ....[5]....
        /*0040*/ 	.word	0xffffffff


	//   ....[6]....
        /*0044*/ 	.word	0xffffffff


	//   ....[7]....
        /*0048*/ 	.word	0xffffffff


	//   ....[8]....
        /*004c*/ 	.word	0xffffffff


	//   ....[9]....
        /*0050*/ 	.word	0xffffffff


	//   ....[10]....
        /*0054*/ 	.word	0x05000061


	//   ....[11]....
        /*0058*/ 	.word	0x05000061


	//   ....[12]....
        /*005c*/ 	.word	0x05000061


	//   ....[13]....
        /*0060*/ 	.word	0x05000061


	//   ....[14]....
        /*0064*/ 	.word	0x05000061


	//   ....[15]....
        /*0068*/ 	.word	0x05000061


	//   ....[16]....
        /*006c*/ 	.word	0x05000061


	//   ....[17]....
        /*0070*/ 	.word	0x05000061


	//   ....[18]....
        /*0074*/ 	.word	0x05000061


	//   ....[19]....
        /*0078*/ 	.word	0x05000061


	//----- nvinfo : EIATTR_COOP_GROUP_INSTR_OFFSETS
	.align		4
.L_1247:
        /*007c*/ 	.byte	0x04, 0x28
        /*007e*/ 	.short	(.L_1249 - .L_1248)


	//   ....[0]....
.L_1248:
        /*0080*/ 	.word	0x00000ef0


	//   ....[1]....
        /*0084*/ 	.word	0x00000f00


	//   ....[2]....
        /*0088*/ 	.word	0x00000f30


	//   ....[3]....
        /*008c*/ 	.word	0x00000f40


	//   ....[4]....
        /*0090*/ 	.word	0x00000f70


	//   ....[5]....
        /*0094*/ 	.word	0x00000f80


	//   ....[6]....
        /*0098*/ 	.word	0x00000fb0


	//   ....[7]....
        /*009c*/ 	.word	0x00000fc0


	//   ....[8]....
        /*00a0*/ 	.word	0x00000ff0


	//   ....[9]....
        /*00a4*/ 	.word	0x00001000


	//   ....[10]....
        /*00a8*/ 	.word	0x00002280


	//   ....[11]....
        /*00ac*/ 	.word	0x00002310


	//   ....[12]....
        /*00b0*/ 	.word	0x00002380


	//   ....[13]....
        /*00b4*/ 	.word	0x000023d0


	//   ....[14]....
        /*00b8*/ 	.word	0x00002440


	//   ....[15]....
        /*00bc*/ 	.word	0x00002490


	//   ....[16]....
        /*00c0*/ 	.word	0x00002500


	//   ....[17]....
        /*00c4*/ 	.word	0x00002550


	//   ....[18]....
        /*00c8*/ 	.word	0x000025c0


	//   ....[19]....
        /*00cc*/ 	.word	0x00002610


	//----- nvinfo : EIATTR_EXIT_INSTR_OFFSETS
	.align		4
.L_1249:
        /*00d0*/ 	.byte	0x04, 0x1c
        /*00d2*/ 	.short	(.L_1251 - .L_1250)


	//   ....[0]....
.L_1250:
        /*00d4*/ 	.word	0x00002210


	//----- nvinfo : EIATTR_MAX_THREADS
	.align		4
.L_1251:
        /*00d8*/ 	.byte	0x04, 0x05
        /*00da*/ 	.short	(.L_1253 - .L_1252)
.L_1252:
        /*00dc*/ 	.word	0x00000080
        /*00e0*/ 	.word	0x00000001
        /*00e4*/ 	.word	0x00000001


	//----- nvinfo : EIATTR_CRS_STACK_SIZE
	.align		4
.L_1253:
        /*00e8*/ 	.byte	0x04, 0x1e
        /*00ea*/ 	.short	(.L_1255 - .L_1254)
.L_1254:
        /*00ec*/ 	.word	0x00000000


	//----- nvinfo : EIATTR_CBANK_PARAM_SIZE
	.align		4
.L_1255:
        /*00f0*/ 	.byte	0x03, 0x19
        /*00f2*/ 	.short	0x0128


	//----- nvinfo : EIATTR_PARAM_CBANK
	.align		4
        /*00f4*/ 	.byte	0x04, 0x0a
        /*00f6*/ 	.short	(.L_1257 - .L_1256)
	.align		4
.L_1256:
        /*00f8*/ 	.word	index@(.nv.constant0._ZN10layer_norm31ln_parallel_residual_bwd_kernelINS_13Kernel_traitsIf13__nv_bfloat16S2_S2_fjLj256ELj1ELj4ELj1ELj16ENS_18Kernel_traits_baseILj256EfS2_S2_S2_fjLj128EEEEELb1ELb0ELb1EEEvNS_9BwdParamsE)
        /*00fc*/ 	.short	0x0210
        /*00fe*/ 	.short	0x0128


	//----- nvinfo : EIATTR_SW_WAR
	.align		4
.L_1257:
        /*0100*/ 	.byte	0x04, 0x36
        /*0102*/ 	.short	(.L_1259 - .L_1258)
.L_1258:
        /*0104*/ 	.word	0x00000008
.L_1259:


//--------------------- .nv.info._ZN10layer_norm22ln_bwd_finalize_kernelINS_22Kernel_traits_finalizeILj256Ef13__nv_bfloat16S2_S2_fjLb0ELj1024ELj4ENS_18Kernel_traits_baseILj256EfS2_S2_S2_fjLj1024EEEEELb0ELb0EEEvNS_9BwdParamsE --------------------------
	.section	.nv.info._ZN10layer_norm22ln_bwd_finalize_kernelINS_22Kernel_traits_finalizeILj256Ef13__nv_bfloat16S2_S2_fjLb0ELj1024ELj4ENS_18Kernel_traits_baseILj256EfS2_S2_S2_fjLj1024EEEEELb0ELb0EEEvNS_9BwdParamsE,"",@"SHT_CUDA_INFO"
	.sectionflags	@""
	.align	4


	//----- nvinfo : EIATTR_CUDA_API_VERSION
	.align		4
        /*0000*/ 	.byte	0x04, 0x37
        /*0002*/ 	.short	(.L_1261 - .L_1260)
.L_1260:
        /*0004*/ 	.word	0x00000082


	//----- nvinfo : EIATTR_KPARAM_INFO
	.align		4
.L_1261:
        /*0008*/ 	.byte	0x04, 0x17
        /*000a*/ 	.short	(.L_1263 - .L_1262)
.L_1262:
        /*000c*/ 	.word	0x00000000
        /*0010*/ 	.short	0x0000
        /*0012*/ 	.short	0x0000
        /*0014*/ 	.byte	0x00, 0xf0, 0xa1, 0x04


	//----- nvinfo : EIATTR_SPARSE_MMA_MASK
	.align		4
.L_1263:
        /*0018*/ 	.byte	0x03, 0x50
        /*001a*/ 	.short	0x0000


	//----- nvinfo : EIATTR_MAXREG_COUNT
	.align		4
        /*001c*/ 	.byte	0x03, 0x1b
        /*001e*/ 	.short	0x0040


	//----- nvinfo : EIATTR_NUM_BARRIERS
	.align		4
        /*0020*/ 	.byte	0x02, 0x4c
        /*0022*/ 	.byte	0x01
	.zero		1


	//----- nvinfo : EIATTR_MERCURY_ISA_VERSION
	.align		4
        /*0024*/ 	.byte	0x03, 0x5f
        /*0026*/ 	.short	0x0101


	//----- nvinfo : EIATTR_COOP_GROUP_MASK_REGIDS
	.align		4
        /*0028*/ 	.byte	0x04, 0x29
        /*002a*/ 	.short	(.L_1265 - .L_1264)


	//   ....[0]....
.L_1264:
        /*002c*/ 	.word	0xffffffff


	//   ....[1]....
        /*0030*/ 	.word	0xffffffff


	//   ....[2]....
        /*0034*/ 	.word	0xffffffff


	//   ....[3]....
        /*0038*/ 	.word	0xffffffff


	//   ....[4]....
        /*003c*/ 	.word	0xffffffff


	//   ....[5]....
        /*0040*/ 	.word	0xffffffff


	//   ....[6]....
        /*0044*/ 	.word	0xffffffff


	//   ....[7]....
        /*0048*/ 	.word	0xffffffff


	//   ....[8]....
        /*004c*/ 	.word	0xffffffff


	//   ....[9]....
        /*0050*/ 	.word	0xffffffff


	//   ....[10]....
        /*0054*/ 	.word	0x05000013


	//   ....[11]....
        /*0058*/ 	.word	0x05000013


	//   ....[12]....
        /*005c*/ 	.word	0x05000013


	//   ....[13]....
        /*0060*/ 	.word	0x05000013


	//   ....[14]....
        /*0064*/ 	.word	0x05000013


	//   ....[15]....
        /*0068*/ 	.word	0x05000013


	//   ....[16]....
        /*006c*/ 	.word	0x05000013


	//   ....[17]....
        /*0070*/ 	.word	0x05000013


	//   ....[18]....
        /*0074*/ 	.word	0x05000013


	//   ....[19]....
        /*0078*/ 	.word	0x05000013


	//----- nvinfo : EIATTR_COOP_GROUP_INSTR_OFFSETS
	.align		4
.L_1265:
        /*007c*/ 	.byte	0x04, 0x28
        /*007e*/ 	.short	(.L_1267 - .L_1266)


	//   ....[0]....
.L_1266:
        /*0080*/ 	.word	0x000008e0


	//   ....[1]....
        /*0084*/ 	.word	0x000008f0


	//   ....[2]....
        /*0088*/ 	.word	0x00000920


	//   ....[3]....
        /*008c*/ 	.word	0x00000930


	//   ....[4]....
        /*0090*/ 	.word	0x00000960


	//   ....[5]....
        /*0094*/ 	.word	0x00000970


	//   ....[6]....
        /*0098*/ 	.word	0x000009a0


	//   ....[7]....
        /*009c*/ 	.word	0x000009b0


	//   ....[8]....
        /*00a0*/ 	.word	0x000009e0


	//   ....[9]....
        /*00a4*/ 	.word	0x000009f0


	//   ....[10]....
        /*00a8*/ 	.word	0x00000bf0


	//   ....[11]....
        /*00ac*/ 	.word	0x00000c60


	//   ....[12]....
        /*00b0*/ 	.word	0x00000cd0


	//   ....[13]....
        /*00b4*/ 	.word	0x00000d40


	//   ....[14]....
        /*00b8*/ 	.word	0x00000db0


	//   ....[15]....
        /*00bc*/ 	.word	0x00000e10


	//   ....[16]....
        /*00c0*/ 	.word	0x00000e80


	//   ....[17]....
        /*00c4*/ 	.word	0x00000ef0


	//   ....[18]....
        /*00c8*/ 	.word	0x00000f60


	//   ....[19]....
        /*00cc*/ 	.word	0x00000fd0


	//----- nvinfo : EIATTR_EXIT_INSTR_OFFSETS
	.align		4
.L_1267:
        /*00d0*/ 	.byte	0x04, 0x1c
        /*00d2*/ 	.short	(.L_1269 - .L_1268)


	//   ....[0]....
.L_1268:
        /*00d4*/ 	.word	0x00000070


	//   ....[1]....
        /*00d8*/ 	.word	0x00000b90


	//----- nvinfo : EIATTR_MAX_THREADS
	.align		4
.L_1269:
        /*00dc*/ 	.byte	0x04, 0x05
        /*00de*/ 	.short	(.L_1271 - .L_1270)
.L_1270:
        /*00e0*/ 	.word	0x00000400
        /*00e4*/ 	.word	0x00000001
        /*00e8*/ 	.word	0x00000001


	//----- nvinfo : EIATTR_CRS_STACK_SIZE
	.align		4
.L_1271:
        /*00ec*/ 	.byte	0x04, 0x1e
        /*00ee*/ 	.short	(.L_1273 - .L_1272)
.L_1272:
        /*00f0*/ 	.word	0x00000000


	//----- nvinfo : EIATTR_CBANK_PARAM_SIZE
	.align		4
.L_1273:
        /*00f4*/ 	.byte	0x03, 0x19
        /*00f6*/ 	.short	0x0128


	//----- nvinfo : EIATTR_PARAM_CBANK
	.align		4
        /*00f8*/ 	.byte	0x04, 0x0a
        /*00fa*/ 	.short	(.L_1275 - .L_1274)
	.align		4
.L_1274:
        /*00fc*/ 	.word	index@(.nv.constant0._ZN10layer_norm22ln_bwd_finalize_kernelINS_22Kernel_traits_finalizeILj256Ef13__nv_bfloat16S2_S2_fjLb0ELj1024ELj4ENS_18Kernel_traits_baseILj256EfS2_S2_S2_fjLj1024EEEEELb0ELb0EEEvNS_9BwdParamsE)
        /*0100*/ 	.short	0x0210
        /*0102*/ 	.short	0x0128


	//----- nvinfo : EIATTR_SW_WAR
	.align		4
.L_1275:
        /*0104*/ 	.byte	0x04, 0x36
        /*0106*/ 	.short	(.L_1277 - .L_1276)
.L_1276:
        /*0108*/ 	.word	0x00000008
.L_1277:


//--------------------- .nv.info._ZN10layer_norm40ln_parallel_residual_bwd_finalize_kernelINS_22Kernel_traits_finalizeILj256Ef13__nv_bfloat16S2_S2_fjLb0ELj1024ELj4ENS_18Kernel_traits_baseILj256EfS2_S2_S2_fjLj1024EEEEELb0EEEvNS_9BwdParamsE --------------------------
	.section	.nv.info._ZN10layer_norm40ln_parallel_residual_bwd_finalize_kernelINS_22Kernel_traits_finalizeILj256Ef13__nv_bfloat16S2_S2_fjLb0ELj1024ELj4ENS_18Kernel_traits_baseILj256EfS2_S2_S2_fjLj1024EEEEELb0EEEvNS_9BwdParamsE,"",@"SHT_CUDA_INFO"
	.sectionflags	@""
	.align	4


	//----- nvinfo : EIATTR_CUDA_API_VERSION
	.align		4
        /*0000*/ 	.byte	0x04, 0x37
        /*0002*/ 	.short	(.L_1279 - .L_1278)
.L_1278:
        /*0004*/ 	.word	0x00000082


	//----- nvinfo : EIATTR_KPARAM_INFO
	.align		4
.L_1279:
        /*0008*/ 	.byte	0x04, 0x17
        /*000a*/ 	.short	(.L_1281 - .L_1280)
.L_1280:
        /*000c*/ 	.word	0x00000000
        /*0010*/ 	.short	0x0000
        /*0012*/ 	.short	0x0000
        /*0014*/ 	.byte	0x00, 0xf0, 0xa1, 0x04


	//----- nvinfo : EIATTR_SPARSE_MMA_MASK
	.align		4
.L_1281:
        /*0018*/ 	.byte	0x03, 0x50
        /*001a*/ 	.short	0x0000


	//----- nvinfo : EIATTR_MAXREG_COUNT
	.align		4
        /*001c*/ 	.byte	0x03, 0x1b
        /*001e*/ 	.short	0x0040


	//----- nvinfo : EIATTR_NUM_BARRIERS
	.align		4
        /*0020*/ 	.byte	0x02, 0x4c
        /*0022*/ 	.byte	0x01
	.zero		1


	//----- nvinfo : EIATTR_MERCURY_ISA_VERSION
	.align		4
        /*0024*/ 	.byte	0x03, 0x5f
        /*0026*/ 	.short	0x0101


	//----- nvinfo : EIATTR_COOP_GROUP_MASK_REGIDS
	.align		4
        /*0028*/ 	.byte	0x04, 0x29
        /*002a*/ 	.short	(.L_1283 - .L_1282)


	//   ....[0]....
.L_1282:
        /*002c*/ 	.word	0xffffffff


	//   ....[1]....
        /*0030*/ 	.word	0xffffffff


	//   ....[2]....
        /*0034*/ 	.word	0xffffffff


	//   ....[3]....
        /*0038*/ 	.word	0xffffffff


	//   ....[4]....
        /*003c*/ 	.word	0xffffffff


	//   ....[5]....
        /*0040*/ 	.word	0xffffffff


	//   ....[6]....
        /*0044*/ 	.word	0xffffffff


	//   ....[7]....
        /*0048*/ 	.word	0xffffffff


	//   ....[8]....
        /*004c*/ 	.word	0xffffffff


	//   ....[9]....
        /*0050*/ 	.word	0xffffffff


	//   ....[10]....
        /*0054*/ 	.word	0xffffffff


	//   ....[11]....
        /*0058*/ 	.word	0xffffffff


	//   ....[12]....
        /*005c*/ 	.word	0xffffffff


	//   ....[13]....
        /*0060*/ 	.word	0xffffffff


	//   ....[14]....
        /*0064*/ 	.word	0xffffffff


	//   ....[15]....
        /*0068*/ 	.word	0xffffffff


	//   ....[16]....
        /*006c*/ 	.word	0xffffffff


	//   ....[17]....
        /*0070*/ 	.word	0xffffffff


	//   ....[18]....
        /*0074*/ 	.word	0xffffffff


	//   ....[19]....
        /*0078*/ 	.word	0xffffffff


	//   ....[20]....
        /*007c*/ 	.word	0x0500000c


	//   ....[21]....
        /*0080*/ 	.word	0x0500000c


	//   ....[22]....
        /*0084*/ 	.word	0x0500000c


	//   ....[23]....
        /*0088*/ 	.word	0x0500000c


	//   ....[24]....
        /*008c*/ 	.word	0x0500000c


	//   ....[25]....
        /*0090*/ 	.word	0x0500000c


	//   ....[26]....
        /*0094*/ 	.word	0x0500000c


	//   ....[27]....
        /*0098*/ 	.word	0x0500000c


	//   ....[28]....
        /*009c*/ 	.word	0x0500000c


	//   ....[29]....
        /*00a0*/ 	.word	0x0500000c


	//   ....[30]....
        /*00a4*/ 	.word	0x0500000c


	//   ....[31]....
        /*00a8*/ 	.word	0x0500000c


	//   ....[32]....
        /*00ac*/ 	.word	0x0500000c


	//   ....[33]....
        /*00b0*/ 	.word	0x0500000c


	//   ....[34]....
        /*00b4*/ 	.word	0x0500000c


	//   ....[35]....
        /*00b8*/ 	.word	0x0500000c


	//   ....[36]....
        /*00bc*/ 	.word	0x0500000c


	//   ....[37]....
        /*00c0*/ 	.word	0x0500000c


	//   ....[38]....
        /*00c4*/ 	.word	0x0500000c


	//   ....[39]....
        /*00c8*/ 	.word	0x0500000c


	//----- nvinfo : EIATTR_COOP_GROUP_INSTR_OFFSETS
	.align		4
.L_1283:
        /*00cc*/ 	.byte	0x04, 0x28
        /*00ce*/ 	.short	(.L_1285 - .L_1284)


	//   ....[0]....
.L_1284:
        /*00d0*/ 	.word	0x00000ce0


	//   ....[1]....
        /*00d4*/ 	.word	0x00000cf0


	//   ....[2]....
        /*00d8*/ 	.word	0x00000d00


	//   ....[3]....
        /*00dc*/ 	.word	0x00000d10


	//   ....[4]....
        /*00e0*/ 	.word	0x00000d40


	//   ....[5]....
        /*00e4*/ 	.word	0x00000d70


	//   ....[6]....
        /*00e8*/ 	.word	0x00000d80


	//   ....[7]....
        /*00ec*/ 	.word	0x00000d90


	//   ....[8]....
        /*00f0*/ 	.word	0x00000db0


	//   ....[9]....
        /*00f4*/ 	.word	0x00000df0


	//   ....[10]....
        /*00f8*/ 	.word	0x00000e00


	//   ....[11]....
        /*00fc*/ 	.word	0x00000e10


	//   ....[12]....
        /*0100*/ 	.word	0x00000e30


	//   ....[13]....
        /*0104*/ 	.word	0x00000e70


	//   ....[14]....
        /*0108*/ 	.word	0x00000e80


	//   ....[15]....
        /*010c*/ 	.word	0x00000e90


	//   ....[16]....
        /*0110*/ 	.word	0x00000eb0


	//   ....[17]....
        /*0114*/ 	.word	0x00000ee0


	//   ....[18]....
        /*0118*/ 	.word	0x00000f00


	//   ....[19]....
        /*011c*/ 	.word	0x00000f10


	//   ....[20]....
        /*0120*/ 	.word	0x000011f0


	//   ....[21]....
        /*0124*/ 	.word	0x00001250


	//   ....[22]....
        /*0128*/ 	.word	0x000012b0


	//   ....[23]....
        /*012c*/ 	.word	0x00001310


	//   ....[24]....
        /*0130*/ 	.word	0x00001370


	//   ....[25]....
        /*0134*/ 	.word	0x000013d0


	//   ....[26]....
        /*0138*/ 	.word	0x00001440


	//   ....[27]....
        /*013c*/ 	.word	0x000014b0


	//   ....[28]....
        /*0140*/ 	.word	0x00001520


	//   ....[29]....
        /*0144*/ 	.word	0x00001590


	//   ....[30]....
        /*0148*/ 	.word	0x000015f0


	//   ....[31]....
        /*014c*/ 	.word	0x00001660


	//   ....[32]....
        /*0150*/ 	.word	0x000016d0


	//   ....[33]....
        /*0154*/ 	.word	0x00001740


	//   ....[34]....
        /*0158*/ 	.word	0x000017b0


	//   ....[35]....
        /*015c*/ 	.word	0x00001810


	//   ....[36]....
        /*0160*/ 	.word	0x00001880


	//   ....[37]....
        /*0164*/ 	.word	0x000018f0


	//   ....[38]....
        /*0168*/ 	.word	0x00001960


	//   ....[39]....
        /*016c*/ 	.word	0x000019d0


	//----- nvinfo : EIATTR_EXIT_INSTR_OFFSETS
	.align		4
.L_1285:
        /*0170*/ 	.byte	0x04, 0x1c
        /*0172*/ 	.short	(.L_1287 - .L_1286)


	//   ....[0]....
.L_1286:
        /*0174*/ 	.word	0x00000070


	//   ....[1]....
        /*0178*/ 	.word	0x00001190


	//----- nvinfo : EIATTR_MAX_THREADS
	.align		4
.L_1287:
        /*017c*/ 	.byte	0x04, 0x05
        /*017e*/ 	.short	(.L_1289 - .L_1288)
.L_1288:
        /*0180*/ 	.word	0x00000400
        /*0184*/ 	.word	0x00000001
        /*0188*/ 	.word	0x00000001


	//----- nvinfo : EIATTR_CRS_STACK_SIZE
	.align		4
.L_1289:
        /*018c*/ 	.byte	0x04, 0x1e
        /*018e*/ 	.short	(.L_1291 - .L_1290)
.L_1290:
        /*0190*/ 	.word	0x00000000


	//----- nvinfo : EIATTR_CBANK_PARAM_SIZE
	.align		4
.L_1291:
        /*0194*/ 	.byte	0x03, 0x19
        /*0196*/ 	.short	0x0128


	//----- nvinfo : EIATTR_PARAM_CBANK
	.align		4
        /*0198*/ 	.byte	0x04, 0x0a
        /*019a*/ 	.short	(.L_1293 - .L_1292)
	.align		4
.L_1292:
        /*019c*/ 	.word	index@(.nv.constant0._ZN10layer_norm40ln_parallel_residual_bwd_finalize_kernelINS_22Kernel_traits_finalizeILj256Ef13__nv_bfloat16S2_S2_fjLb0ELj1024ELj4ENS_18Kernel_traits_baseILj256EfS2_S2_S2_fjLj1024EEEEELb0EEEvNS_9BwdParamsE)
        /*01a0*/ 	.short	0x0210
        /*01a2*/ 	.short	0x0128


	//----- nvinfo : EIATTR_SW_WAR
	.align		4
.L_1293:
        /*01a4*/ 	.byte	0x04, 0x36
        /*01a6*/ 	.short	(.L_1295 - .L_1294)
.L_1294:
        /*01a8*/ 	.word	0x00000008
.L_1295:


//--------------------- .nv.info._ZN10layer_norm31ln_parallel_residual_bwd_kernelINS_13Kernel_traitsIf13__nv_bfloat16S2_S2_fjLj256ELj1ELj4ELj1ELj16ENS_18Kernel_traits_baseILj256EfS2_S2_S2_fjLj128EEEEELb1ELb1ELb0EEEvNS_9BwdParamsE --------------------------
	.section	.nv.info._ZN10layer_norm31ln_parallel_residual_bwd_kernelINS_13Kernel_traitsIf13__nv_bfloat16S2_S2_fjLj256ELj1ELj4ELj1ELj16ENS_18Kernel_traits_baseILj256EfS2_S2_S2_fjLj128EEEEELb1ELb1ELb0EEEvNS_9BwdParamsE,"",@"SHT_CUDA_INFO"
	.sectionflags	@""
	.align	4


	//----- nvinfo : EIATTR_CUDA_API_VERSION
	.align		4
        /*0000*/ 	.byte	0x04, 0x37
        /*0002*/ 	.short	(.L_1297 - .L_1296)
.L_1296:
        /*0004*/ 	.word	0x00000082


	//----- nvinfo : EIATTR_KPARAM_INFO
	.align		4
.L_1297:
        /*0008*/ 	.byte	0x04, 0x17
        /*000a*/ 	.short	(.L_1299 - .L_1298)
.L_1298:
        /*000c*/ 	.word	0x00000000
        /*0010*/ 	.short	0x0000
        /*0012*/ 	.short	0x0000
        /*0014*/ 	.byte	0x00, 0xf0, 0xa1, 0x04


	//----- nvinfo : EIATTR_SPARSE_MMA_MASK
	.align		4
.L_1299:
        /*0018*/ 	.byte	0x03, 0x50
        /*001a*/ 	.short	0x0000


	//----- nvinfo : EIATTR_MAXREG_COUNT
	.align		4
        /*001c*/ 	.byte	0x03, 0x1b
        /*001e*/ 	.short	0x00ff


	//----- nvinfo : EIATTR_NUM_BARRIERS
	.align		4
        /*0020*/ 	.byte	0x02, 0x4c
        /*0022*/ 	.byte	0x01
	.zero		1


	//----- nvinfo : EIATTR_MERCURY_ISA_VERSION
	.align		4
        /*0024*/ 	.byte	0x03, 0x5f
        /*0026*/ 	.short	0x0101


	//----- nvinfo : EIATTR_COOP_GROUP_MASK_REGIDS
	.align		4
        /*0028*/ 	.byte	0x04, 0x29
        /*002a*/ 	.short	(.L_1301 - .L_1300)


	//   ....[0]....
.L_1300:
        /*002c*/ 	.word	0xffffffff


	//   ....[1]....
        /*0030*/ 	.word	0xffffffff


	//   ....[2]....
        /*0034*/ 	.word	0xffffffff


	//   ....[3]....
        /*0038*/ 	.word	0xffffffff


	//   ....[4]....
        /*003c*/ 	.word	0xffffffff


	//   ....[5]....
        /*0040*/ 	.word	0xffffffff


	//   ....[6]....
        /*0044*/ 	.word	0xffffffff


	//   ....[7]....
        /*0048*/ 	.word	0xffffffff


	//   ....[8]....
        /*004c*/ 	.word	0xffffffff


	//   ....[9]....
        /*0050*/ 	.word	0xffffffff


	//   ....[10]....
        /*0054*/ 	.word	0x05000031


	//   ....[11]....
        /*0058*/ 	.word	0x05000031


	//   ....[12]....
        /*005c*/ 	.word	0x05000031


	//   ....[13]....
        /*0060*/ 	.word	0x05000031


	//   ....[14]....
        /*0064*/ 	.word	0x05000031


	//   ....[15]....
        /*0068*/ 	.word	0x05000031


	//   ....[16]....
        /*006c*/ 	.word	0x05000031


	//   ....[17]....
        /*0070*/ 	.word	0x05000031


	//   ....[18]....
        /*0074*/ 	.word	0x05000031


	//   ....[19]....
        /*0078*/ 	.word	0x05000031


	//----- nvinfo : EIATTR_COOP_GROUP_INSTR_OFFSETS
	.align		4
.L_1301:
        /*007c*/ 	.byte	0x04, 0x28
        /*007e*/ 	.short	(.L_1303 - .L_1302)


	//   ....[0]....
.L_1302:
        /*0080*/ 	.word	0x00000b80


	//   ....[1]....
        /*0084*/ 	.word	0x00000b90


	//   ....[2]....
        /*0088*/ 	.word	0x00000bc0


	//   ....[3]....
        /*008c*/ 	.word	0x00000bd0


	//   ....[4]....
        /*0090*/ 	.word	0x00000c00


	//   ....[5]....
        /*0094*/ 	.word	0x00000c10


	//   ....[6]....
        /*0098*/ 	.word	0x00000c40


	//   ....[7]....
        /*009c*/ 	.word	0x00000c50


	//   ....[8]....
        /*00a0*/ 	.word	0x00000c80


	//   ....[9]....
        /*00a4*/ 	.word	0x00000c90


	//   ....[10]....
        /*00a8*/ 	.word	0x00001b70


	//   ....[11]....
        /*00ac*/ 	.word	0x00001c00


	//   ....[12]....
        /*00b0*/ 	.word	0x00001c70


	//   ....[13]....
        /*00b4*/ 	.word	0x00001cd0


	//   ....[14]....
        /*00b8*/ 	.word	0x00001d40


	//   ....[15]....
        /*00bc*/ 	.word	0x00001da0


	//   ....[16]....
        /*00c0*/ 	.word	0x00001e10


	//   ....[17]....
        /*00c4*/ 	.word	0x00001e70


	//   ....[18]....
        /*00c8*/ 	.word	0x00001ee0


	//   ....[19]....
        /*00cc*/ 	.word	0x00001f40


	//----- nvinfo : EIATTR_EXIT_INSTR_OFFSETS
	.align		4
.L_1303:
        /*00d0*/ 	.byte	0x04, 0x1c
        /*00d2*/ 	.short	(.L_1305 - .L_1304)


	//   ....[0]....
.L_1304:
        /*00d4*/ 	.word	0x00001ad0


	//   ....[1]....
        /*00d8*/ 	.word	0x00001b00


	//----- nvinfo : EIATTR_MAX_THREADS
	.align		4
.L_1305:
        /*00dc*/ 	.byte	0x04, 0x05
        /*00de*/ 	.short	(.L_1307 - .L_1306)
.L_1306:
        /*00e0*/ 	.word	0x00000080
        /*00e4*/ 	.word	0x00000001
        /*00e8*/ 	.word	0x00000001


	//----- nvinfo : EIATTR_CRS_STACK_SIZE
	.align		4
.L_1307:
        /*00ec*/ 	.byte	0x04, 0x1e
        /*00ee*/ 	.short	(.L_1309 - .L_1308)
.L_1308:
        /*00f0*/ 	.word	0x00000000


	//----- nvinfo : EIATTR_CBANK_PARAM_SIZE
	.align		4
.L_1309:
        /*00f4*/ 	.byte	0x03, 0x19
        /*00f6*/ 	.short	0x0128


	//----- nvinfo : EIATTR_PARAM_CBANK
	.align		4
        /*00f8*/ 	.byte	0x04, 0x0a
        /*00fa*/ 	.short	(.L_1311 - .L_1310)
	.align		4
.L_1310:
        /*00fc*/ 	.word	index@(.nv.constant0._ZN10layer_norm31ln_parallel_residual_bwd_kernelINS_13Kernel_traitsIf13__nv_bfloat16S2_S2_fjLj256ELj1ELj4ELj1ELj16ENS_18Kernel_traits_baseILj256EfS2_S2_S2_fjLj128EEEEELb1ELb1ELb0EEEvNS_9BwdParamsE)
        /*0100*/ 	.short	0x0210
        /*0102*/ 	.short	0x0128


	//----- nvinfo : EIATTR_SW_WAR
	.align		4
.L_1311:
        /*0104*/ 	.byte	0x04, 0x36
        /*0106*/ 	.short	(.L_1313 - .L_1312)
.L_1312:
        /*0108*/ 	.word	0x00000008
.L_1313:


//--------------------- .nv.info._ZN10layer_norm22ln_bwd_finalize_kernelINS_22Kernel_traits_finalizeILj256Ef13__nv_bfloat16S2_S2_fjLb0ELj1024ELj4ENS_18Kernel_traits_baseILj256EfS2_S2_S2_fjLj1024EEEEELb0ELb1EEEvNS_9BwdParamsE --------------------------
	.section	.nv.info._ZN10layer_norm22ln_bwd_finalize_kernelINS_22Kernel_traits_finalizeILj256Ef13__nv_bfloat16S2_S2_fjLb0ELj1024ELj4ENS_18Kernel_traits_baseILj256EfS2_S2_S2_fjLj1024EEEEELb0ELb1EEEvNS_9BwdParamsE,"",@"SHT_CUDA_INFO"
	.sectionflags	@""
	.align	4


	//----- nvinfo : EIATTR_CUDA_API_VERSION
	.align		4
        /*0000*/ 	.byte	0x04, 0x37
        /*0002*/ 	.short	(.L_1315 - .L_1314)
.L_1314:
        /*0004*/ 	.word	0x00000082


	//----- nvinfo : EIATTR_KPARAM_INFO
	.align		4
.L_1315:
        /*0008*/ 	.byte	0x04, 0x17
        /*000a*/ 	.short	(.L_1317 - .L_1316)
.L_1316:
        /*000c*/ 	.word	0x00000000
        /*0010*/ 	.short	0x0000
        /*0012*/ 	.short	0x0000
        /*0014*/ 	.byte	0x00, 0xf0, 0xa1, 0x04


	//----- nvinfo : EIATTR_SPARSE_MMA_MASK
	.align		4
.L_1317:
        /*0018*/ 	.byte	0x03, 0x50
        /*001a*/ 	.short	0x0000


	//----- nvinfo : EIATTR_MAXREG_COUNT
	.align		4
        /*001c*/ 	.byte	0x03, 0x1b
        /*001e*/ 	.short	0x0040


	//----- nvinfo : EIATTR_NUM_BARRIERS
	.align		4
        /*0020*/ 	.byte	0x02, 0x4c
        /*0022*/ 	.byte	0x01
	.zero		1


	//----- nvinfo : EIATTR_MERCURY_ISA_VERSION
	.align		4
        /*0024*/ 	.byte	0x03, 0x5f
        /*0026*/ 	.short	0x0101


	//----- nvinfo : EIATTR_COOP_GROUP_MASK_REGIDS
	.align		4
        /*0028*/ 	.byte	0x04, 0x29
        /*002a*/ 	.short	(.L_1319 - .L_1318)


	//   ....[0]....
.L_1318:
        /*002c*/ 	.word	0xffffffff


	//   ....[1]....
        /*0030*/ 	.word	0xffffffff


	//   ....[2]....
        /*0034*/ 	.word	0xffffffff


	//   ....[3]....
        /*0038*/ 	.word	0xffffffff


	//   ....[4]....
        /*003c*/ 	.word	0xffffffff


	//   ....[5]....
        /*0040*/ 	.word	0xffffffff


	//   ....[6]....
        /*0044*/ 	.word	0xffffffff


	//   ....[7]....
        /*0048*/ 	.word	0xffffffff


	//   ....[8]....
        /*004c*/ 	.word	0xffffffff


	//   ....[9]....
        /*0050*/ 	.word	0xffffffff


	//   ....[10]....
        /*0054*/ 	.word	0x05000011


	//   ....[11]....
        /*0058*/ 	.word	0x05000011


	//   ....[12]....
        /*005c*/ 	.word	0x05000011


	//   ....[13]....
        /*0060*/ 	.word	0x05000011


	//   ....[14]....
        /*0064*/ 	.word	0x05000011


	//   ....[15]....
        /*0068*/ 	.word	0x05000011


	//   ....[16]....
        /*006c*/ 	.word	0x05000011


	//   ....[17]....
        /*0070*/ 	.word	0x05000011


	//   ....[18]....
        /*0074*/ 	.word	0x05000011


	//   ....[19]....
        /*0078*/ 	.word	0x05000011


	//----- nvinfo : EIATTR_COOP_GROUP_INSTR_OFFSETS
	.align		4
.L_1319:
        /*007c*/ 	.byte	0x04, 0x28
        /*007e*/ 	.short	(.L_1321 - .L_1320)


	//   ....[0]....
.L_1320:
        /*0080*/ 	.word	0x000008e0


	//   ....[1]....
        /*0084*/ 	.word	0x000008f0


	//   ....[2]....
        /*0088*/ 	.word	0x00000920


	//   ....[3]....
        /*008c*/ 	.word	0x00000930


	//   ....[4]....
        /*0090*/ 	.word	0x00000960


	//   ....[5]....
        /*0094*/ 	.word	0x00000970


	//   ....[6]....
        /*0098*/ 	.word	0x000009a0


	//   ....[7]....
        /*009c*/ 	.word	0x000009b0


	//   ....[8]....
        /*00a0*/ 	.word	0x000009e0


	//   ....[9]....
        /*00a4*/ 	.word	0x000009f0


	//   ....[10]....
        /*00a8*/ 	.word	0x00000ba0


	//   ....[11]....
        /*00ac*/ 	.word	0x00000c10


	//   ....[12]....
        /*00b0*/ 	.word	0x00000c80


	//   ....[13]....
        /*00b4*/ 	.word	0x00000cf0


	//   ....[14]....
        /*00b8*/ 	.word	0x00000d60


	//   ....[15]....
        /*00bc*/ 	.word	0x00000dc0


	//   ....[16]....
        /*00c0*/ 	.word	0x00000e30


	//   ....[17]....
        /*00c4*/ 	.word	0x00000ea0


	//   ....[18]....
        /*00c8*/ 	.word	0x00000f10


	//   ....[19]....
        /*00cc*/ 	.word	0x00000f80


	//----- nvinfo : EIATTR_EXIT_INSTR_OFFSETS
	.align		4
.L_1321:
        /*00d0*/ 	.byte	0x04, 0x1c
        /*00d2*/ 	.short	(.L_1323 - .L_1322)


	//   ....[0]....
.L_1322:
        /*00d4*/ 	.word	0x00000070


	//   ....[1]....
        /*00d8*/ 	.word	0x00000b40


	//----- nvinfo : EIATTR_MAX_THREADS
	.align		4
.L_1323:
        /*00dc*/ 	.byte	0x04, 0x05
        /*00de*/ 	.short	(.L_1325 - .L_1324)
.L_1324:
        /*00e0*/ 	.word	0x00000400
        /*00e4*/ 	.word	0x00000001
        /*00e8*/ 	.word	0x00000001


	//----- nvinfo : EIATTR_CRS_STACK_SIZE
	.align		4
.L_1325:
        /*00ec*/ 	.byte	0x04, 0x1e
        /*00ee*/ 	.short	(.L_1327 - .L_1326)
.L_1326:
        /*00f0*/ 	.word	0x00000000


	//----- nvinfo : EIATTR_CBANK_PARAM_SIZE
	.align		4
.L_1327:
        /*00f4*/ 	.byte	0x03, 0x19
        /*00f6*/ 	.short	0x0128


	//----- nvinfo : EIATTR_PARAM_CBANK
	.align		4
        /*00f8*/ 	.byte	0x04, 0x0a
        /*00fa*/ 	.short	(.L_1329 - .L_1328)
	.align		4
.L_1328:
        /*00fc*/ 	.word	index@(.nv.constant0._ZN10layer_norm22ln_bwd_finalize_kernelINS_22Kernel_traits_finalizeILj256Ef13__nv_bfloat16S2_S2_fjLb0ELj1024ELj4ENS_18Kernel_traits_baseILj256EfS2_S2_S2_fjLj1024EEEEELb0ELb1EEEvNS_9BwdParamsE)
        /*0100*/ 	.short	0x0210
        /*0102*/ 	.short	0x0128


	//----- nvinfo : EIATTR_SW_WAR
	.align		4
.L_1329:
        /*0104*/ 	.byte	0x04, 0x36
        /*0106*/ 	.short	(.L_1331 - .L_1330)
.L_1330:
        /*0108*/ 	.word	0x00000008
.L_1331:


//--------------------- .nv.info._ZN10layer_norm40ln_parallel_residual_bwd_finalize_kernelINS_22Kernel_traits_finalizeILj256Ef13__nv_bfloat16S2_S2_fjLb0ELj1024ELj4ENS_18Kernel_traits_baseILj256EfS2_S2_S2_fjLj1024EEEEELb1EEEvNS_9BwdParamsE --------------------------
	.section	.nv.info._ZN10layer_norm40ln_parallel_residual_bwd_finalize_kernelINS_22Kernel_traits_finalizeILj256Ef13__nv_bfloat16S2_S2_fjLb0ELj1024ELj4ENS_18Kernel_traits_baseILj256EfS2_S2_S2_fjLj1024EEEEELb1EEEvNS_9BwdParamsE,"",@"SHT_CUDA_INFO"
	.sectionflags	@""
	.align	4


	//----- nvinfo : EIATTR_CUDA_API_VERSION
	.align		4
        /*0000*/ 	.byte	0x04, 0x37
        /*0002*/ 	.short	(.L_1333 - .L_1332)
.L_1332:
        /*0004*/ 	.word	0x00000082


	//----- nvinfo : EIATTR_KPARAM_INFO
	.align		4
.L_1333:
        /*0008*/ 	.byte	0x04, 0x17
        /*000a*/ 	.short	(.L_1335 - .L_1334)
.L_1334:
        /*000c*/ 	.word	0x00000000
        /*0010*/ 	.short	0x0000
        /*0012*/ 	.short	0x0000
        /*0014*/ 	.byte	0x00, 0xf0, 0xa1, 0x04


	//----- nvinfo : EIATTR_SPARSE_MMA_MASK
	.align		4
.L_1335:
        /*0018*/ 	.byte	0x03, 0x50
        /*001a*/ 	.short	0x0000


	//----- nvinfo : EIATTR_MAXREG_COUNT
	.align		4
        /*001c*/ 	.byte	0x03, 0x1b
        /*001e*/ 	.short	0x0040


	//----- nvinfo : EIATTR_NUM_BARRIERS
	.align		4
        /*0020*/ 	.byte	0x02, 0x4c
        /*0022*/ 	.byte	0x01
	.zero		1


	//----- nvinfo : EIATTR_MERCURY_ISA_VERSION
	.align		4
        /*0024*/ 	.byte	0x03, 0x5f
        /*0026*/ 	.short	0x0101


	//----- nvinfo : EIATTR_COOP_GROUP_MASK_REGIDS
	.align		4
        /*0028*/ 	.byte	0x04, 0x29
        /*002a*/ 	.short	(.L_1337 - .L_1336)


	//   ....[0]....
.L_1336:
        /*002c*/ 	.word	0xffffffff


	//   ....[1]....
        /*0030*/ 	.word	0xffffffff


	//   ....[2]....
        /*0034*/ 	.word	0xffffffff


	//   ....[3]....
        /*0038*/ 	.word	0xffffffff


	//   ....[4]....
        /*003c*/ 	.word	0xffffffff


	//   ....[5]....
        /*0040*/ 	.word	0xffffffff


	//   ....[6]....
        /*0044*/ 	.word	0xffffffff


	//   ....[7]....
        /*0048*/ 	.word	0xffffffff


	//   ....[8]....
        /*004c*/ 	.word	0xffffffff


	//   ....[9]....
        /*0050*/ 	.word	0xffffffff


	//   ....[10]....
        /*0054*/ 	.word	0xffffffff


	//   ....[11]....
        /*0058*/ 	.word	0xffffffff


	//   ....[12]....
        /*005c*/ 	.word	0xffffffff


	//   ....[13]....
        /*0060*/ 	.word	0xffffffff


	//   ....[14]....
        /*0064*/ 	.word	0xffffffff


	//   ....[15]....
        /*0068*/ 	.word	0xffffffff


	//   ....[16]....
        /*006c*/ 	.word	0xffffffff


	//   ....[17]....
        /*0070*/ 	.word	0xffffffff


	//   ....[18]....
        /*0074*/ 	.word	0xffffffff


	//   ....[19]....
        /*0078*/ 	.word	0xffffffff


	//   ....[20]....
        /*007c*/ 	.word	0x0500000b


	//   ....[21]....
        /*0080*/ 	.word	0x0500000b


	//   ....[22]....
        /*0084*/ 	.word	0x0500000b


	//   ....[23]....
        /*0088*/ 	.word	0x0500000b


	//   ....[24]....
        /*008c*/ 	.word	0x0500000b


	//   ....[25]....
        /*0090*/ 	.word	0x0500000b


	//   ....[26]....
        /*0094*/ 	.word	0x0500000b


	//   ....[27]....
        /*0098*/ 	.word	0x0500000b


	//   ....[28]....
        /*009c*/ 	.word	0x0500000b


	//   ....[29]....
        /*00a0*/ 	.word	0x0500000b


	//   ....[30]....
        /*00a4*/ 	.word	0x0500000b


	//   ....[31]....
        /*00a8*/ 	.word	0x0500000b


	//   ....[32]....
        /*00ac*/ 	.word	0x0500000b


	//   ....[33]....
        /*00b0*/ 	.word	0x0500000b


	//   ....[34]....
        /*00b4*/ 	.word	0x0500000b


	//   ....[35]....
        /*00b8*/ 	.word	0x0500000b


	//   ....[36]....
        /*00bc*/ 	.word	0x0500000b


	//   ....[37]....
        /*00c0*/ 	.word	0x0500000b


	//   ....[38]....
        /*00c4*/ 	.word	0x0500000b


	//   ....[39]....
        /*00c8*/ 	.word	0x0500000b


	//----- nvinfo : EIATTR_COOP_GROUP_INSTR_OFFSETS
	.align		4
.L_1337:
        /*00cc*/ 	.byte	0x04, 0x28
        /*00ce*/ 	.short	(.L_1339 - .L_1338)


	//   ....[0]....
.L_1338:
        /*00d0*/ 	.word	0x00000ce0


	//   ....[1]....
        /*00d4*/ 	.word	0x00000cf0


	//   ....[2]....
        /*00d8*/ 	.word	0x00000d00


	//   ....[3]....
        /*00dc*/ 	.word	0x00000d10


	//   ....[4]....
        /*00e0*/ 	.word	0x00000d40


	//   ....[5]....
        /*00e4*/ 	.word	0x00000d70


	//   ....[6]....
        /*00e8*/ 	.word	0x00000d80


	//   ....[7]....
        /*00ec*/ 	.word	0x00000d90


	//   ....[8]....
        /*00f0*/ 	.word	0x00000db0


	//   ....[9]....
        /*00f4*/ 	.word	0x00000df0


	//   ....[10]....
        /*00f8*/ 	.word	0x00000e00


	//   ....[11]....
        /*00fc*/ 	.word	0x00000e10


	//   ....[12]....
        /*0100*/ 	.word	0x00000e30


	//   ....[13]....
        /*0104*/ 	.word	0x00000e70


	//   ....[14]....
        /*0108*/ 	.word	0x00000e80


	//   ....[15]....
        /*010c*/ 	.word	0x00000e90


	//   ....[16]....
        /*0110*/ 	.word	0x00000eb0


	//   ....[17]....
        /*0114*/ 	.word	0x00000ee0


	//   ....[18]....
        /*0118*/ 	.word	0x00000f00


	//   ....[19]....
        /*011c*/ 	.word	0x00000f10


	//   ....[20]....
        /*0120*/ 	.word	0x000011d0


	//   ....[21]....
        /*0124*/ 	.word	0x00001230


	//   ....[22]....
        /*0128*/ 	.word	0x00001290


	//   ....[23]....
        /*012c*/ 	.word	0x000012f0


	//   ....[24]....
        /*0130*/ 	.word	0x00001350


	//   ....[25]....
        /*0134*/ 	.word	0x000013b0


	//   ....[26]....
        /*0138*/ 	.word	0x00001420


	//   ....[27]....
        /*013c*/ 	.word	0x00001490


	//   ....[28]....
        /*0140*/ 	.word	0x00001500


	//   ....[29]....
        /*0144*/ 	.word	0x00001570


	//   ....[30]....
        /*0148*/ 	.word	0x000015d0


	//   ....[31]....
        /*014c*/ 	.word	0x00001640


	//   ....[32]....
        /*0150*/ 	.word	0x000016b0


	//   ....[33]....
        /*0154*/ 	.word	0x00001720


	//   ....[34]....
        /*0158*/ 	.word	0x00001790


	//   ....[35]....
        /*015c*/ 	.word	0x000017f0


	//   ....[36]....
        /*0160*/ 	.word	0x00001860


	//   ....[37]....
        /*0164*/ 	.word	0x000018d0


	//   ....[38]....
        /*0168*/ 	.word	0x00001940


	//   ....[39]....
        /*016c*/ 	.word	0x000019b0


	//----- nvinfo : EIATTR_EXIT_INSTR_OFFSETS
	.align		4
.L_1339:
        /*0170*/ 	.byte	0x04, 0x1c
        /*0172*/ 	.short	(.L_1341 - .L_1340)


	//   ....[0]....
.L_1340:
        /*0174*/ 	.word	0x00000070


	//   ....[1]....
        /*0178*/ 	.word	0x00001170


	//----- nvinfo : EIATTR_MAX_THREADS
	.align		4
.L_1341:
        /*017c*/ 	.byte	0x04, 0x05
        /*017e*/ 	.short	(.L_1343 - .L_1342)
.L_1342:
        /*0180*/ 	.word	0x00000400
        /*0184*/ 	.word	0x00000001
        /*0188*/ 	.word	0x00000001


	//----- nvinfo : EIATTR_CRS_STACK_SIZE
	.align		4
.L_1343:
        /*018c*/ 	.byte	0x04, 0x1e
        /*018e*/ 	.short	(.L_1345 - .L_1344)
.L_1344:
        /*0190*/ 	.word	0x00000000


	//----- nvinfo : EIATTR_CBANK_PARAM_SIZE
	.align		4
.L_1345:
        /*0194*/ 	.byte	0x03, 0x19
        /*0196*/ 	.short	0x0128


	//----- nvinfo : EIATTR_PARAM_CBANK
	.align		4
        /*0198*/ 	.byte	0x04, 0x0a
        /*019a*/ 	.short	(.L_1347 - .L_1346)
	.align		4
.L_1346:
        /*019c*/ 	.word	index@(.nv.constant0._ZN10layer_norm40ln_parallel_residual_bwd_finalize_kernelINS_22Kernel_traits_finalizeILj256Ef13__nv_bfloat16S2_S2_fjLb0ELj1024ELj4ENS_18Kernel_traits_baseILj256EfS2_S2_S2_fjLj1024EEEEELb1EEEvNS_9BwdParamsE)
        /*01a0*/ 	.short	0x0210
        /*01a2*/ 	.short	0x0128


	//----- nvinfo : EIATTR_SW_WAR
	.align		4
.L_1347:
        /*01a4*/ 	.byte	0x04, 0x36
        /*01a6*/ 	.short	(.L_1349 - .L_1348)
.L_1348:
        /*01a8*/ 	.word	0x00000008
.L_1349:


//--------------------- .nv.info._ZN10layer_norm31ln_parallel_residual_bwd_kernelINS_13Kernel_traitsIf13__nv_bfloat16S2_S2_fjLj256ELj1ELj4ELj1ELj16ENS_18Kernel_traits_baseILj256EfS2_S2_S2_fjLj128EEEEELb1ELb1ELb1EEEvNS_9BwdParamsE --------------------------
	.section	.nv.info._ZN10layer_norm31ln_parallel_residual_bwd_kernelINS_13Kernel_traitsIf13__nv_bfloat16S2_S2_fjLj256ELj1ELj4ELj1ELj16ENS_18Kernel_traits_baseILj256EfS2_S2_S2_fjLj128EEEEELb1ELb1ELb1EEEvNS_9BwdParamsE,"",@"SHT_CUDA_INFO"
	.sectionflags	@""
	.align	4


	//----- nvinfo : EIATTR_CUDA_API_VERSION
	.align		4
        /*0000*/ 	.byte	0x04, 0x37
        /*0002*/ 	.short	(.L_1351 - .L_1350)
.L_1350:
        /*0004*/ 	.word	0x00000082


	//----- nvinfo : EIATTR_KPARAM_INFO
	.align		4
.L_1351:
        /*0008*/ 	.byte	0x04, 0x17
        /*000a*/ 	.short	(.L_1353 - .L_1352)
.L_1352:
        /*000c*/ 	.word	0x00000000
        /*0010*/ 	.short	0x0000
        /*0012*/ 	.short	0x0000
        /*0014*/ 	.byte	0x00, 0xf0, 0xa1, 0x04


	//----- nvinfo : EIATTR_SPARSE_MMA_MASK
	.align		4
.L_1353:
        /*0018*/ 	.byte	0x03, 0x50
        /*001a*/ 	.short	0x0000


	//----- nvinfo : EIATTR_MAXREG_COUNT
	.align		4
        /*001c*/ 	.byte	0x03, 0x1b
        /*001e*/ 	.short	0x00ff


	//----- nvinfo : EIATTR_NUM_BARRIERS
	.align		4
        /*0020*/ 	.byte	0x02, 0x4c
        /*0022*/ 	.byte	0x01
	.zero		1


	//----- nvinfo : EIATTR_MERCURY_ISA_VERSION
	.align		4
        /*0024*/ 	.byte	0x03, 0x5f
        /*0026*/ 	.short	0x0101


	//----- nvinfo : EIATTR_COOP_GROUP_MASK_REGIDS
	.align		4
        /*0028*/ 	.byte	0x04, 0x29
        /*002a*/ 	.short	(.L_1355 - .L_1354)


	//   ....[0]....
.L_1354:
        /*002c*/ 	.word	0xffffffff


	//   ....[1]....
        /*0030*/ 	.word	0xffffffff


	//   ....[2]....
        /*0034*/ 	.word	0xffffffff


	//   ....[3]....
        /*0038*/ 	.word	0xffffffff


	//   ....[4]....
        /*003c*/ 	.word	0xffffffff


	//   ....[5]....
        /*0040*/ 	.word	0xffffffff


	//   ....[6]....
        /*0044*/ 	.word	0xffffffff


	//   ....[7]....
        /*0048*/ 	.word	0xffffffff


	//   ....[8]....
        /*004c*/ 	.word	0xffffffff


	//   ....[9]....
        /*0050*/ 	.word	0xffffffff


	//   ....[10]....
        /*0054*/ 	.word	0x05000046


	//   ....[11]....
        /*0058*/ 	.word	0x05000046


	//   ....[12]....
        /*005c*/ 	.word	0x05000046


	//   ....[13]....
        /*0060*/ 	.word	0x05000046


	//   ....[14]....
        /*0064*/ 	.word	0x05000046


	//   ....[15]....
        /*0068*/ 	.word	0x05000046


	//   ....[16]....
        /*006c*/ 	.word	0x05000046


	//   ....[17]....
        /*0070*/ 	.word	0x05000046


	//   ....[18]....
        /*0074*/ 	.word	0x05000046


	//   ....[19]....
        /*0078*/ 	.word	0x05000046


	//----- nvinfo : EIATTR_COOP_GROUP_INSTR_OFFSETS
	.align		4
.L_1355:
        /*007c*/ 	.byte	0x04, 0x28
        /*007e*/ 	.short	(.L_1357 - .L_1356)


	//   ....[0]....
.L_1356:
        /*0080*/ 	.word	0x00000b50


	//   ....[1]....
        /*0084*/ 	.word	0x00000b60


	//   ....[2]....
        /*0088*/ 	.word	0x00000b90


	//   ....[3]....
        /*008c*/ 	.word	0x00000ba0


	//   ....[4]....
        /*0090*/ 	.word	0x00000bd0


	//   ....[5]....
        /*0094*/ 	.word	0x00000be0


	//   ....[6]....
        /*0098*/ 	.word	0x00000c10


	//   ....[7]....
        /*009c*/ 	.word	0x00000c20


	//   ....[8]....
        /*00a0*/ 	.word	0x00000c50


	//   ....[9]....
        /*00a4*/ 	.word	0x00000c60


	//   ....[10]....
        /*00a8*/ 	.word	0x00001aa0


	//   ....[11]....
        /*00ac*/ 	.word	0x00001b30


	//   ....[12]....
        /*00b0*/ 	.word	0x00001b90


	//   ....[13]....
        /*00b4*/ 	.word	0x00001bf0


	//   ....[14]....
        /*00b8*/ 	.word	0x00001c50


	//   ....[15]....
        /*00bc*/ 	.word	0x00001cb0


	//   ....[16]....
        /*00c0*/ 	.word	0x00001d30


	//   ....[17]....
        /*00c4*/ 	.word	0x00001d80


	//   ....[18]....
        /*00c8*/ 	.word	0x00001de0


	//   ....[19]....
        /*00cc*/ 	.word	0x00001e40


	//----- nvinfo : EIATTR_EXIT_INSTR_OFFSETS
	.align		4
.L_1357:
        /*00d0*/ 	.byte	0x04, 0x1c
        /*00d2*/ 	.short	(.L_1359 - .L_1358)


	//   ....[0]....
.L_1358:
        /*00d4*/ 	.word	0x00001a40


	//----- nvinfo : EIATTR_MAX_THREADS
	.align		4
.L_1359:
        /*00d8*/ 	.byte	0x04, 0x05
        /*00da*/ 	.short	(.L_1361 - .L_1360)
.L_1360:
        /*00dc*/ 	.word	0x00000080
        /*00e0*/ 	.word	0x00000001
        /*00e4*/ 	.word	0x00000001


	//----- nvinfo : EIATTR_CRS_STACK_SIZE
	.align		4
.L_1361:
        /*00e8*/ 	.byte	0x04, 0x1e
        /*00ea*/ 	.short	(.L_1363 - .L_1362)
.L_1362:
        /*00ec*/ 	.word	0x00000000


	//----- nvinfo : EIATTR_CBANK_PARAM_SIZE
	.align		4
.L_1363:
        /*00f0*/ 	.byte	0x03, 0x19
        /*00f2*/ 	.short	0x0128


	//----- nvinfo : EIATTR_PARAM_CBANK
	.align		4
        /*00f4*/ 	.byte	0x04, 0x0a
        /*00f6*/ 	.short	(.L_1365 - .L_1364)
	.align		4
.L_1364:
        /*00f8*/ 	.word	index@(.nv.constant0._ZN10layer_norm31ln_parallel_residual_bwd_kernelINS_13Kernel_traitsIf13__nv_bfloat16S2_S2_fjLj256ELj1ELj4ELj1ELj16ENS_18Kernel_traits_baseILj256EfS2_S2_S2_fjLj128EEEEELb1ELb1ELb1EEEvNS_9BwdParamsE)
        /*00fc*/ 	.short	0x0210
        /*00fe*/ 	.short	0x0128


	//----- nvinfo : EIATTR_SW_WAR
	.align		4
.L_1365:
        /*0100*/ 	.byte	0x04, 0x36
        /*0102*/ 	.short	(.L_1367 - .L_1366)
.L_1366:
        /*0104*/ 	.word	0x00000008
.L_1367:


//--------------------- .nv.info._ZN10layer_norm31ln_parallel_residual_bwd_kernelINS_13Kernel_traitsI13__nv_bfloat16S2_fS2_fjLj256ELj1ELj4ELj1ELj16ENS_18Kernel_traits_baseILj256ES2_S2_fS2_fjLj128EEEEELb0ELb0ELb0EEEvNS_9BwdParamsE --------------------------
	.section	.nv.info._ZN10layer_norm31ln_parallel_residual_bwd_kernelINS_13Kernel_traitsI13__nv_bfloat16S2_fS2_fjLj256ELj1ELj4ELj1ELj16ENS_18Kernel_traits_baseILj256ES2_S2_fS2_fjLj128EEEEELb0ELb0ELb0EEEvNS_9BwdParamsE,"",@"SHT_CUDA_INFO"
	.sectionflags	@""
	.align	4


	//----- nvinfo : EIATTR_CUDA_API_VERSION
	.align		4
        /*0000*/ 	.byte	0x04, 0x37
        /*0002*/ 	.short	(.L_1369 - .L_1368)
.L_1368:
        /*0004*/ 	.word	0x00000082


	//----- nvinfo : EIATTR_KPARAM_INFO
	.align		4
.L_1369:
        /*0008*/ 	.byte	0x04, 0x17
        /*000a*/ 	.short	(.L_1371 - .L_1370)
.L_1370:
        /*000c*/ 	.word	0x00000000
        /*0010*/ 	.short	0x0000
        /*0012*/ 	.short	0x0000
        /*0014*/ 	.byte	0x00, 0xf0, 0xa1, 0x04


	//----- nvinfo : EIATTR_SPARSE_MMA_MASK
	.align		4
.L_1371:
        /*0018*/ 	.byte	0x03, 0x50
        /*001a*/ 	.short	0x0000


	//----- nvinfo : EIATTR_MAXREG_COUNT
	.align		4
        /*001c*/ 	.byte	0x03, 0x1b
        /*001e*/ 	.short	0x00ff


	//----- nvinfo : EIATTR_NUM_BARRIERS
	.align		4
        /*0020*/ 	.byte	0x02, 0x4c
        /*0022*/ 	.byte	0x01
	.zero		1


	//----- nvinfo : EIATTR_MERCURY_ISA_VERSION
	.align		4
        /*0024*/ 	.byte	0x03, 0x5f
        /*0026*/ 	.short	0x0101


	//----- nvinfo : EIATTR_COOP_GROUP_MASK_REGIDS
	.align		4
        /*0028*/ 	.byte	0x04, 0x29
        /*002a*/ 	.short	(.L_1373 - .L_1372)


	//   ....[0]....
.L_1372:
        /*002c*/ 	.word	0xffffffff


	//   ....[1]....
        /*0030*/ 	.word	0xffffffff


	//   ....[2]....
        /*0034*/ 	.word	0xffffffff


	//   ....[3]....
        /*0038*/ 	.word	0xffffffff


	//   ....[4]....
        /*003c*/ 	.word	0xffffffff


	//   ....[5]....
        /*0040*/ 	.word	0xffffffff


	//   ....[6]....
        /*0044*/ 	.word	0xffffffff


	//   ....[7]....
        /*0048*/ 	.word	0xffffffff


	//   ....[8]....
        /*004c*/ 	.word	0xffffffff


	//   ....[9]....
        /*0050*/ 	.word	0xffffffff


	//   ....[10]....
        /*0054*/ 	.word	0x05000040


	//   ....[11]....
        /*0058*/ 	.word	0x05000040


	//   ....[12]....
        /*005c*/ 	.word	0x05000040


	//   ....[13]....
        /*0060*/ 	.word	0x05000040


	//   ....[14]....
        /*0064*/ 	.word	0x05000040


	//   ....[15]....
        /*0068*/ 	.word	0x05000040


	//   ....[16]....
        /*006c*/ 	.word	0x05000040


	//   ....[17]....
        /*0070*/ 	.word	0x05000040


	//   ....[18]....
        /*0074*/ 	.word	0x05000040


	//   ....[19]....
        /*0078*/ 	.word	0x05000040


	//----- nvinfo : EIATTR_COOP_GROUP_INSTR_OFFSETS
	.align		4
.L_1373:
        /*007c*/ 	.byte	0x04, 0x28
        /*007e*/ 	.short	(.L_1375 - .L_1374)


	//   ....[0]....
.L_1374:
        /*0080*/ 	.word	0x00000d40


	//   ....[1]....
        /*0084*/ 	.word	0x00000d50


	//   ....[2]....
        /*0088*/ 	.word	0x00000d80


	//   ....[3]....
        /*008c*/ 	.word	0x00000d90


	//   ....[4]....
        /*0090*/ 	.word	0x00000dc0


	//   ....[5]....
        /*0094*/ 	.word	0x00000dd0


	//   ....[6]....
        /*0098*/ 	.word	0x00000e00


	//   ....[7]....
        /*009c*/ 	.word	0x00000e10


	//   ....[8]....
        /*00a0*/ 	.word	0x00000e40


	//   ....[9]....
        /*00a4*/ 	.word	0x00000e50


	//   ....[10]....
        /*00a8*/ 	.word	0x00001d70


	//   ....[11]....
        /*00ac*/ 	.word	0x00001e00


	//   ....[12]....
        /*00b0*/ 	.word	0x00001e70


	//   ....[13]....
        /*00b4*/ 	.word	0x00001ed0


	//   ....[14]....
        /*00b8*/ 	.word	0x00001f40


	//   ....[15]....
        /*00bc*/ 	.word	0x00001fa0


	//   ....[16]....
        /*00c0*/ 	.word	0x00002010


	//   ....[17]....
        /*00c4*/ 	.word	0x00002070


	//   ....[18]....
        /*00c8*/ 	.word	0x000020e0


	//   ....[19]....
        /*00cc*/ 	.word	0x00002140


	//----- nvinfo : EIATTR_EXIT_INSTR_OFFSETS
	.align		4
.L_1375:
        /*00d0*/ 	.byte	0x04, 0x1c
        /*00d2*/ 	.short	(.L_1377 - .L_1376)


	//   ....[0]....
.L_1376:
        /*00d4*/ 	.word	0x00001c40


	//   ....[1]....
        /*00d8*/ 	.word	0x00001d00


	//----- nvinfo : EIATTR_MAX_THREADS
	.align		4
.L_1377:
        /*00dc*/ 	.byte	0x04, 0x05
        /*00de*/ 	.short	(.L_1379 - .L_1378)
.L_1378:
        /*00e0*/ 	.word	0x00000080
        /*00e4*/ 	.word	0x00000001
        /*00e8*/ 	.word	0x00000001


	//----- nvinfo : EIATTR_CRS_STACK_SIZE
	.align		4
.L_1379:
        /*00ec*/ 	.byte	0x04, 0x1e
        /*00ee*/ 	.short	(.L_1381 - .L_1380)
.L_1380:
        /*00f0*/ 	.word	0x00000000


	//----- nvinfo : EIATTR_CBANK_PARAM_SIZE
	.align		4
.L_1381:
        /*00f4*/ 	.byte	0x03, 0x19
        /*00f6*/ 	.short	0x0128


	//----- nvinfo : EIATTR_PARAM_CBANK
	.align		4
        /*00f8*/ 	.byte	0x04, 0x0a
        /*00fa*/ 	.short	(.L_1383 - .L_1382)
	.align		4
.L_1382:
        /*00fc*/ 	.word	index@(.nv.constant0._ZN10layer_norm31ln_parallel_residual_bwd_kernelINS_13Kernel_traitsI13__nv_bfloat16S2_fS2_fjLj256ELj1ELj4ELj1ELj16ENS_18Kernel_traits_baseILj256ES2_S2_fS2_fjLj128EEEEELb0ELb0ELb0EEEvNS_9BwdParamsE)
        /*0100*/ 	.short	0x0210
        /*0102*/ 	.short	0x0128


	//----- nvinfo : EIATTR_SW_WAR
	.align		4
.L_1383:
        /*0104*/ 	.byte	0x04, 0x36
        /*0106*/ 	.short	(.L_1385 - .L_1384)
.L_1384:
        /*0108*/ 	.word	0x00000008
.L_1385:


//--------------------- .nv.info._ZN10layer_norm31ln_parallel_residual_bwd_kernelINS_13Kernel_traitsI13__nv_bfloat16S2_fS2_fjLj256ELj1ELj4ELj1ELj16ENS_18Kernel_traits_baseILj256ES2_S2_fS2_fjLj128EEEEELb0ELb0ELb1EEEvNS_9BwdParamsE --------------------------
	.section	.nv.info._ZN10layer_norm31ln_parallel_residual_bwd_kernelINS_13Kernel_traitsI13__nv_bfloat16S2_fS2_fjLj256ELj1ELj4ELj1ELj16ENS_18Kernel_traits_baseILj256ES2_S2_fS2_fjLj128EEEEELb0ELb0ELb1EEEvNS_9BwdParamsE,"",@"SHT_CUDA_INFO"
	.sectionflags	@""
	.align	4


	//----- nvinfo : EIATTR_CUDA_API_VERSION
	.align		4
        /*0000*/ 	.byte	0x04, 0x37
        /*0002*/ 	.short	(.L_1387 - .L_1386)
.L_1386:
        /*0004*/ 	.word	0x00000082


	//----- nvinfo : EIATTR_KPARAM_INFO
	.align		4
.L_1387:
        /*0008*/ 	.byte	0x04, 0x17
        /*000a*/ 	.short	(.L_1389 - .L_1388)
.L_1388:
        /*000c*/ 	.word	0x00000000
        /*0010*/ 	.short	0x0000
        /*0012*/ 	.short	0x0000
        /*0014*/ 	.byte	0x00, 0xf0, 0xa1, 0x04


	//----- nvinfo : EIATTR_SPARSE_MMA_MASK
	.align		4
.L_1389:
        /*0018*/ 	.byte	0x03, 0x50
        /*001a*/ 	.short	0x0000


	//----- nvinfo : EIATTR_MAXREG_COUNT
	.align		4
        /*001c*/ 	.byte	0x03, 0x1b
        /*001e*/ 	.short	0x00ff


	//----- nvinfo : EIATTR_NUM_BARRIERS
	.align		4
        /*0020*/ 	.byte	0x02, 0x4c
        /*0022*/ 	.byte	0x01
	.zero		1


	//----- nvinfo : EIATTR_MERCURY_ISA_VERSION
	.align		4
        /*0024*/ 	.byte	0x03, 0x5f
        /*0026*/ 	.short	0x0101


	//----- nvinfo : EIATTR_COOP_GROUP_MASK_REGIDS
	.align		4
        /*0028*/ 	.byte	0x04, 0x29
        /*002a*/ 	.short	(.L_1391 - .L_1390)


	//   ....[0]....
.L_1390:
        /*002c*/ 	.word	0xffffffff


	//   ....[1]....
        /*0030*/ 	.word	0xffffffff


	//   ....[2]....
        /*0034*/ 	.word	0xffffffff


	//   ....[3]....
        /*0038*/ 	.word	0xffffffff


	//   ....[4]....
        /*003c*/ 	.word	0xffffffff


	//   ....[5]....
        /*0040*/ 	.word	0xffffffff


	//   ....[6]....
        /*0044*/ 	.word	0xffffffff


	//   ....[7]....
        /*0048*/ 	.word	0xffffffff


	//   ....[8]....
        /*004c*/ 	.word	0xffffffff


	//   ....[9]....
        /*0050*/ 	.word	0xffffffff


	//   ....[10]....
        /*0054*/ 	.word	0x05000043


	//   ....[11]....
        /*0058*/ 	.word	0x05000043


	//   ....[12]....
        /*005c*/ 	.word	0x05000043


	//   ....[13]....
        /*0060*/ 	.word	0x05000043


	//   ....[14]....
        /*0064*/ 	.word	0x05000043


	//   ....[15]....
        /*0068*/ 	.word	0x05000043


	//   ....[16]....
        /*006c*/ 	.word	0x05000043


	//   ....[17]....
        /*0070*/ 	.word	0x05000043


	//   ....[18]....
        /*0074*/ 	.word	0x05000043


	//   ....[19]....
        /*0078*/ 	.word	0x05000043


	//----- nvinfo : EIATTR_COOP_GROUP_INSTR_OFFSETS
	.align		4
.L_1391:
        /*007c*/ 	.byte	0x04, 0x28
        /*007e*/ 	.short	(.L_1393 - .L_1392)


	//   ....[0]....
.L_1392:
        /*0080*/ 	.word	0x00000df0


	//   ....[1]....
        /*0084*/ 	.word	0x00000e00


	//   ....[2]....
        /*0088*/ 	.word	0x00000e30


	//   ....[3]....
        /*008c*/ 	.word	0x00000e40


	//   ....[4]....
        /*0090*/ 	.word	0x00000e70


	//   ....[5]....
        /*0094*/ 	.word	0x00000e80


	//   ....[6]....
        /*0098*/ 	.word	0x00000eb0


	//   ....[7]....
        /*009c*/ 	.word	0x00000ec0


	//   ....[8]....
        /*00a0*/ 	.word	0x00000ef0


	//   ....[9]....
        /*00a4*/ 	.word	0x00000f00


	//   ....[10]....
        /*00a8*/ 	.word	0x00001e40


	//   ....[11]....
        /*00ac*/ 	.word	0x00001ed0


	//   ....[12]....
        /*00b0*/ 	.word	0x00001f40


	//   ....[13]....
        /*00b4*/ 	.word	0x00001fa0


	//   ....[14]....
        /*00b8*/ 	.word	0x00002010


	//   ....[15]....
        /*00bc*/ 	.word	0x00002070


	//   ....[16]....
        /*00c0*/ 	.word	0x000020e0


	//   ....[17]....
        /*00c4*/ 	.word	0x00002140


	//   ....[18]....
        /*00c8*/ 	.word	0x000021b0


	//   ....[19]....
        /*00cc*/ 	.word	0x00002210


	//----- nvinfo : EIATTR_EXIT_INSTR_OFFSETS
	.align		4
.L_1393:
        /*00d0*/ 	.byte	0x04, 0x1c
        /*00d2*/ 	.short	(.L_1395 - .L_1394)


	//   ....[0]....
.L_1394:
        /*00d4*/ 	.word	0x00001dd0


	//----- nvinfo : EIATTR_MAX_THREADS
	.align		4
.L_1395:
        /*00d8*/ 	.byte	0x04, 0x05
        /*00da*/ 	.short	(.L_1397 - .L_1396)
.L_1396:
        /*00dc*/ 	.word	0x00000080
        /*00e0*/ 	.word	0x00000001
        /*00e4*/ 	.word	0x00000001


	//----- nvinfo : EIATTR_CRS_STACK_SIZE
	.align		4
.L_1397:
        /*00e8*/ 	.byte	0x04, 0x1e
        /*00ea*/ 	.short	(.L_1399 - .L_1398)
.L_1398:
        /*00ec*/ 	.word	0x00000000


	//----- nvinfo : EIATTR_CBANK_PARAM_SIZE
	.align		4
.L_1399:
        /*00f0*/ 	.byte	0x03, 0x19
        /*00f2*/ 	.short	0x0128


	//----- nvinfo : EIATTR_PARAM_CBANK
	.align		4
        /*00f4*/ 	.byte	0x04, 0x0a
        /*00f6*/ 	.short	(.L_1401 - .L_1400)
	.align		4
.L_1400:
        /*00f8*/ 	.word	index@(.nv.constant0._ZN10layer_norm31ln_parallel_residual_bwd_kernelINS_13Kernel_traitsI13__nv_bfloat16S2_fS2_fjLj256ELj1ELj4ELj1ELj16ENS_18Kernel_traits_baseILj256ES2_S2_fS2_fjLj128EEEEELb0ELb0ELb1EEEvNS_9BwdParamsE)
        /*00fc*/ 	.short	0x0210
        /*00fe*/ 	.short	0x0128


	//----- nvinfo : EIATTR_SW_WAR
	.align		4
.L_1401:
        /*0100*/ 	.byte	0x04, 0x36
        /*0102*/ 	.short	(.L_1403 - .L_1402)
.L_1402:
        /*0104*/ 	.word	0x00000008
.L_1403:


//--------------------- .nv.info._ZN10layer_norm31ln_parallel_residual_bwd_kernelINS_13Kernel_traitsI13__nv_bfloat16S2_fS2_fjLj256ELj1ELj4ELj1ELj16ENS_18Kernel_traits_baseILj256ES2_S2_fS2_fjLj128EEEEELb0ELb1ELb0EEEvNS_9BwdParamsE --------------------------
	.section	.nv.info._ZN10layer_norm31ln_parallel_residual_bwd_kernelINS_13Kernel_traitsI13__nv_bfloat16S2_fS2_fjLj256ELj1ELj4ELj1ELj16ENS_18Kernel_traits_baseILj256ES2_S2_fS2_fjLj128EEEEELb0ELb1ELb0EEEvNS_9BwdParamsE,"",@"SHT_CUDA_INFO"
	.sectionflags	@""
	.align	4


	//----- nvinfo : EIATTR_CUDA_API_VERSION
	.align		4
        /*0000*/ 	.byte	0x04, 0x37
        /*0002*/ 	.short	(.L_1405 - .L_1404)
.L_1404:
        /*0004*/ 	.word	0x00000082


	//----- nvinfo : EIATTR_KPARAM_INFO
	.align		4
.L_1405:
        /*0008*/ 	.byte	0x04, 0x17
        /*000a*/ 	.short	(.L_1407 - .L_1406)
.L_1406:
        /*000c*/ 	.word	0x00000000
        /*0010*/ 	.short	0x0000
        /*0012*/ 	.short	0x0000
        /*0014*/ 	.byte	0x00, 0xf0, 0xa1, 0x04


	//----- nvinfo : EIATTR_SPARSE_MMA_MASK
	.align		4
.L_1407:
        /*0018*/ 	.byte	0x03, 0x50
        /*001a*/ 	.short	0x0000


	//----- nvinfo : EIATTR_MAXREG_COUNT
	.align		4
        /*001c*/ 	.byte	0x03, 0x1b
        /*001e*/ 	.short	0x00ff


	//----- nvinfo : EIATTR_NUM_BARRIERS
	.align		4
        /*0020*/ 	.byte	0x02, 0x4c
        /*0022*/ 	.byte	0x01
	.zero		1


	//----- nvinfo : EIATTR_MERCURY_ISA_VERSION
	.align		4
        /*0024*/ 	.byte	0x03, 0x5f
        /*0026*/ 	.short	0x0101


	//----- nvinfo : EIATTR_COOP_GROUP_MASK_REGIDS
	.align		4
        /*0028*/ 	.byte	0x04, 0x29
        /*002a*/ 	.short	(.L_1409 - .L_1408)


	//   ....[0]....
.L_1408:
        /*002c*/ 	.word	0xffffffff


	//   ....[1]....
        /*0030*/ 	.word	0xffffffff


	//   ....[2]....
        /*0034*/ 	.word	0xffffffff


	//   ....[3]....
        /*0038*/ 	.word	0xffffffff


	//   ....[4]....
        /*003c*/ 	.word	0xffffffff


	//   ....[5]....
        /*0040*/ 	.word	0xffffffff


	//   ....[6]....
        /*0044*/ 	.word	0xffffffff


	//   ....[7]....
        /*0048*/ 	.word	0xffffffff


	//   ....[8]....
        /*004c*/ 	.word	0xffffffff


	//   ....[9]....
        /*0050*/ 	.word	0xffffffff


	//   ....[10]....
        /*0054*/ 	.word	0x0500002c


	//   ....[11]....
        /*0058*/ 	.word	0x0500002c


	//   ....[12]....
        /*005c*/ 	.word	0x0500002c


	//   ....[13]....
        /*0060*/ 	.word	0x0500002c


	//   ....[14]....
        /*0064*/ 	.word	0x0500002c


	//   ....[15]....
        /*0068*/ 	.word	0x0500002c


	//   ....[16]....
        /*006c*/ 	.word	0x0500002c


	//   ....[17]....
        /*0070*/ 	.word	0x0500002c


	//   ....[18]....
        /*0074*/ 	.word	0x0500002c


	//   ....[19]....
        /*0078*/ 	.word	0x0500002c


	//----- nvinfo : EIATTR_COOP_GROUP_INSTR_OFFSETS
	.align		4
.L_1409:
        /*007c*/ 	.byte	0x04, 0x28
        /*007e*/ 	.short	(.L_1411 - .L_1410)


	//   ....[0]....
.L_1410:
        /*0080*/ 	.word	0x00000950


	//   ....[1]....
        /*0084*/ 	.word	0x00000960


	//   ....[2]....
        /*0088*/ 	.word	0x00000990


	//   ....[3]....
        /*008c*/ 	.word	0x000009a0


	//   ....[4]....
        /*0090*/ 	.word	0x000009d0


	//   ....[5]....
        /*0094*/ 	.word	0x000009e0


	//   ....[6]....
        /*0098*/ 	.word	0x00000a10


	//   ....[7]....
        /*009c*/ 	.word	0x00000a20


	//   ....[8]....
        /*00a0*/ 	.word	0x00000a50


	//   ....[9]....
        /*00a4*/ 	.word	0x00000a60


	//   ....[10]....
        /*00a8*/ 	.word	0x00001570


	//   ....[11]....
        /*00ac*/ 	.word	0x00001600


	//   ....[12]....
        /*00b0*/ 	.word	0x00001660


	//   ....[13]....
        /*00b4*/ 	.word	0x000016c0


	//   ....[14]....
        /*00b8*/ 	.word	0x00001720


	//   ....[15]....
        /*00bc*/ 	.word	0x00001780


	//   ....[16]....
        /*00c0*/ 	.word	0x000017e0


	//   ....[17]....
        /*00c4*/ 	.word	0x00001840


	//   ....[18]....
        /*00c8*/ 	.word	0x000018a0


	//   ....[19]....
        /*00cc*/ 	.word	0x00001900


	//----- nvinfo : EIATTR_EXIT_INSTR_OFFSETS
	.align		4
.L_1411:
        /*00d0*/ 	.byte	0x04, 0x1c
        /*00d2*/ 	.short	(.L_1413 - .L_1412)


	//   ....[0]....
.L_1412:
        /*00d4*/ 	.word	0x000014d0


	//   ....[1]....
        /*00d8*/ 	.word	0x00001500


	//----- nvinfo : EIATTR_MAX_THREADS
	.align		4
.L_1413:
        /*00dc*/ 	.byte	0x04, 0x05
        /*00de*/ 	.short	(.L_1415 - .L_1414)
.L_1414:
        /*00e0*/ 	.word	0x00000080
        /*00e4*/ 	.word	0x00000001
        /*00e8*/ 	.word	0x00000001


	//----- nvinfo : EIATTR_CRS_STACK_SIZE
	.align		4
.L_1415:
        /*00ec*/ 	.byte	0x04, 0x1e
        /*00ee*/ 	.short	(.L_1417 - .L_1416)
.L_1416:
        /*00f0*/ 	.word	0x00000000


	//----- nvinfo : EIATTR_CBANK_PARAM_SIZE
	.align		4
.L_1417:
        /*00f4*/ 	.byte	0x03, 0x19
        /*00f6*/ 	.short	0x0128


	//----- nvinfo : EIATTR_PARAM_CBANK
	.align		4
        /*00f8*/ 	.byte	0x04, 0x0a
        /*00fa*/ 	.short	(.L_1419 - .L_1418)
	.align		4
.L_1418:
        /*00fc*/ 	.word	index@(.nv.constant0._ZN10layer_norm31ln_parallel_residual_bwd_kernelINS_13Kernel_traitsI13__nv_bfloat16S2_fS2_fjLj256ELj1ELj4ELj1ELj16ENS_18Kernel_traits_baseILj256ES2_S2_fS2_fjLj128EEEEELb0ELb1ELb0EEEvNS_9BwdParamsE)
        /*0100*/ 	.short	0x0210
        /*0102*/ 	.short	0x0128


	//----- nvinfo : EIATTR_SW_WAR
	.align		4
.L_1419:
        /*0104*/ 	.byte	0x04, 0x36
        /*0106*/ 	.short	(.L_1421 - .L_1420)
.L_1420:
        /*0108*/ 	.word	0x00000008
.L_1421:


//--------------------- .nv.info._ZN10layer_norm31ln_parallel_residual_bwd_kernelINS_13Kernel_traitsI13__nv_bfloat16S2_fS2_fjLj256ELj1ELj4ELj1ELj16ENS_18Kernel_traits_baseILj256ES2_S2_fS2_fjLj128EEEEELb0ELb1ELb1EEEvNS_9BwdParamsE --------------------------
	.section	.nv.info._ZN10layer_norm31ln_parallel_residual_bwd_kernelINS_13Kernel_traitsI13__nv_bfloat16S2_fS2_fjLj256ELj1ELj4ELj1ELj16ENS_18Kernel_traits_baseILj256ES2_S2_fS2_fjLj128EEEEELb0ELb1ELb1EEEvNS_9BwdParamsE,"",@"SHT_CUDA_INFO"
	.sectionflags	@""
	.align	4


	//----- nvinfo : EIATTR_CUDA_API_VERSION
	.align		4
        /*0000*/ 	.byte	0x04, 0x37
        /*0002*/ 	.short	(.L_1423 - .L_1422)
.L_1422:
        /*0004*/ 	.word	0x00000082


	//----- nvinfo : EIATTR_KPARAM_INFO
	.align		4
.L_1423:
        /*0008*/ 	.byte	0x04, 0x17
        /*000a*/ 	.short	(.L_1425 - .L_1424)
.L_1424:
        /*000c*/ 	.word	0x00000000
        /*0010*/ 	.short	0x0000
        /*0012*/ 	.short	0x0000
        /*0014*/ 	.byte	0x00, 0xf0, 0xa1, 0x04


	//----- nvinfo : EIATTR_SPARSE_MMA_MASK
	.align		4
.L_1425:
        /*0018*/ 	.byte	0x03, 0x50
        /*001a*/ 	.short	0x0000


	//----- nvinfo : EIATTR_MAXREG_COUNT
	.align		4
        /*001c*/ 	.byte	0x03, 0x1b
        /*001e*/ 	.short	0x00ff


	//----- nvinfo : EIATTR_NUM_BARRIERS
	.align		4
        /*0020*/ 	.byte	0x02, 0x4c
        /*0022*/ 	.byte	0x01
	.zero		1


	//----- nvinfo : EIATTR_MERCURY_ISA_VERSION
	.align		4
        /*0024*/ 	.byte	0x03, 0x5f
        /*0026*/ 	.short	0x0101


	//----- nvinfo : EIATTR_COOP_GROUP_MASK_REGIDS
	.align		4
        /*0028*/ 	.byte	0x04, 0x29
        /*002a*/ 	.short	(.L_1427 - .L_1426)


	//   ....[0]....
.L_1426:
        /*002c*/ 	.word	0xffffffff


	//   ....[1]....
        /*0030*/ 	.word	0xffffffff


	//   ....[2]....
        /*0034*/ 	.word	0xffffffff


	//   ....[3]....
        /*0038*/ 	.word	0xffffffff


	//   ....[4]....
        /*003c*/ 	.word	0xffffffff


	//   ....[5]....
        /*0040*/ 	.word	0xffffffff


	//   ....[6]....
        /*0044*/ 	.word	0xffffffff


	//   ....[7]....
        /*0048*/ 	.word	0xffffffff


	//   ....[8]....
        /*004c*/ 	.word	0xffffffff


	//   ....[9]....
        /*0050*/ 	.word	0xffffffff


	//   ....[10]....
        /*0054*/ 	.word	0x05000049


	//   ....[11]....
        /*0058*/ 	.word	0x05000049


	//   ....[12]....
        /*005c*/ 	.word	0x05000049


	//   ....[13]....
        /*0060*/ 	.word	0x05000049


	//   ....[14]....
        /*0064*/ 	.word	0x05000049


	//   ....[15]....
        /*0068*/ 	.word	0x05000049


	//   ....[16]....
        /*006c*/ 	.word	0x05000049


	//   ....[17]....
        /*0070*/ 	.word	0x05000049


	//   ....[18]....
        /*0074*/ 	.word	0x05000049


	//   ....[19]....
        /*0078*/ 	.word	0x05000049


	//----- nvinfo : EIATTR_COOP_GROUP_INSTR_OFFSETS
	.align		4
.L_1427:
        /*007c*/ 	.byte	0x04, 0x28
        /*007e*/ 	.short	(.L_1429 - .L_1428)


	//   ....[0]....
.L_1428:
        /*0080*/ 	.word	0x00000970


	//   ....[1]....
        /*0084*/ 	.word	0x00000980


	//   ....[2]....
        /*0088*/ 	.word	0x000009b0


	//   ....[3]....
        /*008c*/ 	.word	0x000009c0


	//   ....[4]....
        /*0090*/ 	.word	0x000009f0


	//   ....[5]....
        /*0094*/ 	.word	0x00000a00


	//   ....[6]....
        /*0098*/ 	.word	0x00000a30


	//   ....[7]....
        /*009c*/ 	.word	0x00000a40


	//   ....[8]....
        /*00a0*/ 	.word	0x00000a70


	//   ....[9]....
        /*00a4*/ 	.word	0x00000a80


	//   ....[10]....
        /*00a8*/ 	.word	0x00001590


	//   ....[11]....
        /*00ac*/ 	.word	0x00001620


	//   ....[12]....
        /*00b0*/ 	.word	0x00001680


	//   ....[13]....
        /*00b4*/ 	.word	0x000016e0


	//   ....[14]....
        /*00b8*/ 	.word	0x00001740


	//   ....[15]....
        /*00bc*/ 	.word	0x000017a0


	//   ....[16]....
        /*00c0*/ 	.word	0x00001800


	//   ....[17]....
        /*00c4*/ 	.word	0x00001860


	//   ....[18]....
        /*00c8*/ 	.word	0x000018c0


	//   ....[19]....
        /*00cc*/ 	.word	0x00001920


	//----- nvinfo : EIATTR_EXIT_INSTR_OFFSETS
	.align		4
.L_1429:
        /*00d0*/ 	.byte	0x04, 0x1c
        /*00d2*/ 	.short	(.L_1431 - .L_1430)


	//   ....[0]....
.L_1430:
        /*00d4*/ 	.word	0x00001530


	//----- nvinfo : EIATTR_MAX_THREADS
	.align		4
.L_1431:
        /*00d8*/ 	.byte	0x04, 0x05
        /*00da*/ 	.short	(.L_1433 - .L_1432)
.L_1432:
        /*00dc*/ 	.word	0x00000080
        /*00e0*/ 	.word	0x00000001
        /*00e4*/ 	.word	0x00000001


	//----- nvinfo : EIATTR_CRS_STACK_SIZE
	.align		4
.L_1433:
        /*00e8*/ 	.byte	0x04, 0x1e
        /*00ea*/ 	.short	(.L_1435 - .L_1434)
.L_1434:
        /*00ec*/ 	.word	0x00000000


	//----- nvinfo : EIATTR_CBANK_PARAM_SIZE
	.align		4
.L_1435:
        /*00f0*/ 	.byte	0x03, 0x19
        /*00f2*/ 	.short	0x0128


	//----- nvinfo : EIATTR_PARAM_CBANK
	.align		4
        /*00f4*/ 	.byte	0x04, 0x0a
        /*00f6*/ 	.short	(.L_1437 - .L_1436)
	.align		4
.L_1436:
        /*00f8*/ 	.word	index@(.nv.constant0._ZN10layer_norm31ln_parallel_residual_bwd_kernelINS_13Kernel_traitsI13__nv_bfloat16S2_fS2_fjLj256ELj1ELj4ELj1ELj16ENS_18Kernel_traits_baseILj256ES2_S2_fS2_fjLj128EEEEELb0ELb1ELb1EEEvNS_9BwdParamsE)
        /*00fc*/ 	.short	0x0210
        /*00fe*/ 	.short	0x0128


	//----- nvinfo : EIATTR_SW_WAR
	.align		4
.L_1437:
        /*0100*/ 	.byte	0x04, 0x36
        /*0102*/ 	.short	(.L_1439 - .L_1438)
.L_1438:
        /*0104*/ 	.word	0x00000008
.L_1439:


//--------------------- .nv.info._ZN10layer_norm31ln_parallel_residual_bwd_kernelINS_13Kernel_traitsI13__nv_bfloat16S2_fS2_fjLj256ELj1ELj4ELj1ELj16ENS_18Kernel_traits_baseILj256ES2_S2_fS2_fjLj128EEEEELb1ELb0ELb0EEEvNS_9BwdParamsE --------------------------
	.section	.nv.info._ZN10layer_norm31ln_parallel_residual_bwd_kernelINS_13Kernel_traitsI13__nv_bfloat16S2_fS2_fjLj256ELj1ELj4ELj1ELj16ENS_18Kernel_traits_baseILj256ES2_S2_fS2_fjLj128EEEEELb1ELb0ELb0EEEvNS_9BwdParamsE,"",@"SHT_CUDA_INFO"
	.sectionflags	@""
	.align	4


	//----- nvinfo : EIATTR_CUDA_API_VERSION
	.align		4
        /*0000*/ 	.byte	0x04, 0x37
        /*0002*/ 	.short	(.L_1441 - .L_1440)
.L_1440:
        /*0004*/ 	.word	0x00000082


	//----- nvinfo : EIATTR_KPARAM_INFO
	.align		4
.L_1441:
        /*0008*/ 	.byte	0x04, 0x17
        /*000a*/ 	.short	(.L_1443 - .L_1442)
.L_1442:
        /*000c*/ 	.word	0x00000000
        /*0010*/ 	.short	0x0000
        /*0012*/ 	.short	0x0000
        /*0014*/ 	.byte	0x00, 0xf0, 0xa1, 0x04


	//----- nvinfo : EIATTR_SPARSE_MMA_MASK
	.align		4
.L_1443:
        /*0018*/ 	.byte	0x03, 0x50
        /*001a*/ 	.short	0x0000


	//----- nvinfo : EIATTR_MAXREG_COUNT
	.align		4
        /*001c*/ 	.byte	0x03, 0x1b
        /*001e*/ 	.short	0x00ff


	//----- nvinfo : EIATTR_NUM_BARRIERS
	.align		4
        /*0020*/ 	.byte	0x02, 0x4c
        /*0022*/ 	.byte	0x01
	.zero		1


	//----- nvinfo : EIATTR_MERCURY_ISA_VERSION
	.align		4
        /*0024*/ 	.byte	0x03, 0x5f
        /*0026*/ 	.short	0x0101


	//----- nvinfo : EIATTR_COOP_GROUP_MASK_REGIDS
	.align		4
        /*0028*/ 	.byte	0x04, 0x29
        /*002a*/ 	.short	(.L_1445 - .L_1444)


	//   ....[0]....
.L_1444:
        /*002c*/ 	.word	0xffffffff


	//   ....[1]....
        /*0030*/ 	.word	0xffffffff


	//   ....[2]....
        /*0034*/ 	.word	0xffffffff


	//   ....[3]....
        /*0038*/ 	.word	0xffffffff


	//   ....[4]....
        /*003c*/ 	.word	0xffffffff


	//   ....[5]....
        /*0040*/ 	.word	0xffffffff


	//   ....[6]....
        /*0044*/ 	.word	0xffffffff


	//   ....[7]....
        /*0048*/ 	.word	0xffffffff


	//   ....[8]....
        /*004c*/ 	.word	0xffffffff


	//   ....[9]....
        /*0050*/ 	.word	0xffffffff


	//   ....[10]....
        /*0054*/ 	.word	0x05000073


	//   ....[11]....
        /*0058*/ 	.word	0x05000073


	//   ....[12]....
        /*005c*/ 	.word	0x05000073


	//   ....[13]....
        /*0060*/ 	.word	0x05000073


	//   ....[14]....
        /*0064*/ 	.word	0x05000073


	//   ....[15]....
        /*0068*/ 	.word	0x05000073


	//   ....[16]....
        /*006c*/ 	.word	0x05000073


	//   ....[17]....
        /*0070*/ 	.word	0x05000073


	//   ....[18]....
        /*0074*/ 	.word	0x05000073


	//   ....[19]....
        /*0078*/ 	.word	0x05000073


	//----- nvinfo : EIATTR_COOP_GROUP_INSTR_OFFSETS
	.align		4
.L_1445:
        /*007c*/ 	.byte	0x04, 0x28
        /*007e*/ 	.short	(.L_1447 - .L_1446)


	//   ....[0]....
.L_1446:
        /*0080*/ 	.word	0x00000f80


	//   ....[1]....
        /*0084*/ 	.word	0x00000f90


	//   ....[2]....
        /*0088*/ 	.word	0x00000fc0


	//   ....[3]....
        /*008c*/ 	.word	0x00000fd0


	//   ....[4]....
        /*0090*/ 	.word	0x00001000


	//   ....[5]....
        /*0094*/ 	.word	0x00001010


	//   ....[6]....
        /*0098*/ 	.word	0x00001040


	//   ....[7]....
        /*009c*/ 	.word	0x00001050


	//   ....[8]....
        /*00a0*/ 	.word	0x00001080


	//   ....[9]....
        /*00a4*/ 	.word	0x00001090


	//   ....[10]....
        /*00a8*/ 	.word	0x00002230


	//   ....[11]....
        /*00ac*/ 	.word	0x000022c0


	//   ....[12]....
        /*00b0*/ 	.word	0x00002330


	//   ....[13]....
        /*00b4*/ 	.word	0x00002390


	//   ....[14]....
        /*00b8*/ 	.word	0x00002400


	//   ....[15]....
        /*00bc*/ 	.word	0x00002460


	//   ....[16]....
        /*00c0*/ 	.word	0x000024d0


	//   ....[17]....
        /*00c4*/ 	.word	0x00002530


	//   ....[18]....
        /*00c8*/ 	.word	0x000025a0


	//   ....[19]....
        /*00cc*/ 	.word	0x00002600


	//----- nvinfo : EIATTR_EXIT_INSTR_OFFSETS
	.align		4
.L_1447:
        /*00d0*/ 	.byte	0x04, 0x1c
        /*00d2*/ 	.short	(.L_1449 - .L_1448)


	//   ....[0]....
.L_1448:
        /*00d4*/ 	.word	0x00002100


	//   ....[1]....
        /*00d8*/ 	.word	0x000021c0


	//----- nvinfo : EIATTR_MAX_THREADS
	.align		4
.L_1449:
        /*00dc*/ 	.byte	0x04, 0x05
        /*00de*/ 	.short	(.L_1451 - .L_1450)
.L_1450:
        /*00e0*/ 	.word	0x00000080
        /*00e4*/ 	.word	0x00000001
        /*00e8*/ 	.word	0x00000001


	//----- nvinfo : EIATTR_CRS_STACK_SIZE
	.align		4
.L_1451:
        /*00ec*/ 	.byte	0x04, 0x1e
        /*00ee*/ 	.short	(.L_1453 - .L_1452)
.L_1452:
        /*00f0*/ 	.word	0x00000000


	//----- nvinfo : EIATTR_CBANK_PARAM_SIZE
	.align		4
.L_1453:
        /*00f4*/ 	.byte	0x03, 0x19
        /*00f6*/ 	.short	0x0128


	//----- nvinfo : EIATTR_PARAM_CBANK
	.align		4
        /*00f8*/ 	.byte	0x04, 0x0a
        /*00fa*/ 	.short	(.L_1455 - .L_1454)
	.align		4
.L_1454:
        /*00fc*/ 	.word	index@(.nv.constant0._ZN10layer_norm31ln_parallel_residual_bwd_kernelINS_13Kernel_traitsI13__nv_bfloat16S2_fS2_fjLj256ELj1ELj4ELj1ELj16ENS_18Kernel_traits_baseILj256ES2_S2_fS2_fjLj128EEEEELb1ELb0ELb0EEEvNS_9BwdParamsE)
        /*0100*/ 	.short	0x0210
        /*0102*/ 	.short	0x0128


	//----- nvinfo : EIATTR_SW_WAR
	.align		4
.L_1455:
        /*0104*/ 	.byte	0x04, 0x36
        /*0106*/ 	.short	(.L_1457 - .L_1456)
.L_1456:
        /*0108*/ 	.word	0x00000008
.L_1457:


//--------------------- .nv.info._ZN10layer_norm31ln_parallel_residual_bwd_kernelINS_13Kernel_traitsI13__nv_bfloat16S2_fS2_fjLj256ELj1ELj4ELj1ELj16ENS_18Kernel_traits_baseILj256ES2_S2_fS2_fjLj128EEEEELb1ELb0ELb1EEEvNS_9BwdParamsE --------------------------
	.section	.nv.info._ZN10layer_norm31ln_parallel_residual_bwd_kernelINS_13Kernel_traitsI13__nv_bfloat16S2_fS2_fjLj256ELj1ELj4ELj1ELj16ENS_18Kernel_traits_baseILj256ES2_S2_fS2_fjLj128EEEEELb1ELb0ELb1EEEvNS_9BwdParamsE,"",@"SHT_CUDA_INFO"
	.sectionflags	@""
	.align	4


	//----- nvinfo : EIATTR_CUDA_API_VERSION
	.align		4
        /*0000*/ 	.byte	0x04, 0x37
        /*0002*/ 	.short	(.L_1459 - .L_1458)
.L_1458:
        /*0004*/ 	.word	0x00000082


	//----- nvinfo : EIATTR_KPARAM_INFO
	.align		4
.L_1459:
        /*0008*/ 	.byte	0x04, 0x17
        /*000a*/ 	.short	(.L_1461 - .L_1460)
.L_1460:
        /*000c*/ 	.word	0x00000000
        /*0010*/ 	.short	0x0000
        /*0012*/ 	.short	0x0000
        /*0014*/ 	.byte	0x00, 0xf0, 0xa1, 0x04


	//----- nvinfo : EIATTR_SPARSE_MMA_MASK
	.align		4
.L_1461:
        /*0018*/ 	.byte	0x03, 0x50
        /*001a*/ 	.short	0x0000


	//----- nvinfo : EIATTR_MAXREG_COUNT
	.align		4
        /*001c*/ 	.byte	0x03, 0x1b
        /*001e*/ 	.short	0x00ff


	//----- nvinfo : EIATTR_NUM_BARRIERS
	.align		4
        /*0020*/ 	.byte	0x02, 0x4c
        /*0022*/ 	.byte	0x01
	.zero		1


	//----- nvinfo : EIATTR_MERCURY_ISA_VERSION
	.align		4
        /*0024*/ 	.byte	0x03, 0x5f
        /*0026*/ 	.short	0x0101


	//----- nvinfo : EIATTR_COOP_GROUP_MASK_REGIDS
	.align		4
        /*0028*/ 	.byte	0x04, 0x29
        /*002a*/ 	.short	(.L_1463 - .L_1462)


	//   ....[0]....
.L_1462:
        /*002c*/ 	.word	0xffffffff


	//   ....[1]....
        /*0030*/ 	.word	0xffffffff


	//   ....[2]....
        /*0034*/ 	.word	0xffffffff


	//   ....[3]....
        /*0038*/ 	.word	0xffffffff


	//   ....[4]....
        /*003c*/ 	.word	0xffffffff


	//   ....[5]....
        /*0040*/ 	.word	0xffffffff


	//   ....[6]....
        /*0044*/ 	.word	0xffffffff


	//   ....[7]....
        /*0048*/ 	.word	0xffffffff


	//   ....[8]....
        /*004c*/ 	.word	0xffffffff


	//   ....[9]....
        /*0050*/ 	.word	0xffffffff


	//   ....[10]....
        /*0054*/ 	.word	0x05000070


	//   ....[11]....
        /*0058*/ 	.word	0x05000070


	//   ....[12]....
        /*005c*/ 	.word	0x05000070


	//   ....[13]....
        /*0060*/ 	.word	0x05000070


	//   ....[14]....
        /*0064*/ 	.word	0x05000070


	//   ....[15]....
        /*0068*/ 	.word	0x05000070


	//   ....[16]....
        /*006c*/ 	.word	0x05000070


	//   ....[17]....
        /*0070*/ 	.word	0x05000070


	//   ....[18]....
        /*0074*/ 	.word	0x05000070


	//   ....[19]....
        /*0078*/ 	.word	0x05000070


	//----- nvinfo : EIATTR_COOP_GROUP_INSTR_OFFSETS
	.align		4
.L_1463:
        /*007c*/ 	.byte	0x04, 0x28
        /*007e*/ 	.short	(.L_1465 - .L_1464)


	//   ....[0]....
.L_1464:
        /*0080*/ 	.word	0x00000fa0


	//   ....[1]....
        /*0084*/ 	.word	0x00000fb0


	//   ....[2]....
        /*0088*/ 	.word	0x00000fe0


	//   ....[3]....
        /*008c*/ 	.word	0x00000ff0


	//   ....[4]....
        /*0090*/ 	.word	0x00001020


	//   ....[5]....
        /*0094*/ 	.word	0x00001030


	//   ....[6]....
        /*0098*/ 	.word	0x00001060


	//   ....[7]....
        /*009c*/ 	.word	0x00001070


	//   ....[8]....
        /*00a0*/ 	.word	0x000010a0


	//   ....[9]....
        /*00a4*/ 	.word	0x000010b0


	//   ....[10]....
        /*00a8*/ 	.word	0x00002250


	//   ....[11]....
        /*00ac*/ 	.word	0x000022e0


	//   ....[12]....
        /*00b0*/ 	.word	0x00002340


	//   ....[13]....
        /*00b4*/ 	.word	0x000023a0


	//   ....[14]....
        /*00b8*/ 	.word	0x00002400


	//   ....[15]....
        /*00bc*/ 	.word	0x00002460


	//   ....[16]....
        /*00c0*/ 	.word	0x000024c0


	//   ....[17]....
        /*00c4*/ 	.word	0x00002520


	//   ....[18]....
        /*00c8*/ 	.word	0x00002580


	//   ....[19]....
        /*00cc*/ 	.word	0x000025e0


	//----- nvinfo : EIATTR_EXIT_INSTR_OFFSETS
	.align		4
.L_1465:
        /*00d0*/ 	.byte	0x04, 0x1c
        /*00d2*/ 	.short	(.L_1467 - .L_1466)


	//   ....[0]....
.L_1466:
        /*00d4*/ 	.word	0x000021f0


	//----- nvinfo : EIATTR_MAX_THREADS
	.align		4
.L_1467:
        /*00d8*/ 	.byte	0x04, 0x05
        /*00da*/ 	.short	(.L_1469 - .L_1468)
.L_1468:
        /*00dc*/ 	.word	0x00000080
        /*00e0*/ 	.word	0x00000001
        /*00e4*/ 	.word	0x00000001


	//----- nvinfo : EIATTR_CRS_STACK_SIZE
	.align		4
.L_1469:
        /*00e8*/ 	.byte	0x04, 0x1e
        /*00ea*/ 	.short	(.L_1471 - .L_1470)
.L_1470:
        /*00ec*/ 	.word	0x00000000


	//----- nvinfo : EIATTR_CBANK_PARAM_SIZE
	.align		4
.L_1471:
        /*00f0*/ 	.byte	0x03, 0x19
        /*00f2*/ 	.short	0x0128


	//----- nvinfo : EIATTR_PARAM_CBANK
	.align		4
        /*00f4*/ 	.byte	0x04, 0x0a
        /*00f6*/ 	.short	(.L_1473 - .L_1472)
	.align		4
.L_1472:
        /*00f8*/ 	.word	index@(.nv.constant0._ZN10layer_norm31ln_parallel_residual_bwd_kernelINS_13Kernel_traitsI13__nv_bfloat16S2_fS2_fjLj256ELj1ELj4ELj1ELj16ENS_18Kernel_traits_baseILj256ES2_S2_fS2_fjLj128EEEEELb1ELb0ELb1EEEvNS_9BwdParamsE)
        /*00fc*/ 	.short	0x0210
        /*00fe*/ 	.short	0x0128


	//----- nvinfo : EIATTR_SW_WAR
	.align		4
.L_1473:
        /*0100*/ 	.byte	0x04, 0x36
        /*0102*/ 	.short	(.L_1475 - .L_1474)
.L_1474:
        /*0104*/ 	.word	0x00000008
.L_1475:


//--------------------- .nv.info._ZN10layer_norm22ln_bwd_finalize_kernelINS_22Kernel_traits_finalizeILj256E13__nv_bfloat16S2_fS2_fjLb0ELj1024ELj4ENS_18Kernel_traits_baseILj256ES2_S2_fS2_fjLj1024EEEEELb0ELb0EEEvNS_9BwdParamsE --------------------------
	.section	.nv.info._ZN10layer_norm22ln_bwd_finalize_kernelINS_22Kernel_traits_finalizeILj256E13__nv_bfloat16S2_fS2_fjLb0ELj1024ELj4ENS_18Kernel_traits_baseILj256ES2_S2_fS2_fjLj1024EEEEELb0ELb0EEEvNS_9BwdParamsE,"",@"SHT_CUDA_INFO"
	.sectionflags	@""
	.align	4


	//----- nvinfo : EIATTR_CUDA_API_VERSION
	.align		4
        /*0000*/ 	.byte	0x04, 0x37
        /*0002*/ 	.short	(.L_1477 - .L_1476)
.L_1476:
        /*0004*/ 	.word	0x00000082


	//----- nvinfo : EIATTR_KPARAM_INFO
	.align		4
.L_1477:
        /*0008*/ 	.byte	0x04, 0x17
        /*000a*/ 	.short	(.L_1479 - .L_1478)
.L_1478:
        /*000c*/ 	.word	0x00000000
        /*0010*/ 	.short	0x0000
        /*0012*/ 	.short	0x0000
        /*0014*/ 	.byte	0x00, 0xf0, 0xa1, 0x04


	//----- nvinfo : EIATTR_SPARSE_MMA_MASK
	.align		4
.L_1479:
        /*0018*/ 	.byte	0x03, 0x50
        /*001a*/ 	.short	0x0000


	//----- nvinfo : EIATTR_MAXREG_COUNT
	.align		4
        /*001c*/ 	.byte	0x03, 0x1b
        /*001e*/ 	.short	0x0040


	//----- nvinfo : EIATTR_NUM_BARRIERS
	.align		4
        /*0020*/ 	.byte	0x02, 0x4c
        /*0022*/ 	.byte	0x01
	.zero		1


	//----- nvinfo : EIATTR_MERCURY_ISA_VERSION
	.align		4
        /*0024*/ 	.byte	0x03, 0x5f
        /*0026*/ 	.short	0x0101


	//----- nvinfo : EIATTR_COOP_GROUP_MASK_REGIDS
	.align		4
        /*0028*/ 	.byte	0x04, 0x29
        /*002a*/ 	.short	(.L_1481 - .L_1480)


	//   ....[0]....
.L_1480:
        /*002c*/ 	.word	0xffffffff


	//   ....[1]....
        /*0030*/ 	.word	0xffffffff


	//   ....[2]....
        /*0034*/ 	.word	0xffffffff


	//   ....[3]....
        /*0038*/ 	.word	0xffffffff


	//   ....[4]....
        /*003c*/ 	.word	0xffffffff


	//   ....[5]....
        /*0040*/ 	.word	0xffffffff


	//   ....[6]....
        /*0044*/ 	.word	0xffffffff


	//   ....[7]....
        /*0048*/ 	.word	0xffffffff


	//   ....[8]....
        /*004c*/ 	.word	0xffffffff


	//   ....[9]....
        /*0050*/ 	.word	0xffffffff


	//   ....[10]....
        /*0054*/ 	.word	0x05000013


	//   ....[11]....
        /*0058*/ 	.word	0x05000013


	//   ....[12]....
        /*005c*/ 	.word	0x05000013


	//   ....[13]....
        /*0060*/ 	.word	0x05000013


	//   ....[14]....
        /*0064*/ 	.word	0x05000013


	//   ....[15]....
        /*0068*/ 	.word	0x05000013


	//   ....[16]....
        /*006c*/ 	.word	0x05000013


	//   ....[17]....
        /*0070*/ 	.word	0x05000013


	//   ....[18]....
        /*0074*/ 	.word	0x05000013


	//   ....[19]....
        /*0078*/ 	.word	0x05000013


	//----- nvinfo : EIATTR_COOP_GROUP_INSTR_OFFSETS
	.align		4
.L_1481:
        /*007c*/ 	.byte	0x04, 0x28
        /*007e*/ 	.short	(.L_1483 - .L_1482)


	//   ....[0]....
.L_1482:
        /*0080*/ 	.word	0x000008e0


	//   ....[1]....
        /*0084*/ 	.word	0x000008f0


	//   ....[2]....
        /*0088*/ 	.word	0x00000920


	//   ....[3]....
        /*008c*/ 	.word	0x00000930


	//   ....[4]....
        /*0090*/ 	.word	0x00000960


	//   ....[5]....
        /*0094*/ 	.word	0x00000970


	//   ....[6]....
        /*0098*/ 	.word	0x000009a0


	//   ....[7]....
        /*009c*/ 	.word	0x000009b0


	//   ....[8]....
        /*00a0*/ 	.word	0x000009e0


	//   ....[9]....
        /*00a4*/ 	.word	0x000009f0


	//   ....[10]....
        /*00a8*/ 	.word	0x00000c10


	//   ....[11]....
        /*00ac*/ 	.word	0x00000c80


	//   ....[12]....
        /*00b0*/ 	.word	0x00000cf0


	//   ....[13]....
        /*00b4*/ 	.word	0x00000d60


	//   ....[14]....
        /*00b8*/ 	.word	0x00000dd0


	//   ....[15]....
        /*00bc*/ 	.word	0x00000e30


	//   ....[16]....
        /*00c0*/ 	.word	0x00000ea0


	//   ....[17]....
        /*00c4*/ 	.word	0x00000f10


	//   ....[18]....
        /*00c8*/ 	.word	0x00000f80


	//   ....[19]....
        /*00cc*/ 	.word	0x00000ff0


	//----- nvinfo : EIATTR_EXIT_INSTR_OFFSETS
	.align		4
.L_1483:
        /*00d0*/ 	.byte	0x04, 0x1c
        /*00d2*/ 	.short	(.L_1485 - .L_1484)


	//   ....[0]....
.L_1484:
        /*00d4*/ 	.word	0x00000070


	//   ....[1]....
        /*00d8*/ 	.word	0x00000bb0


	//----- nvinfo : EIATTR_MAX_THREADS
	.align		4
.L_1485:
        /*00dc*/ 	.byte	0x04, 0x05
        /*00de*/ 	.short	(.L_1487 - .L_1486)
.L_1486:
        /*00e0*/ 	.word	0x00000400
        /*00e4*/ 	.word	0x00000001
        /*00e8*/ 	.word	0x00000001


	//----- nvinfo : EIATTR_CRS_STACK_SIZE
	.align		4
.L_1487:
        /*00ec*/ 	.byte	0x04, 0x1e
        /*00ee*/ 	.short	(.L_1489 - .L_1488)
.L_1488:
        /*00f0*/ 	.word	0x00000000


	//----- nvinfo : EIATTR_CBANK_PARAM_SIZE
	.align		4
.L_1489:
        /*00f4*/ 	.byte	0x03, 0x19
        /*00f6*/ 	.short	0x0128


	//----- nvinfo : EIATTR_PARAM_CBANK
	.align		4
        /*00f8*/ 	.byte	0x04, 0x0a
        /*00fa*/ 	.short	(.L_1491 - .L_1490)
	.align		4
.L_1490:
        /*00fc*/ 	.word	index@(.nv.constant0._ZN10layer_norm22ln_bwd_finalize_kernelINS_22Kernel_traits_finalizeILj256E13__nv_bfloat16S2_fS2_fjLb0ELj1024ELj4ENS_18Kernel_traits_baseILj256ES2_S2_fS2_fjLj1024EEEEELb0ELb0EEEvNS_9BwdParamsE)
        /*0100*/ 	.short	0x0210
        /*0102*/ 	.short	0x0128


	//----- nvinfo : EIATTR_SW_WAR
	.align		4
.L_1491:
        /*0104*/ 	.byte	0x04, 0x36
        /*0106*/ 	.short	(.L_1493 - .L_1492)
.L_1492:
        /*0108*/ 	.word	0x00000008
.L_1493:


//--------------------- .nv.info._ZN10layer_norm40ln_parallel_residual_bwd_finalize_kernelINS_22Kernel_traits_finalizeILj256E13__nv_bfloat16S2_fS2_fjLb0ELj1024ELj4ENS_18Kernel_traits_baseILj256ES2_S2_fS2_fjLj1024EEEEELb0EEEvNS_9BwdParamsE --------------------------
	.section	.nv.info._ZN10layer_norm40ln_parallel_residual_bwd_finalize_kernelINS_22Kernel_traits_finalizeILj256E13__nv_bfloat16S2_fS2_fjLb0ELj1024ELj4ENS_18Kernel_traits_baseILj256ES2_S2_fS2_fjLj1024EEEEELb0EEEvNS_9BwdParamsE,"",@"SHT_CUDA_INFO"
	.sectionflags	@""
	.align	4


	//----- nvinfo : EIATTR_CUDA_API_VERSION
	.align		4
        /*0000*/ 	.byte	0x04, 0x37
        /*0002*/ 	.short	(.L_1495 - .L_1494)
.L_1494:
        /*0004*/ 	.word	0x00000082


	//----- nvinfo : EIATTR_KPARAM_INFO
	.align		4
.L_1495:
        /*0008*/ 	.byte	0x04, 0x17
        /*000a*/ 	.short	(.L_1497 - .L_1496)
.L_1496:
        /*000c*/ 	.word	0x00000000
        /*0010*/ 	.short	0x0000
        /*0012*/ 	.short	0x0000
        /*0014*/ 	.byte	0x00, 0xf0, 0xa1, 0x04


	//----- nvinfo : EIATTR_SPARSE_MMA_MASK
	.align		4
.L_1497:
        /*0018*/ 	.byte	0x03, 0x50
        /*001a*/ 	.short	0x0000


	//----- nvinfo : EIATTR_MAXREG_COUNT
	.align		4
        /*001c*/ 	.byte	0x03, 0x1b
        /*001e*/ 	.short	0x0040


	//----- nvinfo : EIATTR_NUM_BARRIERS
	.align		4
        /*0020*/ 	.byte	0x02, 0x4c
        /*0022*/ 	.byte	0x01
	.zero		1


	//----- nvinfo : EIATTR_MERCURY_ISA_VERSION
	.align		4
        /*0024*/ 	.byte	0x03, 0x5f
        /*0026*/ 	.short	0x0101


	//----- nvinfo : EIATTR_COOP_GROUP_MASK_REGIDS
	.align		4
        /*0028*/ 	.byte	0x04, 0x29
        /*002a*/ 	.short	(.L_1499 - .L_1498)


	//   ....[0]....
.L_1498:
        /*002c*/ 	.word	0xffffffff


	//   ....[1]....
        /*0030*/ 	.word	0xffffffff


	//   ....[2]....
        /*0034*/ 	.word	0xffffffff


	//   ....[3]....
        /*0038*/ 	.word	0xffffffff


	//   ....[4]....
        /*003c*/ 	.word	0xffffffff


	//   ....[5]....
        /*0040*/ 	.word	0xffffffff


	//   ....[6]....
        /*0044*/ 	.word	0xffffffff


	//   ....[7]....
        /*0048*/ 	.word	0xffffffff


	//   ....[8]....
        /*004c*/ 	.word	0xffffffff


	//   ....[9]....
        /*0050*/ 	.word	0xffffffff


	//   ....[10]....
        /*0054*/ 	.word	0xffffffff


	//   ....[11]....
        /*0058*/ 	.word	0xffffffff


	//   ....[12]....
        /*005c*/ 	.word	0xffffffff


	//   ....[13]....
        /*0060*/ 	.word	0xffffffff


	//   ....[14]....
        /*0064*/ 	.word	0xffffffff


	//   ....[15]....
        /*0068*/ 	.word	0xffffffff


	//   ....[16]....
        /*006c*/ 	.word	0xffffffff


	//   ....[17]....
        /*0070*/ 	.word	0xffffffff


	//   ....[18]....
        /*0074*/ 	.word	0xffffffff


	//   ....[19]....
        /*0078*/ 	.word	0xffffffff


	//   ....[20]....
        /*007c*/ 	.word	0x0500000c


	//   ....[21]....
        /*0080*/ 	.word	0x0500000c


	//   ....[22]....
        /*0084*/ 	.word	0x0500000c


	//   ....[23]....
        /*0088*/ 	.word	0x0500000c


	//   ....[24]....
        /*008c*/ 	.word	0x0500000c


	//   ....[25]....
        /*0090*/ 	.word	0x0500000c


	//   ....[26]....
        /*0094*/ 	.word	0x0500000c


	//   ....[27]....
        /*0098*/ 	.word	0x0500000c


	//   ....[28]....
        /*009c*/ 	.word	0x0500000c


	//   ....[29]....
        /*00a0*/ 	.word	0x0500000c


	//   ....[30]....
        /*00a4*/ 	.word	0x0500000c


	//   ....[31]....
        /*00a8*/ 	.word	0x0500000c


	//   ....[32]....
        /*00ac*/ 	.word	0x0500000c


	//   ....[33]....
        /*00b0*/ 	.word	0x0500000c


	//   ....[34]....
        /*00b4*/ 	.word	0x0500000c


	//   ....[35]....
        /*00b8*/ 	.word	0x0500000c


	//   ....[36]....
        /*00bc*/ 	.word	0x0500000c


	//   ....[37]....
        /*00c0*/ 	.word	0x0500000c


	//   ....[38]....
        /*00c4*/ 	.word	0x0500000c


	//   ....[39]....
        /*00c8*/ 	.word	0x0500000c


	//----- nvinfo : EIATTR_COOP_GROUP_INSTR_OFFSETS
	.align		4
.L_1499:
        /*00cc*/ 	.byte	0x04, 0x28
        /*00ce*/ 	.short	(.L_1501 - .L_1500)


	//   ....[0]....
.L_1500:
        /*00d0*/ 	.word	0x00000ce0


	//   ....[1]....
        /*00d4*/ 	.word	0x00000cf0


	//   ....[2]....
        /*00d8*/ 	.word	0x00000d00


	//   ....[3]....
        /*00dc*/ 	.word	0x00000d10


	//   ....[4]....
        /*00e0*/ 	.word	0x00000d40


	//   ....[5]....
        /*00e4*/ 	.word	0x00000d70


	//   ....[6]....
        /*00e8*/ 	.word	0x00000d80


	//   ....[7]....
        /*00ec*/ 	.word	0x00000d90


	//   ....[8]....
        /*00f0*/ 	.word	0x00000db0


	//   ....[9]....
        /*00f4*/ 	.word	0x00000df0


	//   ....[10]....
        /*00f8*/ 	.word	0x00000e00


	//   ....[11]....
        /*00fc*/ 	.word	0x00000e10


	//   ....[12]....
        /*0100*/ 	.word	0x00000e30


	//   ....[13]....
        /*0104*/ 	.word	0x00000e70


	//   ....[14]....
        /*0108*/ 	.word	0x00000e80


	//   ....[15]....
        /*010c*/ 	.word	0x00000e90


	//   ....[16]....
        /*0110*/ 	.word	0x00000eb0


	//   ....[17]....
        /*0114*/ 	.word	0x00000ee0


	//   ....[18]....
        /*0118*/ 	.word	0x00000f00


	//   ....[19]....
        /*011c*/ 	.word	0x00000f10


	//   ....[20]....
        /*0120*/ 	.word	0x00001230


	//   ....[21]....
        /*0124*/ 	.word	0x00001290


	//   ....[22]....
        /*0128*/ 	.word	0x000012f0


	//   ....[23]....
        /*012c*/ 	.word	0x00001350


	//   ....[24]....
        /*0130*/ 	.word	0x000013b0


	//   ....[25]....
        /*0134*/ 	.word	0x00001410


	//   ....[26]....
        /*0138*/ 	.word	0x00001480


	//   ....[27]....
        /*013c*/ 	.word	0x000014f0


	//   ....[28]....
        /*0140*/ 	.word	0x00001560


	//   ....[29]....
        /*0144*/ 	.word	0x000015d0


	//   ....[30]....
        /*0148*/ 	.word	0x00001630


	//   ....[31]....
        /*014c*/ 	.word	0x000016a0


	//   ....[32]....
        /*0150*/ 	.word	0x00001710


	//   ....[33]....
        /*0154*/ 	.word	0x00001780


	//   ....[34]....
        /*0158*/ 	.word	0x000017f0


	//   ....[35]....
        /*015c*/ 	.word	0x00001850


	//   ....[36]....
        /*0160*/ 	.word	0x000018c0


	//   ....[37]....
        /*0164*/ 	.word	0x00001930


	//   ....[38]....
        /*0168*/ 	.word	0x000019a0


	//   ....[39]....
        /*016c*/ 	.word	0x00001a10


	//----- nvinfo : EIATTR_EXIT_INSTR_OFFSETS
	.align		4
.L_1501:
        /*0170*/ 	.byte	0x04, 0x1c
        /*0172*/ 	.short	(.L_1503 - .L_1502)


	//   ....[0]....
.L_1502:
        /*0174*/ 	.word	0x00000070


	//   ....[1]....
        /*0178*/ 	.word	0x000011d0


	//----- nvinfo : EIATTR_MAX_THREADS
	.align		4
.L_1503:
        /*017c*/ 	.byte	0x04, 0x05
        /*017e*/ 	.short	(.L_1505 - .L_1504)
.L_1504:
        /*0180*/ 	.word	0x00000400
        /*0184*/ 	.word	0x00000001
        /*0188*/ 	.word	0x00000001


	//----- nvinfo : EIATTR_CRS_STACK_SIZE
	.align		4
.L_1505:
        /*018c*/ 	.byte	0x04, 0x1e
        /*018e*/ 	.short	(.L_1507 - .L_1506)
.L_1506:
        /*0190*/ 	.word	0x00000000


	//----- nvinfo : EIATTR_CBANK_PARAM_SIZE
	.align		4
.L_1507:
        /*0194*/ 	.byte	0x03, 0x19
        /*0196*/ 	.short	0x0128


	//----- nvinfo : EIATTR_PARAM_CBANK
	.align		4
        /*0198*/ 	.byte	0x04, 0x0a
        /*019a*/ 	.short	(.L_1509 - .L_1508)
	.align		4
.L_1508:
        /*019c*/ 	.word	index@(.nv.constant0._ZN10layer_norm40ln_parallel_residual_bwd_finalize_kernelINS_22Kernel_traits_finalizeILj256E13__nv_bfloat16S2_fS2_fjLb0ELj1024ELj4ENS_18Kernel_traits_baseILj256ES2_S2_fS2_fjLj1024EEEEELb0EEEvNS_9BwdParamsE)
        /*01a0*/ 	.short	0x0210
        /*01a2*/ 	.short	0x0128


	//----- nvinfo : EIATTR_SW_WAR
	.align		4
.L_1509:
        /*01a4*/ 	.byte	0x04, 0x36
        /*01a6*/ 	.short	(.L_1511 - .L_1510)
.L_1510:
        /*01a8*/ 	.word	0x00000008
.L_1511:


//--------------------- .nv.info._ZN10layer_norm31ln_parallel_residual_bwd_kernelINS_13Kernel_traitsI13__nv_bfloat16S2_fS2_fjLj256ELj1ELj4ELj1ELj16ENS_18Kernel_traits_baseILj256ES2_S2_fS2_fjLj128EEEEELb1ELb1ELb0EEEvNS_9BwdParamsE --------------------------
	.section	.nv.info._ZN10layer_norm31ln_parallel_residual_bwd_kernelINS_13Kernel_traitsI13__nv_bfloat16S2_fS2_fjLj256ELj1ELj4ELj1ELj16ENS_18Kernel_traits_baseILj256ES2_S2_fS2_fjLj128EEEEELb1ELb1ELb0EEEvNS_9BwdParamsE,"",@"SHT_CUDA_INFO"
	.sectionflags	@""
	.align	4


	//----- nvinfo : EIATTR_CUDA_API_VERSION
	.align		4
        /*0000*/ 	.byte	0x04, 0x37
        /*0002*/ 	.short	(.L_1513 - .L_1512)
.L_1512:
        /*0004*/ 	.word	0x00000082


	//----- nvinfo : EIATTR_KPARAM_INFO
	.align		4
.L_1513:
        /*0008*/ 	.byte	0x04, 0x17
        /*000a*/ 	.short	(.L_1515 - .L_1514)
.L_1514:
        /*000c*/ 	.word	0x00000000
        /*0010*/ 	.short	0x0000
        /*0012*/ 	.short	0x0000
        /*0014*/ 	.byte	0x00, 0xf0, 0xa1, 0x04


	//----- nvinfo : EIATTR_SPARSE_MMA_MASK
	.align		4
.L_1515:
        /*0018*/ 	.byte	0x03, 0x50
        /*001a*/ 	.short	0x0000


	//----- nvinfo : EIATTR_MAXREG_COUNT
	.align		4
        /*001c*/ 	.byte	0x03, 0x1b
        /*001e*/ 	.short	0x00ff


	//----- nvinfo : EIATTR_NUM_BARRIERS
	.align		4
        /*0020*/ 	.byte	0x02, 0x4c
        /*0022*/ 	.byte	0x01
	.zero		1


	//----- nvinfo : EIATTR_MERCURY_ISA_VERSION
	.align		4
        /*0024*/ 	.byte	0x03, 0x5f
        /*0026*/ 	.short	0x0101


	//----- nvinfo : EIATTR_COOP_GROUP_MASK_REGIDS
	.align		4
        /*0028*/ 	.byte	0x04, 0x29
        /*002a*/ 	.short	(.L_1517 - .L_1516)


	//   ....[0]....
.L_1516:
        /*002c*/ 	.word	0xffffffff


	//   ....[1]....
        /*0030*/ 	.word	0xffffffff


	//   ....[2]....
        /*0034*/ 	.word	0xffffffff


	//   ....[3]....
        /*0038*/ 	.word	0xffffffff


	//   ....[4]....
        /*003c*/ 	.word	0xffffffff


	//   ....[5]....
        /*0040*/ 	.word	0xffffffff


	//   ....[6]....
        /*0044*/ 	.word	0xffffffff


	//   ....[7]....
        /*0048*/ 	.word	0xffffffff


	//   ....[8]....
        /*004c*/ 	.word	0xffffffff


	//   ....[9]....
        /*0050*/ 	.word	0xffffffff


	//   ....[10]....
        /*0054*/ 	.word	0x05000030


	//   ....[11]....
        /*0058*/ 	.word	0x05000030


	//   ....[12]....
        /*005c*/ 	.word	0x05000030


	//   ....[13]....
        /*0060*/ 	.word	0x05000030


	//   ....[14]....
        /*0064*/ 	.word	0x05000030


	//   ....[15]....
        /*0068*/ 	.word	0x05000030


	//   ....[16]....
        /*006c*/ 	.word	0x05000030


	//   ....[17]....
        /*0070*/ 	.word	0x05000030


	//   ....[18]....
        /*0074*/ 	.word	0x05000030


	//   ....[19]....
        /*0078*/ 	.word	0x05000030


	//----- nvinfo : EIATTR_COOP_GROUP_INSTR_OFFSETS
	.align		4
.L_1517:
        /*007c*/ 	.byte	0x04, 0x28
        /*007e*/ 	.short	(.L_1519 - .L_1518)


	//   ....[0]....
.L_1518:
        /*0080*/ 	.word	0x00000b80


	//   ....[1]....
        /*0084*/ 	.word	0x00000b90


	//   ....[2]....
        /*0088*/ 	.word	0x00000bc0


	//   ....[3]....
        /*008c*/ 	.word	0x00000bd0


	//   ....[4]....
        /*0090*/ 	.word	0x00000c00


	//   ....[5]....
        /*0094*/ 	.word	0x00000c10


	//   ....[6]....
        /*0098*/ 	.word	0x00000c40


	//   ....[7]....
        /*009c*/ 	.word	0x00000c50


	//   ....[8]....
        /*00a0*/ 	.word	0x00000c80


	//   ....[9]....
        /*00a4*/ 	.word	0x00000c90


	//   ....[10]....
        /*00a8*/ 	.word	0x00001a20


	//   ....[11]....
        /*00ac*/ 	.word	0x00001ab0


	//   ....[12]....
        /*00b0*/ 	.word	0x00001b10


	//   ....[13]....
        /*00b4*/ 	.word	0x00001b70


	//   ....[14]....
        /*00b8*/ 	.word	0x00001bd0


	//   ....[15]....
        /*00bc*/ 	.word	0x00001c30


	//   ....[16]....
        /*00c0*/ 	.word	0x00001c90


	//   ....[17]....
        /*00c4*/ 	.word	0x00001cf0


	//   ....[18]....
        /*00c8*/ 	.word	0x00001d50


	//   ....[19]....
        /*00cc*/ 	.word	0x00001db0


	//----- nvinfo : EIATTR_EXIT_INSTR_OFFSETS
	.align		4
.L_1519:
        /*00d0*/ 	.byte	0x04, 0x1c
        /*00d2*/ 	.short	(.L_1521 - .L_1520)


	//   ....[0]....
.L_1520:
        /*00d4*/ 	.word	0x00001980


	//   ....[1]....
        /*00d8*/ 	.word	0x000019b0


	//----- nvinfo : EIATTR_MAX_THREADS
	.align		4
.L_1521:
        /*00dc*/ 	.byte	0x04, 0x05
        /*00de*/ 	.short	(.L_1523 - .L_1522)
.L_1522:
        /*00e0*/ 	.word	0x00000080
        /*00e4*/ 	.word	0x00000001
        /*00e8*/ 	.word	0x00000001


	//----- nvinfo : EIATTR_CRS_STACK_SIZE
	.align		4
.L_1523:
        /*00ec*/ 	.byte	0x04, 0x1e
        /*00ee*/ 	.short	(.L_1525 - .L_1524)
.L_1524:
        /*00f0*/ 	.word	0x00000000


	//----- nvinfo : EIATTR_CBANK_PARAM_SIZE
	.align		4
.L_1525:
        /*00f4*/ 	.byte	0x03, 0x19
        /*00f6*/ 	.short	0x0128


	//----- nvinfo : EIATTR_PARAM_CBANK
	.align		4
        /*00f8*/ 	.byte	0x04, 0x0a
        /*00fa*/ 	.short	(.L_1527 - .L_1526)
	.align		4
.L_1526:
        /*00fc*/ 	.word	index@(.nv.constant0._ZN10layer_norm31ln_parallel_residual_bwd_kernelINS_13Kernel_traitsI13__nv_bfloat16S2_fS2_fjLj256ELj1ELj4ELj1ELj16ENS_18Kernel_traits_baseILj256ES2_S2_fS2_fjLj128EEEEELb1ELb1ELb0EEEvNS_9BwdParamsE)
        /*0100*/ 	.short	0x0210
        /*0102*/ 	.short	0x0128


	//----- nvinfo : EIATTR_SW_WAR
	.align		4
.L_1527:
        /*0104*/ 	.byte	0x04, 0x36
        /*0106*/ 	.short	(.L_1529 - .L_1528)
.L_1528:
        /*0108*/ 	.word	0x00000008
.L_1529:


//--------------------- .nv.info._ZN10layer_norm22ln_bwd_finalize_kernelINS_22Kernel_traits_finalizeILj256E13__nv_bfloat16S2_fS2_fjLb0ELj1024ELj4ENS_18Kernel_traits_baseILj256ES2_S2_fS2_fjLj1024EEEEELb0ELb1EEEvNS_9BwdParamsE --------------------------
	.section	.nv.info._ZN10layer_norm22ln_bwd_finalize_kernelINS_22Kernel_traits_finalizeILj256E13__nv_bfloat16S2_fS2_fjLb0ELj1024ELj4ENS_18Kernel_traits_baseILj256ES2_S2_fS2_fjLj1024EEEEELb0ELb1EEEvNS_9BwdParamsE,"",@"SHT_CUDA_INFO"
	.sectionflags	@""
	.align	4


	//----- nvinfo : EIATTR_CUDA_API_VERSION
	.align		4
        /*0000*/ 	.byte	0x04, 0x37
        /*0002*/ 	.short	(.L_1531 - .L_1530)
.L_1530:
        /*0004*/ 	.word	0x00000082


	//----- nvinfo : EIATTR_KPARAM_INFO
	.align		4
.L_1531:
        /*0008*/ 	.byte	0x04, 0x17
        /*000a*/ 	.short	(.L_1533 - .L_1532)
.L_1532:
        /*000c*/ 	.word	0x00000000
        /*0010*/ 	.short	0x0000
        /*0012*/ 	.short	0x0000
        /*0014*/ 	.byte	0x00, 0xf0, 0xa1, 0x04


	//----- nvinfo : EIATTR_SPARSE_MMA_MASK
	.align		4
.L_1533:
        /*0018*/ 	.byte	0x03, 0x50
        /*001a*/ 	.short	0x0000


	//----- nvinfo : EIATTR_MAXREG_COUNT
	.align		4
        /*001c*/ 	.byte	0x03, 0x1b
        /*001e*/ 	.short	0x0040


	//----- nvinfo : EIATTR_NUM_BARRIERS
	.align		4
        /*0020*/ 	.byte	0x02, 0x4c
        /*0022*/ 	.byte	0x01
	.zero		1


	//----- nvinfo : EIATTR_MERCURY_ISA_VERSION
	.align		4
        /*0024*/ 	.byte	0x03, 0x5f
        /*0026*/ 	.short	0x0101


	//----- nvinfo : EIATTR_COOP_GROUP_MASK_REGIDS
	.align		4
        /*0028*/ 	.byte	0x04, 0x29
        /*002a*/ 	.short	(.L_1535 - .L_1534)


	//   ....[0]....
.L_1534:
        /*002c*/ 	.word	0xffffffff


	//   ....[1]....
        /*0030*/ 	.word	0xffffffff


	//   ....[2]....
        /*0034*/ 	.word	0xffffffff


	//   ....[3]....
        /*0038*/ 	.word	0xffffffff


	//   ....[4]....
        /*003c*/ 	.word	0xffffffff


	//   ....[5]....
        /*0040*/ 	.word	0xffffffff


	//   ....[6]....
        /*0044*/ 	.word	0xffffffff


	//   ....[7]....
        /*0048*/ 	.word	0xffffffff


	//   ....[8]....
        /*004c*/ 	.word	0xffffffff


	//   ....[9]....
        /*0050*/ 	.word	0xffffffff


	//   ....[10]....
        /*0054*/ 	.word	0x05000011


	//   ....[11]....
        /*0058*/ 	.word	0x05000011


	//   ....[12]....
        /*005c*/ 	.word	0x05000011


	//   ....[13]....
        /*0060*/ 	.word	0x05000011


	//   ....[14]....
        /*0064*/ 	.word	0x05000011


	//   ....[15]....
        /*0068*/ 	.word	0x05000011


	//   ....[16]....
        /*006c*/ 	.word	0x05000011


	//   ....[17]....
        /*0070*/ 	.word	0x05000011


	//   ....[18]....
        /*0074*/ 	.word	0x05000011


	//   ....[19]....
        /*0078*/ 	.word	0x05000011


	//----- nvinfo : EIATTR_COOP_GROUP_INSTR_OFFSETS
	.align		4
.L_1535:
        /*007c*/ 	.byte	0x04, 0x28
        /*007e*/ 	.short	(.L_1537 - .L_1536)


	//   ....[0]....
.L_1536:
        /*0080*/ 	.word	0x000008e0


	//   ....[1]....
        /*0084*/ 	.word	0x000008f0


	//   ....[2]....
        /*0088*/ 	.word	0x00000920


	//   ....[3]....
        /*008c*/ 	.word	0x00000930


	//   ....[4]....
        /*0090*/ 	.word	0x00000960


	//   ....[5]....
        /*0094*/ 	.word	0x00000970


	//   ....[6]....
        /*0098*/ 	.word	0x000009a0


	//   ....[7]....
        /*009c*/ 	.word	0x000009b0


	//   ....[8]....
        /*00a0*/ 	.word	0x000009e0


	//   ....[9]....
        /*00a4*/ 	.word	0x000009f0


	//   ....[10]....
        /*00a8*/ 	.word	0x00000bf0


	//   ....[11]....
        /*00ac*/ 	.word	0x00000c60


	//   ....[12]....
        /*00b0*/ 	.word	0x00000cd0


	//   ....[13]....
        /*00b4*/ 	.word	0x00000d40


	//   ....[14]....
        /*00b8*/ 	.word	0x00000db0


	//   ....[15]....
        /*00bc*/ 	.word	0x00000e10


	//   ....[16]....
        /*00c0*/ 	.word	0x00000e80


	//   ....[17]....
        /*00c4*/ 	.word	0x00000ef0


	//   ....[18]....
        /*00c8*/ 	.word	0x00000f60


	//   ....[19]....
        /*00cc*/ 	.word	0x00000fd0


	//----- nvinfo : EIATTR_EXIT_INSTR_OFFSETS
	.align		4
.L_1537:
        /*00d0*/ 	.byte	0x04, 0x1c
        /*00d2*/ 	.short	(.L_1539 - .L_1538)


	//   ....[0]....
.L_1538:
        /*00d4*/ 	.word	0x00000070


	//   ....[1]....
        /*00d8*/ 	.word	0x00000b90


	//----- nvinfo : EIATTR_MAX_THREADS
	.align		4
.L_1539:
        /*00dc*/ 	.byte	0x04, 0x05
        /*00de*/ 	.short	(.L_1541 - .L_1540)
.L_1540:
        /*00e0*/ 	.word	0x00000400
        /*00e4*/ 	.word	0x00000001
        /*00e8*/ 	.word	0x00000001


	//----- nvinfo : EIATTR_CRS_STACK_SIZE
	.align		4
.L_1541:
        /*00ec*/ 	.byte	0x04, 0x1e
        /*00ee*/ 	.short	(.L_1543 - .L_1542)
.L_1542:
        /*00f0*/ 	.word	0x00000000


	//----- nvinfo : EIATTR_CBANK_PARAM_SIZE
	.align		4
.L_1543:
        /*00f4*/ 	.byte	0x03, 0x19
        /*00f6*/ 	.short	0x0128


	//----- nvinfo : EIATTR_PARAM_CBANK
	.align		4
        /*00f8*/ 	.byte	0x04, 0x0a
        /*00fa*/ 	.short	(.L_1545 - .L_1544)
	.align		4
.L_1544:
        /*00fc*/ 	.word	index@(.nv.constant0._ZN10layer_norm22ln_bwd_finalize_kernelINS_22Kernel_traits_finalizeILj256E13__nv_bfloat16S2_fS2_fjLb0ELj1024ELj4ENS_18Kernel_traits_baseILj256ES2_S2_fS2_fjLj1024EEEEELb0ELb1EEEvNS_9BwdParamsE)
        /*0100*/ 	.short	0x0210
        /*0102*/ 	.short	0x0128


	//----- nvinfo : EIATTR_SW_WAR
	.align		4
.L_1545:
        /*0104*/ 	.byte	0x04, 0x36
        /*0106*/ 	.short	(.L_1547 - .L_1546)
.L_1546:
        /*0108*/ 	.word	0x00000008
.L_1547:


//--------------------- .nv.info._ZN10layer_norm40ln_parallel_residual_bwd_finalize_kernelINS_22Kernel_traits_finalizeILj256E13__nv_bfloat16S2_fS2_fjLb0ELj1024ELj4ENS_18Kernel_traits_baseILj256ES2_S2_fS2_fjLj1024EEEEELb1EEEvNS_9BwdParamsE --------------------------
	.section	.nv.info._ZN10layer_norm40ln_parallel_residual_bwd_finalize_kernelINS_22Kernel_traits_finalizeILj256E13__nv_bfloat16S2_fS2_fjLb0ELj1024ELj4ENS_18Kernel_traits_baseILj256ES2_S2_fS2_fjLj1024EEEEELb1EEEvNS_9BwdParamsE,"",@"SHT_CUDA_INFO"
	.sectionflags	@""
	.align	4


	//----- nvinfo : EIATTR_CUDA_API_VERSION
	.align		4
        /*0000*/ 	.byte	0x04, 0x37
        /*0002*/ 	.short	(.L_1549 - .L_1548)
.L_1548:
        /*0004*/ 	.word	0x00000082


	//----- nvinfo : EIATTR_KPARAM_INFO
	.align		4
.L_1549:
        /*0008*/ 	.byte	0x04, 0x17
        /*000a*/ 	.short	(.L_1551 - .L_1550)
.L_1550:
        /*000c*/ 	.word	0x00000000
        /*0010*/ 	.short	0x0000
        /*0012*/ 	.short	0x0000
        /*0014*/ 	.byte	0x00, 0xf0, 0xa1, 0x04


	//----- nvinfo : EIATTR_SPARSE_MMA_MASK
	.align		4
.L_1551:
        /*0018*/ 	.byte	0x03, 0x50
        /*001a*/ 	.short	0x0000


	//----- nvinfo : EIATTR_MAXREG_COUNT
	.align		4
        /*001c*/ 	.byte	0x03, 0x1b
        /*001e*/ 	.short	0x0040


	//----- nvinfo : EIATTR_NUM_BARRIERS
	.align		4
        /*0020*/ 	.byte	0x02, 0x4c
        /*0022*/ 	.byte	0x01
	.zero		1


	//----- nvinfo : EIATTR_MERCURY_ISA_VERSION
	.align		4
        /*0024*/ 	.byte	0x03, 0x5f
        /*0026*/ 	.short	0x0101


	//----- nvinfo : EIATTR_COOP_GROUP_MASK_REGIDS
	.align		4
        /*0028*/ 	.byte	0x04, 0x29
        /*002a*/ 	.short	(.L_1553 - .L_1552)


	//   ....[0]....
.L_1552:
        /*002c*/ 	.word	0xffffffff


	//   ....[1]....
        /*0030*/ 	.word	0xffffffff


	//   ....[2]....
        /*0034*/ 	.word	0xffffffff


	//   ....[3]....
        /*0038*/ 	.word	0xffffffff


	//   ....[4]....
        /*003c*/ 	.word	0xffffffff


	//   ....[5]....
        /*0040*/ 	.word	0xffffffff


	//   ....[6]....
        /*0044*/ 	.word	0xffffffff


	//   ....[7]....
        /*0048*/ 	.word	0xffffffff


	//   ....[8]....
        /*004c*/ 	.word	0xffffffff


	//   ....[9]....
        /*0050*/ 	.word	0xffffffff


	//   ....[10]....
        /*0054*/ 	.word	0xffffffff


	//   ....[11]....
        /*0058*/ 	.word	0xffffffff


	//   ....[12]....
        /*005c*/ 	.word	0xffffffff


	//   ....[13]....
        /*0060*/ 	.word	0xffffffff


	//   ....[14]....
        /*0064*/ 	.word	0xffffffff


	//   ....[15]....
        /*0068*/ 	.word	0xffffffff


	//   ....[16]....
        /*006c*/ 	.word	0xffffffff


	//   ....[17]....
        /*0070*/ 	.word	0xffffffff


	//   ....[18]....
        /*0074*/ 	.word	0xffffffff


	//   ....[19]....
        /*0078*/ 	.word	0xffffffff


	//   ....[20]....
        /*007c*/ 	.word	0x0500000b


	//   ....[21]....
        /*0080*/ 	.word	0x0500000b


	//   ....[22]....
        /*0084*/ 	.word	0x0500000b


	//   ....[23]....
        /*0088*/ 	.word	0x0500000b


	//   ....[24]....
        /*008c*/ 	.word	0x0500000b


	//   ....[25]....
        /*0090*/ 	.word	0x0500000b


	//   ....[26]....
        /*0094*/ 	.word	0x0500000b


	//   ....[27]....
        /*0098*/ 	.word	0x0500000b


	//   ....[28]....
        /*009c*/ 	.word	0x0500000b


	//   ....[29]....
        /*00a0*/ 	.word	0x0500000b


	//   ....[30]....
        /*00a4*/ 	.word	0x0500000b


	//   ....[31]....
        /*00a8*/ 	.word	0x0500000b


	//   ....[32]....
        /*00ac*/ 	.word	0x0500000b


	//   ....[33]....
        /*00b0*/ 	.word	0x0500000b


	//   ....[34]....
        /*00b4*/ 	.word	0x0500000b


	//   ....[35]....
        /*00b8*/ 	.word	0x0500000b


	//   ....[36]....
        /*00bc*/ 	.word	0x0500000b


	//   ....[37]....
        /*00c0*/ 	.word	0x0500000b


	//   ....[38]....
        /*00c4*/ 	.word	0x0500000b


	//   ....[39]....
        /*00c8*/ 	.word	0x0500000b


	//----- nvinfo : EIATTR_COOP_GROUP_INSTR_OFFSETS
	.align		4
.L_1553:
        /*00cc*/ 	.byte	0x04, 0x28
        /*00ce*/ 	.short	(.L_1555 - .L_1554)


	//   ....[0]....
.L_1554:
        /*00d0*/ 	.word	0x00000ce0


	//   ....[1]....
        /*00d4*/ 	.word	0x00000cf0


	//   ....[2]....
        /*00d8*/ 	.word	0x00000d00


	//   ....[3]....
        /*00dc*/ 	.word	0x00000d10


	//   ....[4]....
        /*00e0*/ 	.word	0x00000d40


	//   ....[5]....
        /*00e4*/ 	.word	0x00000d70


	//   ....[6]....
        /*00e8*/ 	.word	0x00000d80


	//   ....[7]....
        /*00ec*/ 	.word	0x00000d90


	//   ....[8]....
        /*00f0*/ 	.word	0x00000db0


	//   ....[9]....
        /*00f4*/ 	.word	0x00000df0


	//   ....[10]....
        /*00f8*/ 	.word	0x00000e00


	//   ....[11]....
        /*00fc*/ 	.word	0x00000e10


	//   ....[12]....
        /*0100*/ 	.word	0x00000e30


	//   ....[13]....
        /*0104*/ 	.word	0x00000e70


	//   ....[14]....
        /*0108*/ 	.word	0x00000e80


	//   ....[15]....
        /*010c*/ 	.word	0x00000e90


	//   ....[16]....
        /*0110*/ 	.word	0x00000eb0


	//   ....[17]....
        /*0114*/ 	.word	0x00000ee0


	//   ....[18]....
        /*0118*/ 	.word	0x00000f00


	//   ....[19]....
        /*011c*/ 	.word	0x00000f10


	//   ....[20]....
        /*0120*/ 	.word	0x00001210


	//   ....[21]....
        /*0124*/ 	.word	0x00001270


	//   ....[22]....
        /*0128*/ 	.word	0x000012d0


	//   ....[23]....
        /*012c*/ 	.word	0x00001330


	//   ....[24]....
        /*0130*/ 	.word	0x00001390


	//   ....[25]....
        /*0134*/ 	.word	0x000013f0


	//   ....[26]....
        /*0138*/ 	.word	0x00001460


	//   ....[27]....
        /*013c*/ 	.word	0x000014d0


	//   ....[28]....
        /*0140*/ 	.word	0x00001540


	//   ....[29]....
        /*0144*/ 	.word	0x000015b0


	//   ....[30]....
        /*0148*/ 	.word	0x00001610


	//   ....[31]....
        /*014c*/ 	.word	0x00001680


	//   ....[32]....
        /*0150*/ 	.word	0x000016f0


	//   ....[33]....
        /*0154*/ 	.word	0x00001760


	//   ....[34]....
        /*0158*/ 	.word	0x000017d0


	//   ....[35]....
        /*015c*/ 	.word	0x00001830


	//   ....[36]....
        /*0160*/ 	.word	0x000018a0


	//   ....[37]....
        /*0164*/ 	.word	0x00001910


	//   ....[38]....
        /*0168*/ 	.word	0x00001980


	//   ....[39]....
        /*016c*/ 	.word	0x000019f0


	//----- nvinfo : EIATTR_EXIT_INSTR_OFFSETS
	.align		4
.L_1555:
        /*0170*/ 	.byte	0x04, 0x1c
        /*0172*/ 	.short	(.L_1557 - .L_1556)


	//   ....[0]....
.L_1556:
        /*0174*/ 	.word	0x00000070


	//   ....[1]....
        /*0178*/ 	.word	0x000011b0


	//----- nvinfo : EIATTR_MAX_THREADS
	.align		4
.L_1557:
        /*017c*/ 	.byte	0x04, 0x05
        /*017e*/ 	.short	(.L_1559 - .L_1558)
.L_1558:
        /*0180*/ 	.word	0x00000400
        /*0184*/ 	.word	0x00000001
        /*0188*/ 	.word	0x00000001


	//----- nvinfo : EIATTR_CRS_STACK_SIZE
	.align		4
.L_1559:
        /*018c*/ 	.byte	0x04, 0x1e
        /*018e*/ 	.short	(.L_1561 - .L_1560)
.L_1560:
        /*0190*/ 	.word	0x00000000


	//----- nvinfo : EIATTR_CBANK_PARAM_SIZE
	.align		4
.L_1561:
        /*0194*/ 	.byte	0x03, 0x19
        /*0196*/ 	.short	0x0128


	//----- nvinfo : EIATTR_PARAM_CBANK
	.align		4
        /*0198*/ 	.byte	0x04, 0x0a
        /*019a*/ 	.short	(.L_1563 - .L_1562)
	.align		4
.L_1562:
        /*019c*/ 	.word	index@(.nv.constant0._ZN10layer_norm40ln_parallel_residual_bwd_finalize_kernelINS_22Kernel_traits_finalizeILj256E13__nv_bfloat16S2_fS2_fjLb0ELj1024ELj4ENS_18Kernel_traits_baseILj256ES2_S2_fS2_fjLj1024EEEEELb1EEEvNS_9BwdParamsE)
        /*01a0*/ 	.short	0x0210
        /*01a2*/ 	.short	0x0128


	//----- nvinfo : EIATTR_SW_WAR
	.align		4
.L_1563:
        /*01a4*/ 	.byte	0x04, 0x36
        /*01a6*/ 	.short	(.L_1565 - .L_1564)
.L_1564:
        /*01a8*/ 	.word	0x00000008
.L_1565:


//--------------------- .nv.info._ZN10layer_norm31ln_parallel_residual_bwd_kernelINS_13Kernel_traitsI13__nv_bfloat16S2_fS2_fjLj256ELj1ELj4ELj1ELj16ENS_18Kernel_traits_baseILj256ES2_S2_fS2_fjLj128EEEEELb1ELb1ELb1EEEvNS_9BwdParamsE --------------------------
	.section	.nv.info._ZN10layer_norm31ln_parallel_residual_bwd_kernelINS_13Kernel_traitsI13__nv_bfloat16S2_fS2_fjLj256ELj1ELj4ELj1ELj16ENS_18Kernel_traits_baseILj256ES2_S2_fS2_fjLj128EEEEELb1ELb1ELb1EEEvNS_9BwdParamsE,"",@"SHT_CUDA_INFO"
	.sectionflags	@""
	.align	4


	//----- nvinfo : EIATTR_CUDA_API_VERSION
	.align		4
        /*0000*/ 	.byte	0x04, 0x37
        /*0002*/ 	.short	(.L_1567 - .L_1566)
.L_1566:
        /*0004*/ 	.word	0x00000082


	//----- nvinfo : EIATTR_KPARAM_INFO
	.align		4
.L_1567:
        /*0008*/ 	.byte	0x04, 0x17
        /*000a*/ 	.short	(.L_1569 - .L_1568)
.L_1568:
        /*000c*/ 	.word	0x00000000
        /*0010*/ 	.short	0x0000
        /*0012*/ 	.short	0x0000
        /*0014*/ 	.byte	0x00, 0xf0, 0xa1, 0x04


	//----- nvinfo : EIATTR_SPARSE_MMA_MASK
	.align		4
.L_1569:
        /*0018*/ 	.byte	0x03, 0x50
        /*001a*/ 	.short	0x0000


	//----- nvinfo : EIATTR_MAXREG_COUNT
	.align		4
        /*001c*/ 	.byte	0x03, 0x1b
        /*001e*/ 	.short	0x00ff


	//----- nvinfo : EIATTR_NUM_BARRIERS
	.align		4
        /*0020*/ 	.byte	0x02, 0x4c
        /*0022*/ 	.byte	0x01
	.zero		1


	//----- nvinfo : EIATTR_MERCURY_ISA_VERSION
	.align		4
        /*0024*/ 	.byte	0x03, 0x5f
        /*0026*/ 	.short	0x0101


	//----- nvinfo : EIATTR_COOP_GROUP_MASK_REGIDS
	.align		4
        /*0028*/ 	.byte	0x04, 0x29
        /*002a*/ 	.short	(.L_1571 - .L_1570)


	//   ....[0]....
.L_1570:
        /*002c*/ 	.word	0xffffffff


	//   ....[1]....
        /*0030*/ 	.word	0xffffffff


	//   ....[2]....
        /*0034*/ 	.word	0xffffffff


	//   ....[3]....
        /*0038*/ 	.word	0xffffffff


	//   ....[4]....
        /*003c*/ 	.word	0xffffffff


	//   ....[5]....
        /*0040*/ 	.word	0xffffffff


	//   ....[6]....
        /*0044*/ 	.word	0xffffffff


	//   ....[7]....
        /*0048*/ 	.word	0xffffffff


	//   ....[8]....
        /*004c*/ 	.word	0xffffffff


	//   ....[9]....
        /*0050*/ 	.word	0xffffffff


	//   ....[10]....
        /*0054*/ 	.word	0x05000055


	//   ....[11]....
        /*0058*/ 	.word	0x05000055


	//   ....[12]....
        /*005c*/ 	.word	0x05000055


	//   ....[13]....
        /*0060*/ 	.word	0x05000055


	//   ....[14]....
        /*0064*/ 	.word	0x05000055


	//   ....[15]....
        /*0068*/ 	.word	0x05000055


	//   ....[16]....
        /*006c*/ 	.word	0x05000055


	//   ....[17]....
        /*0070*/ 	.word	0x05000055


	//   ....[18]....
        /*0074*/ 	.word	0x05000055


	//   ....[19]....
        /*0078*/ 	.word	0x05000055


	//----- nvinfo : EIATTR_COOP_GROUP_INSTR_OFFSETS
	.align		4
.L_1571:
        /*007c*/ 	.byte	0x04, 0x28
        /*007e*/ 	.short	(.L_1573 - .L_1572)


	//   ....[0]....
.L_1572:
        /*0080*/ 	.word	0x00000b20


	//   ....[1]....
        /*0084*/ 	.word	0x00000b30


	//   ....[2]....
        /*0088*/ 	.word	0x00000b60


	//   ....[3]....
        /*008c*/ 	.word	0x00000b70


	//   ....[4]....
        /*0090*/ 	.word	0x00000ba0


	//   ....[5]....
        /*0094*/ 	.word	0x00000bb0


	//   ....[6]....
        /*0098*/ 	.word	0x00000be0


	//   ....[7]....
        /*009c*/ 	.word	0x00000bf0


	//   ....[8]....
        /*00a0*/ 	.word	0x00000c20


	//   ....[9]....
        /*00a4*/ 	.word	0x00000c30


	//   ....[10]....
        /*00a8*/ 	.word	0x000019c0


	//   ....[11]....
        /*00ac*/ 	.word	0x00001a50


	//   ....[12]....
        /*00b0*/ 	.word	0x00001ac0


	//   ....[13]....
        /*00b4*/ 	.word	0x00001b20


	//   ....[14]....
        /*00b8*/ 	.word	0x00001b90


	//   ....[15]....
        /*00bc*/ 	.word	0x00001bf0


	//   ....[16]....
        /*00c0*/ 	.word	0x00001c60


	//   ....[17]....
        /*00c4*/ 	.word	0x00001cc0


	//   ....[18]....
        /*00c8*/ 	.word	0x00001d30


	//   ....[19]....
        /*00cc*/ 	.word	0x00001d90


	//----- nvinfo : EIATTR_EXIT_INSTR_OFFSETS
	.align		4
.L_1573:
        /*00d0*/ 	.byte	0x04, 0x1c
        /*00d2*/ 	.short	(.L_1575 - .L_1574)


	//   ....[0]....
.L_1574:
        /*00d4*/ 	.word	0x00001950


	//----- nvinfo : EIATTR_MAX_THREADS
	.align		4
.L_1575:
        /*00d8*/ 	.byte	0x04, 0x05
        /*00da*/ 	.short	(.L_1577 - .L_1576)
.L_1576:
        /*00dc*/ 	.word	0x00000080
        /*00e0*/ 	.word	0x00000001
        /*00e4*/ 	.word	0x00000001


	//----- nvinfo : EIATTR_CRS_STACK_SIZE
	.align		4
.L_1577:
        /*00e8*/ 	.byte	0x04, 0x1e
        /*00ea*/ 	.short	(.L_1579 - .L_1578)
.L_1578:
        /*00ec*/ 	.word	0x00000000


	//----- nvinfo : EIATTR_CBANK_PARAM_SIZE
	.align		4
.L_1579:
        /*00f0*/ 	.byte	0x03, 0x19
        /*00f2*/ 	.short	0x0128


	//----- nvinfo : EIATTR_PARAM_CBANK
	.align		4
        /*00f4*/ 	.byte	0x04, 0x0a
        /*00f6*/ 	.short	(.L_1581 - .L_1580)
	.align		4
.L_1580:
        /*00f8*/ 	.word	index@(.nv.constant0._ZN10layer_norm31ln_parallel_residual_bwd_kernelINS_13Kernel_traitsI13__nv_bfloat16S2_fS2_fjLj256ELj1ELj4ELj1ELj16ENS_18Kernel_traits_baseILj256ES2_S2_fS2_fjLj128EEEEELb1ELb1ELb1EEEvNS_9BwdParamsE)
        /*00fc*/ 	.short	0x0210
        /*00fe*/ 	.short	0x0128


	//----- nvinfo : EIATTR_SW_WAR
	.align		4
.L_1581:
        /*0100*/ 	.byte	0x04, 0x36
        /*0102*/ 	.short	(.L_1583 - .L_1582)
.L_1582:
        /*0104*/ 	.word	0x00000008
.L_1583:


//--------------------- .nv.info._ZN10layer_norm31ln_parallel_residual_bwd_kernelINS_13Kernel_traitsIf13__nv_bfloat16fS2_fjLj256ELj1ELj4ELj1ELj16ENS_18Kernel_traits_baseILj256EfS2_fS2_fjLj128EEEEELb0ELb0ELb0EEEvNS_9BwdParamsE --------------------------
	.section	.nv.info._ZN10layer_norm31ln_parallel_residual_bwd_kernelINS_13Kernel_traitsIf13__nv_bfloat16fS2_fjLj256ELj1ELj4ELj1ELj16ENS_18Kernel_traits_baseILj256EfS2_fS2_fjLj128EEEEELb0ELb0ELb0EEEvNS_9BwdParamsE,"",@"SHT_CUDA_INFO"
	.sectionflags	@""
	.align	4


	//----- nvinfo : EIATTR_CUDA_API_VERSION
	.align		4
        /*0000*/ 	.byte	0x04, 0x37
        /*0002*/ 	.short	(.L_1585 - .L_1584)
.L_1584:
        /*0004*/ 	.word	0x00000082


	//----- nvinfo : EIATTR_KPARAM_INFO
	.align		4
.L_1585:
        /*0008*/ 	.byte	0x04, 0x17
        /*000a*/ 	.short	(.L_1587 - .L_1586)
.L_1586:
        /*000c*/ 	.word	0x00000000
        /*0010*/ 	.short	0x0000
        /*0012*/ 	.short	0x0000
        /*0014*/ 	.byte	0x00, 0xf0, 0xa1, 0x04


	//----- nvinfo : EIATTR_SPARSE_MMA_MASK
	.align		4
.L_1587:
        /*0018*/ 	.byte	0x03, 0x50
        /*001a*/ 	.short	0x0000


	//----- nvinfo : EIATTR_MAXREG_COUNT
	.align		4
        /*001c*/ 	.byte	0x03, 0x1b
        /*001e*/ 	.short	0x00ff


	//----- nvinfo : EIATTR_NUM_BARRIERS
	.align		4
        /*0020*/ 	.byte	0x02, 0x4c
        /*0022*/ 	.byte	0x01
	.zero		1


	//----- nvinfo : EIATTR_MERCURY_ISA_VERSION
	.align		4
        /*0024*/ 	.byte	0x03, 0x5f
        /*0026*/ 	.short	0x0101


	//----- nvinfo : EIATTR_COOP_GROUP_MASK_REGIDS
	.align		4
        /*0028*/ 	.byte	0x04, 0x29
        /*002a*/ 	.short	(.L_1589 - .L_1588)


	//   ....[0]....
.L_1588:
        /*002c*/ 	.word	0xffffffff


	//   ....[1]....
        /*0030*/ 	.word	0xffffffff


	//   ....[2]....
        /*0034*/ 	.word	0xffffffff


	//   ....[3]....
        /*0038*/ 	.word	0xffffffff


	//   ....[4]....
        /*003c*/ 	.word	0xffffffff


	//   ....[5]....
        /*0040*/ 	.word	0xffffffff


	//   ....[6]....
        /*0044*/ 	.word	0xffffffff


	//   ....[7]....
        /*0048*/ 	.word	0xffffffff


	//   ....[8]....
        /*004c*/ 	.word	0xffffffff


	//   ....[9]....
        /*0050*/ 	.word	0xffffffff


	//   ....[10]....
        /*0054*/ 	.word	0x05000063


	//   ....[11]....
        /*0058*/ 	.word	0x05000063


	//   ....[12]....
        /*005c*/ 	.word	0x05000063


	//   ....[13]....
        /*0060*/ 	.word	0x05000063


	//   ....[14]....
        /*0064*/ 	.word	0x05000063


	//   ....[15]....
        /*0068*/ 	.word	0x05000063


	//   ....[16]....
        /*006c*/ 	.word	0x05000063


	//   ....[17]....
        /*0070*/ 	.word	0x05000063


	//   ....[18]....
        /*0074*/ 	.word	0x05000063


	//   ....[19]....
        /*0078*/ 	.word	0x05000063


	//----- nvinfo : EIATTR_COOP_GROUP_INSTR_OFFSETS
	.align		4
.L_1589:
        /*007c*/ 	.byte	0x04, 0x28
        /*007e*/ 	.short	(.L_1591 - .L_1590)


	//   ....[0]....
.L_1590:
        /*0080*/ 	.word	0x00000be0


	//   ....[1]....
        /*0084*/ 	.word	0x00000bf0


	//   ....[2]....
        /*0088*/ 	.word	0x00000c20


	//   ....[3]....
        /*008c*/ 	.word	0x00000c30


	//   ....[4]....
        /*0090*/ 	.word	0x00000c60


	//   ....[5]....
        /*0094*/ 	.word	0x00000c70


	//   ....[6]....
        /*0098*/ 	.word	0x00000ca0


	//   ....[7]....
        /*009c*/ 	.word	0x00000cb0


	//   ....[8]....
        /*00a0*/ 	.word	0x00000ce0


	//   ....[9]....
        /*00a4*/ 	.word	0x00000cf0


	//   ....[10]....
        /*00a8*/ 	.word	0x00001c10


	//   ....[11]....
        /*00ac*/ 	.word	0x00001ca0


	//   ....[12]....
        /*00b0*/ 	.word	0x00001d10


	//   ....[13]....
        /*00b4*/ 	.word	0x00001d70


	//   ....[14]....
        /*00b8*/ 	.word	0x00001de0


	//   ....[15]....
        /*00bc*/ 	.word	0x00001e40


	//   ....[16]....
        /*00c0*/ 	.word	0x00001eb0


	//   ....[17]....
        /*00c4*/ 	.word	0x00001f10


	//   ....[18]....
        /*00c8*/ 	.word	0x00001f80


	//   ....[19]....
        /*00cc*/ 	.word	0x00001fe0


	//----- nvinfo : EIATTR_EXIT_INSTR_OFFSETS
	.align		4
.L_1591:
        /*00d0*/ 	.byte	0x04, 0x1c
        /*00d2*/ 	.short	(.L_1593 - .L_1592)


	//   ....[0]....
.L_1592:
        /*00d4*/ 	.word	0x00001ae0


	//   ....[1]....
        /*00d8*/ 	.word	0x00001ba0


	//----- nvinfo : EIATTR_MAX_THREADS
	.align		4
.L_1593:
        /*00dc*/ 	.byte	0x04, 0x05
        /*00de*/ 	.short	(.L_1595 - .L_1594)
.L_1594:
        /*00e0*/ 	.word	0x00000080
        /*00e4*/ 	.word	0x00000001
        /*00e8*/ 	.word	0x00000001


	//----- nvinfo : EIATTR_CRS_STACK_SIZE
	.align		4
.L_1595:
        /*00ec*/ 	.byte	0x04, 0x1e
        /*00ee*/ 	.short	(.L_1597 - .L_1596)
.L_1596:
        /*00f0*/ 	.word	0x00000000


	//----- nvinfo : EIATTR_CBANK_PARAM_SIZE
	.align		4
.L_1597:
        /*00f4*/ 	.byte	0x03, 0x19
        /*00f6*/ 	.short	0x0128


	//----- nvinfo : EIATTR_PARAM_CBANK
	.align		4
        /*00f8*/ 	.byte	0x04, 0x0a
        /*00fa*/ 	.short	(.L_1599 - .L_1598)
	.align		4
.L_1598:
        /*00fc*/ 	.word	index@(.nv.constant0._ZN10layer_norm31ln_parallel_residual_bwd_kernelINS_13Kernel_traitsIf13__nv_bfloat16fS2_fjLj256ELj1ELj4ELj1ELj16ENS_18Kernel_traits_baseILj256EfS2_fS2_fjLj128EEEEELb0ELb0ELb0EEEvNS_9BwdParamsE)
        /*0100*/ 	.short	0x0210
        /*0102*/ 	.short	0x0128


	//----- nvinfo : EIATTR_SW_WAR
	.align		4
.L_1599:
        /*0104*/ 	.byte	0x04, 0x36
        /*0106*/ 	.short	(.L_1601 - .L_1600)
.L_1600:
        /*0108*/ 	.word	0x00000008
.L_1601:


//--------------------- .nv.info._ZN10layer_norm31ln_parallel_residual_bwd_kernelINS_13Kernel_traitsIf13__nv_bfloat16fS2_fjLj256ELj1ELj4ELj1ELj16ENS_18Kernel_traits_baseILj256EfS2_fS2_fjLj128EEEEELb0ELb0ELb1EEEvNS_9BwdParamsE --------------------------
	.section	.nv.info._ZN10layer_norm31ln_parallel_residual_bwd_kernelINS_13Kernel_traitsIf13__nv_bfloat16fS2_fjLj256ELj1ELj4ELj1ELj16ENS_18Kernel_traits_baseILj256EfS2_fS2_fjLj128EEEEELb0ELb0ELb1EEEvNS_9BwdParamsE,"",@"SHT_CUDA_INFO"
	.sectionflags	@""
	.align	4


	//----- nvinfo : EIATTR_CUDA_API_VERSION
	.align		4
        /*0000*/ 	.byte	0x04, 0x37
        /*0002*/ 	.short	(.L_1603 - .L_1602)
.L_1602:
        /*0004*/ 	.word	0x00000082


	//----- nvinfo : EIATTR_KPARAM_INFO
	.align		4
.L_1603:
        /*0008*/ 	.byte	0x04, 0x17
        /*000a*/ 	.short	(.L_1605 - .L_1604)
.L_1604:
        /*000c*/ 	.word	0x00000000
        /*0010*/ 	.short	0x0000
        /*0012*/ 	.short	0x0000
        /*0014*/ 	.byte	0x00, 0xf0, 0xa1, 0x04


	//----- nvinfo : EIATTR_SPARSE_MMA_MASK
	.align		4
.L_1605:
        /*0018*/ 	.byte	0x03, 0x50
        /*001a*/ 	.short	0x0000


	//----- nvinfo : EIATTR_MAXREG_COUNT
	.align		4
        /*001c*/ 	.byte	0x03, 0x1b
        /*001e*/ 	.short	0x00ff


	//----- nvinfo : EIATTR_NUM_BARRIERS
	.align		4
        /*0020*/ 	.byte	0x02, 0x4c
        /*0022*/ 	.byte	0x01
	.zero		1


	//----- nvinfo : EIATTR_MERCURY_ISA_VERSION
	.align		4
        /*0024*/ 	.byte	0x03, 0x5f
        /*0026*/ 	.short	0x0101


	//----- nvinfo : EIATTR_COOP_GROUP_MASK_REGIDS
	.align		4
        /*0028*/ 	.byte	0x04, 0x29
        /*002a*/ 	.short	(.L_1607 - .L_1606)


	//   ....[0]....
.L_1606:
        /*002c*/ 	.word	0xffffffff


	//   ....[1]....
        /*0030*/ 	.word	0xffffffff


	//   ....[2]....
        /*0034*/ 	.word	0xffffffff


	//   ....[3]....
        /*0038*/ 	.word	0xffffffff


	//   ....[4]....
        /*003c*/ 	.word	0xffffffff


	//   ....[5]....
        /*0040*/ 	.word	0xffffffff


	//   ....[6]....
        /*0044*/ 	.word	0xffffffff


	//   ....[7]....
        /*0048*/ 	.word	0xffffffff


	//   ....[8]....
        /*004c*/ 	.word	0xffffffff


	//   ....[9]....
        /*0050*/ 	.word	0xffffffff


	//   ....[10]....
        /*0054*/ 	.word	0x05000063


	//   ....[11]....
        /*0058*/ 	.word	0x05000063


	//   ....[12]....
        /*005c*/ 	.word	0x05000063


	//   ....[13]....
        /*0060*/ 	.word	0x05000063


	//   ....[14]....
        /*0064*/ 	.word	0x05000063


	//   ....[15]....
        /*0068*/ 	.word	0x05000063


	//   ....[16]....
        /*006c*/ 	.word	0x05000063


	//   ....[17]....
        /*0070*/ 	.word	0x05000063


	//   ....[18]....
        /*0074*/ 	.word	0x05000063


	//   ....[19]....
        /*0078*/ 	.word	0x05000063


	//----- nvinfo : EIATTR_COOP_GROUP_INSTR_OFFSETS
	.align		4
.L_1607:
        /*007c*/ 	.byte	0x04, 0x28
        /*007e*/ 	.short	(.L_1609 - .L_1608)


	//   ....[0]....
.L_1608:
        /*0080*/ 	.word	0x00000c90


	//   ....[1]....
        /*0084*/ 	.word	0x00000ca0


	//   ....[2]....
        /*0088*/ 	.word	0x00000cd0


	//   ....[3]....
        /*008c*/ 	.word	0x00000ce0


	//   ....[4]....
        /*0090*/ 	.word	0x00000d10


	//   ....[5]....
        /*0094*/ 	.word	0x00000d20


	//   ....[6]....
        /*0098*/ 	.word	0x00000d50


	//   ....[7]....
        /*009c*/ 	.word	0x00000d60


	//   ....[8]....
        /*00a0*/ 	.word	0x00000d90


	//   ....[9]....
        /*00a4*/ 	.word	0x00000da0


	//   ....[10]....
        /*00a8*/ 	.word	0x00001ce0


	//   ....[11]....
        /*00ac*/ 	.word	0x00001d70


	//   ....[12]....
        /*00b0*/ 	.word	0x00001de0


	//   ....[13]....
        /*00b4*/ 	.word	0x00001e40


	//   ....[14]....
        /*00b8*/ 	.word	0x00001eb0


	//   ....[15]....
        /*00bc*/ 	.word	0x00001f10


	//   ....[16]....
        /*00c0*/ 	.word	0x00001f80


	//   ....[17]....
        /*00c4*/ 	.word	0x00001fe0


	//   ....[18]....
        /*00c8*/ 	.word	0x00002050


	//   ....[19]....
        /*00cc*/ 	.word	0x000020b0


	//----- nvinfo : EIATTR_EXIT_INSTR_OFFSETS
	.align		4
.L_1609:
        /*00d0*/ 	.byte	0x04, 0x1c
        /*00d2*/ 	.short	(.L_1611 - .L_1610)


	//   ....[0]....
.L_1610:
        /*00d4*/ 	.word	0x00001c70


	//----- nvinfo : EIATTR_MAX_THREADS
	.align		4
.L_1611:
        /*00d8*/ 	.byte	0x04, 0x05
        /*00da*/ 	.short	(.L_1613 - .L_1612)
.L_1612:
        /*00dc*/ 	.word	0x00000080
        /*00e0*/ 	.word	0x00000001
        /*00e4*/ 	.word	0x00000001


	//----- nvinfo : EIATTR_CRS_STACK_SIZE
	.align		4
.L_1613:
        /*00e8*/ 	.byte	0x04, 0x1e
        /*00ea*/ 	.short	(.L_1615 - .L_1614)
.L_1614:
        /*00ec*/ 	.word	0x00000000


	//----- nvinfo : EIATTR_CBANK_PARAM_SIZE
	.align		4
.L_1615:
        /*00f0*/ 	.byte	0x03, 0x19
        /*00f2*/ 	.short	0x0128


	//----- nvinfo : EIATTR_PARAM_CBANK
	.align		4
        /*00f4*/ 	.byte	0x04, 0x0a
        /*00f6*/ 	.short	(.L_1617 - .L_1616)
	.align		4
.L_1616:
        /*00f8*/ 	.word	index@(.nv.constant0._ZN10layer_norm31ln_parallel_residual_bwd_kernelINS_13Kernel_traitsIf13__nv_bfloat16fS2_fjLj256ELj1ELj4ELj1ELj16ENS_18Kernel_traits_baseILj256EfS2_fS2_fjLj128EEEEELb0ELb0ELb1EEEvNS_9BwdParamsE)
        /*00fc*/ 	.short	0x0210
        /*00fe*/ 	.short	0x0128


	//----- nvinfo : EIATTR_SW_WAR
	.align		4
.L_1617:
        /*0100*/ 	.byte	0x04, 0x36
        /*0102*/ 	.short	(.L_1619 - .L_1618)
.L_1618:
        /*0104*/ 	.word	0x00000008
.L_1619:


//--------------------- .nv.info._ZN10layer_norm31ln_parallel_residual_bwd_kernelINS_13Kernel_traitsIf13__nv_bfloat16fS2_fjLj256ELj1ELj4ELj1ELj16ENS_18Kernel_traits_baseILj256EfS2_fS2_fjLj128EEEEELb0ELb1ELb0EEEvNS_9BwdParamsE --------------------------
	.section	.nv.info._ZN10layer_norm31ln_parallel_residual_bwd_kernelINS_13Kernel_traitsIf13__nv_bfloat16fS2_fjLj256ELj1ELj4ELj1ELj16ENS_18Kernel_traits_baseILj256EfS2_fS2_fjLj128EEEEELb0ELb1ELb0EEEvNS_9BwdParamsE,"",@"SHT_CUDA_INFO"
	.sectionflags	@""
	.align	4


	//----- nvinfo : EIATTR_CUDA_API_VERSION
	.align		4
        /*0000*/ 	.byte	0x04, 0x37
        /*0002*/ 	.short	(.L_1621 - .L_1620)
.L_1620:
        /*0004*/ 	.word	0x00000082


	//----- nvinfo : EIATTR_KPARAM_INFO
	.align		4
.L_1621:
        /*0008*/ 	.byte	0x04, 0x17
        /*000a*/ 	.short	(.L_1623 - .L_1622)
.L_1622:
        /*000c*/ 	.word	0x00000000
        /*0010*/ 	.short	0x0000
        /*0012*/ 	.short	0x0000
        /*0014*/ 	.byte	0x00, 0xf0, 0xa1, 0x04


	//----- nvinfo : EIATTR_SPARSE_MMA_MASK
	.align		4
.L_1623:
        /*0018*/ 	.byte	0x03, 0x50
        /*001a*/ 	.short	0x0000


	//----- nvinfo : EIATTR_MAXREG_COUNT
	.align		4
        /*001c*/ 	.byte	0x03, 0x1b
        /*001e*/ 	.short	0x00ff


	//----- nvinfo : EIATTR_NUM_BARRIERS
	.align		4
        /*0020*/ 	.byte	0x02, 0x4c
        /*0022*/ 	.byte	0x01
	.zero		1


	//----- nvinfo : EIATTR_MERCURY_ISA_VERSION
	.align		4
        /*0024*/ 	.byte	0x03, 0x5f
        /*0026*/ 	.short	0x0101


	//----- nvinfo : EIATTR_COOP_GROUP_MASK_REGIDS
	.align		4
        /*0028*/ 	.byte	0x04, 0x29
        /*002a*/ 	.short	(.L_1625 - .L_1624)


	//   ....[0]....
.L_1624:
        /*002c*/ 	.word	0xffffffff


	//   ....[1]....
        /*0030*/ 	.word	0xffffffff


	//   ....[2]....
        /*0034*/ 	.word	0xffffffff


	//   ....[3]....
        /*0038*/ 	.word	0xffffffff


	//   ....[4]....
        /*003c*/ 	.word	0xffffffff


	//   ....[5]....
        /*0040*/ 	.word	0xffffffff


	//   ....[6]....
        /*0044*/ 	.word	0xffffffff


	//   ....[7]....
        /*0048*/ 	.word	0xffffffff


	//   ....[8]....
        /*004c*/ 	.word	0xffffffff


	//   ....[9]....
        /*0050*/ 	.word	0xffffffff


	//   ....[10]....
        /*0054*/ 	.word	0x05000034


	//   ....[11]....
        /*0058*/ 	.word	0x05000034


	//   ....[12]....
        /*005c*/ 	.word	0x05000034


	//   ....[13]....
        /*0060*/ 	.word	0x05000034


	//   ....[14]....
        /*0064*/ 	.word	0x05000034


	//   ....[15]....
        /*0068*/ 	.word	0x05000034


	//   ....[16]....
        /*006c*/ 	.word	0x05000034


	//   ....[17]....
        /*0070*/ 	.word	0x05000034


	//   ....[18]....
        /*0074*/ 	.word	0x05000034


	//   ....[19]....
        /*0078*/ 	.word	0x05000034


	//----- nvinfo : EIATTR_COOP_GROUP_INSTR_OFFSETS
	.align		4
.L_1625:
        /*007c*/ 	.byte	0x04, 0x28
        /*007e*/ 	.short	(.L_1627 - .L_1626)


	//   ....[0]....
.L_1626:
        /*0080*/ 	.word	0x000008a0


	//   ....[1]....
        /*0084*/ 	.word	0x000008b0


	//   ....[2]....
        /*0088*/ 	.word	0x000008e0


	//   ....[3]....
        /*008c*/ 	.word	0x000008f0


	//   ....[4]....
        /*0090*/ 	.word	0x00000920


	//   ....[5]....
        /*0094*/ 	.word	0x00000930


	//   ....[6]....
        /*0098*/ 	.word	0x00000960


	//   ....[7]....
        /*009c*/ 	.word	0x00000970


	//   ....[8]....
        /*00a0*/ 	.word	0x000009a0


	//   ....[9]....
        /*00a4*/ 	.word	0x000009b0


	//   ....[10]....
        /*00a8*/ 	.word	0x000014c0


	//   ....[11]....
        /*00ac*/ 	.word	0x00001550


	//   ....[12]....
        /*00b0*/ 	.word	0x000015b0


	//   ....[13]....
        /*00b4*/ 	.word	0x00001610


	//   ....[14]....
        /*00b8*/ 	.word	0x00001670


	//   ....[15]....
        /*00bc*/ 	.word	0x000016d0


	//   ....[16]....
        /*00c0*/ 	.word	0x00001730


	//   ....[17]....
        /*00c4*/ 	.word	0x00001790


	//   ....[18]....
        /*00c8*/ 	.word	0x000017f0


	//   ....[19]....
        /*00cc*/ 	.word	0x00001850


	//----- nvinfo : EIATTR_EXIT_INSTR_OFFSETS
	.align		4
.L_1627:
        /*00d0*/ 	.byte	0x04, 0x1c
        /*00d2*/ 	.short	(.L_1629 - .L_1628)


	//   ....[0]....
.L_1628:
        /*00d4*/ 	.word	0x00001420


	//   ....[1]....
        /*00d8*/ 	.word	0x00001450


	//----- nvinfo : EIATTR_MAX_THREADS
	.align		4
.L_1629:
        /*00dc*/ 	.byte	0x04, 0x05
        /*00de*/ 	.short	(.L_1631 - .L_1630)
.L_1630:
        /*00e0*/ 	.word	0x00000080
        /*00e4*/ 	.word	0x00000001
        /*00e8*/ 	.word	0x00000001


	//----- nvinfo : EIATTR_CRS_STACK_SIZE
	.align		4
.L_1631:
        /*00ec*/ 	.byte	0x04, 0x1e
        /*00ee*/ 	.short	(.L_1633 - .L_1632)
.L_1632:
        /*00f0*/ 	.word	0x00000000


	//----- nvinfo : EIATTR_CBANK_PARAM_SIZE
	.align		4
.L_1633:
        /*00f4*/ 	.byte	0x03, 0x19
        /*00f6*/ 	.short	0x0128


	//----- nvinfo : EIATTR_PARAM_CBANK
	.align		4
        /*00f8*/ 	.byte	0x04, 0x0a
        /*00fa*/ 	.short	(.L_1635 - .L_1634)
	.align		4
.L_1634:
        /*00fc*/ 	.word	index@(.nv.constant0._ZN10layer_norm31ln_parallel_residual_bwd_kernelINS_13Kernel_traitsIf13__nv_bfloat16fS2_fjLj256ELj1ELj4ELj1ELj16ENS_18Kernel_traits_baseILj256EfS2_fS2_fjLj128EEEEELb0ELb1ELb0EEEvNS_9BwdParamsE)
        /*0100*/ 	.short	0x0210
        /*0102*/ 	.short	0x0128


	//----- nvinfo : EIATTR_SW_WAR
	.align		4
.L_1635:
        /*0104*/ 	.byte	0x04, 0x36
        /*0106*/ 	.short	(.L_1637 - .L_1636)
.L_1636:
        /*0108*/ 	.word	0x00000008
.L_1637:


//--------------------- .nv.info._ZN10layer_norm31ln_parallel_residual_bwd_kernelINS_13Kernel_traitsIf13__nv_bfloat16fS2_fjLj256ELj1ELj4ELj1ELj16ENS_18Kernel_traits_baseILj256EfS2_fS2_fjLj128EEEEELb0ELb1ELb1EEEvNS_9BwdParamsE --------------------------
	.section	.nv.info._ZN10layer_norm31ln_parallel_residual_bwd_kernelINS_13Kernel_traitsIf13__nv_bfloat16fS2_fjLj256ELj1ELj4ELj1ELj16ENS_18Kernel_traits_baseILj256EfS2_fS2_fjLj128EEEEELb0ELb1ELb1EEEvNS_9BwdParamsE,"",@"SHT_CUDA_INFO"
	.sectionflags	@""
	.align	4


	//----- nvinfo : EIATTR_CUDA_API_VERSION
	.align		4
        /*0000*/ 	.byte	0x04, 0x37
        /*0002*/ 	.short	(.L_1639 - .L_1638)
.L_1638:
        /*0004*/ 	.word	0x00000082


	//----- nvinfo : EIATTR_KPARAM_INFO
	.align		4
.L_1639:
        /*0008*/ 	.byte	0x04, 0x17
        /*000a*/ 	.short	(.L_1641 - .L_1640)
.L_1640:
        /*000c*/ 	.word	0x00000000
        /*0010*/ 	.short	0x0000
        /*0012*/ 	.short	0x0000
        /*0014*/ 	.byte	0x00, 0xf0, 0xa1, 0x04


	//----- nvinfo : EIATTR_SPARSE_MMA_MASK
	.align		4
.L_1641:
        /*0018*/ 	.byte	0x03, 0x50
        /*001a*/ 	.short	0x0000


	//----- nvinfo : EIATTR_MAXREG_COUNT
	.align		4
        /*001c*/ 	.byte	0x03, 0x1b
        /*001e*/ 	.short	0x00ff


	//----- nvinfo : EIATTR_NUM_BARRIERS
	.align		4
        /*0020*/ 	.byte	0x02, 0x4c
        /*0022*/ 	.byte	0x01
	.zero		1


	//----- nvinfo : EIATTR_MERCURY_ISA_VERSION
	.align		4
        /*0024*/ 	.byte	0x03, 0x5f
        /*0026*/ 	.short	0x0101


	//----- nvinfo : EIATTR_COOP_GROUP_MASK_REGIDS
	.align		4
        /*0028*/ 	.byte	0x04, 0x29
        /*002a*/ 	.short	(.L_1643 - .L_1642)


	//   ....[0]....
.L_1642:
        /*002c*/ 	.word	0xffffffff


	//   ....[1]....
        /*0030*/ 	.word	0xffffffff


	//   ....[2]....
        /*0034*/ 	.word	0xffffffff


	//   ....[3]....
        /*0038*/ 	.word	0xffffffff


	//   ....[4]....
        /*003c*/ 	.word	0xffffffff


	//   ....[5]....
        /*0040*/ 	.word	0xffffffff


	//   ....[6]....
        /*0044*/ 	.word	0xffffffff


	//   ....[7]....
        /*0048*/ 	.word	0xffffffff


	//   ....[8]....
        /*004c*/ 	.word	0xffffffff


	//   ....[9]....
        /*0050*/ 	.word	0xffffffff


	//   ....[10]....
        /*0054*/ 	.word	0x05000049


	//   ....[11]....
        /*0058*/ 	.word	0x05000049


	//   ....[12]....
        /*005c*/ 	.word	0x05000049


	//   ....[13]....
        /*0060*/ 	.word	0x05000049


	//   ....[14]....
        /*0064*/ 	.word	0x05000049


	//   ....[15]....
        /*0068*/ 	.word	0x05000049


	//   ....[16]....
        /*006c*/ 	.word	0x05000049


	//   ....[17]....
        /*0070*/ 	.word	0x05000049


	//   ....[18]....
        /*0074*/ 	.word	0x05000049


	//   ....[19]....
        /*0078*/ 	.word	0x05000049


	//----- nvinfo : EIATTR_COOP_GROUP_INSTR_OFFSETS
	.align		4
.L_1643:
        /*007c*/ 	.byte	0x04, 0x28
        /*007e*/ 	.short	(.L_1645 - .L_1644)


	//   ....[0]....
.L_1644:
        /*0080*/ 	.word	0x000008c0


	//   ....[1]....
        /*0084*/ 	.word	0x000008d0


	//   ....[2]....
        /*0088*/ 	.word	0x00000900


	//   ....[3]....
        /*008c*/ 	.word	0x00000910


	//   ....[4]....
        /*0090*/ 	.word	0x00000940


	//   ....[5]....
        /*0094*/ 	.word	0x00000950


	//   ....[6]....
        /*0098*/ 	.word	0x00000980


	//   ....[7]....
        /*009c*/ 	.word	0x00000990


	//   ....[8]....
        /*00a0*/ 	.word	0x000009c0


	//   ....[9]....
        /*00a4*/ 	.word	0x000009d0


	//   ....[10]....
        /*00a8*/ 	.word	0x000014e0


	//   ....[11]....
        /*00ac*/ 	.word	0x00001570


	//   ....[12]....
        /*00b0*/ 	.word	0x000015d0


	//   ....[13]....
        /*00b4*/ 	.word	0x00001630


	//   ....[14]....
        /*00b8*/ 	.word	0x00001690


	//   ....[15]....
        /*00bc*/ 	.word	0x000016f0


	//   ....[16]....
        /*00c0*/ 	.word	0x00001750


	//   ....[17]....
        /*00c4*/ 	.word	0x000017b0


	//   ....[18]....
        /*00c8*/ 	.word	0x00001810


	//   ....[19]....
        /*00cc*/ 	.word	0x00001870


	//----- nvinfo : EIATTR_EXIT_INSTR_OFFSETS
	.align		4
.L_1645:
        /*00d0*/ 	.byte	0x04, 0x1c
        /*00d2*/ 	.short	(.L_1647 - .L_1646)


	//   ....[0]....
.L_1646:
        /*00d4*/ 	.word	0x00001480


	//----- nvinfo : EIATTR_MAX_THREADS
	.align		4
.L_1647:
        /*00d8*/ 	.byte	0x04, 0x05
        /*00da*/ 	.short	(.L_1649 - .L_1648)
.L_1648:
        /*00dc*/ 	.word	0x00000080
        /*00e0*/ 	.word	0x00000001
        /*00e4*/ 	.word	0x00000001


	//----- nvinfo : EIATTR_CRS_STACK_SIZE
	.align		4
.L_1649:
        /*00e8*/ 	.byte	0x04, 0x1e
        /*00ea*/ 	.short	(.L_1651 - .L_1650)
.L_1650:
        /*00ec*/ 	.word	0x00000000


	//----- nvinfo : EIATTR_CBANK_PARAM_SIZE
	.align		4
.L_1651:
        /*00f0*/ 	.byte	0x03, 0x19
        /*00f2*/ 	.short	0x0128


	//----- nvinfo : EIATTR_PARAM_CBANK
	.align		4
        /*00f4*/ 	.byte	0x04, 0x0a
        /*00f6*/ 	.short	(.L_1653 - .L_1652)
	.align		4
.L_1652:
        /*00f8*/ 	.word	index@(.nv.constant0._ZN10layer_norm31ln_parallel_residual_bwd_kernelINS_13Kernel_traitsIf13__nv_bfloat16fS2_fjLj256ELj1ELj4ELj1ELj16ENS_18Kernel_traits_baseILj256EfS2_fS2_fjLj128EEEEELb0ELb1ELb1EEEvNS_9BwdParamsE)
        /*00fc*/ 	.short	0x0210
        /*00fe*/ 	.short	0x0128


	//----- nvinfo : EIATTR_SW_WAR
	.align		4
.L_1653:
        /*0100*/ 	.byte	0x04, 0x36
        /*0102*/ 	.short	(.L_1655 - .L_1654)
.L_1654:
        /*0104*/ 	.word	0x00000008
.L_1655:


//--------------------- .nv.info._ZN10layer_norm31ln_parallel_residual_bwd_kernelINS_13Kernel_traitsIf13__nv_bfloat16fS2_fjLj256ELj1ELj4ELj1ELj16ENS_18Kernel_traits_baseILj256EfS2_fS2_fjLj128EEEEELb1ELb0ELb0EEEvNS_9BwdParamsE --------------------------
	.section	.nv.info._ZN10layer_norm31ln_parallel_residual_bwd_kernelINS_13Kernel_traitsIf13__nv_bfloat16fS2_fjLj256ELj1ELj4ELj1ELj16ENS_18Kernel_traits_baseILj256EfS2_fS2_fjLj128EEEEELb1ELb0ELb0EEEvNS_9BwdParamsE,"",@"SHT_CUDA_INFO"
	.sectionflags	@""
	.align	4


	//----- nvinfo : EIATTR_CUDA_API_VERSION
	.align		4
        /*0000*/ 	.byte	0x04, 0x37
        /*0002*/ 	.short	(.L_1657 - .L_1656)
.L_1656:
        /*0004*/ 	.word	0x00000082


	//----- nvinfo : EIATTR_KPARAM_INFO
	.align		4
.L_1657:
        /*0008*/ 	.byte	0x04, 0x17
        /*000a*/ 	.short	(.L_1659 - .L_1658)
.L_1658:
        /*000c*/ 	.word	0x00000000
        /*0010*/ 	.short	0x0000
        /*0012*/ 	.short	0x0000
        /*0014*/ 	.byte	0x00, 0xf0, 0xa1, 0x04


	//----- nvinfo : EIATTR_SPARSE_MMA_MASK
	.align		4
.L_1659:
        /*0018*/ 	.byte	0x03, 0x50
        /*001a*/ 	.short	0x0000


	//----- nvinfo : EIATTR_MAXREG_COUNT
	.align		4
        /*001c*/ 	.byte	0x03, 0x1b
        /*001e*/ 	.short	0x00ff


	//----- nvinfo : EIATTR_NUM_BARRIERS
	.align		4
        /*0020*/ 	.byte	0x02, 0x4c
        /*0022*/ 	.byte	0x01
	.zero		1


	//----- nvinfo : EIATTR_MERCURY_ISA_VERSION
	.align		4
        /*0024*/ 	.byte	0x03, 0x5f
        /*0026*/ 	.short	0x0101


	//----- nvinfo : EIATTR_COOP_GROUP_MASK_REGIDS
	.align		4
        /*0028*/ 	.byte	0x04, 0x29
        /*002a*/ 	.short	(.L_1661 - .L_1660)


	//   ....[0]....
.L_1660:
        /*002c*/ 	.word	0xffffffff


	//   ....[1]....
        /*0030*/ 	.word	0xffffffff


	//   ....[2]....
        /*0034*/ 	.word	0xffffffff


	//   ....[3]....
        /*0038*/ 	.word	0xffffffff


	//   ....[4]....
        /*003c*/ 	.word	0xffffffff


	//   ....[5]....
        /*0040*/ 	.word	0xffffffff


	//   ....[6]....
        /*0044*/ 	.word	0xffffffff


	//   ....[7]....
        /*0048*/ 	.word	0xffffffff


	//   ....[8]....
        /*004c*/ 	.word	0xffffffff


	//   ....[9]....
        /*0050*/ 	.word	0xffffffff


	//   ....[10]....
        /*0054*/ 	.word	0x05000073


	//   ....[11]....
        /*0058*/ 	.word	0x05000073


	//   ....[12]....
        /*005c*/ 	.word	0x05000073


	//   ....[13]....
        /*0060*/ 	.word	0x05000073


	//   ....[14]....
        /*0064*/ 	.word	0x05000073


	//   ....[15]....
        /*0068*/ 	.word	0x05000073


	//   ....[16]....
        /*006c*/ 	.word	0x05000073


	//   ....[17]....
        /*0070*/ 	.word	0x05000073


	//   ....[18]....
        /*0074*/ 	.word	0x05000073


	//   ....[19]....
        /*0078*/ 	.word	0x05000073


	//----- nvinfo : EIATTR_COOP_GROUP_INSTR_OFFSETS
	.align		4
.L_1661:
        /*007c*/ 	.byte	0x04, 0x28
        /*007e*/ 	.short	(.L_1663 - .L_1662)


	//   ....[0]....
.L_1662:
        /*0080*/ 	.word	0x00000e10


	//   ....[1]....
        /*0084*/ 	.word	0x00000e20


	//   ....[2]....
        /*0088*/ 	.word	0x00000e50


	//   ....[3]....
        /*008c*/ 	.word	0x00000e60


	//   ....[4]....
        /*0090*/ 	.word	0x00000e90


	//   ....[5]....
        /*0094*/ 	.word	0x00000ea0


	//   ....[6]....
        /*0098*/ 	.word	0x00000ed0


	//   ....[7]....
        /*009c*/ 	.word	0x00000ee0


	//   ....[8]....
        /*00a0*/ 	.word	0x00000f10


	//   ....[9]....
        /*00a4*/ 	.word	0x00000f20


	//   ....[10]....
        /*00a8*/ 	.word	0x000020c0


	//   ....[11]....
        /*00ac*/ 	.word	0x00002150


	//   ....[12]....
        /*00b0*/ 	.word	0x000021c0


	//   ....[13]....
        /*00b4*/ 	.word	0x00002220


	//   ....[14]....
        /*00b8*/ 	.word	0x00002290


	//   ....[15]....
        /*00bc*/ 	.word	0x000022f0


	//   ....[16]....
        /*00c0*/ 	.word	0x00002360


	//   ....[17]....
        /*00c4*/ 	.word	0x000023c0


	//   ....[18]....
        /*00c8*/ 	.word	0x00002430


	//   ....[19]....
        /*00cc*/ 	.word	0x00002490


	//----- nvinfo : EIATTR_EXIT_INSTR_OFFSETS
	.align		4
.L_1663:
        /*00d0*/ 	.byte	0x04, 0x1c
        /*00d2*/ 	.short	(.L_1665 - .L_1664)


	//   ....[0]....
.L_1664:
        /*00d4*/ 	.word	0x00001f90


	//   ....[1]....
        /*00d8*/ 	.word	0x00002050


	//----- nvinfo : EIATTR_MAX_THREADS
	.align		4
.L_1665:
        /*00dc*/ 	.byte	0x04, 0x05
        /*00de*/ 	.short	(.L_1667 - .L_1666)
.L_1666:
        /*00e0*/ 	.word	0x00000080
        /*00e4*/ 	.word	0x00000001
        /*00e8*/ 	.word	0x00000001


	//----- nvinfo : EIATTR_CRS_STACK_SIZE
	.align		4
.L_1667:
        /*00ec*/ 	.byte	0x04, 0x1e
        /*00ee*/ 	.short	(.L_1669 - .L_1668)
.L_1668:
        /*00f0*/ 	.word	0x00000000


	//----- nvinfo : EIATTR_CBANK_PARAM_SIZE
	.align		4
.L_1669:
        /*00f4*/ 	.byte	0x03, 0x19
        /*00f6*/ 	.short	0x0128


	//----- nvinfo : EIATTR_PARAM_CBANK
	.align		4
        /*00f8*/ 	.byte	0x04, 0x0a
        /*00fa*/ 	.short	(.L_1671 - .L_1670)
	.align		4
.L_1670:
        /*00fc*/ 	.word	index@(.nv.constant0._ZN10layer_norm31ln_parallel_residual_bwd_kernelINS_13Kernel_traitsIf13__nv_bfloat16fS2_fjLj256ELj1ELj4ELj1ELj16ENS_18Kernel_traits_baseILj256EfS2_fS2_fjLj128EEEEELb1ELb0ELb0EEEvNS_9BwdParamsE)
        /*0100*/ 	.short	0x0210
        /*0102*/ 	.short	0x0128


	//----- nvinfo : EIATTR_SW_WAR
	.align		4
.L_1671:
        /*0104*/ 	.byte	0x04, 0x36
        /*0106*/ 	.short	(.L_1673 - .L_1672)
.L_1672:
        /*0108*/ 	.word	0x00000008
.L_1673:


//--------------------- .nv.info._ZN10layer_norm31ln_parallel_residual_bwd_kernelINS_13Kernel_traitsIf13__nv_bfloat16fS2_fjLj256ELj1ELj4ELj1ELj16ENS_18Kernel_traits_baseILj256EfS2_fS2_fjLj128EEEEELb1ELb0ELb1EEEvNS_9BwdParamsE --------------------------
	.section	.nv.info._ZN10layer_norm31ln_parallel_residual_bwd_kernelINS_13Kernel_traitsIf13__nv_bfloat16fS2_fjLj256ELj1ELj4ELj1ELj16ENS_18Kernel_traits_baseILj256EfS2_fS2_fjLj128EEEEELb1ELb0ELb1EEEvNS_9BwdParamsE,"",@"SHT_CUDA_INFO"
	.sectionflags	@""
	.align	4


	//----- nvinfo : EIATTR_CUDA_API_VERSION
	.align		4
        /*0000*/ 	.byte	0x04, 0x37
        /*0002*/ 	.short	(.L_1675 - .L_1674)
.L_1674:
        /*0004*/ 	.word	0x00000082


	//----- nvinfo : EIATTR_KPARAM_INFO
	.align		4
.L_1675:
        /*0008*/ 	.byte	0x04, 0x17
        /*000a*/ 	.short	(.L_1677 - .L_1676)
.L_1676:
        /*000c*/ 	.word	0x00000000
        /*0010*/ 	.short	0x0000
        /*0012*/ 	.short	0x0000
        /*0014*/ 	.byte	0x00, 0xf0, 0xa1, 0x04


	//----- nvinfo : EIATTR_SPARSE_MMA_MASK
	.align		4
.L_1677:
        /*0018*/ 	.byte	0x03, 0x50
        /*001a*/ 	.short	0x0000


	//----- nvinfo : EIATTR_MAXREG_COUNT
	.align		4
        /*001c*/ 	.byte	0x03, 0x1b
        /*001e*/ 	.short	0x00ff


	//----- nvinfo : EIATTR_NUM_BARRIERS
	.align		4
        /*0020*/ 	.byte	0x02, 0x4c
        /*0022*/ 	.byte	0x01
	.zero		1


	//----- nvinfo : EIATTR_MERCURY_ISA_VERSION
	.align		4
        /*0024*/ 	.byte	0x03, 0x5f
        /*0026*/ 	.short	0x0101


	//----- nvinfo : EIATTR_COOP_GROUP_MASK_REGIDS
	.align		4
        /*0028*/ 	.byte	0x04, 0x29
        /*002a*/ 	.short	(.L_1679 - .L_1678)


	//   ....[0]....
.L_1678:
        /*002c*/ 	.word	0xffffffff


	//   ....[1]....
        /*0030*/ 	.word	0xffffffff


	//   ....[2]....
        /*0034*/ 	.word	0xffffffff


	//   ....[3]....
        /*0038*/ 	.word	0xffffffff


	//   ....[4]....
        /*003c*/ 	.word	0xffffffff


	//   ....[5]....
        /*0040*/ 	.word	0xffffffff


	//   ....[6]....
        /*0044*/ 	.word	0xffffffff


	//   ....[7]....
        /*0048*/ 	.word	0xffffffff


	//   ....[8]....
        /*004c*/ 	.word	0xffffffff


	//   ....[9]....
        /*0050*/ 	.word	0xffffffff


	//   ....[10]....
        /*0054*/ 	.word	0x05000070


	//   ....[11]....
        /*0058*/ 	.word	0x05000070


	//   ....[12]....
        /*005c*/ 	.word	0x05000070


	//   ....[13]....
        /*0060*/ 	.word	0x05000070


	//   ....[14]....
        /*0064*/ 	.word	0x05000070


	//   ....[15]....
        /*0068*/ 	.word	0x05000070


	//   ....[16]....
        /*006c*/ 	.word	0x05000070


	//   ....[17]....
        /*0070*/ 	.word	0x05000070


	//   ....[18]....
        /*0074*/ 	.word	0x05000070


	//   ....[19]....
        /*0078*/ 	.word	0x05000070


	//----- nvinfo : EIATTR_COOP_GROUP_INSTR_OFFSETS
	.align		4
.L_1679:
        /*007c*/ 	.byte	0x04, 0x28
        /*007e*/ 	.short	(.L_1681 - .L_1680)


	//   ....[0]....
.L_1680:
        /*0080*/ 	.word	0x00000e40


	//   ....[1]....
        /*0084*/ 	.word	0x00000e50


	//   ....[2]....
        /*0088*/ 	.word	0x00000e80


	//   ....[3]....
        /*008c*/ 	.word	0x00000e90


	//   ....[4]....
        /*0090*/ 	.word	0x00000ec0


	//   ....[5]....
        /*0094*/ 	.word	0x00000ed0


	//   ....[6]....
        /*0098*/ 	.word	0x00000f00


	//   ....[7]....
        /*009c*/ 	.word	0x00000f10


	//   ....[8]....
        /*00a0*/ 	.word	0x00000f40


	//   ....[9]....
        /*00a4*/ 	.word	0x00000f50


	//   ....[10]....
        /*00a8*/ 	.word	0x000020f0


	//   ....[11]....
        /*00ac*/ 	.word	0x00002180


	//   ....[12]....
        /*00b0*/ 	.word	0x000021e0


	//   ....[13]....
        /*00b4*/ 	.word	0x00002240


	//   ....[14]....
        /*00b8*/ 	.word	0x000022a0


	//   ....[15]....
        /*00bc*/ 	.word	0x00002300


	//   ....[16]....
        /*00c0*/ 	.word	0x00002360


	//   ....[17]....
        /*00c4*/ 	.word	0x000023c0


	//   ....[18]....
        /*00c8*/ 	.word	0x00002420


	//   ....[19]....
        /*00cc*/ 	.word	0x00002480


	//----- nvinfo : EIATTR_EXIT_INSTR_OFFSETS
	.align		4
.L_1681:
        /*00d0*/ 	.byte	0x04, 0x1c
        /*00d2*/ 	.short	(.L_1683 - .L_1682)


	//   ....[0]....
.L_1682:
        /*00d4*/ 	.word	0x00002090


	//----- nvinfo : EIATTR_MAX_THREADS
	.align		4
.L_1683:
        /*00d8*/ 	.byte	0x04, 0x05
        /*00da*/ 	.short	(.L_1685 - .L_1684)
.L_1684:
        /*00dc*/ 	.word	0x00000080
        /*00e0*/ 	.word	0x00000001
        /*00e4*/ 	.word	0x00000001


	//----- nvinfo : EIATTR_CRS_STACK_SIZE
	.align		4
.L_1685:
        /*00e8*/ 	.byte	0x04, 0x1e
        /*00ea*/ 	.short	(.L_1687 - .L_1686)
.L_1686:
        /*00ec*/ 	.word	0x00000000


	//----- nvinfo : EIATTR_CBANK_PARAM_SIZE
	.align		4
.L_1687:
        /*00f0*/ 	.byte	0x03, 0x19
        /*00f2*/ 	.short	0x0128


	//----- nvinfo : EIATTR_PARAM_CBANK
	.align		4
        /*00f4*/ 	.byte	0x04, 0x0a
        /*00f6*/ 	.short	(.L_1689 - .L_1688)
	.align		4
.L_1688:
        /*00f8*/ 	.word	index@(.nv.constant0._ZN10layer_norm31ln_parallel_residual_bwd_kernelINS_13Kernel_traitsIf13__nv_bfloat16fS2_fjLj256ELj1ELj4ELj1ELj16ENS_18Kernel_traits_baseILj256EfS2_fS2_fjLj128EEEEELb1ELb0ELb1EEEvNS_9BwdParamsE)
        /*00fc*/ 	.short	0x0210
        /*00fe*/ 	.short	0x0128


	//----- nvinfo : EIATTR_SW_WAR
	.align		4
.L_1689:
        /*0100*/ 	.byte	0x04, 0x36
        /*0102*/ 	.short	(.L_1691 - .L_1690)
.L_1690:
        /*0104*/ 	.word	0x00000008
.L_1691:


//--------------------- .nv.info._ZN10layer_norm22ln_bwd_finalize_kernelINS_22Kernel_traits_finalizeILj256Ef13__nv_bfloat16fS2_fjLb0ELj1024ELj4ENS_18Kernel_traits_baseILj256EfS2_fS2_fjLj1024EEEEELb0ELb0EEEvNS_9BwdParamsE --------------------------
	.section	.nv.info._ZN10layer_norm22ln_bwd_finalize_kernelINS_22Kernel_traits_finalizeILj256Ef13__nv_bfloat16fS2_fjLb0ELj1024ELj4ENS_18Kernel_traits_baseILj256EfS2_fS2_fjLj1024EEEEELb0ELb0EEEvNS_9BwdParamsE,"",@"SHT_CUDA_INFO"
	.sectionflags	@""
	.align	4


	//----- nvinfo : EIATTR_CUDA_API_VERSION
	.align		4
        /*0000*/ 	.byte	0x04, 0x37
        /*0002*/ 	.short	(.L_1693 - .L_1692)
.L_1692:
        /*0004*/ 	.word	0x00000082


	//----- nvinfo : EIATTR_KPARAM_INFO
	.align		4
.L_1693:
        /*0008*/ 	.byte	0x04, 0x17
        /*000a*/ 	.short	(.L_1695 - .L_1694)
.L_1694:
        /*000c*/ 	.word	0x00000000
        /*0010*/ 	.short	0x0000
        /*0012*/ 	.short	0x0000
        /*0014*/ 	.byte	0x00, 0xf0, 0xa1, 0x04


	//----- nvinfo : EIATTR_SPARSE_MMA_MASK
	.align		4
.L_1695:
        /*0018*/ 	.byte	0x03, 0x50
        /*001a*/ 	.short	0x0000


	//----- nvinfo : EIATTR_MAXREG_COUNT
	.align		4
        /*001c*/ 	.byte	0x03, 0x1b
        /*001e*/ 	.short	0x0040


	//----- nvinfo : EIATTR_NUM_BARRIERS
	.align		4
        /*0020*/ 	.byte	0x02, 0x4c
        /*0022*/ 	.byte	0x01
	.zero		1


	//----- nvinfo : EIATTR_MERCURY_ISA_VERSION
	.align		4
        /*0024*/ 	.byte	0x03, 0x5f
        /*0026*/ 	.short	0x0101


	//----- nvinfo : EIATTR_COOP_GROUP_MASK_REGIDS
	.align		4
        /*0028*/ 	.byte	0x04, 0x29
        /*002a*/ 	.short	(.L_1697 - .L_1696)


	//   ....[0]....
.L_1696:
        /*002c*/ 	.word	0xffffffff


	//   ....[1]....
        /*0030*/ 	.word	0xffffffff


	//   ....[2]....
        /*0034*/ 	.word	0xffffffff


	//   ....[3]....
        /*0038*/ 	.word	0xffffffff


	//   ....[4]....
        /*003c*/ 	.word	0xffffffff


	//   ....[5]....
        /*0040*/ 	.word	0xffffffff


	//   ....[6]....
        /*0044*/ 	.word	0xffffffff


	//   ....[7]....
        /*0048*/ 	.word	0xffffffff


	//   ....[8]....
        /*004c*/ 	.word	0xffffffff


	//   ....[9]....
        /*0050*/ 	.word	0xffffffff


	//   ....[10]....
        /*0054*/ 	.word	0x05000013


	//   ....[11]....
        /*0058*/ 	.word	0x05000013


	//   ....[12]....
        /*005c*/ 	.word	0x05000013


	//   ....[13]....
        /*0060*/ 	.word	0x05000013


	//   ....[14]....
        /*0064*/ 	.word	0x05000013


	//   ....[15]....
        /*0068*/ 	.word	0x05000013


	//   ....[16]....
        /*006c*/ 	.word	0x05000013


	//   ....[17]....
        /*0070*/ 	.word	0x05000013


	//   ....[18]....
        /*0074*/ 	.word	0x05000013


	//   ....[19]....
        /*0078*/ 	.word	0x05000013


	//----- nvinfo : EIATTR_COOP_GROUP_INSTR_OFFSETS
	.align		4
.L_1697:
        /*007c*/ 	.byte	0x04, 0x28
        /*007e*/ 	.short	(.L_1699 - .L_1698)


	//   ....[0]....
.L_1698:
        /*0080*/ 	.word	0x000008e0


	//   ....[1]....
        /*0084*/ 	.word	0x000008f0


	//   ....[2]....
        /*0088*/ 	.word	0x00000920


	//   ....[3]....
        /*008c*/ 	.word	0x00000930


	//   ....[4]....
        /*0090*/ 	.word	0x00000960


	//   ....[5]....
        /*0094*/ 	.word	0x00000970


	//   ....[6]....
        /*0098*/ 	.word	0x000009a0


	//   ....[7]....
        /*009c*/ 	.word	0x000009b0


	//   ....[8]....
        /*00a0*/ 	.word	0x000009e0


	//   ....[9]....
        /*00a4*/ 	.word	0x000009f0


	//   ....[10]....
        /*00a8*/ 	.word	0x00000bf0


	//   ....[11]....
        /*00ac*/ 	.word	0x00000c60


	//   ....[12]....
        /*00b0*/ 	.word	0x00000cd0


	//   ....[13]....
        /*00b4*/ 	.word	0x00000d40


	//   ....[14]....
        /*00b8*/ 	.word	0x00000db0


	//   ....[15]....
        /*00bc*/ 	.word	0x00000e10


	//   ....[16]....
        /*00c0*/ 	.word	0x00000e80


	//   ....[17]....
        /*00c4*/ 	.word	0x00000ef0


	//   ....[18]....
        /*00c8*/ 	.word	0x00000f60


	//   ....[19]....
        /*00cc*/ 	.word	0x00000fd0


	//----- nvinfo : EIATTR_EXIT_INSTR_OFFSETS
	.align		4
.L_1699:
        /*00d0*/ 	.byte	0x04, 0x1c
        /*00d2*/ 	.short	(.L_1701 - .L_1700)


	//   ....[0]....
.L_1700:
        /*00d4*/ 	.word	0x00000070


	//   ....[1]....
        /*00d8*/ 	.word	0x00000b90


	//----- nvinfo : EIATTR_MAX_THREADS
	.align		4
.L_1701:
        /*00dc*/ 	.byte	0x04, 0x05
        /*00de*/ 	.short	(.L_1703 - .L_1702)
.L_1702:
        /*00e0*/ 	.word	0x00000400
        /*00e4*/ 	.word	0x00000001
        /*00e8*/ 	.word	0x00000001


	//----- nvinfo : EIATTR_CRS_STACK_SIZE
	.align		4
.L_1703:
        /*00ec*/ 	.byte	0x04, 0x1e
        /*00ee*/ 	.short	(.L_1705 - .L_1704)
.L_1704:
        /*00f0*/ 	.word	0x00000000


	//----- nvinfo : EIATTR_CBANK_PARAM_SIZE
	.align		4
.L_1705:
        /*00f4*/ 	.byte	0x03, 0x19
        /*00f6*/ 	.short	0x0128


	//----- nvinfo : EIATTR_PARAM_CBANK
	.align		4
        /*00f8*/ 	.byte	0x04, 0x0a
        /*00fa*/ 	.short	(.L_1707 - .L_1706)
	.align		4
.L_1706:
        /*00fc*/ 	.word	index@(.nv.constant0._ZN10layer_norm22ln_bwd_finalize_kernelINS_22Kernel_traits_finalizeILj256Ef13__nv_bfloat16fS2_fjLb0ELj1024ELj4ENS_18Kernel_traits_baseILj256EfS2_fS2_fjLj1024EEEEELb0ELb0EEEvNS_9BwdParamsE)
        /*0100*/ 	.short	0x0210
        /*0102*/ 	.short	0x0128


	//----- nvinfo : EIATTR_SW_WAR
	.align		4
.L_1707:
        /*0104*/ 	.byte	0x04, 0x36
        /*0106*/ 	.short	(.L_1709 - .L_1708)
.L_1708:
        /*0108*/ 	.word	0x00000008
.L_1709:


//--------------------- .nv.info._ZN10layer_norm40ln_parallel_residual_bwd_finalize_kernelINS_22Kernel_traits_finalizeILj256Ef13__nv_bfloat16fS2_fjLb0ELj1024ELj4ENS_18Kernel_traits_baseILj256EfS2_fS2_fjLj1024EEEEELb0EEEvNS_9BwdParamsE --------------------------
	.section	.nv.info._ZN10layer_norm40ln_parallel_residual_bwd_finalize_kernelINS_22Kernel_traits_finalizeILj256Ef13__nv_bfloat16fS2_fjLb0ELj1024ELj4ENS_18Kernel_traits_baseILj256EfS2_fS2_fjLj1024EEEEELb0EEEvNS_9BwdParamsE,"",@"SHT_CUDA_INFO"
	.sectionflags	@""
	.align	4


	//----- nvinfo : EIATTR_CUDA_API_VERSION
	.align		4
        /*0000*/ 	.byte	0x04, 0x37
        /*0002*/ 	.short	(.L_1711 - .L_1710)
.L_1710:
        /*0004*/ 	.word	0x00000082


	//----- nvinfo : EIATTR_KPARAM_INFO
	.align		4
.L_1711:
        /*0008*/ 	.byte	0x04, 0x17
        /*000a*/ 	.short	(.L_1713 - .L_1712)
.L_1712:
        /*000c*/ 	.word	0x00000000
        /*0010*/ 	.short	0x0000
        /*0012*/ 	.short	0x0000
        /*0014*/ 	.byte	0x00, 0xf0, 0xa1, 0x04


	//----- nvinfo : EIATTR_SPARSE_MMA_MASK
	.align		4
.L_1713:
        /*0018*/ 	.byte	0x03, 0x50
        /*001a*/ 	.short	0x0000


	//----- nvinfo : EIATTR_MAXREG_COUNT
	.align		4
        /*001c*/ 	.byte	0x03, 0x1b
        /*001e*/ 	.short	0x0040


	//----- nvinfo : EIATTR_NUM_BARRIERS
	.align		4
        /*0020*/ 	.byte	0x02, 0x4c
        /*0022*/ 	.byte	0x01
	.zero		1


	//----- nvinfo : EIATTR_MERCURY_ISA_VERSION
	.align		4
        /*0024*/ 	.byte	0x03, 0x5f
        /*0026*/ 	.short	0x0101


	//----- nvinfo : EIATTR_COOP_GROUP_MASK_REGIDS
	.align		4
        /*0028*/ 	.byte	0x04, 0x29
        /*002a*/ 	.short	(.L_1715 - .L_1714)


	//   ....[0]....
.L_1714:
        /*002c*/ 	.word	0xffffffff


	//   ....[1]....
        /*0030*/ 	.word	0xffffffff


	//   ....[2]....
        /*0034*/ 	.word	0xffffffff


	//   ....[3]....
        /*0038*/ 	.word	0xffffffff


	//   ....[4]....
        /*003c*/ 	.word	0xffffffff


	//   ....[5]....
        /*0040*/ 	.word	0xffffffff


	//   ....[6]....
        /*0044*/ 	.word	0xffffffff


	//   ....[7]....
        /*0048*/ 	.word	0xffffffff


	//   ....[8]....
        /*004c*/ 	.word	0xffffffff


	//   ....[9]....
        /*0050*/ 	.word	0xffffffff


	//   ....[10]....
        /*0054*/ 	.word	0xffffffff


	//   ....[11]....
        /*0058*/ 	.word	0xffffffff


	//   ....[12]....
        /*005c*/ 	.word	0xffffffff


	//   ....[13]....
        /*0060*/ 	.word	0xffffffff


	//   ....[14]....
        /*0064*/ 	.word	0xffffffff


	//   ....[15]....
        /*0068*/ 	.word	0xffffffff


	//   ....[16]....
        /*006c*/ 	.word	0xffffffff


	//   ....[17]....
        /*0070*/ 	.word	0xffffffff


	//   ....[18]....
        /*0074*/ 	.word	0xffffffff


	//   ....[19]....
        /*0078*/ 	.word	0xffffffff


	//   ....[20]....
        /*007c*/ 	.word	0x0500000c


	//   ....[21]....
        /*0080*/ 	.word	0x0500000c


	//   ....[22]....
        /*0084*/ 	.word	0x0500000c


	//   ....[23]....
        /*0088*/ 	.word	0x0500000c


	//   ....[24]....
        /*008c*/ 	.word	0x0500000c


	//   ....[25]....
        /*0090*/ 	.word	0x0500000c


	//   ....[26]....
        /*0094*/ 	.word	0x0500000c


	//   ....[27]....
        /*0098*/ 	.word	0x0500000c


	//   ....[28]....
        /*009c*/ 	.word	0x0500000c


	//   ....[29]....
        /*00a0*/ 	.word	0x0500000c


	//   ....[30]....
        /*00a4*/ 	.word	0x0500000c


	//   ....[31]....
        /*00a8*/ 	.word	0x0500000c


	//   ....[32]....
        /*00ac*/ 	.word	0x0500000c


	//   ....[33]....
        /*00b0*/ 	.word	0x0500000c


	//   ....[34]....
        /*00b4*/ 	.word	0x0500000c


	//   ....[35]....
        /*00b8*/ 	.word	0x0500000c


	//   ....[36]....
        /*00bc*/ 	.word	0x0500000c


	//   ....[37]....
        /*00c0*/ 	.word	0x0500000c


	//   ....[38]....
        /*00c4*/ 	.word	0x0500000c


	//   ....[39]....
        /*00c8*/ 	.word	0x0500000c


	//----- nvinfo : EIATTR_COOP_GROUP_INSTR_OFFSETS
	.align		4
.L_1715:
        /*00cc*/ 	.byte	0x04, 0x28
        /*00ce*/ 	.short	(.L_1717 - .L_1716)


	//   ....[0]....
.L_1716:
        /*00d0*/ 	.word	0x00000ce0


	//   ....[1]....
        /*00d4*/ 	.word	0x00000cf0


	//   ....[2]....
        /*00d8*/ 	.word	0x00000d00


	//   ....[3]....
        /*00dc*/ 	.word	0x00000d10


	//   ....[4]....
        /*00e0*/ 	.word	0x00000d40


	//   ....[5]....
        /*00e4*/ 	.word	0x00000d70


	//   ....[6]....
        /*00e8*/ 	.word	0x00000d80


	//   ....[7]....
        /*00ec*/ 	.word	0x00000d90


	//   ....[8]....
        /*00f0*/ 	.word	0x00000db0


	//   ....[9]....
        /*00f4*/ 	.word	0x00000df0


	//   ....[10]....
        /*00f8*/ 	.word	0x00000e00


	//   ....[11]....
        /*00fc*/ 	.word	0x00000e10


	//   ....[12]....
        /*0100*/ 	.word	0x00000e30


	//   ....[13]....
        /*0104*/ 	.word	0x00000e70


	//   ....[14]....
        /*0108*/ 	.word	0x00000e80


	//   ....[15]....
        /*010c*/ 	.word	0x00000e90


	//   ....[16]....
        /*0110*/ 	.word	0x00000eb0


	//   ....[17]....
        /*0114*/ 	.word	0x00000ee0


	//   ....[18]....
        /*0118*/ 	.word	0x00000f00


	//   ....[19]....
        /*011c*/ 	.word	0x00000f10


	//   ....[20]....
        /*0120*/ 	.word	0x000011f0


	//   ....[21]....
        /*0124*/ 	.word	0x00001250


	//   ....[22]....
        /*0128*/ 	.word	0x000012b0


	//   ....[23]....
        /*012c*/ 	.word	0x00001310


	//   ....[24]....
        /*0130*/ 	.word	0x00001370


	//   ....[25]....
        /*0134*/ 	.word	0x000013d0


	//   ....[26]....
        /*0138*/ 	.word	0x00001440


	//   ....[27]....
        /*013c*/ 	.word	0x000014b0


	//   ....[28]....
        /*0140*/ 	.word	0x00001520


	//   ....[29]....
        /*0144*/ 	.word	0x00001590


	//   ....[30]....
        /*0148*/ 	.word	0x000015f0


	//   ....[31]....
        /*014c*/ 	.word	0x00001660


	//   ....[32]....
        /*0150*/ 	.word	0x000016d0


	//   ....[33]....
        /*0154*/ 	.word	0x00001740


	//   ....[34]....
        /*0158*/ 	.word	0x000017b0


	//   ....[35]....
        /*015c*/ 	.word	0x00001810


	//   ....[36]....
        /*0160*/ 	.word	0x00001880


	//   ....[37]....
        /*0164*/ 	.word	0x000018f0


	//   ....[38]....
        /*0168*/ 	.word	0x00001960


	//   ....[39]....
        /*016c*/ 	.word	0x000019d0


	//----- nvinfo : EIATTR_EXIT_INSTR_OFFSETS
	.align		4
.L_1717:
        /*0170*/ 	.byte	0x04, 0x1c
        /*0172*/ 	.short	(.L_1719 - .L_1718)


	//   ....[0]....
.L_1718:
        /*0174*/ 	.word	0x00000070


	//   ....[1]....
        /*0178*/ 	.word	0x00001190


	//----- nvinfo : EIATTR_MAX_THREADS
	.align		4
.L_1719:
        /*017c*/ 	.byte	0x04, 0x05
        /*017e*/ 	.short	(.L_1721 - .L_1720)
.L_1720:
        /*0180*/ 	.word	0x00000400
        /*0184*/ 	.word	0x00000001
        /*0188*/ 	.word	0x00000001


	//----- nvinfo : EIATTR_CRS_STACK_SIZE
	.align		4
.L_1721:
        /*018c*/ 	.byte	0x04, 0x1e
        /*018e*/ 	.short	(.L_1723 - .L_1722)
.L_1722:
        /*0190*/ 	.word	0x00000000


	//----- nvinfo : EIATTR_CBANK_PARAM_SIZE
	.align		4
.L_1723:
        /*0194*/ 	.byte	0x03, 0x19
        /*0196*/ 	.short	0x0128


	//----- nvinfo : EIATTR_PARAM_CBANK
	.align		4
        /*0198*/ 	.byte	0x04, 0x0a
        /*019a*/ 	.short	(.L_1725 - .L_1724)
	.align		4
.L_1724:
        /*019c*/ 	.word	index@(.nv.constant0._ZN10layer_norm40ln_parallel_residual_bwd_finalize_kernelINS_22Kernel_traits_finalizeILj256Ef13__nv_bfloat16fS2_fjLb0ELj1024ELj4ENS_18Kernel_traits_baseILj256EfS2_fS2_fjLj1024EEEEELb0EEEvNS_9BwdParamsE)
        /*01a0*/ 	.short	0x0210
        /*01a2*/ 	.short	0x0128


	//----- nvinfo : EIATTR_SW_WAR
	.align		4
.L_1725:
        /*01a4*/ 	.byte	0x04, 0x36
        /*01a6*/ 	.short	(.L_1727 - .L_1726)
.L_1726:
        /*01a8*/ 	.word	0x00000008
.L_1727:


//--------------------- .nv.info._ZN10layer_norm31ln_parallel_residual_bwd_kernelINS_13Kernel_traitsIf13__nv_bfloat16fS2_fjLj256ELj1ELj4ELj1ELj16ENS_18Kernel_traits_baseILj256EfS2_fS2_fjLj128EEEEELb1ELb1ELb0EEEvNS_9BwdParamsE --------------------------
	.section	.nv.info._ZN10layer_norm31ln_parallel_residual_bwd_kernelINS_13Kernel_traitsIf13__nv_bfloat16fS2_fjLj256ELj1ELj4ELj1ELj16ENS_18Kernel_traits_baseILj256EfS2_fS2_fjLj128EEEEELb1ELb1ELb0EEEvNS_9BwdParamsE,"",@"SHT_CUDA_INFO"
	.sectionflags	@""
	.align	4


	//----- nvinfo : EIATTR_CUDA_API_VERSION
	.align		4
        /*0000*/ 	.byte	0x04, 0x37
        /*0002*/ 	.short	(.L_1729 - .L_1728)
.L_1728:
        /*0004*/ 	.word	0x00000082


	//----- nvinfo : EIATTR_KPARAM_INFO
	.align		4
.L_1729:
        /*0008*/ 	.byte	0x04, 0x17
        /*000a*/ 	.short	(.L_1731 - .L_1730)
.L_1730:
        /*000c*/ 	.word	0x00000000
        /*0010*/ 	.short	0x0000
        /*0012*/ 	.short	0x0000
        /*0014*/ 	.byte	0x00, 0xf0, 0xa1, 0x04


	//----- nvinfo : EIATTR_SPARSE_MMA_MASK
	.align		4
.L_1731:
        /*0018*/ 	.byte	0x03, 0x50
        /*001a*/ 	.short	0x0000


	//----- nvinfo : EIATTR_MAXREG_COUNT
	.align		4
        /*001c*/ 	.byte	0x03, 0x1b
        /*001e*/ 	.short	0x00ff


	//----- nvinfo : EIATTR_NUM_BARRIERS
	.align		4
        /*0020*/ 	.byte	0x02, 0x4c
        /*0022*/ 	.byte	0x01
	.zero		1


	//----- nvinfo : EIATTR_MERCURY_ISA_VERSION
	.align		4
        /*0024*/ 	.byte	0x03, 0x5f
        /*0026*/ 	.short	0x0101


	//----- nvinfo : EIATTR_COOP_GROUP_MASK_REGIDS
	.align		4
        /*0028*/ 	.byte	0x04, 0x29
        /*002a*/ 	.short	(.L_1733 - .L_1732)


	//   ....[0]....
.L_1732:
        /*002c*/ 	.word	0xffffffff


	//   ....[1]....
        /*0030*/ 	.word	0xffffffff


	//   ....[2]....
        /*0034*/ 	.word	0xffffffff


	//   ....[3]....
        /*0038*/ 	.word	0xffffffff


	//   ....[4]....
        /*003c*/ 	.word	0xffffffff


	//   ....[5]....
        /*0040*/ 	.word	0xffffffff


	//   ....[6]....
        /*0044*/ 	.word	0xffffffff


	//   ....[7]....
        /*0048*/ 	.word	0xffffffff


	//   ....[8]....
        /*004c*/ 	.word	0xffffffff


	//   ....[9]....
        /*0050*/ 	.word	0xffffffff


	//   ....[10]....
        /*0054*/ 	.word	0x05000038


	//   ....[11]....
        /*0058*/ 	.word	0x05000038


	//   ....[12]....
        /*005c*/ 	.word	0x05000038


	//   ....[13]....
        /*0060*/ 	.word	0x05000038


	//   ....[14]....
        /*0064*/ 	.word	0x05000038


	//   ....[15]....
        /*0068*/ 	.word	0x05000038


	//   ....[16]....
        /*006c*/ 	.word	0x05000038


	//   ....[17]....
        /*0070*/ 	.word	0x05000038


	//   ....[18]....
        /*0074*/ 	.word	0x05000038


	//   ....[19]....
        /*0078*/ 	.word	0x05000038


	//----- nvinfo : EIATTR_COOP_GROUP_INSTR_OFFSETS
	.align		4
.L_1733:
        /*007c*/ 	.byte	0x04, 0x28
        /*007e*/ 	.short	(.L_1735 - .L_1734)


	//   ....[0]....
.L_1734:
        /*0080*/ 	.word	0x00000ad0


	//   ....[1]....
        /*0084*/ 	.word	0x00000ae0


	//   ....[2]....
        /*0088*/ 	.word	0x00000b10


	//   ....[3]....
        /*008c*/ 	.word	0x00000b20


	//   ....[4]....
        /*0090*/ 	.word	0x00000b50


	//   ....[5]....
        /*0094*/ 	.word	0x00000b60


	//   ....[6]....
        /*0098*/ 	.word	0x00000b90


	//   ....[7]....
        /*009c*/ 	.word	0x00000ba0


	//   ....[8]....
        /*00a0*/ 	.word	0x00000bd0


	//   ....[9]....
        /*00a4*/ 	.word	0x00000be0


	//   ....[10]....
        /*00a8*/ 	.word	0x00001960


	//   ....[11]....
        /*00ac*/ 	.word	0x000019f0


	//   ....[12]....
        /*00b0*/ 	.word	0x00001a50


	//   ....[13]....
        /*00b4*/ 	.word	0x00001ab0


	//   ....[14]....
        /*00b8*/ 	.word	0x00001b10


	//   ....[15]....
        /*00bc*/ 	.word	0x00001b70


	//   ....[16]....
        /*00c0*/ 	.word	0x00001bd0


	//   ....[17]....
        /*00c4*/ 	.word	0x00001c30


	//   ....[18]....
        /*00c8*/ 	.word	0x00001c90


	//   ....[19]....
        /*00cc*/ 	.word	0x00001cf0


	//----- nvinfo : EIATTR_EXIT_INSTR_OFFSETS
	.align		4
.L_1735:
        /*00d0*/ 	.byte	0x04, 0x1c
        /*00d2*/ 	.short	(.L_1737 - .L_1736)


	//   ....[0]....
.L_1736:
        /*00d4*/ 	.word	0x000018d0


	//   ....[1]....
        /*00d8*/ 	.word	0x00001900


	//----- nvinfo : EIATTR_MAX_THREADS
	.align		4
.L_1737:
        /*00dc*/ 	.byte	0x04, 0x05
        /*00de*/ 	.short	(.L_1739 - .L_1738)
.L_1738:
        /*00e0*/ 	.word	0x00000080
        /*00e4*/ 	.word	0x00000001
        /*00e8*/ 	.word	0x00000001


	//----- nvinfo : EIATTR_CRS_STACK_SIZE
	.align		4
.L_1739:
        /*00ec*/ 	.byte	0x04, 0x1e
        /*00ee*/ 	.short	(.L_1741 - .L_1740)
.L_1740:
        /*00f0*/ 	.word	0x00000000


	//----- nvinfo : EIATTR_CBANK_PARAM_SIZE
	.align		4
.L_1741:
        /*00f4*/ 	.byte	0x03, 0x19
        /*00f6*/ 	.short	0x0128


	//----- nvinfo : EIATTR_PARAM_CBANK
	.align		4
        /*00f8*/ 	.byte	0x04, 0x0a
        /*00fa*/ 	.short	(.L_1743 - .L_1742)
	.align		4
.L_1742:
        /*00fc*/ 	.word	index@(.nv.constant0._ZN10layer_norm31ln_parallel_residual_bwd_kernelINS_13Kernel_traitsIf13__nv_bfloat16fS2_fjLj256ELj1ELj4ELj1ELj16ENS_18Kernel_traits_baseILj256EfS2_fS2_fjLj128EEEEELb1ELb1ELb0EEEvNS_9BwdParamsE)
        /*0100*/ 	.short	0x0210
        /*0102*/ 	.short	0x0128


	//----- nvinfo : EIATTR_SW_WAR
	.align		4
.L_1743:
        /*0104*/ 	.byte	0x04, 0x36
        /*0106*/ 	.short	(.L_1745 - .L_1744)
.L_1744:
        /*0108*/ 	.word	0x00000008
.L_1745:


//--------------------- .nv.info._ZN10layer_norm22ln_bwd_finalize_kernelINS_22Kernel_traits_finalizeILj256Ef13__nv_bfloat16fS2_fjLb0ELj1024ELj4ENS_18Kernel_traits_baseILj256EfS2_fS2_fjLj1024EEEEELb0ELb1EEEvNS_9BwdParamsE --------------------------
	.section	.nv.info._ZN10layer_norm22ln_bwd_finalize_kernelINS_22Kernel_traits_finalizeILj256Ef13__nv_bfloat16fS2_fjLb0ELj1024ELj4ENS_18Kernel_traits_baseILj256EfS2_fS2_fjLj1024EEEEELb0ELb1EEEvNS_9BwdParamsE,"",@"SHT_CUDA_INFO"
	.sectionflags	@""
	.align	4


	//----- nvinfo : EIATTR_CUDA_API_VERSION
	.align		4
        /*0000*/ 	.byte	0x04, 0x37
        /*0002*/ 	.short	(.L_1747 - .L_1746)
.L_1746:
        /*0004*/ 	.word	0x00000082


	//----- nvinfo : EIATTR_KPARAM_INFO
	.align		4
.L_1747:
        /*0008*/ 	.byte	0x04, 0x17
        /*000a*/ 	.short	(.L_1749 - .L_1748)
.L_1748:
        /*000c*/ 	.word	0x00000000
        /*0010*/ 	.short	0x0000
        /*0012*/ 	.short	0x0000
        /*0014*/ 	.byte	0x00, 0xf0, 0xa1, 0x04


	//----- nvinfo : EIATTR_SPARSE_MMA_MASK
	.align		4
.L_1749:
        /*0018*/ 	.byte	0x03, 0x50
        /*001a*/ 	.short	0x0000


	//----- nvinfo : EIATTR_MAXREG_COUNT
	.align		4
        /*001c*/ 	.byte	0x03, 0x1b
        /*001e*/ 	.short	0x0040


	//----- nvinfo : EIATTR_NUM_BARRIERS
	.align		4
        /*0020*/ 	.byte	0x02, 0x4c
        /*0022*/ 	.byte	0x01
	.zero		1


	//----- nvinfo : EIATTR_MERCURY_ISA_VERSION
	.align		4
        /*0024*/ 	.byte	0x03, 0x5f
        /*0026*/ 	.short	0x0101


	//----- nvinfo : EIATTR_COOP_GROUP_MASK_REGIDS
	.align		4
        /*0028*/ 	.byte	0x04, 0x29
        /*002a*/ 	.short	(.L_1751 - .L_1750)


	//   ....[0]....
.L_1750:
        /*002c*/ 	.word	0xffffffff


	//   ....[1]....
        /*0030*/ 	.word	0xffffffff


	//   ....[2]....
        /*0034*/ 	.word	0xffffffff


	//   ....[3]....
        /*0038*/ 	.word	0xffffffff


	//   ....[4]....
        /*003c*/ 	.word	0xffffffff


	//   ....[5]....
        /*0040*/ 	.word	0xffffffff


	//   ....[6]....
        /*0044*/ 	.word	0xffffffff


	//   ....[7]....
        /*0048*/ 	.word	0xffffffff


	//   ....[8]....
        /*004c*/ 	.word	0xffffffff


	//   ....[9]....
        /*0050*/ 	.word	0xffffffff


	//   ....[10]....
        /*0054*/ 	.word	0x05000011


	//   ....[11]....
        /*0058*/ 	.word	0x05000011


	//   ....[12]....
        /*005c*/ 	.word	0x05000011


	//   ....[13]....
        /*0060*/ 	.word	0x05000011


	//   ....[14]....
        /*0064*/ 	.word	0x05000011


	//   ....[15]....
        /*0068*/ 	.word	0x05000011


	//   ....[16]....
        /*006c*/ 	.word	0x05000011


	//   ....[17]....
        /*0070*/ 	.word	0x05000011


	//   ....[18]....
        /*0074*/ 	.word	0x05000011


	//   ....[19]....
        /*0078*/ 	.word	0x05000011


	//----- nvinfo : EIATTR_COOP_GROUP_INSTR_OFFSETS
	.align		4
.L_1751:
        /*007c*/ 	.byte	0x04, 0x28
        /*007e*/ 	.short	(.L_1753 - .L_1752)


	//   ....[0]....
.L_1752:
        /*0080*/ 	.word	0x000008e0


	//   ....[1]....
        /*0084*/ 	.word	0x000008f0


	//   ....[2]....
        /*0088*/ 	.word	0x00000920


	//   ....[3]....
        /*008c*/ 	.word	0x00000930


	//   ....[4]....
        /*0090*/ 	.word	0x00000960


	//   ....[5]....
        /*0094*/ 	.word	0x00000970


	//   ....[6]....
        /*0098*/ 	.word	0x000009a0


	//   ....[7]....
        /*009c*/ 	.word	0x000009b0


	//   ....[8]....
        /*00a0*/ 	.word	0x000009e0


	//   ....[9]....
        /*00a4*/ 	.word	0x000009f0


	//   ....[10]....
        /*00a8*/ 	.word	0x00000ba0


	//   ....[11]....
        /*00ac*/ 	.word	0x00000c10


	//   ....[12]....
        /*00b0*/ 	.word	0x00000c80


	//   ....[13]....
        /*00b4*/ 	.word	0x00000cf0


	//   ....[14]....
        /*00b8*/ 	.word	0x00000d60


	//   ....[15]....
        /*00bc*/ 	.word	0x00000dc0


	//   ....[16]....
        /*00c0*/ 	.word	0x00000e30


	//   ....[17]....
        /*00c4*/ 	.word	0x00000ea0


	//   ....[18]....
        /*00c8*/ 	.word	0x00000f10


	//   ....[19]....
        /*00cc*/ 	.word	0x00000f80


	//----- nvinfo : EIATTR_EXIT_INSTR_OFFSETS
	.align		4
.L_1753:
        /*00d0*/ 	.byte	0x04, 0x1c
        /*00d2*/ 	.short	(.L_1755 - .L_1754)


	//   ....[0]....
.L_1754:
        /*00d4*/ 	.word	0x00000070


	//   ....[1]....
        /*00d8*/ 	.word	0x00000b40


	//----- nvinfo : EIATTR_MAX_THREADS
	.align		4
.L_1755:
        /*00dc*/ 	.byte	0x04, 0x05
        /*00de*/ 	.short	(.L_1757 - .L_1756)
.L_1756:
        /*00e0*/ 	.word	0x00000400
        /*00e4*/ 	.word	0x00000001
        /*00e8*/ 	.word	0x00000001


	//----- nvinfo : EIATTR_CRS_STACK_SIZE
	.align		4
.L_1757:
        /*00ec*/ 	.byte	0x04, 0x1e
        /*00ee*/ 	.short	(.L_1759 - .L_1758)
.L_1758:
        /*00f0*/ 	.word	0x00000000


	//----- nvinfo : EIATTR_CBANK_PARAM_SIZE
	.align		4
.L_1759:
        /*00f4*/ 	.byte	0x03, 0x19
        /*00f6*/ 	.short	0x0128


	//----- nvinfo : EIATTR_PARAM_CBANK
	.align		4
        /*00f8*/ 	.byte	0x04, 0x0a
        /*00fa*/ 	.short	(.L_1761 - .L_1760)
	.align		4
.L_1760:
        /*00fc*/ 	.word	index@(.nv.constant0._ZN10layer_norm22ln_bwd_finalize_kernelINS_22Kernel_traits_finalizeILj256Ef13__nv_bfloat16fS2_fjLb0ELj1024ELj4ENS_18Kernel_traits_baseILj256EfS2_fS2_fjLj1024EEEEELb0ELb1EEEvNS_9BwdParamsE)
        /*0100*/ 	.short	0x0210
        /*0102*/ 	.short	0x0128


	//----- nvinfo : EIATTR_SW_WAR
	.align		4
.L_1761:
        /*0104*/ 	.byte	0x04, 0x36
        /*0106*/ 	.short	(.L_1763 - .L_1762)
.L_1762:
        /*0108*/ 	.word	0x00000008
.L_1763:


//--------------------- .nv.info._ZN10layer_norm40ln_parallel_residual_bwd_finalize_kernelINS_22Kernel_traits_finalizeILj256Ef13__nv_bfloat16fS2_fjLb0ELj1024ELj4ENS_18Kernel_traits_baseILj256EfS2_fS2_fjLj1024EEEEELb1EEEvNS_9BwdParamsE --------------------------
	.section	.nv.info._ZN10layer_norm40ln_parallel_residual_bwd_finalize_kernelINS_22Kernel_traits_finalizeILj256Ef13__nv_bfloat16fS2_fjLb0ELj1024ELj4ENS_18Kernel_traits_baseILj256EfS2_fS2_fjLj1024EEEEELb1EEEvNS_9BwdParamsE,"",@"SHT_CUDA_INFO"
	.sectionflags	@""
	.align	4


	//----- nvinfo : EIATTR_CUDA_API_VERSION
	.align		4
        /*0000*/ 	.byte	0x04, 0x37
        /*0002*/ 	.short	(.L_1765 - .L_1764)
.L_1764:
        /*0004*/ 	.word	0x00000082


	//----- nvinfo : EIATTR_KPARAM_INFO
	.align		4
.L_1765:
        /*0008*/ 	.byte	0x04, 0x17
        /*000a*/ 	.short	(.L_1767 - .L_1766)
.L_1766:
        /*000c*/ 	.word	0x00000000
        /*0010*/ 	.short	0x0000
        /*0012*/ 	.short	0x0000
        /*0014*/ 	.byte	0x00, 0xf0, 0xa1, 0x04


	//----- nvinfo : EIATTR_SPARSE_MMA_MASK
	.align		4
.L_1767:
        /*0018*/ 	.byte	0x03, 0x50
        /*001a*/ 	.short	0x0000


	//----- nvinfo : EIATTR_MAXREG_COUNT
	.align		4
        /*001c*/ 	.byte	0x03, 0x1b
        /*001e*/ 	.short	0x0040


	//----- nvinfo : EIATTR_NUM_BARRIERS
	.align		4
        /*0020*/ 	.byte	0x02, 0x4c
        /*0022*/ 	.byte	0x01
	.zero		1


	//----- nvinfo : EIATTR_MERCURY_ISA_VERSION
	.align		4
        /*0024*/ 	.byte	0x03, 0x5f
        /*0026*/ 	.short	0x0101


	//----- nvinfo : EIATTR_COOP_GROUP_MASK_REGIDS
	.align		4
        /*0028*/ 	.byte	0x04, 0x29
        /*002a*/ 	.short	(.L_1769 - .L_1768)


	//   ....[0]....
.L_1768:
        /*002c*/ 	.word	0xffffffff


	//   ....[1]....
        /*0030*/ 	.word	0xffffffff


	//   ....[2]....
        /*0034*/ 	.word	0xffffffff


	//   ....[3]....
        /*0038*/ 	.word	0xffffffff


	//   ....[4]....
        /*003c*/ 	.word	0xffffffff


	//   ....[5]....
        /*0040*/ 	.word	0xffffffff


	//   ....[6]....
        /*0044*/ 	.word	0xffffffff


	//   ....[7]....
        /*0048*/ 	.word	0xffffffff


	//   ....[8]....
        /*004c*/ 	.word	0xffffffff


	//   ....[9]....
        /*0050*/ 	.word	0xffffffff


	//   ....[10]....
        /*0054*/ 	.word	0xffffffff


	//   ....[11]....
        /*0058*/ 	.word	0xffffffff


	//   ....[12]....
        /*005c*/ 	.word	0xffffffff


	//   ....[13]....
        /*0060*/ 	.word	0xffffffff


	//   ....[14]....
        /*0064*/ 	.word	0xffffffff


	//   ....[15]....
        /*0068*/ 	.word	0xffffffff


	//   ....[16]....
        /*006c*/ 	.word	0xffffffff


	//   ....[17]....
        /*0070*/ 	.word	0xffffffff


	//   ....[18]....
        /*0074*/ 	.word	0xffffffff


	//   ....[19]....
        /*0078*/ 	.word	0xffffffff


	//   ....[20]....
        /*007c*/ 	.word	0x0500000b


	//   ....[21]....
        /*0080*/ 	.word	0x0500000b


	//   ....[22]....
        /*0084*/ 	.word	0x0500000b


	//   ....[23]....
        /*0088*/ 	.word	0x0500000b


	//   ....[24]....
        /*008c*/ 	.word	0x0500000b


	//   ....[25]....
        /*0090*/ 	.word	0x0500000b


	//   ....[26]....
        /*0094*/ 	.word	0x0500000b


	//   ....[27]....
        /*0098*/ 	.word	0x0500000b


	//   ....[28]....
        /*009c*/ 	.word	0x0500000b


	//   ....[29]....
        /*00a0*/ 	.word	0x0500000b


	//   ....[30]....
        /*00a4*/ 	.word	0x0500000b


	//   ....[31]....
        /*00a8*/ 	.word	0x0500000b


	//   ....[32]....
        /*00ac*/ 	.word	0x0500000b


	//   ....[33]....
        /*00b0*/ 	.word	0x0500000b


	//   ....[34]....
        /*00b4*/ 	.word	0x0500000b


	//   ....[35]....
        /*00b8*/ 	.word	0x0500000b


	//   ....[36]....
        /*00bc*/ 	.word	0x0500000b


	//   ....[37]....
        /*00c0*/ 	.word	0x0500000b


	//   ....[38]....
        /*00c4*/ 	.word	0x0500000b


	//   ....[39]....
        /*00c8*/ 	.word	0x0500000b


	//----- nvinfo : EIATTR_COOP_GROUP_INSTR_OFFSETS
	.align		4
.L_1769:
        /*00cc*/ 	.byte	0x04, 0x28
        /*00ce*/ 	.short	(.L_1771 - .L_1770)


	//   ....[0]....
.L_1770:
        /*00d0*/ 	.word	0x00000ce0


	//   ....[1]....
        /*00d4*/ 	.word	0x00000cf0


	//   ....[2]....
        /*00d8*/ 	.word	0x00000d00


	//   ....[3]....
        /*00dc*/ 	.word	0x00000d10


	//   ....[4]....
        /*00e0*/ 	.word	0x00000d40


	//   ....[5]....
        /*00e4*/ 	.word	0x00000d70


	//   ....[6]....
        /*00e8*/ 	.word	0x00000d80


	//   ....[7]....
        /*00ec*/ 	.word	0x00000d90


	//   ....[8]....
        /*00f0*/ 	.word	0x00000db0


	//   ....[9]....
        /*00f4*/ 	.word	0x00000df0


	//   ....[10]....
        /*00f8*/ 	.word	0x00000e00


	//   ....[11]....
        /*00fc*/ 	.word	0x00000e10


	//   ....[12]....
        /*0100*/ 	.word	0x00000e30


	//   ....[13]....
        /*0104*/ 	.word	0x00000e70


	//   ....[14]....
        /*0108*/ 	.word	0x00000e80


	//   ....[15]....
        /*010c*/ 	.word	0x00000e90


	//   ....[16]....
        /*0110*/ 	.word	0x00000eb0


	//   ....[17]....
        /*0114*/ 	.word	0x00000ee0


	//   ....[18]....
        /*0118*/ 	.word	0x00000f00


	//   ....[19]....
        /*011c*/ 	.word	0x00000f10


	//   ....[20]....
        /*0120*/ 	.word	0x000011d0


	//   ....[21]....
        /*0124*/ 	.word	0x00001230


	//   ....[22]....
        /*0128*/ 	.word	0x00001290


	//   ....[23]....
        /*012c*/ 	.word	0x000012f0


	//   ....[24]....
        /*0130*/ 	.word	0x00001350


	//   ....[25]....
        /*0134*/ 	.word	0x000013b0


	//   ....[26]....
        /*0138*/ 	.word	0x00001420


	//   ....[27]....
        /*013c*/ 	.word	0x00001490


	//   ....[28]....
        /*0140*/ 	.word	0x00001500


	//   ....[29]....
        /*0144*/ 	.word	0x00001570


	//   ....[30]....
        /*0148*/ 	.word	0x000015d0


	//   ....[31]....
        /*014c*/ 	.word	0x00001640


	//   ....[32]....
        /*0150*/ 	.word	0x000016b0


	//   ....[33]....
        /*0154*/ 	.word	0x00001720


	//   ....[34]....
        /*0158*/ 	.word	0x00001790


	//   ....[35]....
        /*015c*/ 	.word	0x000017f0


	//   ....[36]....
        /*0160*/ 	.word	0x00001860


	//   ....[37]....
        /*0164*/ 	.word	0x000018d0


	//   ....[38]....
        /*0168*/ 	.word	0x00001940


	//   ....[39]....
        /*016c*/ 	.word	0x000019b0


	//----- nvinfo : EIATTR_EXIT_INSTR_OFFSETS
	.align		4
.L_1771:
        /*0170*/ 	.byte	0x04, 0x1c
        /*0172*/ 	.short	(.L_1773 - .L_1772)


	//   ....[0]....
.L_1772:
        /*0174*/ 	.word	0x00000070


	//   ....[1]....
        /*0178*/ 	.word	0x00001170


	//----- nvinfo : EIATTR_MAX_THREADS
	.align		4
.L_1773:
        /*017c*/ 	.byte	0x04, 0x05
        /*017e*/ 	.short	(.L_1775 - .L_1774)
.L_1774:
        /*0180*/ 	.word	0x00000400
        /*0184*/ 	.word	0x00000001
        /*0188*/ 	.word	0x00000001


	//----- nvinfo : EIATTR_CRS_STACK_SIZE
	.align		4
.L_1775:
        /*018c*/ 	.byte	0x04, 0x1e
        /*018e*/ 	.short	(.L_1777 - .L_1776)
.L_1776:
        /*0190*/ 	.word	0x00000000


	//----- nvinfo : EIATTR_CBANK_PARAM_SIZE
	.align		4
.L_1777:
        /*0194*/ 	.byte	0x03, 0x19
        /*0196*/ 	.short	0x0128


	//----- nvinfo : EIATTR_PARAM_CBANK
	.align		4
        /*0198*/ 	.byte	0x04, 0x0a
        /*019a*/ 	.short	(.L_1779 - .L_1778)
	.align		4
.L_1778:
        /*019c*/ 	.word	index@(.nv.constant0._ZN10layer_norm40ln_parallel_residual_bwd_finalize_kernelINS_22Kernel_traits_finalizeILj256Ef13__nv_bfloat16fS2_fjLb0ELj1024ELj4ENS_18Kernel_traits_baseILj256EfS2_fS2_fjLj1024EEEEELb1EEEvNS_9BwdParamsE)
        /*01a0*/ 	.short	0x0210
        /*01a2*/ 	.short	0x0128


	//----- nvinfo : EIATTR_SW_WAR
	.align		4
.L_1779:
        /*01a4*/ 	.byte	0x04, 0x36
        /*01a6*/ 	.short	(.L_1781 - .L_1780)
.L_1780:
        /*01a8*/ 	.word	0x00000008
.L_1781:


//--------------------- .nv.info._ZN10layer_norm31ln_parallel_residual_bwd_kernelINS_13Kernel_traitsIf13__nv_bfloat16fS2_fjLj256ELj1ELj4ELj1ELj16ENS_18Kernel_traits_baseILj256EfS2_fS2_fjLj128EEEEELb1ELb1ELb1EEEvNS_9BwdParamsE --------------------------
	.section	.nv.info._ZN10layer_norm31ln_parallel_residual_bwd_kernelINS_13Kernel_traitsIf13__nv_bfloat16fS2_fjLj256ELj1ELj4ELj1ELj16ENS_18Kernel_traits_baseILj256EfS2_fS2_fjLj128EEEEELb1ELb1ELb1EEEvNS_9BwdParamsE,"",@"SHT_CUDA_INFO"
	.sectionflags	@""
	.align	4


	//----- nvinfo : EIATTR_CUDA_API_VERSION
	.align		4
        /*0000*/ 	.byte	0x04, 0x37
        /*0002*/ 	.short	(.L_1783 - .L_1782)
.L_1782:
        /*0004*/ 	.word	0x00000082


	//----- nvinfo : EIATTR_KPARAM_INFO
	.align		4
.L_1783:
        /*0008*/ 	.byte	0x04, 0x17
        /*000a*/ 	.short	(.L_1785 - .L_1784)
.L_1784:
        /*000c*/ 	.word	0x00000000
        /*0010*/ 	.short	0x0000
        /*0012*/ 	.short	0x0000
        /*0014*/ 	.byte	0x00, 0xf0, 0xa1, 0x04


	//----- nvinfo : EIATTR_SPARSE_MMA_MASK
	.align		4
.L_1785:
        /*0018*/ 	.byte	0x03, 0x50
        /*001a*/ 	.short	0x0000


	//----- nvinfo : EIATTR_MAXREG_COUNT
	.align		4
        /*001c*/ 	.byte	0x03, 0x1b
        /*001e*/ 	.short	0x00ff


	//----- nvinfo : EIATTR_NUM_BARRIERS
	.align		4
        /*0020*/ 	.byte	0x02, 0x4c
        /*0022*/ 	.byte	0x01
	.zero		1


	//----- nvinfo : EIATTR_MERCURY_ISA_VERSION
	.align		4
        /*0024*/ 	.byte	0x03, 0x5f
        /*0026*/ 	.short	0x0101


	//----- nvinfo : EIATTR_COOP_GROUP_MASK_REGIDS
	.align		4
        /*0028*/ 	.byte	0x04, 0x29
        /*002a*/ 	.short	(.L_1787 - .L_1786)


	//   ....[0]....
.L_1786:
        /*002c*/ 	.word	0xffffffff


	//   ....[1]....
        /*0030*/ 	.word	0xffffffff


	//   ....[2]....
        /*0034*/ 	.word	0xffffffff


	//   ....[3]....
        /*0038*/ 	.word	0xffffffff


	//   ....[4]....
        /*003c*/ 	.word	0xffffffff


	//   ....[5]....
        /*0040*/ 	.word	0xffffffff


	//   ....[6]....
        /*0044*/ 	.word	0xffffffff


	//   ....[7]....
        /*0048*/ 	.word	0xffffffff


	//   ....[8]....
        /*004c*/ 	.word	0xffffffff


	//   ....[9]....
        /*0050*/ 	.word	0xffffffff


	//   ....[10]....
        /*0054*/ 	.word	0x05000053


	//   ....[11]....
        /*0058*/ 	.word	0x05000053


	//   ....[12]....
        /*005c*/ 	.word	0x05000053


	//   ....[13]....
        /*0060*/ 	.word	0x05000053


	//   ....[14]....
        /*0064*/ 	.word	0x05000053


	//   ....[15]....
        /*0068*/ 	.word	0x05000053


	//   ....[16]....
        /*006c*/ 	.word	0x05000053


	//   ....[17]....
        /*0070*/ 	.word	0x05000053


	//   ....[18]....
        /*0074*/ 	.word	0x05000053


	//   ....[19]....
        /*0078*/ 	.word	0x05000053


	//----- nvinfo : EIATTR_COOP_GROUP_INSTR_OFFSETS
	.align		4
.L_1787:
        /*007c*/ 	.byte	0x04, 0x28
        /*007e*/ 	.short	(.L_1789 - .L_1788)


	//   ....[0]....
.L_1788:
        /*0080*/ 	.word	0x00000a70


	//   ....[1]....
        /*0084*/ 	.word	0x00000a80


	//   ....[2]....
        /*0088*/ 	.word	0x00000ab0


	//   ....[3]....
        /*008c*/ 	.word	0x00000ac0


	//   ....[4]....
        /*0090*/ 	.word	0x00000af0


	//   ....[5]....
        /*0094*/ 	.word	0x00000b00


	//   ....[6]....
        /*0098*/ 	.word	0x00000b30


	//   ....[7]....
        /*009c*/ 	.word	0x00000b40


	//   ....[8]....
        /*00a0*/ 	.word	0x00000b70


	//   ....[9]....
        /*00a4*/ 	.word	0x00000b80


	//   ....[10]....
        /*00a8*/ 	.word	0x00001910


	//   ....[11]....
        /*00ac*/ 	.word	0x000019a0


	//   ....[12]....
        /*00b0*/ 	.word	0x00001a10


	//   ....[13]....
        /*00b4*/ 	.word	0x00001a70


	//   ....[14]....
        /*00b8*/ 	.word	0x00001ae0


	//   ....[15]....
        /*00bc*/ 	.word	0x00001b40


	//   ....[16]....
        /*00c0*/ 	.word	0x00001bb0


	//   ....[17]....
        /*00c4*/ 	.word	0x00001c10


	//   ....[18]....
        /*00c8*/ 	.word	0x00001c80


	//   ....[19]....
        /*00cc*/ 	.word	0x00001ce0


	//----- nvinfo : EIATTR_EXIT_INSTR_OFFSETS
	.align		4
.L_1789:
        /*00d0*/ 	.byte	0x04, 0x1c
        /*00d2*/ 	.short	(.L_1791 - .L_1790)


	//   ....[0]....
.L_1790:
        /*00d4*/ 	.word	0x000018a0


	//----- nvinfo : EIATTR_MAX_THREADS
	.align		4
.L_1791:
        /*00d8*/ 	.byte	0x04, 0x05
        /*00da*/ 	.short	(.L_1793 - .L_1792)
.L_1792:
        /*00dc*/ 	.word	0x00000080
        /*00e0*/ 	.word	0x00000001
        /*00e4*/ 	.word	0x00000001


	//----- nvinfo : EIATTR_CRS_STACK_SIZE
	.align		4
.L_1793:
        /*00e8*/ 	.byte	0x04, 0x1e
        /*00ea*/ 	.short	(.L_1795 - .L_1794)
.L_1794:
        /*00ec*/ 	.word	0x00000000


	//----- nvinfo : EIATTR_CBANK_PARAM_SIZE
	.align		4
.L_1795:
        /*00f0*/ 	.byte	0x03, 0x19
        /*00f2*/ 	.short	0x0128


	//----- nvinfo : EIATTR_PARAM_CBANK
	.align		4
        /*00f4*/ 	.byte	0x04, 0x0a
        /*00f6*/ 	.short	(.L_1797 - .L_1796)
	.align		4
.L_1796:
        /*00f8*/ 	.word	index@(.nv.constant0._ZN10layer_norm31ln_parallel_residual_bwd_kernelINS_13Kernel_traitsIf13__nv_bfloat16fS2_fjLj256ELj1ELj4ELj1ELj16ENS_18Kernel_traits_baseILj256EfS2_fS2_fjLj128EEEEELb1ELb1ELb1EEEvNS_9BwdParamsE)
        /*00fc*/ 	.short	0x0210
        /*00fe*/ 	.short	0x0128


	//----- nvinfo : EIATTR_SW_WAR
	.align		4
.L_1797:
        /*0100*/ 	.byte	0x04, 0x36
        /*0102*/ 	.short	(.L_1799 - .L_1798)
.L_1798:
        /*0104*/ 	.word	0x00000008
.L_1799:


//--------------------- .nv.info._ZN10layer_norm31ln_parallel_residual_bwd_kernelINS_13Kernel_traitsIf6__halfS2_S2_fjLj256ELj1ELj4ELj1ELj16ENS_18Kernel_traits_baseILj256EfS2_S2_S2_fjLj128EEEEELb0ELb0ELb0EEEvNS_9BwdParamsE --------------------------
	.section	.nv.info._ZN10layer_norm31ln_parallel_residual_bwd_kernelINS_13Kernel_traitsIf6__halfS2_S2_fjLj256ELj1ELj4ELj1ELj16ENS_18Kernel_traits_baseILj256EfS2_S2_S2_fjLj128EEEEELb0ELb0ELb0EEEvNS_9BwdParamsE,"",@"SHT_CUDA_INFO"
	.sectionflags	@""
	.align	4


	//----- nvinfo : EIATTR_CUDA_API_VERSION
	.align		4
        /*0000*/ 	.byte	0x04, 0x37
        /*0002*/ 	.short	(.L_1801 - .L_1800)
.L_1800:
        /*0004*/ 	.word	0x00000082


	//----- nvinfo : EIATTR_KPARAM_INFO
	.align		4
.L_1801:
        /*0008*/ 	.byte	0x04, 0x17
        /*000a*/ 	.short	(.L_1803 - .L_1802)
.L_1802:
        /*000c*/ 	.word	0x00000000
        /*0010*/ 	.short	0x0000
        /*0012*/ 	.short	0x0000
        /*0014*/ 	.byte	0x00, 0xf0, 0xa1, 0x04


	//----- nvinfo : EIATTR_SPARSE_MMA_MASK
	.align		4
.L_1803:
        /*0018*/ 	.byte	0x03, 0x50
        /*001a*/ 	.short	0x0000


	//----- nvinfo : EIATTR_MAXREG_COUNT
	.align		4
        /*001c*/ 	.byte	0x03, 0x1b
        /*001e*/ 	.short	0x00ff


	//----- nvinfo : EIATTR_NUM_BARRIERS
	.align		4
        /*0020*/ 	.byte	0x02, 0x4c
        /*0022*/ 	.byte	0x01
	.zero		1


	//----- nvinfo : EIATTR_MERCURY_ISA_VERSION
	.align		4
        /*0024*/ 	.byte	0x03, 0x5f
        /*0026*/ 	.short	0x0101


	//----- nvinfo : EIATTR_COOP_GROUP_MASK_REGIDS
	.align		4
        /*0028*/ 	.byte	0x04, 0x29
        /*002a*/ 	.short	(.L_1805 - .L_1804)


	//   ....[0]....
.L_1804:
        /*002c*/ 	.word	0xffffffff


	//   ....[1]....
        /*0030*/ 	.word	0xffffffff


	//   ....[2]....
        /*0034*/ 	.word	0xffffffff


	//   ....[3]....
        /*0038*/ 	.word	0xffffffff


	//   ....[4]....
        /*003c*/ 	.word	0xffffffff


	//   ....[5]....
        /*0040*/ 	.word	0xffffffff


	//   ....[6]....
        /*0044*/ 	.word	0xffffffff


	//   ....[7]....
        /*0048*/ 	.word	0xffffffff


	//   ....[8]....
        /*004c*/ 	.word	0xffffffff


	//   ....[9]....
        /*0050*/ 	.word	0xffffffff


	//   ....[10]....
        /*0054*/ 	.word	0x05000044


	//   ....[11]....
        /*0058*/ 	.word	0x05000044


	//   ....[12]....
        /*005c*/ 	.word	0x05000044


	//   ....[13]....
        /*0060*/ 	.word	0x05000044


	//   ....[14]....
        /*0064*/ 	.word	0x05000044


	//   ....[15]....
        /*0068*/ 	.word	0x05000044


	//   ....[16]....
        /*006c*/ 	.word	0x05000044


	//   ....[17]....
        /*0070*/ 	.word	0x05000044


	//   ....[18]....
        /*0074*/ 	.word	0x05000044


	//   ....[19]....
        /*0078*/ 	.word	0x05000044


	//----- nvinfo : EIATTR_COOP_GROUP_INSTR_OFFSETS
	.align		4
.L_1805:
        /*007c*/ 	.byte	0x04, 0x28
        /*007e*/ 	.short	(.L_1807 - .L_1806)


	//   ....[0]....
.L_1806:
        /*0080*/ 	.word	0x00000bc0


	//   ....[1]....
        /*0084*/ 	.word	0x00000bd0


	//   ....[2]....
        /*0088*/ 	.word	0x00000c00


	//   ....[3]....
        /*008c*/ 	.word	0x00000c10


	//   ....[4]....
        /*0090*/ 	.word	0x00000c40


	//   ....[5]....
        /*0094*/ 	.word	0x00000c50


	//   ....[6]....
        /*0098*/ 	.word	0x00000c80


	//   ....[7]....
        /*009c*/ 	.word	0x00000c90


	//   ....[8]....
        /*00a0*/ 	.word	0x00000cc0


	//   ....[9]....
        /*00a4*/ 	.word	0x00000cd0


	//   ....[10]....
        /*00a8*/ 	.word	0x00001cf0


	//   ....[11]....
        /*00ac*/ 	.word	0x00001d80


	//   ....[12]....
        /*00b0*/ 	.word	0x00001de0


	//   ....[13]....
        /*00b4*/ 	.word	0x00001e40


	//   ....[14]....
        /*00b8*/ 	.word	0x00001ea0


	//   ....[15]....
        /*00bc*/ 	.word	0x00001f00


	//   ....[16]....
        /*00c0*/ 	.word	0x00001f60


	//   ....[17]....
        /*00c4*/ 	.word	0x00001fc0


	//   ....[18]....
        /*00c8*/ 	.word	0x00002020


	//   ....[19]....
        /*00cc*/ 	.word	0x00002080


	//----- nvinfo : EIATTR_EXIT_INSTR_OFFSETS
	.align		4
.L_1807:
        /*00d0*/ 	.byte	0x04, 0x1c
        /*00d2*/ 	.short	(.L_1809 - .L_1808)


	//   ....[0]....
.L_1808:
        /*00d4*/ 	.word	0x00001bd0


	//   ....[1]....
        /*00d8*/ 	.word	0x00001c90


	//----- nvinfo : EIATTR_MAX_THREADS
	.align		4
.L_1809:
        /*00dc*/ 	.byte	0x04, 0x05
        /*00de*/ 	.short	(.L_1811 - .L_1810)
.L_1810:
        /*00e0*/ 	.word	0x00000080
        /*00e4*/ 	.word	0x00000001
        /*00e8*/ 	.word	0x00000001


	//----- nvinfo : EIATTR_CRS_STACK_SIZE
	.align		4
.L_1811:
        /*00ec*/ 	.byte	0x04, 0x1e
        /*00ee*/ 	.short	(.L_1813 - .L_1812)
.L_1812:
        /*00f0*/ 	.word	0x00000000


	//----- nvinfo : EIATTR_CBANK_PARAM_SIZE
	.align		4
.L_1813:
        /*00f4*/ 	.byte	0x03, 0x19
        /*00f6*/ 	.short	0x0128


	//----- nvinfo : EIATTR_PARAM_CBANK
	.align		4
        /*00f8*/ 	.byte	0x04, 0x0a
        /*00fa*/ 	.short	(.L_1815 - .L_1814)
	.align		4
.L_1814:
        /*00fc*/ 	.word	index@(.nv.constant0._ZN10layer_norm31ln_parallel_residual_bwd_kernelINS_13Kernel_traitsIf6__halfS2_S2_fjLj256ELj1ELj4ELj1ELj16ENS_18Kernel_traits_baseILj256EfS2_S2_S2_fjLj128EEEEELb0ELb0ELb0EEEvNS_9BwdParamsE)
        /*0100*/ 	.short	0x0210
        /*0102*/ 	.short	0x0128


	//----- nvinfo : EIATTR_SW_WAR
	.align		4
.L_1815:
        /*0104*/ 	.byte	0x04, 0x36
        /*0106*/ 	.short	(.L_1817 - .L_1816)
.L_1816:
        /*0108*/ 	.word	0x00000008
.L_1817:


//--------------------- .nv.info._ZN10layer_norm31ln_parallel_residual_bwd_kernelINS_13Kernel_traitsIf6__halfS2_S2_fjLj256ELj1ELj4ELj1ELj16ENS_18Kernel_traits_baseILj256EfS2_S2_S2_fjLj128EEEEELb0ELb0ELb1EEEvNS_9BwdParamsE --------------------------
	.section	.nv.info._ZN10layer_norm31ln_parallel_residual_bwd_kernelINS_13Kernel_traitsIf6__halfS2_S2_fjLj256ELj1ELj4ELj1ELj16ENS_18Kernel_traits_baseILj256EfS2_S2_S2_fjLj128EEEEELb0ELb0ELb1EEEvNS_9BwdParamsE,"",@"SHT_CUDA_INFO"
	.sectionflags	@""
	.align	4


	//----- nvinfo : EIATTR_CUDA_API_VERSION
	.align		4
        /*0000*/ 	.byte	0x04, 0x37
        /*0002*/ 	.short	(.L_1819 - .L_1818)
.L_1818:
        /*0004*/ 	.word	0x00000082


	//----- nvinfo : EIATTR_KPARAM_INFO
	.align		4
.L_1819:
        /*0008*/ 	.byte	0x04, 0x17
        /*000a*/ 	.short	(.L_1821 - .L_1820)
.L_1820:
        /*000c*/ 	.word	0x00000000
        /*0010*/ 	.short	0x0000
        /*0012*/ 	.short	0x0000
        /*0014*/ 	.byte	0x00, 0xf0, 0xa1, 0x04


	//----- nvinfo : EIATTR_SPARSE_MMA_MASK
	.align		4
.L_1821:
        /*0018*/ 	.byte	0x03, 0x50
        /*001a*/ 	.short	0x0000


	//----- nvinfo : EIATTR_MAXREG_COUNT
	.align		4
        /*001c*/ 	.byte	0x03, 0x1b
        /*001e*/ 	.short	0x00ff


	//----- nvinfo : EIATTR_NUM_BARRIERS
	.align		4
        /*0020*/ 	.byte	0x02, 0x4c
        /*0022*/ 	.byte	0x01
	.zero		1


	//----- nvinfo : EIATTR_MERCURY_ISA_VERSION
	.align		4
        /*0024*/ 	.byte	0x03, 0x5f
        /*0026*/ 	.short	0x0101


	//----- nvinfo : EIATTR_COOP_GROUP_MASK_REGIDS
	.align		4
        /*0028*/ 	.byte	0x04, 0x29
        /*002a*/ 	.short	(.L_1823 - .L_1822)


	//   ....[0]....
.L_1822:
        /*002c*/ 	.word	0xffffffff


	//   ....[1]....
        /*0030*/ 	.word	0xffffffff


	//   ....[2]....
        /*0034*/ 	.word	0xffffffff


	//   ....[3]....
        /*0038*/ 	.word	0xffffffff


	//   ....[4]....
        /*003c*/ 	.word	0xffffffff


	//   ....[5]....
        /*0040*/ 	.word	0xffffffff


	//   ....[6]....
        /*0044*/ 	.word	0xffffffff


	//   ....[7]....
        /*0048*/ 	.word	0xffffffff


	//   ....[8]....
        /*004c*/ 	.word	0xffffffff


	//   ....[9]....
        /*0050*/ 	.word	0xffffffff


	//   ....[10]....
        /*0054*/ 	.word	0x05000058


	//   ....[11]....
        /*0058*/ 	.word	0x05000058


	//   ....[12]....
        /*005c*/ 	.word	0x05000058


	//   ....[13]....
        /*0060*/ 	.word	0x05000058


	//   ....[14]....
        /*0064*/ 	.word	0x05000058


	//   ....[15]....
        /*0068*/ 	.word	0x05000058


	//   ....[16]....
        /*006c*/ 	.word	0x05000058


	//   ....[17]....
        /*0070*/ 	.word	0x05000058


	//   ....[18]....
        /*0074*/ 	.word	0x05000058


	//   ....[19]....
        /*0078*/ 	.word	0x05000058


	//----- nvinfo : EIATTR_COOP_GROUP_INSTR_OFFSETS
	.align		4
.L_1823:
        /*007c*/ 	.byte	0x04, 0x28
        /*007e*/ 	.short	(.L_1825 - .L_1824)


	//   ....[0]....
.L_1824:
        /*0080*/ 	.word	0x00000c90


	//   ....[1]....
        /*0084*/ 	.word	0x00000ca0


	//   ....[2]....
        /*0088*/ 	.word	0x00000cd0


	//   ....[3]....
        /*008c*/ 	.word	0x00000ce0


	//   ....[4]....
        /*0090*/ 	.word	0x00000d10


	//   ....[5]....
        /*0094*/ 	.word	0x00000d20


	//   ....[6]....
        /*0098*/ 	.word	0x00000d50


	//   ....[7]....
        /*009c*/ 	.word	0x00000d60


	//   ....[8]....
        /*00a0*/ 	.word	0x00000d90


	//   ....[9]....
        /*00a4*/ 	.word	0x00000da0


	//   ....[10]....
        /*00a8*/ 	.word	0x00001ce0


	//   ....[11]....
        /*00ac*/ 	.word	0x00001d70


	//   ....[12]....
        /*00b0*/ 	.word	0x00001dd0


	//   ....[13]....
        /*00b4*/ 	.word	0x00001e30


	//   ....[14]....
        /*00b8*/ 	.word	0x00001e90


	//   ....[15]....
        /*00bc*/ 	.word	0x00001ef0


	//   ....[16]....
        /*00c0*/ 	.word	0x00001f50


	//   ....[17]....
        /*00c4*/ 	.word	0x00001fb0


	//   ....[18]....
        /*00c8*/ 	.word	0x00002010


	//   ....[19]....
        /*00cc*/ 	.word	0x00002070


	//----- nvinfo : EIATTR_EXIT_INSTR_OFFSETS
	.align		4
.L_1825:
        /*00d0*/ 	.byte	0x04, 0x1c
        /*00d2*/ 	.short	(.L_1827 - .L_1826)


	//   ....[0]....
.L_1826:
        /*00d4*/ 	.word	0x00001c80


	//----- nvinfo : EIATTR_MAX_THREADS
	.align		4
.L_1827:
        /*00d8*/ 	.byte	0x04, 0x05
        /*00da*/ 	.short	(.L_1829 - .L_1828)
.L_1828:
        /*00dc*/ 	.word	0x00000080
        /*00e0*/ 	.word	0x00000001
        /*00e4*/ 	.word	0x00000001


	//----- nvinfo : EIATTR_CRS_STACK_SIZE
	.align		4
.L_1829:
        /*00e8*/ 	.byte	0x04, 0x1e
        /*00ea*/ 	.short	(.L_1831 - .L_1830)
.L_1830:
        /*00ec*/ 	.word	0x00000000


	//----- nvinfo : EIATTR_CBANK_PARAM_SIZE
	.align		4
.L_1831:
        /*00f0*/ 	.byte	0x03, 0x19
        /*00f2*/ 	.short	0x0128


	//----- nvinfo : EIATTR_PARAM_CBANK
	.align		4
        /*00f4*/ 	.byte	0x04, 0x0a
        /*00f6*/ 	.short	(.L_1833 - .L_1832)
	.align		4
.L_1832:
        /*00f8*/ 	.word	index@(.nv.constant0._ZN10layer_norm31ln_parallel_residual_bwd_kernelINS_13Kernel_traitsIf6__halfS2_S2_fjLj256ELj1ELj4ELj1ELj16ENS_18Kernel_traits_baseILj256EfS2_S2_S2_fjLj128EEEEELb0ELb0ELb1EEEvNS_9BwdParamsE)
        /*00fc*/ 	.short	0x0210
        /*00fe*/ 	.short	0x0128


	//----- nvinfo : EIATTR_SW_WAR
	.align		4
.L_1833:
        /*0100*/ 	.byte	0x04, 0x36
        /*0102*/ 	.short	(.L_1835 - .L_1834)
.L_1834:
        /*0104*/ 	.word	0x00000008
.L_1835:


//--------------------- .nv.info._ZN10layer_norm31ln_parallel_residual_bwd_kernelINS_13Kernel_traitsIf6__halfS2_S2_fjLj256ELj1ELj4ELj1ELj16ENS_18Kernel_traits_baseILj256EfS2_S2_S2_fjLj128EEEEELb0ELb1ELb0EEEvNS_9BwdParamsE --------------------------
	.section	.nv.info._ZN10layer_norm31ln_parallel_residual_bwd_kernelINS_13Kernel_traitsIf6__halfS2_S2_fjLj256ELj1ELj4ELj1ELj16ENS_18Kernel_traits_baseILj256EfS2_S2_S2_fjLj128EEEEELb0ELb1ELb0EEEvNS_9BwdParamsE,"",@"SHT_CUDA_INFO"
	.sectionflags	@""
	.align	4


	//----- nvinfo : EIATTR_CUDA_API_VERSION
	.align		4
        /*0000*/ 	.byte	0x04, 0x37
        /*0002*/ 	.short	(.L_1837 - .L_1836)
.L_1836:
        /*0004*/ 	.word	0x00000082


	//----- nvinfo : EIATTR_KPARAM_INFO
	.align		4
.L_1837:
        /*0008*/ 	.byte	0x04, 0x17
        /*000a*/ 	.short	(.L_1839 - .L_1838)
.L_1838:
        /*000c*/ 	.word	0x00000000
        /*0010*/ 	.short	0x0000
        /*0012*/ 	.short	0x0000
        /*0014*/ 	.byte	0x00, 0xf0, 0xa1, 0x04


	//----- nvinfo : EIATTR_SPARSE_MMA_MASK
	.align		4
.L_1839:
        /*0018*/ 	.byte	0x03, 0x50
        /*001a*/ 	.short	0x0000


	//----- nvinfo : EIATTR_MAXREG_COUNT
	.align		4
        /*001c*/ 	.byte	0x03, 0x1b
        /*001e*/ 	.short	0x00ff


	//----- nvinfo : EIATTR_NUM_BARRIERS
	.align		4
        /*0020*/ 	.byte	0x02, 0x4c
        /*0022*/ 	.byte	0x01
	.zero		1


	//----- nvinfo : EIATTR_MERCURY_ISA_VERSION
	.align		4
        /*0024*/ 	.byte	0x03, 0x5f
        /*0026*/ 	.short	0x0101


	//----- nvinfo : EIATTR_COOP_GROUP_MASK_REGIDS
	.align		4
        /*0028*/ 	.byte	0x04, 0x29
        /*002a*/ 	.short	(.L_1841 - .L_1840)


	//   ....[0]....
.L_1840:
        /*002c*/ 	.word	0xffffffff


	//   ....[1]....
        /*0030*/ 	.word	0xffffffff


	//   ....[2]....
        /*0034*/ 	.word	0xffffffff


	//   ....[3]....
        /*0038*/ 	.word	0xffffffff


	//   ....[4]....
        /*003c*/ 	.word	0xffffffff


	//   ....[5]....
        /*0040*/ 	.word	0xffffffff


	//   ....[6]....
        /*0044*/ 	.word	0xffffffff


	//   ....[7]....
        /*0048*/ 	.word	0xffffffff


	//   ....[8]....
        /*004c*/ 	.word	0xffffffff


	//   ....[9]....
        /*0050*/ 	.word	0xffffffff


	//   ....[10]....
        /*0054*/ 	.word	0x0500002c


	//   ....[11]....
        /*0058*/ 	.word	0x0500002c


	//   ....[12]....
        /*005c*/ 	.word	0x0500002c


	//   ....[13]....
        /*0060*/ 	.word	0x0500002c


	//   ....[14]....
        /*0064*/ 	.word	0x0500002c


	//   ....[15]....
        /*0068*/ 	.word	0x0500002c


	//   ....[16]....
        /*006c*/ 	.word	0x0500002c


	//   ....[17]....
        /*0070*/ 	.word	0x0500002c


	//   ....[18]....
        /*0074*/ 	.word	0x0500002c


	//   ....[19]....
        /*0078*/ 	.word	0x0500002c


	//----- nvinfo : EIATTR_COOP_GROUP_INSTR_OFFSETS
	.align		4
.L_1841:
        /*007c*/ 	.byte	0x04, 0x28
        /*007e*/ 	.short	(.L_1843 - .L_1842)


	//   ....[0]....
.L_1842:
        /*0080*/ 	.word	0x000008c0


	//   ....[1]....
        /*0084*/ 	.word	0x000008d0


	//   ....[2]....
        /*0088*/ 	.word	0x00000900


	//   ....[3]....
        /*008c*/ 	.word	0x00000910


	//   ....[4]....
        /*0090*/ 	.word	0x00000940


	//   ....[5]....
        /*0094*/ 	.word	0x00000950


	//   ....[6]....
        /*0098*/ 	.word	0x00000980


	//   ....[7]....
        /*009c*/ 	.word	0x00000990


	//   ....[8]....
        /*00a0*/ 	.word	0x000009c0


	//   ....[9]....
        /*00a4*/ 	.word	0x000009d0


	//   ....[10]....
        /*00a8*/ 	.word	0x000015f0


	//   ....[11]....
        /*00ac*/ 	.word	0x00001680


	//   ....[12]....
        /*00b0*/ 	.word	0x000016e0


	//   ....[13]....
        /*00b4*/ 	.word	0x00001740


	//   ....[14]....
        /*00b8*/ 	.word	0x000017a0


	//   ....[15]....
        /*00bc*/ 	.word	0x00001800


	//   ....[16]....
        /*00c0*/ 	.word	0x00001860


	//   ....[17]....
        /*00c4*/ 	.word	0x000018c0


	//   ....[18]....
        /*00c8*/ 	.word	0x00001920


	//   ....[19]....
        /*00cc*/ 	.word	0x00001980


	//----- nvinfo : EIATTR_EXIT_INSTR_OFFSETS
	.align		4
.L_1843:
        /*00d0*/ 	.byte	0x04, 0x1c
        /*00d2*/ 	.short	(.L_1845 - .L_1844)


	//   ....[0]....
.L_1844:
        /*00d4*/ 	.word	0x00001550


	//   ....[1]....
        /*00d8*/ 	.word	0x00001580


	//----- nvinfo : EIATTR_MAX_THREADS
	.align		4
.L_1845:
        /*00dc*/ 	.byte	0x04, 0x05
        /*00de*/ 	.short	(.L_1847 - .L_1846)
.L_1846:
        /*00e0*/ 	.word	0x00000080
        /*00e4*/ 	.word	0x00000001
        /*00e8*/ 	.word	0x00000001


	//----- nvinfo : EIATTR_CRS_STACK_SIZE
	.align		4
.L_1847:
        /*00ec*/ 	.byte	0x04, 0x1e
        /*00ee*/ 	.short	(.L_1849 - .L_1848)
.L_1848:
        /*00f0*/ 	.word	0x00000000


	//----- nvinfo : EIATTR_CBANK_PARAM_SIZE
	.align		4
.L_1849:
        /*00f4*/ 	.byte	0x03, 0x19
        /*00f6*/ 	.short	0x0128


	//----- nvinfo : EIATTR_PARAM_CBANK
	.align		4
        /*00f8*/ 	.byte	0x04, 0x0a
        /*00fa*/ 	.short	(.L_1851 - .L_1850)
	.align		4
.L_1850:
        /*00fc*/ 	.word	index@(.nv.constant0._ZN10layer_norm31ln_parallel_residual_bwd_kernelINS_13Kernel_traitsIf6__halfS2_S2_fjLj256ELj1ELj4ELj1ELj16ENS_18Kernel_traits_baseILj256EfS2_S2_S2_fjLj128EEEEELb0ELb1ELb0EEEvNS_9BwdParamsE)
        /*0100*/ 	.short	0x0210
        /*0102*/ 	.short	0x0128


	//----- nvinfo : EIATTR_SW_WAR
	.align		4
.L_1851:
        /*0104*/ 	.byte	0x04, 0x36
        /*0106*/ 	.short	(.L_1853 - .L_1852)
.L_1852:
        /*0108*/ 	.word	0x00000008
.L_1853:


//--------------------- .nv.info._ZN10layer_norm31ln_parallel_residual_bwd_kernelINS_13Kernel_traitsIf6__halfS2_S2_fjLj256ELj1ELj4ELj1ELj16ENS_18Kernel_traits_baseILj256EfS2_S2_S2_fjLj128EEEEELb0ELb1ELb1EEEvNS_9BwdParamsE --------------------------
	.section	.nv.info._ZN10layer_norm31ln_parallel_residual_bwd_kernelINS_13Kernel_traitsIf6__halfS2_S2_fjLj256ELj1ELj4ELj1ELj16ENS_18Kernel_traits_baseILj256EfS2_S2_S2_fjLj128EEEEELb0ELb1ELb1EEEvNS_9BwdParamsE,"",@"SHT_CUDA_INFO"
	.sectionflags	@""
	.align	4


	//----- nvinfo : EIATTR_CUDA_API_VERSION
	.align		4
        /*0000*/ 	.byte	0x04, 0x37
        /*0002*/ 	.short	(.L_1855 - .L_1854)
.L_1854:
        /*0004*/ 	.word	0x00000082


	//----- nvinfo : EIATTR_KPARAM_INFO
	.align		4
.L_1855:
        /*0008*/ 	.byte	0x04, 0x17
        /*000a*/ 	.short	(.L_1857 - .L_1856)
.L_1856:
        /*000c*/ 	.word	0x00000000
        /*0010*/ 	.short	0x0000
        /*0012*/ 	.short	0x0000
        /*0014*/ 	.byte	0x00, 0xf0, 0xa1, 0x04


	//----- nvinfo : EIATTR_SPARSE_MMA_MASK
	.align		4
.L_1857:
        /*0018*/ 	.byte	0x03, 0x50
        /*001a*/ 	.short	0x0000


	//----- nvinfo : EIATTR_MAXREG_COUNT
	.align		4
        /*001c*/ 	.byte	0x03, 0x1b
        /*001e*/ 	.short	0x00ff


	//----- nvinfo : EIATTR_NUM_BARRIERS
	.align		4
        /*0020*/ 	.byte	0x02, 0x4c
        /*0022*/ 	.byte	0x01
	.zero		1


	//----- nvinfo : EIATTR_MERCURY_ISA_VERSION
	.align		4
        /*0024*/ 	.byte	0x03, 0x5f
        /*0026*/ 	.short	0x0101


	//----- nvinfo : EIATTR_COOP_GROUP_MASK_REGIDS
	.align		4
        /*0028*/ 	.byte	0x04, 0x29
        /*002a*/ 	.short	(.L_1859 - .L_1858)


	//   ....[0]....
.L_1858:
        /*002c*/ 	.word	0xffffffff


	//   ....[1]....
        /*0030*/ 	.word	0xffffffff


	//   ....[2]....
        /*0034*/ 	.word	0xffffffff


	//   ....[3]....
        /*0038*/ 	.word	0xffffffff


	//   ....[4]....
        /*003c*/ 	.word	0xffffffff


	//   ....[5]....
        /*0040*/ 	.word	0xffffffff


	//   ....[6]....
        /*0044*/ 	.word	0xffffffff


	//   ....[7]....
        /*0048*/ 	.word	0xffffffff


	//   ....[8]....
        /*004c*/ 	.word	0xffffffff


	//   ....[9]....
        /*0050*/ 	.word	0xffffffff


	//   ....[10]....
        /*0054*/ 	.word	0x0500003e


	//   ....[11]....
        /*0058*/ 	.word	0x0500003e


	//   ....[12]....
        /*005c*/ 	.word	0x0500003e


	//   ....[13]....
        /*0060*/ 	.word	0x0500003e


	//   ....[14]....
        /*0064*/ 	.word	0x0500003e


	//   ....[15]....
        /*0068*/ 	.word	0x0500003e


	//   ....[16]....
        /*006c*/ 	.word	0x0500003e


	//   ....[17]....
        /*0070*/ 	.word	0x0500003e


	//   ....[18]....
        /*0074*/ 	.word	0x0500003e


	//   ....[19]....
        /*0078*/ 	.word	0x0500003e


	//----- nvinfo : EIATTR_COOP_GROUP_INSTR_OFFSETS
	.align		4
.L_1859:
        /*007c*/ 	.byte	0x04, 0x28
        /*007e*/ 	.short	(.L_1861 - .L_1860)


	//   ....[0]....
.L_1860:
        /*0080*/ 	.word	0x00000900


	//   ....[1]....
        /*0084*/ 	.word	0x00000910


	//   ....[2]....
        /*0088*/ 	.word	0x00000940


	//   ....[3]....
        /*008c*/ 	.word	0x00000950


	//   ....[4]....
        /*0090*/ 	.word	0x00000980


	//   ....[5]....
        /*0094*/ 	.word	0x00000990


	//   ....[6]....
        /*0098*/ 	.word	0x000009c0


	//   ....[7]....
        /*009c*/ 	.word	0x000009d0


	//   ....[8]....
        /*00a0*/ 	.word	0x00000a00


	//   ....[9]....
        /*00a4*/ 	.word	0x00000a10


	//   ....[10]....
        /*00a8*/ 	.word	0x000015b0


	//   ....[11]....
        /*00ac*/ 	.word	0x00001640


	//   ....[12]....
        /*00b0*/ 	.word	0x000016a0


	//   ....[13]....
        /*00b4*/ 	.word	0x00001700


	//   ....[14]....
        /*00b8*/ 	.word	0x00001760


	//   ....[15]....
        /*00bc*/ 	.word	0x000017c0


	//   ....[16]....
        /*00c0*/ 	.word	0x00001820


	//   ....[17]....
        /*00c4*/ 	.word	0x00001880


	//   ....[18]....
        /*00c8*/ 	.word	0x000018e0


	//   ....[19]....
        /*00cc*/ 	.word	0x00001940


	//----- nvinfo : EIATTR_EXIT_INSTR_OFFSETS
	.align		4
.L_1861:
        /*00d0*/ 	.byte	0x04, 0x1c
        /*00d2*/ 	.short	(.L_1863 - .L_1862)


	//   ....[0]....
.L_1862:
        /*00d4*/ 	.word	0x00001550


	//----- nvinfo : EIATTR_MAX_THREADS
	.align		4
.L_1863:
        /*00d8*/ 	.byte	0x04, 0x05
        /*00da*/ 	.short	(.L_1865 - .L_1864)
.L_1864:
        /*00dc*/ 	.word	0x00000080
        /*00e0*/ 	.word	0x00000001
        /*00e4*/ 	.word	0x00000001


	//----- nvinfo : EIATTR_CRS_STACK_SIZE
	.align		4
.L_1865:
        /*00e8*/ 	.byte	0x04, 0x1e
        /*00ea*/ 	.short	(.L_1867 - .L_1866)
.L_1866:
        /*00ec*/ 	.word	0x00000000


	//----- nvinfo : EIATTR_CBANK_PARAM_SIZE
	.align		4
.L_1867:
        /*00f0*/ 	.byte	0x03, 0x19
        /*00f2*/ 	.short	0x0128


	//----- nvinfo : EIATTR_PARAM_CBANK
	.align		4
        /*00f4*/ 	.byte	0x04, 0x0a
        /*00f6*/ 	.short	(.L_1869 - .L_1868)
	.align		4
.L_1868:
        /*00f8*/ 	.word	index@(.nv.constant0._ZN10layer_norm31ln_parallel_residual_bwd_kernelINS_13Kernel_traitsIf6__halfS2_S2_fjLj256ELj1ELj4ELj1ELj16ENS_18Kernel_traits_baseILj256EfS2_S2_S2_fjLj128EEEEELb0ELb1ELb1EEEvNS_9BwdParamsE)
        /*00fc*/ 	.short	0x0210
        /*00fe*/ 	.short	0x0128


	//----- nvinfo : EIATTR_SW_WAR
	.align		4
.L_1869:
        /*0100*/ 	.byte	0x04, 0x36
        /*0102*/ 	.short	(.L_1871 - .L_1870)
.L_1870:
        /*0104*/ 	.word	0x00000008
.L_1871:


//--------------------- .nv.info._ZN10layer_norm31ln_parallel_residual_bwd_kernelINS_13Kernel_traitsIf6__halfS2_S2_fjLj256ELj1ELj4ELj1ELj16ENS_18Kernel_traits_baseILj256EfS2_S2_S2_fjLj128EEEEELb1ELb0ELb0EEEvNS_9BwdParamsE --------------------------
	.section	.nv.info._ZN10layer_norm31ln_parallel_residual_bwd_kernelINS_13Kernel_traitsIf6__halfS2_S2_fjLj256ELj1ELj4ELj1ELj16ENS_18Kernel_traits_baseILj256EfS2_S2_S2_fjLj128EEEEELb1ELb0ELb0EEEvNS_9BwdParamsE,"",@"SHT_CUDA_INFO"
	.sectionflags	@""
	.align	4


	//----- nvinfo : EIATTR_CUDA_API_VERSION
	.align		4
        /*0000*/ 	.byte	0x04, 0x37
        /*0002*/ 	.short	(.L_1873 - .L_1872)
.L_1872:
        /*0004*/ 	.word	0x00000082


	//----- nvinfo : EIATTR_KPARAM_INFO
	.align		4
.L_1873:
        /*0008*/ 	.byte	0x04, 0x17
        /*000a*/ 	.short	(.L_1875 - .L_1874)
.L_1874:
        /*000c*/ 	.word	0x00000000
        /*0010*/ 	.short	0x0000
        /*0012*/ 	.short	0x0000
        /*0014*/ 	.byte	0x00, 0xf0, 0xa1, 0x04


	//----- nvinfo : EIATTR_SPARSE_MMA_MASK
	.align		4
.L_1875:
        /*0018*/ 	.byte	0x03, 0x50
        /*001a*/ 	.short	0x0000


	//----- nvinfo : EIATTR_MAXREG_COUNT
	.align		4
        /*001c*/ 	.byte	0x03, 0x1b
        /*001e*/ 	.short	0x00ff


	//----- nvinfo : EIATTR_NUM_BARRIERS
	.align		4
        /*0020*/ 	.byte	0x02, 0x4c
        /*0022*/ 	.byte	0x01
	.zero		1


	//----- nvinfo : EIATTR_MERCURY_ISA_VERSION
	.align		4
        /*0024*/ 	.byte	0x03, 0x5f
        /*0026*/ 	.short	0x0101


	//----- nvinfo : EIATTR_COOP_GROUP_MASK_REGIDS
	.align		4
        /*0028*/ 	.byte	0x04, 0x29
        /*002a*/ 	.short	(.L_1877 - .L_1876)


	//   ....[0]....
.L_1876:
        /*002c*/ 	.word	0xffffffff


	//   ....[1]....
        /*0030*/ 	.word	0xffffffff


	//   ....[2]....
        /*0034*/ 	.word	0xffffffff


	//   ....[3]....
        /*0038*/ 	.word	0xffffffff


	//   ....[4]....
        /*003c*/ 	.word	0xffffffff


	//   ....[5]....
        /*0040*/ 	.word	0xffffffff


	//   ....[6]....
        /*0044*/ 	.word	0xffffffff


	//   ....[7]....
        /*0048*/ 	.word	0xffffffff


	//   ....[8]....
        /*004c*/ 	.word	0xffffffff


	//   ....[9]....
        /*0050*/ 	.word	0xffffffff


	//   ....[10]....
        /*0054*/ 	.word	0x05000048


	//   ....[11]....
        /*0058*/ 	.word	0x05000048


	//   ....[12]....
        /*005c*/ 	.word	0x05000048


	//   ....[13]....
        /*0060*/ 	.word	0x05000048


	//   ....[14]....
        /*0064*/ 	.word	0x05000048


	//   ....[15]....
        /*0068*/ 	.word	0x05000048


	//   ....[16]....
        /*006c*/ 	.word	0x05000048


	//   ....[17]....
        /*0070*/ 	.word	0x05000048


	//   ....[18]....
        /*0074*/ 	.word	0x05000048


	//   ....[19]....
        /*0078*/ 	.word	0x05000048


	//----- nvinfo : EIATTR_COOP_GROUP_INSTR_OFFSETS
	.align		4
.L_1877:
        /*007c*/ 	.byte	0x04, 0x28
        /*007e*/ 	.short	(.L_1879 - .L_1878)


	//   ....[0]....
.L_1878:
        /*0080*/ 	.word	0x00000e00


	//   ....[1]....
        /*0084*/ 	.word	0x00000e10


	//   ....[2]....
        /*0088*/ 	.word	0x00000e40


	//   ....[3]....
        /*008c*/ 	.word	0x00000e50


	//   ....[4]....
        /*0090*/ 	.word	0x00000e80


	//   ....[5]....
        /*0094*/ 	.word	0x00000e90


	//   ....[6]....
        /*0098*/ 	.word	0x00000ec0


	//   ....[7]....
        /*009c*/ 	.word	0x00000ed0


	//   ....[8]....
        /*00a0*/ 	.word	0x00000f00


	//   ....[9]....
        /*00a4*/ 	.word	0x00000f10


	//   ....[10]....
        /*00a8*/ 	.word	0x000021c0


	//   ....[11]....
        /*00ac*/ 	.word	0x00002250


	//   ....[12]....
        /*00b0*/ 	.word	0x000022c0


	//   ....[13]....
        /*00b4*/ 	.word	0x00002320


	//   ....[14]....
        /*00b8*/ 	.word	0x00002390


	//   ....[15]....
        /*00bc*/ 	.word	0x000023f0


	//   ....[16]....
        /*00c0*/ 	.word	0x00002460


	//   ....[17]....
        /*00c4*/ 	.word	0x000024c0


	//   ....[18]....
        /*00c8*/ 	.word	0x00002530


	//   ....[19]....
        /*00cc*/ 	.word	0x00002590


	//----- nvinfo : EIATTR_EXIT_INSTR_OFFSETS
	.align		4
.L_1879:
        /*00d0*/ 	.byte	0x04, 0x1c
        /*00d2*/ 	.short	(.L_1881 - .L_1880)


	//   ....[0]....
.L_1880:
        /*00d4*/ 	.word	0x00002090


	//   ....[1]....
        /*00d8*/ 	.word	0x00002150


	//----- nvinfo : EIATTR_MAX_THREADS
	.align		4
.L_1881:
        /*00dc*/ 	.byte	0x04, 0x05
        /*00de*/ 	.short	(.L_1883 - .L_1882)
.L_1882:
        /*00e0*/ 	.word	0x00000080
        /*00e4*/ 	.word	0x00000001
        /*00e8*/ 	.word	0x00000001


	//----- nvinfo : EIATTR_CRS_STACK_SIZE
	.align		4
.L_1883:
        /*00ec*/ 	.byte	0x04, 0x1e
        /*00ee*/ 	.short	(.L_1885 - .L_1884)
.L_1884:
        /*00f0*/ 	.word	0x00000000


	//----- nvinfo : EIATTR_CBANK_PARAM_SIZE
	.align		4
.L_1885:
        /*00f4*/ 	.byte	0x03, 0x19
        /*00f6*/ 	.short	0x0128


	//----- nvinfo : EIATTR_PARAM_CBANK
	.align		4
        /*00f8*/ 	.byte	0x04, 0x0a
        /*00fa*/ 	.short	(.L_1887 - .L_1886)
	.align		4
.L_1886:
        /*00fc*/ 	.word	index@(.nv.constant0._ZN10layer_norm31ln_parallel_residual_bwd_kernelINS_13Kernel_traitsIf6__halfS2_S2_fjLj256ELj1ELj4ELj1ELj16ENS_18Kernel_traits_baseILj256EfS2_S2_S2_fjLj128EEEEELb1ELb0ELb0EEEvNS_9BwdParamsE)
        /*0100*/ 	.short	0x0210
        /*0102*/ 	.short	0x0128


	//----- nvinfo : EIATTR_SW_WAR
	.align		4
.L_1887:
        /*0104*/ 	.byte	0x04, 0x36
        /*0106*/ 	.short	(.L_1889 - .L_1888)
.L_1888:
        /*0108*/ 	.word	0x00000008
.L_1889:


//--------------------- .nv.info._ZN10layer_norm31ln_parallel_residual_bwd_kernelINS_13Kernel_traitsIf6__halfS2_S2_fjLj256ELj1ELj4ELj1ELj16ENS_18Kernel_traits_baseILj256EfS2_S2_S2_fjLj128EEEEELb1ELb0ELb1EEEvNS_9BwdParamsE --------------------------
	.section	.nv.info._ZN10layer_norm31ln_parallel_residual_bwd_kernelINS_13Kernel_traitsIf6__halfS2_S2_fjLj256ELj1ELj4ELj1ELj16ENS_18Kernel_traits_baseILj256EfS2_S2_S2_fjLj128EEEEELb1ELb0ELb1EEEvNS_9BwdParamsE,"",@"SHT_CUDA_INFO"
	.sectionflags	@""
	.align	4


	//----- nvinfo : EIATTR_CUDA_API_VERSION
	.align		4
        /*0000*/ 	.byte	0x04, 0x37
        /*0002*/ 	.short	(.L_1891 - .L_1890)
.L_1890:
        /*0004*/ 	.word	0x00000082


	//----- nvinfo : EIATTR_KPARAM_INFO
	.align		4
.L_1891:
        /*0008*/ 	.byte	0x04, 0x17
        /*000a*/ 	.short	(.L_1893 - .L_1892)
.L_1892:
        /*000c*/ 	.word	0x00000000
        /*0010*/ 	.short	0x0000
        /*0012*/ 	.short	0x0000
        /*0014*/ 	.byte	0x00, 0xf0, 0xa1, 0x04


	//----- nvinfo : EIATTR_SPARSE_MMA_MASK
	.align		4
.L_1893:
        /*0018*/ 	.byte	0x03, 0x50
        /*001a*/ 	.short	0x0000


	//----- nvinfo : EIATTR_MAXREG_COUNT
	.align		4
        /*001c*/ 	.byte	0x03, 0x1b
        /*001e*/ 	.short	0x00ff


	//----- nvinfo : EIATTR_NUM_BARRIERS
	.align		4
        /*0020*/ 	.byte	0x02, 0x4c
        /*0022*/ 	.byte	0x01
	.zero		1


	//----- nvinfo : EIATTR_MERCURY_ISA_VERSION
	.align		4
        /*0024*/ 	.byte	0x03, 0x5f
        /*0026*/ 	.short	0x0101


	//----- nvinfo : EIATTR_COOP_GROUP_MASK_REGIDS
	.align		4
        /*0028*/ 	.byte	0x04, 0x29
        /*002a*/ 	.short	(.L_1895 - .L_1894)


	//   ....[0]....
.L_1894:
        /*002c*/ 	.word	0xffffffff


	//   ....[1]....
        /*0030*/ 	.word	0xffffffff


	//   ....[2]....
        /*0034*/ 	.word	0xffffffff


	//   ....[3]....
        /*0038*/ 	.word	0xffffffff


	//   ....[4]....
        /*003c*/ 	.word	0xffffffff


	//   ....[5]....
        /*0040*/ 	.word	0xffffffff


	//   ....[6]....
        /*0044*/ 	.word	0xffffffff


	//   ....[7]....
        /*0048*/ 	.word	0xffffffff


	//   ....[8]....
        /*004c*/ 	.word	0xffffffff


	//   ....[9]....
        /*0050*/ 	.word	0xffffffff


	//   ....[10]....
        /*0054*/ 	.word	0x05000022


	//   ....[11]....
        /*0058*/ 	.word	0x05000022


	//   ....[12]....
        /*005c*/ 	.word	0x05000022


	//   ....[13]....
        /*0060*/ 	.word	0x05000022


	//   ....[14]....
        /*0064*/ 	.word	0x05000022


	//   ....[15]....
        /*0068*/ 	.word	0x05000022


	//   ....[16]....
        /*006c*/ 	.word	0x05000022


	//   ....[17]....
        /*0070*/ 	.word	0x05000022


	//   ....[18]....
        /*0074*/ 	.word	0x05000022


	//   ....[19]....
        /*0078*/ 	.word	0x05000022


	//----- nvinfo : EIATTR_COOP_GROUP_INSTR_OFFSETS
	.align		4
.L_1895:
        /*007c*/ 	.byte	0x04, 0x28
        /*007e*/ 	.short	(.L_1897 - .L_1896)


	//   ....[0]....
.L_1896:
        /*0080*/ 	.word	0x00000e40


	//   ....[1]....
        /*0084*/ 	.word	0x00000e50


	//   ....[2]....
        /*0088*/ 	.word	0x00000e80


	//   ....[3]....
        /*008c*/ 	.word	0x00000e90


	//   ....[4]....
        /*0090*/ 	.word	0x00000ec0


	//   ....[5]....
        /*0094*/ 	.word	0x00000ed0


	//   ....[6]....
        /*0098*/ 	.word	0x00000f00


	//   ....[7]....
        /*009c*/ 	.word	0x00000f10


	//   ....[8]....
        /*00a0*/ 	.word	0x00000f40


	//   ....[9]....
        /*00a4*/ 	.word	0x00000f50


	//   ....[10]....
        /*00a8*/ 	.word	0x00002190


	//   ....[11]....
        /*00ac*/ 	.word	0x00002230


	//   ....[12]....
        /*00b0*/ 	.word	0x00002290


	//   ....[13]....
        /*00b4*/ 	.word	0x000022e0


	//   ....[14]....
        /*00b8*/ 	.word	0x00002350


	//   ....[15]....
        /*00bc*/ 	.word	0x000023a0


	//   ....[16]....
        /*00c0*/ 	.word	0x00002410


	//   ....[17]....
        /*00c4*/ 	.word	0x00002460


	//   ....[18]....
        /*00c8*/ 	.word	0x000024d0


	//   ....[19]....
        /*00cc*/ 	.word	0x00002520


	//----- nvinfo : EIATTR_EXIT_INSTR_OFFSETS
	.align		4
.L_1897:
        /*00d0*/ 	.byte	0x04, 0x1c
        /*00d2*/ 	.short	(.L_1899 - .L_1898)


	//   ....[0]....
.L_1898:
        /*00d4*/ 	.word	0x00002120


	//----- nvinfo : EIATTR_MAX_THREADS
	.align		4
.L_1899:
        /*00d8*/ 	.byte	0x04, 0x05
        /*00da*/ 	.short	(.L_1901 - .L_1900)
.L_1900:
        /*00dc*/ 	.word	0x00000080
        /*00e0*/ 	.word	0x00000001
        /*00e4*/ 	.word	0x00000001


	//----- nvinfo : EIATTR_CRS_STACK_SIZE
	.align		4
.L_1901:
        /*00e8*/ 	.byte	0x04, 0x1e
        /*00ea*/ 	.short	(.L_1903 - .L_1902)
.L_1902:
        /*00ec*/ 	.word	0x00000000


	//----- nvinfo : EIATTR_CBANK_PARAM_SIZE
	.align		4
.L_1903:
        /*00f0*/ 	.byte	0x03, 0x19
        /*00f2*/ 	.short	0x0128


	//----- nvinfo : EIATTR_PARAM_CBANK
	.align		4
        /*00f4*/ 	.byte	0x04, 0x0a
        /*00f6*/ 	.short	(.L_1905 - .L_1904)
	.align		4
.L_1904:
        /*00f8*/ 	.word	index@(.nv.constant0._ZN10layer_norm31ln_parallel_residual_bwd_kernelINS_13Kernel_traitsIf6__halfS2_S2_fjLj256ELj1ELj4ELj1ELj16ENS_18Kernel_traits_baseILj256EfS2_S2_S2_fjLj128EEEEELb1ELb0ELb1EEEvNS_9BwdParamsE)
        /*00fc*/ 	.short	0x0210
        /*00fe*/ 	.short	0x0128


	//----- nvinfo : EIATTR_SW_WAR
	.align		4
.L_1905:
        /*0100*/ 	.byte	0x04, 0x36
        /*0102*/ 	.short	(.L_1907 - .L_1906)
.L_1906:
        /*0104*/ 	.word	0x00000008
.L_1907:


//--------------------- .nv.info._ZN10layer_norm22ln_bwd_finalize_kernelINS_22Kernel_traits_finalizeILj256Ef6__halfS2_S2_fjLb0ELj1024ELj4ENS_18Kernel_traits_baseILj256EfS2_S2_S2_fjLj1024EEEEELb0ELb0EEEvNS_9BwdParamsE --------------------------
	.section	.nv.info._ZN10layer_norm22ln_bwd_finalize_kernelINS_22Kernel_traits_finalizeILj256Ef6__halfS2_S2_fjLb0ELj1024ELj4ENS_18Kernel_traits_baseILj256EfS2_S2_S2_fjLj1024EEEEELb0ELb0EEEvNS_9BwdParamsE,"",@"SHT_CUDA_INFO"
	.sectionflags	@""
	.align	4


	//----- nvinfo : EIATTR_CUDA_API_VERSION
	.align		4
        /*0000*/ 	.byte	0x04, 0x37
        /*0002*/ 	.short	(.L_1909 - .L_1908)
.L_1908:
        /*0004*/ 	.word	0x00000082


	//----- nvinfo : EIATTR_KPARAM_INFO
	.align		4
.L_1909:
        /*0008*/ 	.byte	0x04, 0x17
        /*000a*/ 	.short	(.L_1911 - .L_1910)
.L_1910:
        /*000c*/ 	.word	0x00000000
        /*0010*/ 	.short	0x0000
        /*0012*/ 	.short	0x0000
        /*0014*/ 	.byte	0x00, 0xf0, 0xa1, 0x04


	//----- nvinfo : EIATTR_SPARSE_MMA_MASK
	.align		4
.L_1911:
        /*0018*/ 	.byte	0x03, 0x50
        /*001a*/ 	.short	0x0000


	//----- nvinfo : EIATTR_MAXREG_COUNT
	.align		4
        /*001c*/ 	.byte	0x03, 0x1b
        /*001e*/ 	.short	0x0040


	//----- nvinfo : EIATTR_NUM_BARRIERS
	.align		4
        /*0020*/ 	.byte	0x02, 0x4c
        /*0022*/ 	.byte	0x01
	.zero		1


	//----- nvinfo : EIATTR_MERCURY_ISA_VERSION
	.align		4
        /*0024*/ 	.byte	0x03, 0x5f
        /*0026*/ 	.short	0x0101


	//----- nvinfo : EIATTR_COOP_GROUP_MASK_REGIDS
	.align		4
        /*0028*/ 	.byte	0x04, 0x29
        /*002a*/ 	.short	(.L_1913 - .L_1912)


	//   ....[0]....
.L_1912:
        /*002c*/ 	.word	0xffffffff


	//   ....[1]....
        /*0030*/ 	.word	0xffffffff


	//   ....[2]....
        /*0034*/ 	.word	0xffffffff


	//   ....[3]....
        /*0038*/ 	.word	0xffffffff


	//   ....[4]....
        /*003c*/ 	.word	0xffffffff


	//   ....[5]....
        /*0040*/ 	.word	0xffffffff


	//   ....[6]....
        /*0044*/ 	.word	0xffffffff


	//   ....[7]....
        /*0048*/ 	.word	0xffffffff


	//   ....[8]....
        /*004c*/ 	.word	0xffffffff


	//   ....[9]....
        /*0050*/ 	.word	0xffffffff


	//   ....[10]....
        /*0054*/ 	.word	0x05000013


	//   ....[11]....
        /*0058*/ 	.word	0x05000013


	//   ....[12]....
        /*005c*/ 	.word	0x05000013


	//   ....[13]....
        /*0060*/ 	.word	0x05000013


	//   ....[14]....
        /*0064*/ 	.word	0x05000013


	//   ....[15]....
        /*0068*/ 	.word	0x05000013


	//   ....[16]....
        /*006c*/ 	.word	0x05000013


	//   ....[17]....
        /*0070*/ 	.word	0x05000013


	//   ....[18]....
        /*0074*/ 	.word	0x05000013


	//   ....[19]....
        /*0078*/ 	.word	0x05000013


	//----- nvinfo : EIATTR_COOP_GROUP_INSTR_OFFSETS
	.align		4
.L_1913:
        /*007c*/ 	.byte	0x04, 0x28
        /*007e*/ 	.short	(.L_1915 - .L_1914)


	//   ....[0]....
.L_1914:
        /*0080*/ 	.word	0x000008e0


	//   ....[1]....
        /*0084*/ 	.word	0x000008f0


	//   ....[2]....
        /*0088*/ 	.word	0x00000920


	//   ....[3]....
        /*008c*/ 	.word	0x00000930


	//   ....[4]....
        /*0090*/ 	.word	0x00000960


	//   ....[5]....
        /*0094*/ 	.word	0x00000970


	//   ....[6]....
        /*0098*/ 	.word	0x000009a0


	//   ....[7]....
        /*009c*/ 	.word	0x000009b0


	//   ....[8]....
        /*00a0*/ 	.word	0x000009e0


	//   ....[9]....
        /*00a4*/ 	.word	0x000009f0


	//   ....[10]....
        /*00a8*/ 	.word	0x00000bf0


	//   ....[11]....
        /*00ac*/ 	.word	0x00000c60


	//   ....[12]....
        /*00b0*/ 	.word	0x00000cd0


	//   ....[13]....
        /*00b4*/ 	.word	0x00000d40


	//   ....[14]....
        /*00b8*/ 	.word	0x00000db0


	//   ....[15]....
        /*00bc*/ 	.word	0x00000e10


	//   ....[16]....
        /*00c0*/ 	.word	0x00000e80


	//   ....[17]....
        /*00c4*/ 	.word	0x00000ef0


	//   ....[18]....
        /*00c8*/ 	.word	0x00000f60


	//   ....[19]....
        /*00cc*/ 	.word	0x00000fd0


	//----- nvinfo : EIATTR_EXIT_INSTR_OFFSETS
	.align		4
.L_1915:
        /*00d0*/ 	.byte	0x04, 0x1c
        /*00d2*/ 	.short	(.L_1917 - .L_1916)


	//   ....[0]....
.L_1916:
        /*00d4*/ 	.word	0x00000070


	//   ....[1]....
        /*00d8*/ 	.word	0x00000b90


	//----- nvinfo : EIATTR_MAX_THREADS
	.align		4
.L_1917:
        /*00dc*/ 	.byte	0x04, 0x05
        /*00de*/ 	.short	(.L_1919 - .L_1918)
.L_1918:
        /*00e0*/ 	.word	0x00000400
        /*00e4*/ 	.word	0x00000001
        /*00e8*/ 	.word	0x00000001


	//----- nvinfo : EIATTR_CRS_STACK_SIZE
	.align		4
.L_1919:
        /*00ec*/ 	.byte	0x04, 0x1e
        /*00ee*/ 	.short	(.L_1921 - .L_1920)
.L_1920:
        /*00f0*/ 	.word	0x00000000


	//----- nvinfo : EIATTR_CBANK_PARAM_SIZE
	.align		4
.L_1921:
        /*00f4*/ 	.byte	0x03, 0x19
        /*00f6*/ 	.short	0x0128


	//----- nvinfo : EIATTR_PARAM_CBANK
	.align		4
        /*00f8*/ 	.byte	0x04, 0x0a
        /*00fa*/ 	.short	(.L_1923 - .L_1922)
	.align		4
.L_1922:
        /*00fc*/ 	.word	index@(.nv.constant0._ZN10layer_norm22ln_bwd_finalize_kernelINS_22Kernel_traits_finalizeILj256Ef6__halfS2_S2_fjLb0ELj1024ELj4ENS_18Kernel_traits_baseILj256EfS2_S2_S2_fjLj1024EEEEELb0ELb0EEEvNS_9BwdParamsE)
        /*0100*/ 	.short	0x0210
        /*0102*/ 	.short	0x0128


	//----- nvinfo : EIATTR_SW_WAR
	.align		4
.L_1923:
        /*0104*/ 	.byte	0x04, 0x36
        /*0106*/ 	.short	(.L_1925 - .L_1924)
.L_1924:
        /*0108*/ 	.word	0x00000008
.L_1925:


//--------------------- .nv.info._ZN10layer_norm40ln_parallel_residual_bwd_finalize_kernelINS_22Kernel_traits_finalizeILj256Ef6__halfS2_S2_fjLb0ELj1024ELj4ENS_18Kernel_traits_baseILj256EfS2_S2_S2_fjLj1024EEEEELb0EEEvNS_9BwdParamsE --------------------------
	.section	.nv.info._ZN10layer_norm40ln_parallel_residual_bwd_finalize_kernelINS_22Kernel_traits_finalizeILj256Ef6__halfS2_S2_fjLb0ELj1024ELj4ENS_18Kernel_traits_baseILj256EfS2_S2_S2_fjLj1024EEEEELb0EEEvNS_9BwdParamsE,"",@"SHT_CUDA_INFO"
	.sectionflags	@""
	.align	4


	//----- nvinfo : EIATTR_CUDA_API_VERSION
	.align		4
        /*0000*/ 	.byte	0x04, 0x37
        /*0002*/ 	.short	(.L_1927 - .L_1926)
.L_1926:
        /*0004*/ 	.word	0x00000082


	//----- nvinfo : EIATTR_KPARAM_INFO
	.align		4
.L_1927:
        /*0008*/ 	.byte	0x04, 0x17
        /*000a*/ 	.short	(.L_1929 - .L_1928)
.L_1928:
        /*000c*/ 	.word	0x00000000
        /*0010*/ 	.short	0x0000
        /*0012*/ 	.short	0x0000
        /*0014*/ 	.byte	0x00, 0xf0, 0xa1, 0x04


	//----- nvinfo : EIATTR_SPARSE_MMA_MASK
	.align		4
.L_1929:
        /*0018*/ 	.byte	0x03, 0x50
        /*001a*/ 	.short	0x0000


	//----- nvinfo : EIATTR_MAXREG_COUNT
	.align		4
        /*001c*/ 	.byte	0x03, 0x1b
        /*001e*/ 	.short	0x0040


	//----- nvinfo : EIATTR_NUM_BARRIERS
	.align		4
        /*0020*/ 	.byte	0x02, 0x4c
        /*0022*/ 	.byte	0x01
	.zero		1


	//----- nvinfo : EIATTR_MERCURY_ISA_VERSION
	.align		4
        /*0024*/ 	.byte	0x03, 0x5f
        /*0026*/ 	.short	0x0101


	//----- nvinfo : EIATTR_COOP_GROUP_MASK_REGIDS
	.align		4
        /*0028*/ 	.byte	0x04, 0x29
        /*002a*/ 	.short	(.L_1931 - .L_1930)


	//   ....[0]....
.L_1930:
        /*002c*/ 	.word	0xffffffff


	//   ....[1]....
        /*0030*/ 	.word	0xffffffff


	//   ....[2]....
        /*0034*/ 	.word	0xffffffff


	//   ....[3]....
        /*0038*/ 	.word	0xffffffff


	//   ....[4]....
        /*003c*/ 	.word	0xffffffff


	//   ....[5]....
        /*0040*/ 	.word	0xffffffff


	//   ....[6]....
        /*0044*/ 	.word	0xffffffff


	//   ....[7]....
        /*0048*/ 	.word	0xffffffff


	//   ....[8]....
        /*004c*/ 	.word	0xffffffff


	//   ....[9]....
        /*0050*/ 	.word	0xffffffff


	//   ....[10]....
        /*0054*/ 	.word	0xffffffff


	//   ....[11]....
        /*0058*/ 	.word	0xffffffff


	//   ....[12]....
        /*005c*/ 	.word	0xffffffff


	//   ....[13]....
        /*0060*/ 	.word	0xffffffff


	//   ....[14]....
        /*0064*/ 	.word	0xffffffff


	//   ....[15]....
        /*0068*/ 	.word	0xffffffff


	//   ....[16]....
        /*006c*/ 	.word	0xffffffff


	//   ....[17]....
        /*0070*/ 	.word	0xffffffff


	//   ....[18]....
        /*0074*/ 	.word	0xffffffff


	//   ....[19]....
        /*0078*/ 	.word	0xffffffff


	//   ....[20]....
        /*007c*/ 	.word	0x0500000c


	//   ....[21]....
        /*0080*/ 	.word	0x0500000c


	//   ....[22]....
        /*0084*/ 	.word	0x0500000c


	//   ....[23]....
        /*0088*/ 	.word	0x0500000c


	//   ....[24]....
        /*008c*/ 	.word	0x0500000c


	//   ....[25]....
        /*0090*/ 	.word	0x0500000c


	//   ....[26]....
        /*0094*/ 	.word	0x0500000c


	//   ....[27]....
        /*0098*/ 	.word	0x0500000c


	//   ....[28]....
        /*009c*/ 	.word	0x0500000c


	//   ....[29]....
        /*00a0*/ 	.word	0x0500000c


	//   ....[30]....
        /*00a4*/ 	.word	0x0500000c


	//   ....[31]....
        /*00a8*/ 	.word	0x0500000c


	//   ....[32]....
        /*00ac*/ 	.word	0x0500000c


	//   ....[33]....
        /*00b0*/ 	.word	0x0500000c


	//   ....[34]....
        /*00b4*/ 	.word	0x0500000c


	//   ....[35]....
        /*00b8*/ 	.word	0x0500000c


	//   ....[36]....
        /*00bc*/ 	.word	0x0500000c


	//   ....[37]....
        /*00c0*/ 	.word	0x0500000c


	//   ....[38]....
        /*00c4*/ 	.word	0x0500000c


	//   ....[39]....
        /*00c8*/ 	.word	0x0500000c


	//----- nvinfo : EIATTR_COOP_GROUP_INSTR_OFFSETS
	.align		4
.L_1931:
        /*00cc*/ 	.byte	0x04, 0x28
        /*00ce*/ 	.short	(.L_1933 - .L_1932)


	//   ....[0]....
.L_1932:
        /*00d0*/ 	.word	0x00000ce0


	//   ....[1]....
        /*00d4*/ 	.word	0x00000cf0


	//   ....[2]....
        /*00d8*/ 	.word	0x00000d00


	//   ....[3]....
        /*00dc*/ 	.word	0x00000d10


	//   ....[4]....
        /*00e0*/ 	.word	0x00000d40


	//   ....[5]....
        /*00e4*/ 	.word	0x00000d70


	//   ....[6]....
        /*00e8*/ 	.word	0x00000d80


	//   ....[7]....
        /*00ec*/ 	.word	0x00000d90


	//   ....[8]....
        /*00f0*/ 	.word	0x00000db0


	//   ....[9]....
        /*00f4*/ 	.word	0x00000df0


	//   ....[10]....
        /*00f8*/ 	.word	0x00000e00


	//   ....[11]....
        /*00fc*/ 	.word	0x00000e10


	//   ....[12]....
        /*0100*/ 	.word	0x00000e30


	//   ....[13]....
        /*0104*/ 	.word	0x00000e70


	//   ....[14]....
        /*0108*/ 	.word	0x00000e80


	//   ....[15]....
        /*010c*/ 	.word	0x00000e90


	//   ....[16]....
        /*0110*/ 	.word	0x00000eb0


	//   ....[17]....
        /*0114*/ 	.word	0x00000ee0


	//   ....[18]....
        /*0118*/ 	.word	0x00000f00


	//   ....[19]....
        /*011c*/ 	.word	0x00000f10


	//   ....[20]....
        /*0120*/ 	.word	0x000011f0


	//   ....[21]....
        /*0124*/ 	.word	0x00001250


	//   ....[22]....
        /*0128*/ 	.word	0x000012b0


	//   ....[23]....
        /*012c*/ 	.word	0x00001310


	//   ....[24]....
        /*0130*/ 	.word	0x00001370


	//   ....[25]....
        /*0134*/ 	.word	0x000013d0


	//   ....[26]....
        /*0138*/ 	.word	0x00001440


	//   ....[27]....
        /*013c*/ 	.word	0x000014b0


	//   ....[28]....
        /*0140*/ 	.word	0x00001520


	//   ....[29]....
        /*0144*/ 	.word	0x00001590


	//   ....[30]....
        /*0148*/ 	.word	0x000015f0


	//   ....[31]....
        /*014c*/ 	.word	0x00001660


	//   ....[32]....
        /*0150*/ 	.word	0x000016d0


	//   ....[33]....
        /*0154*/ 	.word	0x00001740


	//   ....[34]....
        /*0158*/ 	.word	0x000017b0


	//   ....[35]....
        /*015c*/ 	.word	0x00001810


	//   ....[36]....
        /*0160*/ 	.word	0x00001880


	//   ....[37]....
        /*0164*/ 	.word	0x000018f0


	//   ....[38]....
        /*0168*/ 	.word	0x00001960


	//   ....[39]....
        /*016c*/ 	.word	0x000019d0


	//----- nvinfo : EIATTR_EXIT_INSTR_OFFSETS
	.align		4
.L_1933:
        /*0170*/ 	.byte	0x04, 0x1c
        /*0172*/ 	.short	(.L_1935 - .L_1934)


	//   ....[0]....
.L_1934:
        /*0174*/ 	.word	0x00000070


	//   ....[1]....
        /*0178*/ 	.word	0x00001190


	//----- nvinfo : EIATTR_MAX_THREADS
	.align		4
.L_1935:
        /*017c*/ 	.byte	0x04, 0x05
        /*017e*/ 	.short	(.L_1937 - .L_1936)
.L_1936:
        /*0180*/ 	.word	0x00000400
        /*0184*/ 	.word	0x00000001
        /*0188*/ 	.word	0x00000001


	//----- nvinfo : EIATTR_CRS_STACK_SIZE
	.align		4
.L_1937:
        /*018c*/ 	.byte	0x04, 0x1e
        /*018e*/ 	.short	(.L_1939 - .L_1938)
.L_1938:
        /*0190*/ 	.word	0x00000000


	//----- nvinfo : EIATTR_CBANK_PARAM_SIZE
	.align		4
.L_1939:
        /*0194*/ 	.byte	0x03, 0x19
        /*0196*/ 	.short	0x0128


	//----- nvinfo : EIATTR_PARAM_CBANK
	.align		4
        /*0198*/ 	.byte	0x04, 0x0a
        /*019a*/ 	.short	(.L_1941 - .L_1940)
	.align		4
.L_1940:
        /*019c*/ 	.word	index@(.nv.constant0._ZN10layer_norm40ln_parallel_residual_bwd_finalize_kernelINS_22Kernel_traits_finalizeILj256Ef6__halfS2_S2_fjLb0ELj1024ELj4ENS_18Kernel_traits_baseILj256EfS2_S2_S2_fjLj1024EEEEELb0EEEvNS_9BwdParamsE)
        /*01a0*/ 	.short	0x0210
        /*01a2*/ 	.short	0x0128


	//----- nvinfo : EIATTR_SW_WAR
	.align		4
.L_1941:
        /*01a4*/ 	.byte	0x04, 0x36
        /*01a6*/ 	.short	(.L_1943 - .L_1942)
.L_1942:
        /*01a8*/ 	.word	0x00000008
.L_1943:


//--------------------- .nv.info._ZN10layer_norm31ln_parallel_residual_bwd_kernelINS_13Kernel_traitsIf6__halfS2_S2_fjLj256ELj1ELj4ELj1ELj16ENS_18Kernel_traits_baseILj256EfS2_S2_S2_fjLj128EEEEELb1ELb1ELb0EEEvNS_9BwdParamsE --------------------------
	.section	.nv.info._ZN10layer_norm31ln_parallel_residual_bwd_kernelINS_13Kernel_traitsIf6__halfS2_S2_fjLj256ELj1ELj4ELj1ELj16ENS_18Kernel_traits_baseILj256EfS2_S2_S2_fjLj128EEEEELb1ELb1ELb0EEEvNS_9BwdParamsE,"",@"SHT_CUDA_INFO"
	.sectionflags	@""
	.align	4


	//----- nvinfo : EIATTR_CUDA_API_VERSION
	.align		4
        /*0000*/ 	.byte	0x04, 0x37
        /*0002*/ 	.short	(.L_1945 - .L_1944)
.L_1944:
        /*0004*/ 	.word	0x00000082


	//----- nvinfo : EIATTR_KPARAM_INFO
	.align		4
.L_1945:
        /*0008*/ 	.byte	0x04, 0x17
        /*000a*/ 	.short	(.L_1947 - .L_1946)
.L_1946:
        /*000c*/ 	.word	0x00000000
        /*0010*/ 	.short	0x0000
        /*0012*/ 	.short	0x0000
        /*0014*/ 	.byte	0x00, 0xf0, 0xa1, 0x04


	//----- nvinfo : EIATTR_SPARSE_MMA_MASK
	.align		4
.L_1947:
        /*0018*/ 	.byte	0x03, 0x50
        /*001a*/ 	.short	0x0000


	//----- nvinfo : EIATTR_MAXREG_COUNT
	.align		4
        /*001c*/ 	.byte	0x03, 0x1b
        /*001e*/ 	.short	0x00ff


	//----- nvinfo : EIATTR_NUM_BARRIERS
	.align		4
        /*0020*/ 	.byte	0x02, 0x4c
        /*0022*/ 	.byte	0x01
	.zero		1


	//----- nvinfo : EIATTR_MERCURY_ISA_VERSION
	.align		4
        /*0024*/ 	.byte	0x03, 0x5f
        /*0026*/ 	.short	0x0101


	//----- nvinfo : EIATTR_COOP_GROUP_MASK_REGIDS
	.align		4
        /*0028*/ 	.byte	0x04, 0x29
        /*002a*/ 	.short	(.L_1949 - .L_1948)


	//   ....[0]....
.L_1948:
        /*002c*/ 	.word	0xffffffff


	//   ....[1]....
        /*0030*/ 	.word	0xffffffff


	//   ....[2]....
        /*0034*/ 	.word	0xffffffff


	//   ....[3]....
        /*0038*/ 	.word	0xffffffff


	//   ....[4]....
        /*003c*/ 	.word	0xffffffff


	//   ....[5]....
        /*0040*/ 	.word	0xffffffff


	//   ....[6]....
        /*0044*/ 	.word	0xffffffff


	//   ....[7]....
        /*0048*/ 	.word	0xffffffff


	//   ....[8]....
        /*004c*/ 	.word	0xffffffff


	//   ....[9]....
        /*0050*/ 	.word	0xffffffff


	//   ....[10]....
        /*0054*/ 	.word	0x05000031


	//   ....[11]....
        /*0058*/ 	.word	0x05000031


	//   ....[12]....
        /*005c*/ 	.word	0x05000031


	//   ....[13]....
        /*0060*/ 	.word	0x05000031


	//   ....[14]....
        /*0064*/ 	.word	0x05000031


	//   ....[15]....
        /*0068*/ 	.word	0x05000031


	//   ....[16]....
        /*006c*/ 	.word	0x05000031


	//   ....[17]....
        /*0070*/ 	.word	0x05000031


	//   ....[18]....
        /*0074*/ 	.word	0x05000031


	//   ....[19]....
        /*0078*/ 	.word	0x05000031


	//----- nvinfo : EIATTR_COOP_GROUP_INSTR_OFFSETS
	.align		4
.L_1949:
        /*007c*/ 	.byte	0x04, 0x28
        /*007e*/ 	.short	(.L_1951 - .L_1950)


	//   ....[0]....
.L_1950:
        /*0080*/ 	.word	0x00000b00


	//   ....[1]....
        /*0084*/ 	.word	0x00000b10


	//   ....[2]....
        /*0088*/ 	.word	0x00000b40


	//   ....[3]....
        /*008c*/ 	.word	0x00000b50


	//   ....[4]....
        /*0090*/ 	.word	0x00000b80


	//   ....[5]....
        /*0094*/ 	.word	0x00000b90


	//   ....[6]....
        /*0098*/ 	.word	0x00000bc0


	//   ....[7]....
        /*009c*/ 	.word	0x00000bd0


	//   ....[8]....
        /*00a0*/ 	.word	0x00000c00


	//   ....[9]....
        /*00a4*/ 	.word	0x00000c10


	//   ....[10]....
        /*00a8*/ 	.word	0x00001ab0


	//   ....[11]....
        /*00ac*/ 	.word	0x00001b40


	//   ....[12]....
        /*00b0*/ 	.word	0x00001bb0


	//   ....[13]....
        /*00b4*/ 	.word	0x00001c10


	//   ....[14]....
        /*00b8*/ 	.word	0x00001c80


	//   ....[15]....
        /*00bc*/ 	.word	0x00001ce0


	//   ....[16]....
        /*00c0*/ 	.word	0x00001d50


	//   ....[17]....
        /*00c4*/ 	.word	0x00001db0


	//   ....[18]....
        /*00c8*/ 	.word	0x00001e20


	//   ....[19]....
        /*00cc*/ 	.word	0x00001e80


	//----- nvinfo : EIATTR_EXIT_INSTR_OFFSETS
	.align		4
.L_1951:
        /*00d0*/ 	.byte	0x04, 0x1c
        /*00d2*/ 	.short	(.L_1953 - .L_1952)


	//   ....[0]....
.L_1952:
        /*00d4*/ 	.word	0x00001a10


	//   ....[1]....
        /*00d8*/ 	.word	0x00001a40


	//----- nvinfo : EIATTR_MAX_THREADS
	.align		4
.L_1953:
        /*00dc*/ 	.byte	0x04, 0x05
        /*00de*/ 	.short	(.L_1955 - .L_1954)
.L_1954:
        /*00e0*/ 	.word	0x00000080
        /*00e4*/ 	.word	0x00000001
        /*00e8*/ 	.word	0x00000001


	//----- nvinfo : EIATTR_CRS_STACK_SIZE
	.align		4
.L_1955:
        /*00ec*/ 	.byte	0x04, 0x1e
        /*00ee*/ 	.short	(.L_1957 - .L_1956)
.L_1956:
        /*00f0*/ 	.word	0x00000000


	//----- nvinfo : EIATTR_CBANK_PARAM_SIZE
	.align		4
.L_1957:
        /*00f4*/ 	.byte	0x03, 0x19
        /*00f6*/ 	.short	0x0128


	//----- nvinfo : EIATTR_PARAM_CBANK
	.align		4
        /*00f8*/ 	.byte	0x04, 0x0a
        /*00fa*/ 	.short	(.L_1959 - .L_1958)
	.align		4
.L_1958:
        /*00fc*/ 	.word	index@(.nv.constant0._ZN10layer_norm31ln_parallel_residual_bwd_kernelINS_13Kernel_traitsIf6__halfS2_S2_fjLj256ELj1ELj4ELj1ELj16ENS_18Kernel_traits_baseILj256EfS2_S2_S2_fjLj128EEEEELb1ELb1ELb0EEEvNS_9BwdParamsE)
        /*0100*/ 	.short	0x0210
        /*0102*/ 	.short	0x0128


	//----- nvinfo : EIATTR_SW_WAR
	.align		4
.L_1959:
        /*0104*/ 	.byte	0x04, 0x36
        /*0106*/ 	.short	(.L_1961 - .L_1960)
.L_1960:
        /*0108*/ 	.word	0x00000008
.L_1961:


//--------------------- .nv.info._ZN10layer_norm22ln_bwd_finalize_kernelINS_22Kernel_traits_finalizeILj256Ef6__halfS2_S2_fjLb0ELj1024ELj4ENS_18Kernel_traits_baseILj256EfS2_S2_S2_fjLj1024EEEEELb0ELb1EEEvNS_9BwdParamsE --------------------------
	.section	.nv.info._ZN10layer_norm22ln_bwd_finalize_kernelINS_22Kernel_traits_finalizeILj256Ef6__halfS2_S2_fjLb0ELj1024ELj4ENS_18Kernel_traits_baseILj256EfS2_S2_S2_fjLj1024EEEEELb0ELb1EEEvNS_9BwdParamsE,"",@"SHT_CUDA_INFO"
	.sectionflags	@""
	.align	4


	//----- nvinfo : EIATTR_CUDA_API_VERSION
	.align		4
        /*0000*/ 	.byte	0x04, 0x37
        /*0002*/ 	.short	(.L_1963 - .L_1962)
.L_1962:
        /*0004*/ 	.word	0x00000082


	//----- nvinfo : EIATTR_KPARAM_INFO
	.align		4
.L_1963:
        /*0008*/ 	.byte	0x04, 0x17
        /*000a*/ 	.short	(.L_1965 - .L_1964)
.L_1964:
        /*000c*/ 	.word	0x00000000
        /*0010*/ 	.short	0x0000
        /*0012*/ 	.short	0x0000
        /*0014*/ 	.byte	0x00, 0xf0, 0xa1, 0x04


	//----- nvinfo : EIATTR_SPARSE_MMA_MASK
	.align		4
.L_1965:
        /*0018*/ 	.byte	0x03, 0x50
        /*001a*/ 	.short	0x0000


	//----- nvinfo : EIATTR_MAXREG_COUNT
	.align		4
        /*001c*/ 	.byte	0x03, 0x1b
        /*001e*/ 	.short	0x0040


	//----- nvinfo : EIATTR_NUM_BARRIERS
	.align		4
        /*0020*/ 	.byte	0x02, 0x4c
        /*0022*/ 	.byte	0x01
	.zero		1


	//----- nvinfo : EIATTR_MERCURY_ISA_VERSION
	.align		4
        /*0024*/ 	.byte	0x03, 0x5f
        /*0026*/ 	.short	0x0101


	//----- nvinfo : EIATTR_COOP_GROUP_MASK_REGIDS
	.align		4
        /*0028*/ 	.byte	0x04, 0x29
        /*002a*/ 	.short	(.L_1967 - .L_1966)


	//   ....[0]....
.L_1966:
        /*002c*/ 	.word	0xffffffff


	//   ....[1]....
        /*0030*/ 	.word	0xffffffff


	//   ....[2]....
        /*0034*/ 	.word	0xffffffff


	//   ....[3]....
        /*0038*/ 	.word	0xffffffff


	//   ....[4]....
        /*003c*/ 	.word	0xffffffff


	//   ....[5]....
        /*0040*/ 	.word	0xffffffff


	//   ....[6]....
        /*0044*/ 	.word	0xffffffff


	//   ....[7]....
        /*0048*/ 	.word	0xffffffff


	//   ....[8]....
        /*004c*/ 	.word	0xffffffff


	//   ....[9]....
        /*0050*/ 	.word	0xffffffff


	//   ....[10]....
        /*0054*/ 	.word	0x05000011


	//   ....[11]....
        /*0058*/ 	.word	0x05000011


	//   ....[12]....
        /*005c*/ 	.word	0x05000011


	//   ....[13]....
        /*0060*/ 	.word	0x05000011


	//   ....[14]....
        /*0064*/ 	.word	0x05000011


	//   ....[15]....
        /*0068*/ 	.word	0x05000011


	//   ....[16]....
        /*006c*/ 	.word	0x05000011


	//   ....[17]....
        /*0070*/ 	.word	0x05000011


	//   ....[18]....
        /*0074*/ 	.word	0x05000011


	//   ....[19]....
        /*0078*/ 	.word	0x05000011


	//----- nvinfo : EIATTR_COOP_GROUP_INSTR_OFFSETS
	.align		4
.L_1967:
        /*007c*/ 	.byte	0x04, 0x28
        /*007e*/ 	.short	(.L_1969 - .L_1968)


	//   ....[0]....
.L_1968:
        /*0080*/ 	.word	0x000008e0


	//   ....[1]....
        /*0084*/ 	.word	0x000008f0


	//   ....[2]....
        /*0088*/ 	.word	0x00000920


	//   ....[3]....
        /*008c*/ 	.word	0x00000930


	//   ....[4]....
        /*0090*/ 	.word	0x00000960


	//   ....[5]....
        /*0094*/ 	.word	0x00000970


	//   ....[6]....
        /*0098*/ 	.word	0x000009a0


	//   ....[7]....
        /*009c*/ 	.word	0x000009b0


	//   ....[8]....
        /*00a0*/ 	.word	0x000009e0


	//   ....[9]....
        /*00a4*/ 	.word	0x000009f0


	//   ....[10]....
        /*00a8*/ 	.word	0x00000ba0


	//   ....[11]....
        /*00ac*/ 	.word	0x00000c10


	//   ....[12]....
        /*00b0*/ 	.word	0x00000c80


	//   ....[13]....
        /*00b4*/ 	.word	0x00000cf0


	//   ....[14]....
        /*00b8*/ 	.word	0x00000d60


	//   ....[15]....
        /*00bc*/ 	.word	0x00000dc0


	//   ....[16]....
        /*00c0*/ 	.word	0x00000e30


	//   ....[17]....
        /*00c4*/ 	.word	0x00000ea0


	//   ....[18]....
        /*00c8*/ 	.word	0x00000f10


	//   ....[19]....
        /*00cc*/ 	.word	0x00000f80


	//----- nvinfo : EIATTR_EXIT_INSTR_OFFSETS
	.align		4
.L_1969:
        /*00d0*/ 	.byte	0x04, 0x1c
        /*00d2*/ 	.short	(.L_1971 - .L_1970)


	//   ....[0]....
.L_1970:
        /*00d4*/ 	.word	0x00000070


	//   ....[1]....
        /*00d8*/ 	.word	0x00000b40


	//----- nvinfo : EIATTR_MAX_THREADS
	.align		4
.L_1971:
        /*00dc*/ 	.byte	0x04, 0x05
        /*00de*/ 	.short	(.L_1973 - .L_1972)
.L_1972:
        /*00e0*/ 	.word	0x00000400
        /*00e4*/ 	.word	0x00000001
        /*00e8*/ 	.word	0x00000001


	//----- nvinfo : EIATTR_CRS_STACK_SIZE
	.align		4
.L_1973:
        /*00ec*/ 	.byte	0x04, 0x1e
        /*00ee*/ 	.short	(.L_1975 - .L_1974)
.L_1974:
        /*00f0*/ 	.word	0x00000000


	//----- nvinfo : EIATTR_CBANK_PARAM_SIZE
	.align		4
.L_1975:
        /*00f4*/ 	.byte	0x03, 0x19
        /*00f6*/ 	.short	0x0128


	//----- nvinfo : EIATTR_PARAM_CBANK
	.align		4
        /*00f8*/ 	.byte	0x04, 0x0a
        /*00fa*/ 	.short	(.L_1977 - .L_1976)
	.align		4
.L_1976:
        /*00fc*/ 	.word	index@(.nv.constant0._ZN10layer_norm22ln_bwd_finalize_kernelINS_22Kernel_traits_finalizeILj256Ef6__halfS2_S2_fjLb0ELj1024ELj4ENS_18Kernel_traits_baseILj256EfS2_S2_S2_fjLj1024EEEEELb0ELb1EEEvNS_9BwdParamsE)
        /*0100*/ 	.short	0x0210
        /*0102*/ 	.short	0x0128


	//----- nvinfo : EIATTR_SW_WAR
	.align		4
.L_1977:
        /*0104*/ 	.byte	0x04, 0x36
        /*0106*/ 	.short	(.L_1979 - .L_1978)
.L_1978:
        /*0108*/ 	.word	0x00000008
.L_1979:


//--------------------- .nv.info._ZN10layer_norm40ln_parallel_residual_bwd_finalize_kernelINS_22Kernel_traits_finalizeILj256Ef6__halfS2_S2_fjLb0ELj1024ELj4ENS_18Kernel_traits_baseILj256EfS2_S2_S2_fjLj1024EEEEELb1EEEvNS_9BwdParamsE --------------------------
	.section	.nv.info._ZN10layer_norm40ln_parallel_residual_bwd_finalize_kernelINS_22Kernel_traits_finalizeILj256Ef6__halfS2_S2_fjLb0ELj1024ELj4ENS_18Kernel_traits_baseILj256EfS2_S2_S2_fjLj1024EEEEELb1EEEvNS_9BwdParamsE,"",@"SHT_CUDA_INFO"
	.sectionflags	@""
	.align	4


	//----- nvinfo : EIATTR_CUDA_API_VERSION
	.align		4
        /*0000*/ 	.byte	0x04, 0x37
        /*0002*/ 	.short	(.L_1981 - .L_1980)
.L_1980:
        /*0004*/ 	.word	0x00000082


	//----- nvinfo : EIATTR_KPARAM_INFO
	.align		4
.L_1981:
        /*0008*/ 	.byte	0x04, 0x17
        /*000a*/ 	.short	(.L_1983 - .L_1982)
.L_1982:
        /*000c*/ 	.word	0x00000000
        /*0010*/ 	.short	0x0000
        /*0012*/ 	.short	0x0000
        /*0014*/ 	.byte	0x00, 0xf0, 0xa1, 0x04


	//----- nvinfo : EIATTR_SPARSE_MMA_MASK
	.align		4
.L_1983:
        /*0018*/ 	.byte	0x03, 0x50
        /*001a*/ 	.short	0x0000


	//----- nvinfo : EIATTR_MAXREG_COUNT
	.align		4
        /*001c*/ 	.byte	0x03, 0x1b
        /*001e*/ 	.short	0x0040


	//----- nvinfo : EIATTR_NUM_BARRIERS
	.align		4
        /*0020*/ 	.byte	0x02, 0x4c
        /*0022*/ 	.byte	0x01
	.zero		1


	//----- nvinfo : EIATTR_MERCURY_ISA_VERSION
	.align		4
        /*0024*/ 	.byte	0x03, 0x5f
        /*0026*/ 	.short	0x0101


	//----- nvinfo : EIATTR_COOP_GROUP_MASK_REGIDS
	.align		4
        /*0028*/ 	.byte	0x04, 0x29
        /*002a*/ 	.short	(.L_1985 - .L_1984)


	//   ....[0]....
.L_1984:
        /*002c*/ 	.word	0xffffffff


	//   ....[1]....
        /*0030*/ 	.word	0xffffffff


	//   ....[2]....
        /*0034*/ 	.word	0xffffffff


	//   ....[3]....
        /*0038*/ 	.word	0xffffffff


	//   ....[4]....
        /*003c*/ 	.word	0xffffffff


	//   ....[5]....
        /*0040*/ 	.word	0xffffffff


	//   ....[6]....
        /*0044*/ 	.word	0xffffffff


	//   ....[7]....
        /*0048*/ 	.word	0xffffffff


	//   ....[8]....
        /*004c*/ 	.word	0xffffffff


	//   ....[9]....
        /*0050*/ 	.word	0xffffffff


	//   ....[10]....
        /*0054*/ 	.word	0xffffffff


	//   ....[11]....
        /*0058*/ 	.word	0xffffffff


	//   ....[12]....
        /*005c*/ 	.word	0xffffffff


	//   ....[13]....
        /*0060*/ 	.word	0xffffffff


	//   ....[14]....
        /*0064*/ 	.word	0xffffffff


	//   ....[15]....
        /*0068*/ 	.word	0xffffffff


	//   ....[16]....
        /*006c*/ 	.word	0xffffffff


	//   ....[17]....
        /*0070*/ 	.word	0xffffffff


	//   ....[18]....
        /*0074*/ 	.word	0xffffffff


	//   ....[19]....
        /*0078*/ 	.word	0xffffffff


	//   ....[20]....
        /*007c*/ 	.word	0x0500000b


	//   ....[21]....
        /*0080*/ 	.word	0x0500000b


	//   ....[22]....
        /*0084*/ 	.word	0x0500000b


	//   ....[23]....
        /*0088*/ 	.word	0x0500000b


	//   ....[24]....
        /*008c*/ 	.word	0x0500000b


	//   ....[25]....
        /*0090*/ 	.word	0x0500000b


	//   ....[26]....
        /*0094*/ 	.word	0x0500000b


	//   ....[27]....
        /*0098*/ 	.word	0x0500000b


	//   ....[28]....
        /*009c*/ 	.word	0x0500000b


	//   ....[29]....
        /*00a0*/ 	.word	0x0500000b


	//   ....[30]....
        /*00a4*/ 	.word	0x0500000b


	//   ....[31]....
        /*00a8*/ 	.word	0x0500000b


	//   ....[32]....
        /*00ac*/ 	.word	0x0500000b


	//   ....[33]....
        /*00b0*/ 	.word	0x0500000b


	//   ....[34]....
        /*00b4*/ 	.word	0x0500000b


	//   ....[35]....
        /*00b8*/ 	.word	0x0500000b


	//   ....[36]....
        /*00bc*/ 	.word	0x0500000b


	//   ....[37]....
        /*00c0*/ 	.word	0x0500000b


	//   ....[38]....
        /*00c4*/ 	.word	0x0500000b


	//   ....[39]....
        /*00c8*/ 	.word	0x0500000b


	//----- nvinfo : EIATTR_COOP_GROUP_INSTR_OFFSETS
	.align		4
.L_1985:
        /*00cc*/ 	.byte	0x04, 0x28
        /*00ce*/ 	.short	(.L_1987 - .L_1986)


	//   ....[0]....
.L_1986:
        /*00d0*/ 	.word	0x00000ce0


	//   ....[1]....
        /*00d4*/ 	.word	0x00000cf0


	//   ....[2]....
        /*00d8*/ 	.word	0x00000d00


	//   ....[3]....
        /*00dc*/ 	.word	0x00000d10


	//   ....[4]....
        /*00e0*/ 	.word	0x00000d40


	//   ....[5]....
        /*00e4*/ 	.word	0x00000d70


	//   ....[6]....
        /*00e8*/ 	.word	0x00000d80


	//   ....[7]....
        /*00ec*/ 	.word	0x00000d90


	//   ....[8]....
        /*00f0*/ 	.word	0x00000db0


	//   ....[9]....
        /*00f4*/ 	.word	0x00000df0


	//   ....[10]....
        /*00f8*/ 	.word	0x00000e00


	//   ....[11]....
        /*00fc*/ 	.word	0x00000e10


	//   ....[12]....
        /*0100*/ 	.word	0x00000e30


	//   ....[13]....
        /*0104*/ 	.word	0x00000e70


	//   ....[14]....
        /*0108*/ 	.word	0x00000e80


	//   ....[15]....
        /*010c*/ 	.word	0x00000e90


	//   ....[16]....
        /*0110*/ 	.word	0x00000eb0


	//   ....[17]....
        /*0114*/ 	.word	0x00000ee0


	//   ....[18]....
        /*0118*/ 	.word	0x00000f00


	//   ....[19]....
        /*011c*/ 	.word	0x00000f10


	//   ....[20]....
        /*0120*/ 	.word	0x000011d0


	//   ....[21]....
        /*0124*/ 	.word	0x00001230


	//   ....[22]....
        /*0128*/ 	.word	0x00001290


	//   ....[23]....
        /*012c*/ 	.word	0x000012f0


	//   ....[24]....
        /*0130*/ 	.word	0x00001350


	//   ....[25]....
        /*0134*/ 	.word	0x000013b0


	//   ....[26]....
        /*0138*/ 	.word	0x00001420


	//   ....[27]....
        /*013c*/ 	.word	0x00001490


	//   ....[28]....
        /*0140*/ 	.word	0x00001500


	//   ....[29]....
        /*0144*/ 	.word	0x00001570


	//   ....[30]....
        /*0148*/ 	.word	0x000015d0


	//   ....[31]....
        /*014c*/ 	.word	0x00001640


	//   ....[32]....
        /*0150*/ 	.word	0x000016b0


	//   ....[33]....
        /*0154*/ 	.word	0x00001720


	//   ....[34]....
        /*0158*/ 	.word	0x00001790


	//   ....[35]....
        /*015c*/ 	.word	0x000017f0


	//   ....[36]....
        /*0160*/ 	.word	0x00001860


	//   ....[37]....
        /*0164*/ 	.word	0x000018d0


	//   ....[38]....
        /*0168*/ 	.word	0x00001940


	//   ....[39]....
        /*016c*/ 	.word	0x000019b0


	//----- nvinfo : EIATTR_EXIT_INSTR_OFFSETS
	.align		4
.L_1987:
        /*0170*/ 	.byte	0x04, 0x1c
        /*0172*/ 	.short	(.L_1989 - .L_1988)


	//   ....[0]....
.L_1988:
        /*0174*/ 	.word	0x00000070


	//   ....[1]....
        /*0178*/ 	.word	0x00001170


	//----- nvinfo : EIATTR_MAX_THREADS
	.align		4
.L_1989:
        /*017c*/ 	.byte	0x04, 0x05
        /*017e*/ 	.short	(.L_1991 - .L_1990)
.L_1990:
        /*0180*/ 	.word	0x00000400
        /*0184*/ 	.word	0x00000001
        /*0188*/ 	.word	0x00000001


	//----- nvinfo : EIATTR_CRS_STACK_SIZE
	.align		4
.L_1991:
        /*018c*/ 	.byte	0x04, 0x1e
        /*018e*/ 	.short	(.L_1993 - .L_1992)
.L_1992:
        /*0190*/ 	.word	0x00000000


	//----- nvinfo : EIATTR_CBANK_PARAM_SIZE
	.align		4
.L_1993:
        /*0194*/ 	.byte	0x03, 0x19
        /*0196*/ 	.short	0x0128


	//----- nvinfo : EIATTR_PARAM_CBANK
	.align		4
        /*0198*/ 	.byte	0x04, 0x0a
        /*019a*/ 	.short	(.L_1995 - .L_1994)
	.align		4
.L_1994:
        /*019c*/ 	.word	index@(.nv.constant0._ZN10layer_norm40ln_parallel_residual_bwd_finalize_kernelINS_22Kernel_traits_finalizeILj256Ef6__halfS2_S2_fjLb0ELj1024ELj4ENS_18Kernel_traits_baseILj256EfS2_S2_S2_fjLj1024EEEEELb1EEEvNS_9BwdParamsE)
        /*01a0*/ 	.short	0x0210
        /*01a2*/ 	.short	0x0128


	//----- nvinfo : EIATTR_SW_WAR
	.align		4
.L_1995:
        /*01a4*/ 	.byte	0x04, 0x36
        /*01a6*/ 	.short	(.L_1997 - .L_1996)
.L_1996:
        /*01a8*/ 	.word	0x00000008
.L_1997:


//--------------------- .nv.info._ZN10layer_norm31ln_parallel_residual_bwd_kernelINS_13Kernel_traitsIf6__halfS2_S2_fjLj256ELj1ELj4ELj1ELj16ENS_18Kernel_traits_baseILj256EfS2_S2_S2_fjLj128EEEEELb1ELb1ELb1EEEvNS_9BwdParamsE --------------------------
	.section	.nv.info._ZN10layer_norm31ln_parallel_residual_bwd_kernelINS_13Kernel_traitsIf6__halfS2_S2_fjLj256ELj1ELj4ELj1ELj16ENS_18Kernel_traits_baseILj256EfS2_S2_S2_fjLj128EEEEELb1ELb1ELb1EEEvNS_9BwdParamsE,"",@"SHT_CUDA_INFO"
	.sectionflags	@""
	.align	4


	//----- nvinfo : EIATTR_CUDA_API_VERSION
	.align		4
        /*0000*/ 	.byte	0x04, 0x37
        /*0002*/ 	.short	(.L_1999 - .L_1998)
.L_1998:
        /*0004*/ 	.word	0x00000082


	//----- nvinfo : EIATTR_KPARAM_INFO
	.align		4
.L_1999:
        /*0008*/ 	.byte	0x04, 0x17
        /*000a*/ 	.short	(.L_2001 - .L_2000)
.L_2000:
        /*000c*/ 	.word	0x00000000
        /*0010*/ 	.short	0x0000
        /*0012*/ 	.short	0x0000
        /*0014*/ 	.byte	0x00, 0xf0, 0xa1, 0x04


	//----- nvinfo : EIATTR_SPARSE_MMA_MASK
	.align		4
.L_2001:
        /*0018*/ 	.byte	0x03, 0x50
        /*001a*/ 	.short	0x0000


	//----- nvinfo : EIATTR_MAXREG_COUNT
	.align		4
        /*001c*/ 	.byte	0x03, 0x1b
        /*001e*/ 	.short	0x00ff


	//----- nvinfo : EIATTR_NUM_BARRIERS
	.align		4
        /*0020*/ 	.byte	0x02, 0x4c
        /*0022*/ 	.byte	0x01
	.zero		1


	//----- nvinfo : EIATTR_MERCURY_ISA_VERSION
	.align		4
        /*0024*/ 	.byte	0x03, 0x5f
        /*0026*/ 	.short	0x0101


	//----- nvinfo : EIATTR_COOP_GROUP_MASK_REGIDS
	.align		4
        /*0028*/ 	.byte	0x04, 0x29
        /*002a*/ 	.short	(.L_2003 - .L_2002)


	//   ....[0]....
.L_2002:
        /*002c*/ 	.word	0xffffffff


	//   ....[1]....
        /*0030*/ 	.word	0xffffffff


	//   ....[2]....
        /*0034*/ 	.word	0xffffffff


	//   ....[3]....
        /*0038*/ 	.word	0xffffffff


	//   ....[4]....
        /*003c*/ 	.word	0xffffffff


	//   ....[5]....
        /*0040*/ 	.word	0xffffffff


	//   ....[6]....
        /*0044*/ 	.word	0xffffffff


	//   ....[7]....
        /*0048*/ 	.word	0xffffffff


	//   ....[8]....
        /*004c*/ 	.word	0xffffffff


	//   ....[9]....
        /*0050*/ 	.word	0xffffffff


	//   ....[10]....
        /*0054*/ 	.word	0x0500004a


	//   ....[11]....
        /*0058*/ 	.word	0x0500004a


	//   ....[12]....
        /*005c*/ 	.word	0x0500004a


	//   ....[13]....
        /*0060*/ 	.word	0x0500004a


	//   ....[14]....
        /*0064*/ 	.word	0x0500004a


	//   ....[15]....
        /*0068*/ 	.word	0x0500004a


	//   ....[16]....
        /*006c*/ 	.word	0x0500004a


	//   ....[17]....
        /*0070*/ 	.word	0x0500004a


	//   ....[18]....
        /*0074*/ 	.word	0x0500004a


	//   ....[19]....
        /*0078*/ 	.word	0x0500004a


	//----- nvinfo : EIATTR_COOP_GROUP_INSTR_OFFSETS
	.align		4
.L_2003:
        /*007c*/ 	.byte	0x04, 0x28
        /*007e*/ 	.short	(.L_2005 - .L_2004)


	//   ....[0]....
.L_2004:
        /*0080*/ 	.word	0x00000ad0


	//   ....[1]....
        /*0084*/ 	.word	0x00000ae0


	//   ....[2]....
        /*0088*/ 	.word	0x00000b10


	//   ....[3]....
        /*008c*/ 	.word	0x00000b20


	//   ....[4]....
        /*0090*/ 	.word	0x00000b50


	//   ....[5]....
        /*0094*/ 	.word	0x00000b60


	//   ....[6]....
        /*0098*/ 	.word	0x00000b90


	//   ....[7]....
        /*009c*/ 	.word	0x00000ba0


	//   ....[8]....
        /*00a0*/ 	.word	0x00000bd0


	//   ....[9]....
        /*00a4*/ 	.word	0x00000be0


	//   ....[10]....
        /*00a8*/ 	.word	0x000019e0


	//   ....[11]....
        /*00ac*/ 	.word	0x00001a70


	//   ....[12]....
        /*00b0*/ 	.word	0x00001ad0


	//   ....[13]....
        /*00b4*/ 	.word	0x00001b30


	//   ....[14]....
        /*00b8*/ 	.word	0x00001b90


	//   ....[15]....
        /*00bc*/ 	.word	0x00001bf0


	//   ....[16]....
        /*00c0*/ 	.word	0x00001c70


	//   ....[17]....
        /*00c4*/ 	.word	0x00001cc0


	//   ....[18]....
        /*00c8*/ 	.word	0x00001d20


	//   ....[19]....
        /*00cc*/ 	.word	0x00001d80


	//----- nvinfo : EIATTR_EXIT_INSTR_OFFSETS
	.align		4
.L_2005:
        /*00d0*/ 	.byte	0x04, 0x1c
        /*00d2*/ 	.short	(.L_2007 - .L_2006)


	//   ....[0]....
.L_2006:
        /*00d4*/ 	.word	0x00001980


	//----- nvinfo : EIATTR_MAX_THREADS
	.align		4
.L_2007:
        /*00d8*/ 	.byte	0x04, 0x05
        /*00da*/ 	.short	(.L_2009 - .L_2008)
.L_2008:
        /*00dc*/ 	.word	0x00000080
        /*00e0*/ 	.word	0x00000001
        /*00e4*/ 	.word	0x00000001


	//----- nvinfo : EIATTR_CRS_STACK_SIZE
	.align		4
.L_2009:
        /*00e8*/ 	.byte	0x04, 0x1e
        /*00ea*/ 	.short	(.L_2011 - .L_2010)
.L_2010:
        /*00ec*/ 	.word	0x00000000


	//----- nvinfo : EIATTR_CBANK_PARAM_SIZE
	.align		4
.L_2011:
        /*00f0*/ 	.byte	0x03, 0x19
        /*00f2*/ 	.short	0x0128


	//----- nvinfo : EIATTR_PARAM_CBANK
	.align		4
        /*00f4*/ 	.byte	0x04, 0x0a
        /*00f6*/ 	.short	(.L_2013 - .L_2012)
	.align		4
.L_2012:
        /*00f8*/ 	.word	index@(.nv.constant0._ZN10layer_norm31ln_parallel_residual_bwd_kernelINS_13Kernel_traitsIf6__halfS2_S2_fjLj256ELj1ELj4ELj1ELj16ENS_18Kernel_traits_baseILj256EfS2_S2_S2_fjLj128EEEEELb1ELb1ELb1EEEvNS_9BwdParamsE)
        /*00fc*/ 	.short	0x0210
        /*00fe*/ 	.short	0x0128


	//----- nvinfo : EIATTR_SW_WAR
	.align		4
.L_2013:
        /*0100*/ 	.byte	0x04, 0x36
        /*0102*/ 	.short	(.L_2015 - .L_2014)
.L_2014:
        /*0104*/ 	.word	0x00000008
.L_2015:


//--------------------- .nv.info._ZN10layer_norm31ln_parallel_residual_bwd_kernelINS_13Kernel_traitsI6__halfS2_fS2_fjLj256ELj1ELj4ELj1ELj16ENS_18Kernel_traits_baseILj256ES2_S2_fS2_fjLj128EEEEELb0ELb0ELb0EEEvNS_9BwdParamsE --------------------------
	.section	.nv.info._ZN10layer_norm31ln_parallel_residual_bwd_kernelINS_13Kernel_traitsI6__halfS2_fS2_fjLj256ELj1ELj4ELj1ELj16ENS_18Kernel_traits_baseILj256ES2_S2_fS2_fjLj128EEEEELb0ELb0ELb0EEEvNS_9BwdParamsE,"",@"SHT_CUDA_INFO"
	.sectionflags	@""
	.align	4


	//----- nvinfo : EIATTR_CUDA_API_VERSION
	.align		4
        /*0000*/ 	.byte	0x04, 0x37
        /*0002*/ 	.short	(.L_2017 - .L_2016)
.L_2016:
        /*0004*/ 	.word	0x00000082


	//----- nvinfo : EIATTR_KPARAM_INFO
	.align		4
.L_2017:
        /*0008*/ 	.byte	0x04, 0x17
        /*000a*/ 	.short	(.L_2019 - .L_2018)
.L_2018:
        /*000c*/ 	.word	0x00000000
        /*0010*/ 	.short	0x0000
        /*0012*/ 	.short	0x0000
        /*0014*/ 	.byte	0x00, 0xf0, 0xa1, 0x04


	//----- nvinfo : EIATTR_SPARSE_MMA_MASK
	.align		4
.L_2019:
        /*0018*/ 	.byte	0x03, 0x50
        /*001a*/ 	.short	0x0000


	//----- nvinfo : EIATTR_MAXREG_COUNT
	.align		4
        /*001c*/ 	.byte	0x03, 0x1b
        /*001e*/ 	.short	0x00ff


	//----- nvinfo : EIATTR_NUM_BARRIERS
	.align		4
        /*0020*/ 	.byte	0x02, 0x4c
        /*0022*/ 	.byte	0x01
	.zero		1


	//----- nvinfo : EIATTR_MERCURY_ISA_VERSION
	.align		4
        /*0024*/ 	.byte	0x03, 0x5f
        /*0026*/ 	.short	0x0101


	//----- nvinfo : EIATTR_COOP_GROUP_MASK_REGIDS
	.align		4
        /*0028*/ 	.byte	0x04, 0x29
        /*002a*/ 	.short	(.L_2021 - .L_2020)


	//   ....[0]....
.L_2020:
        /*002c*/ 	.word	0xffffffff


	//   ....[1]....
        /*0030*/ 	.word	0xffffffff


	//   ....[2]....
        /*0034*/ 	.word	0xffffffff


	//   ....[3]....
        /*0038*/ 	.word	0xffffffff


	//   ....[4]....
        /*003c*/ 	.word	0xffffffff


	//   ....[5]....
        /*0040*/ 	.word	0xffffffff


	//   ....[6]....
        /*0044*/ 	.word	0xffffffff


	//   ....[7]....
        /*0048*/ 	.word	0xffffffff


	//   ....[8]....
        /*004c*/ 	.word	0xffffffff


	//   ....[9]....
        /*0050*/ 	.word	0xffffffff


	//   ....[10]....
        /*0054*/ 	.word	0x05000040


	//   ....[11]....
        /*0058*/ 	.word	0x05000040


	//   ....[12]....
        /*005c*/ 	.word	0x05000040


	//   ....[13]....
        /*0060*/ 	.word	0x05000040


	//   ....[14]....
        /*0064*/ 	.word	0x05000040


	//   ....[15]....
        /*0068*/ 	.word	0x05000040


	//   ....[16]....
        /*006c*/ 	.word	0x05000040


	//   ....[17]....
        /*0070*/ 	.word	0x05000040


	//   ....[18]....
        /*0074*/ 	.word	0x05000040


	//   ....[19]....
        /*0078*/ 	.word	0x05000040


	//----- nvinfo : EIATTR_COOP_GROUP_INSTR_OFFSETS
	.align		4
.L_2021:
        /*007c*/ 	.byte	0x04, 0x28
        /*007e*/ 	.short	(.L_2023 - .L_2022)


	//   ....[0]....
.L_2022:
        /*0080*/ 	.word	0x00000c40


	//   ....[1]....
        /*0084*/ 	.word	0x00000c50


	//   ....[2]....
        /*0088*/ 	.word	0x00000c80


	//   ....[3]....
        /*008c*/ 	.word	0x00000c90


	//   ....[4]....
        /*0090*/ 	.word	0x00000cc0


	//   ....[5]....
        /*0094*/ 	.word	0x00000cd0


	//   ....[6]....
        /*0098*/ 	.word	0x00000d00


	//   ....[7]....
        /*009c*/ 	.word	0x00000d10


	//   ....[8]....
        /*00a0*/ 	.word	0x00000d40


	//   ....[9]....
        /*00a4*/ 	.word	0x00000d50


	//   ....[10]....
        /*00a8*/ 	.word	0x00001c70


	//   ....[11]....
        /*00ac*/ 	.word	0x00001d00


	//   ....[12]....
        /*00b0*/ 	.word	0x00001d70


	//   ....[13]....
        /*00b4*/ 	.word	0x00001dd0


	//   ....[14]....
        /*00b8*/ 	.word	0x00001e40


	//   ....[15]....
        /*00bc*/ 	.word	0x00001ea0


	//   ....[16]....
        /*00c0*/ 	.word	0x00001f10


	//   ....[17]....
        /*00c4*/ 	.word	0x00001f70


	//   ....[18]....
        /*00c8*/ 	.word	0x00001fe0


	//   ....[19]....
        /*00cc*/ 	.word	0x00002040


	//----- nvinfo : EIATTR_EXIT_INSTR_OFFSETS
	.align		4
.L_2023:
        /*00d0*/ 	.byte	0x04, 0x1c
        /*00d2*/ 	.short	(.L_2025 - .L_2024)


	//   ....[0]....
.L_2024:
        /*00d4*/ 	.word	0x00001b40


	//   ....[1]....
        /*00d8*/ 	.word	0x00001c00


	//----- nvinfo : EIATTR_MAX_THREADS
	.align		4
.L_2025:
        /*00dc*/ 	.byte	0x04, 0x05
        /*00de*/ 	.short	(.L_2027 - .L_2026)
.L_2026:
        /*00e0*/ 	.word	0x00000080
        /*00e4*/ 	.word	0x00000001
        /*00e8*/ 	.word	0x00000001


	//----- nvinfo : EIATTR_CRS_STACK_SIZE
	.align		4
.L_2027:
        /*00ec*/ 	.byte	0x04, 0x1e
        /*00ee*/ 	.short	(.L_2029 - .L_2028)
.L_2028:
        /*00f0*/ 	.word	0x00000000


	//----- nvinfo : EIATTR_CBANK_PARAM_SIZE
	.align		4
.L_2029:
        /*00f4*/ 	.byte	0x03, 0x19
        /*00f6*/ 	.short	0x0128


	//----- nvinfo : EIATTR_PARAM_CBANK
	.align		4
        /*00f8*/ 	.byte	0x04, 0x0a
        /*00fa*/ 	.short	(.L_2031 - .L_2030)
	.align		4
.L_2030:
        /*00fc*/ 	.word	index@(.nv.constant0._ZN10layer_norm31ln_parallel_residual_bwd_kernelINS_13Kernel_traitsI6__halfS2_fS2_fjLj256ELj1ELj4ELj1ELj16ENS_18Kernel_traits_baseILj256ES2_S2_fS2_fjLj128EEEEELb0ELb0ELb0EEEvNS_9BwdParamsE)
        /*0100*/ 	.short	0x0210
        /*0102*/ 	.short	0x0128


	//----- nvinfo : EIATTR_SW_WAR
	.align		4
.L_2031:
        /*0104*/ 	.byte	0x04, 0x36
        /*0106*/ 	.short	(.L_2033 - .L_2032)
.L_2032:
        /*0108*/ 	.word	0x00000008
.L_2033:


//--------------------- .nv.info._ZN10layer_norm31ln_parallel_residual_bwd_kernelINS_13Kernel_traitsI6__halfS2_fS2_fjLj256ELj1ELj4ELj1ELj16ENS_18Kernel_traits_baseILj256ES2_S2_fS2_fjLj128EEEEELb0ELb0ELb1EEEvNS_9BwdParamsE --------------------------
	.section	.nv.info._ZN10layer_norm31ln_parallel_residual_bwd_kernelINS_13Kernel_traitsI6__halfS2_fS2_fjLj256ELj1ELj4ELj1ELj16ENS_18Kernel_traits_baseILj256ES2_S2_fS2_fjLj128EEEEELb0ELb0ELb1EEEvNS_9BwdParamsE,"",@"SHT_CUDA_INFO"
	.sectionflags	@""
	.align	4


	//----- nvinfo : EIATTR_CUDA_API_VERSION
	.align		4
        /*0000*/ 	.byte	0x04, 0x37
        /*0002*/ 	.short	(.L_2035 - .L_2034)
.L_2034:
        /*0004*/ 	.word	0x00000082


	//----- nvinfo : EIATTR_KPARAM_INFO
	.align		4
.L_2035:
        /*0008*/ 	.byte	0x04, 0x17
        /*000a*/ 	.short	(.L_2037 - .L_2036)
.L_2036:
        /*000c*/ 	.word	0x00000000
        /*0010*/ 	.short	0x0000
        /*0012*/ 	.short	0x0000
        /*0014*/ 	.byte	0x00, 0xf0, 0xa1, 0x04


	//----- nvinfo : EIATTR_SPARSE_MMA_MASK
	.align		4
.L_2037:
        /*0018*/ 	.byte	0x03, 0x50
        /*001a*/ 	.short	0x0000


	//----- nvinfo : EIATTR_MAXREG_COUNT
	.align		4
        /*001c*/ 	.byte	0x03, 0x1b
        /*001e*/ 	.short	0x00ff


	//----- nvinfo : EIATTR_NUM_BARRIERS
	.align		4
        /*0020*/ 	.byte	0x02, 0x4c
        /*0022*/ 	.byte	0x01
	.zero		1


	//----- nvinfo : EIATTR_MERCURY_ISA_VERSION
	.align		4
        /*0024*/ 	.byte	0x03, 0x5f
        /*0026*/ 	.short	0x0101


	//----- nvinfo : EIATTR_COOP_GROUP_MASK_REGIDS
	.align		4
        /*0028*/ 	.byte	0x04, 0x29
        /*002a*/ 	.short	(.L_2039 - .L_2038)


	//   ....[0]....
.L_2038:
        /*002c*/ 	.word	0xffffffff


	//   ....[1]....
        /*0030*/ 	.word	0xffffffff


	//   ....[2]....
        /*0034*/ 	.word	0xffffffff


	//   ....[3]....
        /*0038*/ 	.word	0xffffffff


	//   ....[4]....
        /*003c*/ 	.word	0xffffffff


	//   ....[5]....
        /*0040*/ 	.word	0xffffffff


	//   ....[6]....
        /*0044*/ 	.word	0xffffffff


	//   ....[7]....
        /*0048*/ 	.word	0xffffffff


	//   ....[8]....
        /*004c*/ 	.word	0xffffffff


	//   ....[9]....
        /*0050*/ 	.word	0xffffffff


	//   ....[10]....
        /*0054*/ 	.word	0x05000049


	//   ....[11]....
        /*0058*/ 	.word	0x05000049


	//   ....[12]....
        /*005c*/ 	.word	0x05000049


	//   ....[13]....
        /*0060*/ 	.word	0x05000049


	//   ....[14]....
        /*0064*/ 	.word	0x05000049


	//   ....[15]....
        /*0068*/ 	.word	0x05000049


	//   ....[16]....
        /*006c*/ 	.word	0x05000049


	//   ....[17]....
        /*0070*/ 	.word	0x05000049


	//   ....[18]....
        /*0074*/ 	.word	0x05000049


	//   ....[19]....
        /*0078*/ 	.word	0x05000049


	//----- nvinfo : EIATTR_COOP_GROUP_INSTR_OFFSETS
	.align		4
.L_2039:
        /*007c*/ 	.byte	0x04, 0x28
        /*007e*/ 	.short	(.L_2041 - .L_2040)


	//   ....[0]....
.L_2040:
        /*0080*/ 	.word	0x00000cf0


	//   ....[1]....
        /*0084*/ 	.word	0x00000d00


	//   ....[2]....
        /*0088*/ 	.word	0x00000d30


	//   ....[3]....
        /*008c*/ 	.word	0x00000d40


	//   ....[4]....
        /*0090*/ 	.word	0x00000d70


	//   ....[5]....
        /*0094*/ 	.word	0x00000d80


	//   ....[6]....
        /*0098*/ 	.word	0x00000db0


	//   ....[7]....
        /*009c*/ 	.word	0x00000dc0


	//   ....[8]....
        /*00a0*/ 	.word	0x00000df0


	//   ....[9]....
        /*00a4*/ 	.word	0x00000e00


	//   ....[10]....
        /*00a8*/ 	.word	0x00001cc0


	//   ....[11]....
        /*00ac*/ 	.word	0x00001d50


	//   ....[12]....
        /*00b0*/ 	.word	0x00001dc0


	//   ....[13]....
        /*00b4*/ 	.word	0x00001e20


	//   ....[14]....
        /*00b8*/ 	.word	0x00001e90


	//   ....[15]....
        /*00bc*/ 	.word	0x00001ef0


	//   ....[16]....
        /*00c0*/ 	.word	0x00001f60


	//   ....[17]....
        /*00c4*/ 	.word	0x00001fc0


	//   ....[18]....
        /*00c8*/ 	.word	0x00002030


	//   ....[19]....
        /*00cc*/ 	.word	0x00002090


	//----- nvinfo : EIATTR_EXIT_INSTR_OFFSETS
	.align		4
.L_2041:
        /*00d0*/ 	.byte	0x04, 0x1c
        /*00d2*/ 	.short	(.L_2043 - .L_2042)


	//   ....[0]....
.L_2042:
        /*00d4*/ 	.word	0x00001c50


	//----- nvinfo : EIATTR_MAX_THREADS
	.align		4
.L_2043:
        /*00d8*/ 	.byte	0x04, 0x05
        /*00da*/ 	.short	(.L_2045 - .L_2044)
.L_2044:
        /*00dc*/ 	.word	0x00000080
        /*00e0*/ 	.word	0x00000001
        /*00e4*/ 	.word	0x00000001


	//----- nvinfo : EIATTR_CRS_STACK_SIZE
	.align		4
.L_2045:
        /*00e8*/ 	.byte	0x04, 0x1e
        /*00ea*/ 	.short	(.L_2047 - .L_2046)
.L_2046:
        /*00ec*/ 	.word	0x00000000


	//----- nvinfo : EIATTR_CBANK_PARAM_SIZE
	.align		4
.L_2047:
        /*00f0*/ 	.byte	0x03, 0x19
        /*00f2*/ 	.short	0x0128


	//----- nvinfo : EIATTR_PARAM_CBANK
	.align		4
        /*00f4*/ 	.byte	0x04, 0x0a
        /*00f6*/ 	.short	(.L_2049 - .L_2048)
	.align		4
.L_2048:
        /*00f8*/ 	.word	index@(.nv.constant0._ZN10layer_norm31ln_parallel_residual_bwd_kernelINS_13Kernel_traitsI6__halfS2_fS2_fjLj256ELj1ELj4ELj1ELj16ENS_18Kernel_traits_baseILj256ES2_S2_fS2_fjLj128EEEEELb0ELb0ELb1EEEvNS_9BwdParamsE)
        /*00fc*/ 	.short	0x0210
        /*00fe*/ 	.short	0x0128


	//----- nvinfo : EIATTR_SW_WAR
	.align		4
.L_2049:
        /*0100*/ 	.byte	0x04, 0x36
        /*0102*/ 	.short	(.L_2051 - .L_2050)
.L_2050:
        /*0104*/ 	.word	0x00000008
.L_2051:


//--------------------- .nv.info._ZN10layer_norm31ln_parallel_residual_bwd_kernelINS_13Kernel_traitsI6__halfS2_fS2_fjLj256ELj1ELj4ELj1ELj16ENS_18Kernel_traits_baseILj256ES2_S2_fS2_fjLj128EEEEELb0ELb1ELb0EEEvNS_9BwdParamsE --------------------------
	.section	.nv.info._ZN10layer_norm31ln_parallel_residual_bwd_kernelINS_13Kernel_traitsI6__halfS2_fS2_fjLj256ELj1ELj4ELj1ELj16ENS_18Kernel_traits_baseILj256ES2_S2_fS2_fjLj128EEEEELb0ELb1ELb0EEEvNS_9BwdParamsE,"",@"SHT_CUDA_INFO"
	.sectionflags	@""
	.align	4


	//----- nvinfo : EIATTR_CUDA_API_VERSION
	.align		4
        /*0000*/ 	.byte	0x04, 0x37
        /*0002*/ 	.short	(.L_2053 - .L_2052)
.L_2052:
        /*0004*/ 	.word	0x00000082


	//----- nvinfo : EIATTR_KPARAM_INFO
	.align		4
.L_2053:
        /*0008*/ 	.byte	0x04, 0x17
        /*000a*/ 	.short	(.L_2055 - .L_2054)
.L_2054:
        /*000c*/ 	.word	0x00000000
        /*0010*/ 	.short	0x0000
        /*0012*/ 	.short	0x0000
        /*0014*/ 	.byte	0x00, 0xf0, 0xa1, 0x04


	//----- nvinfo : EIATTR_SPARSE_MMA_MASK
	.align		4
.L_2055:
        /*0018*/ 	.byte	0x03, 0x50
        /*001a*/ 	.short	0x0000


	//----- nvinfo : EIATTR_MAXREG_COUNT
	.align		4
        /*001c*/ 	.byte	0x03, 0x1b
        /*001e*/ 	.short	0x00ff


	//----- nvinfo : EIATTR_NUM_BARRIERS
	.align		4
        /*0020*/ 	.byte	0x02, 0x4c
        /*0022*/ 	.byte	0x01
	.zero		1


	//----- nvinfo : EIATTR_MERCURY_ISA_VERSION
	.align		4
        /*0024*/ 	.byte	0x03, 0x5f
        /*0026*/ 	.short	0x0101


	//----- nvinfo : EIATTR_COOP_GROUP_MASK_REGIDS
	.align		4
        /*0028*/ 	.byte	0x04, 0x29
        /*002a*/ 	.short	(.L_2057 - .L_2056)


	//   ....[0]....
.L_2056:
        /*002c*/ 	.word	0xffffffff


	//   ....[1]....
        /*0030*/ 	.word	0xffffffff


	//   ....[2]....
        /*0034*/ 	.word	0xffffffff


	//   ....[3]....
        /*0038*/ 	.word	0xffffffff


	//   ....[4]....
        /*003c*/ 	.word	0xffffffff


	//   ....[5]....
        /*0040*/ 	.word	0xffffffff


	//   ....[6]....
        /*0044*/ 	.word	0xffffffff


	//   ....[7]....
        /*0048*/ 	.word	0xffffffff


	//   ....[8]....
        /*004c*/ 	.word	0xffffffff


	//   ....[9]....
        /*0050*/ 	.word	0xffffffff


	//   ....[10]....
        /*0054*/ 	.word	0x0500002c


	//   ....[11]....
        /*0058*/ 	.word	0x0500002c


	//   ....[12]....
        /*005c*/ 	.word	0x0500002c


	//   ....[13]....
        /*0060*/ 	.word	0x0500002c


	//   ....[14]....
        /*0064*/ 	.word	0x0500002c


	//   ....[15]....
        /*0068*/ 	.word	0x0500002c


	//   ....[16]....
        /*006c*/ 	.word	0x0500002c


	//   ....[17]....
        /*0070*/ 	.word	0x0500002c


	//   ....[18]....
        /*0074*/ 	.word	0x0500002c


	//   ....[19]....
        /*0078*/ 	.word	0x0500002c


	//----- nvinfo : EIATTR_COOP_GROUP_INSTR_OFFSETS
	.align		4
.L_2057:
        /*007c*/ 	.byte	0x04, 0x28
        /*007e*/ 	.short	(.L_2059 - .L_2058)


	//   ....[0]....
.L_2058:
        /*0080*/ 	.word	0x000008d0


	//   ....[1]....
        /*0084*/ 	.word	0x000008e0


	//   ....[2]....
        /*0088*/ 	.word	0x00000910


	//   ....[3]....
        /*008c*/ 	.word	0x00000920


	//   ....[4]....
        /*0090*/ 	.word	0x00000950


	//   ....[5]....
        /*0094*/ 	.word	0x00000960


	//   ....[6]....
        /*0098*/ 	.word	0x00000990


	//   ....[7]....
        /*009c*/ 	.word	0x000009a0


	//   ....[8]....
        /*00a0*/ 	.word	0x000009d0


	//   ....[9]....
        /*00a4*/ 	.word	0x000009e0


	//   ....[10]....
        /*00a8*/ 	.word	0x000014f0


	//   ....[11]....
        /*00ac*/ 	.word	0x00001580


	//   ....[12]....
        /*00b0*/ 	.word	0x000015e0


	//   ....[13]....
        /*00b4*/ 	.word	0x00001640


	//   ....[14]....
        /*00b8*/ 	.word	0x000016a0


	//   ....[15]....
        /*00bc*/ 	.word	0x00001700


	//   ....[16]....
        /*00c0*/ 	.word	0x00001760


	//   ....[17]....
        /*00c4*/ 	.word	0x000017c0


	//   ....[18]....
        /*00c8*/ 	.word	0x00001820


	//   ....[19]....
        /*00cc*/ 	.word	0x00001880


	//----- nvinfo : EIATTR_EXIT_INSTR_OFFSETS
	.align		4
.L_2059:
        /*00d0*/ 	.byte	0x04, 0x1c
        /*00d2*/ 	.short	(.L_2061 - .L_2060)


	//   ....[0]....
.L_2060:
        /*00d4*/ 	.word	0x00001450


	//   ....[1]....
        /*00d8*/ 	.word	0x00001480


	//----- nvinfo : EIATTR_MAX_THREADS
	.align		4
.L_2061:
        /*00dc*/ 	.byte	0x04, 0x05
        /*00de*/ 	.short	(.L_2063 - .L_2062)
.L_2062:
        /*00e0*/ 	.word	0x00000080
        /*00e4*/ 	.word	0x00000001
        /*00e8*/ 	.word	0x00000001


	//----- nvinfo : EIATTR_CRS_STACK_SIZE
	.align		4
.L_2063:
        /*00ec*/ 	.byte	0x04, 0x1e
        /*00ee*/ 	.short	(.L_2065 - .L_2064)
.L_2064:
        /*00f0*/ 	.word	0x00000000


	//----- nvinfo : EIATTR_CBANK_PARAM_SIZE
	.align		4
.L_2065:
        /*00f4*/ 	.byte	0x03, 0x19
        /*00f6*/ 	.short	0x0128


	//----- nvinfo : EIATTR_PARAM_CBANK
	.align		4
        /*00f8*/ 	.byte	0x04, 0x0a
        /*00fa*/ 	.short	(.L_2067 - .L_2066)
	.align		4
.L_2066:
        /*00fc*/ 	.word	index@(.nv.constant0._ZN10layer_norm31ln_parallel_residual_bwd_kernelINS_13Kernel_traitsI6__halfS2_fS2_fjLj256ELj1ELj4ELj1ELj16ENS_18Kernel_traits_baseILj256ES2_S2_fS2_fjLj128EEEEELb0ELb1ELb0EEEvNS_9BwdParamsE)
        /*0100*/ 	.short	0x0210
        /*0102*/ 	.short	0x0128


	//----- nvinfo : EIATTR_SW_WAR
	.align		4
.L_2067:
        /*0104*/ 	.byte	0x04, 0x36
        /*0106*/ 	.short	(.L_2069 - .L_2068)
.L_2068:
        /*0108*/ 	.word	0x00000008
.L_2069:


//--------------------- .nv.info._ZN10layer_norm31ln_parallel_residual_bwd_kernelINS_13Kernel_traitsI6__halfS2_fS2_fjLj256ELj1ELj4ELj1ELj16ENS_18Kernel_traits_baseILj256ES2_S2_fS2_fjLj128EEEEELb0ELb1ELb1EEEvNS_9BwdParamsE --------------------------
	.section	.nv.info._ZN10layer_norm31ln_parallel_residual_bwd_kernelINS_13Kernel_traitsI6__halfS2_fS2_fjLj256ELj1ELj4ELj1ELj16ENS_18Kernel_traits_baseILj256ES2_S2_fS2_fjLj128EEEEELb0ELb1ELb1EEEvNS_9BwdParamsE,"",@"SHT_CUDA_INFO"
	.sectionflags	@""
	.align	4


	//----- nvinfo : EIATTR_CUDA_API_VERSION
	.align		4
        /*0000*/ 	.byte	0x04, 0x37
        /*0002*/ 	.short	(.L_2071 - .L_2070)
.L_2070:
        /*0004*/ 	.word	0x00000082


	//----- nvinfo : EIATTR_KPARAM_INFO
	.align		4
.L_2071:
        /*0008*/ 	.byte	0x04, 0x17
        /*000a*/ 	.short	(.L_2073 - .L_2072)
.L_2072:
        /*000c*/ 	.word	0x00000000
        /*0010*/ 	.short	0x0000
        /*0012*/ 	.short	0x0000
        /*0014*/ 	.byte	0x00, 0xf0, 0xa1, 0x04


	//----- nvinfo : EIATTR_SPARSE_MMA_MASK
	.align		4
.L_2073:
        /*0018*/ 	.byte	0x03, 0x50
        /*001a*/ 	.short	0x0000


	//----- nvinfo : EIATTR_MAXREG_COUNT
	.align		4
        /*001c*/ 	.byte	0x03, 0x1b
        /*001e*/ 	.short	0x00ff


	//----- nvinfo : EIATTR_NUM_BARRIERS
	.align		4
        /*0020*/ 	.byte	0x02, 0x4c
        /*0022*/ 	.byte	0x01
	.zero		1


	//----- nvinfo : EIATTR_MERCURY_ISA_VERSION
	.align		4
        /*0024*/ 	.byte	0x03, 0x5f
        /*0026*/ 	.short	0x0101


	//----- nvinfo : EIATTR_COOP_GROUP_MASK_REGIDS
	.align		4
        /*0028*/ 	.byte	0x04, 0x29
        /*002a*/ 	.short	(.L_2075 - .L_2074)


	//   ....[0]....
.L_2074:
        /*002c*/ 	.word	0xffffffff


	//   ....[1]....
        /*0030*/ 	.word	0xffffffff


	//   ....[2]....
        /*0034*/ 	.word	0xffffffff


	//   ....[3]....
        /*0038*/ 	.word	0xffffffff


	//   ....[4]....
        /*003c*/ 	.word	0xffffffff


	//   ....[5]....
        /*0040*/ 	.word	0xffffffff


	//   ....[6]....
        /*0044*/ 	.word	0xffffffff


	//   ....[7]....
        /*0048*/ 	.word	0xffffffff


	//   ....[8]....
        /*004c*/ 	.word	0xffffffff


	//   ....[9]....
        /*0050*/ 	.word	0xffffffff


	//   ....[10]....
        /*0054*/ 	.word	0x05000049


	//   ....[11]....
        /*0058*/ 	.word	0x05000049


	//   ....[12]....
        /*005c*/ 	.word	0x05000049


	//   ....[13]....
        /*0060*/ 	.word	0x05000049


	//   ....[14]....
        /*0064*/ 	.word	0x05000049


	//   ....[15]....
        /*0068*/ 	.word	0x05000049


	//   ....[16]....
        /*006c*/ 	.word	0x05000049


	//   ....[17]....
        /*0070*/ 	.word	0x05000049


	//   ....[18]....
        /*0074*/ 	.word	0x05000049


	//   ....[19]....
        /*0078*/ 	.word	0x05000049


	//----- nvinfo : EIATTR_COOP_GROUP_INSTR_OFFSETS
	.align		4
.L_2075:
        /*007c*/ 	.byte	0x04, 0x28
        /*007e*/ 	.short	(.L_2077 - .L_2076)


	//   ....[0]....
.L_2076:
        /*0080*/ 	.word	0x000008f0


	//   ....[1]....
        /*0084*/ 	.word	0x00000900


	//   ....[2]....
        /*0088*/ 	.word	0x00000930


	//   ....[3]....
        /*008c*/ 	.word	0x00000940


	//   ....[4]....
        /*0090*/ 	.word	0x00000970


	//   ....[5]....
        /*0094*/ 	.word	0x00000980


	//   ....[6]....
        /*0098*/ 	.word	0x000009b0


	//   ....[7]....
        /*009c*/ 	.word	0x000009c0


	//   ....[8]....
        /*00a0*/ 	.word	0x000009f0


	//   ....[9]....
        /*00a4*/ 	.word	0x00000a00


	//   ....[10]....
        /*00a8*/ 	.word	0x00001510


	//   ....[11]....
        /*00ac*/ 	.word	0x000015a0


	//   ....[12]....
        /*00b0*/ 	.word	0x00001600


	//   ....[13]....
        /*00b4*/ 	.word	0x00001660


	//   ....[14]....
        /*00b8*/ 	.word	0x000016c0


	//   ....[15]....
        /*00bc*/ 	.word	0x00001720


	//   ....[16]....
        /*00c0*/ 	.word	0x00001780


	//   ....[17]....
        /*00c4*/ 	.word	0x000017e0


	//   ....[18]....
        /*00c8*/ 	.word	0x00001840


	//   ....[19]....
        /*00cc*/ 	.word	0x000018a0


	//----- nvinfo : EIATTR_EXIT_INSTR_OFFSETS
	.align		4
.L_2077:
        /*00d0*/ 	.byte	0x04, 0x1c
        /*00d2*/ 	.short	(.L_2079 - .L_2078)


	//   ....[0]....
.L_2078:
        /*00d4*/ 	.word	0x000014b0


	//----- nvinfo : EIATTR_MAX_THREADS
	.align		4
.L_2079:
        /*00d8*/ 	.byte	0x04, 0x05
        /*00da*/ 	.short	(.L_2081 - .L_2080)
.L_2080:
        /*00dc*/ 	.word	0x00000080
        /*00e0*/ 	.word	0x00000001
        /*00e4*/ 	.word	0x00000001


	//----- nvinfo : EIATTR_CRS_STACK_SIZE
	.align		4
.L_2081:
        /*00e8*/ 	.byte	0x04, 0x1e
        /*00ea*/ 	.short	(.L_2083 - .L_2082)
.L_2082:
        /*00ec*/ 	.word	0x00000000


	//----- nvinfo : EIATTR_CBANK_PARAM_SIZE
	.align		4
.L_2083:
        /*00f0*/ 	.byte	0x03, 0x19
        /*00f2*/ 	.short	0x0128


	//----- nvinfo : EIATTR_PARAM_CBANK
	.align		4
        /*00f4*/ 	.byte	0x04, 0x0a
        /*00f6*/ 	.short	(.L_2085 - .L_2084)
	.align		4
.L_2084:
        /*00f8*/ 	.word	index@(.nv.constant0._ZN10layer_norm31ln_parallel_residual_bwd_kernelINS_13Kernel_traitsI6__halfS2_fS2_fjLj256ELj1ELj4ELj1ELj16ENS_18Kernel_traits_baseILj256ES2_S2_fS2_fjLj128EEEEELb0ELb1ELb1EEEvNS_9BwdParamsE)
        /*00fc*/ 	.short	0x0210
        /*00fe*/ 	.short	0x0128


	//----- nvinfo : EIATTR_SW_WAR
	.align		4
.L_2085:
        /*0100*/ 	.byte	0x04, 0x36
        /*0102*/ 	.short	(.L_2087 - .L_2086)
.L_2086:
        /*0104*/ 	.word	0x00000008
.L_2087:


//--------------------- .nv.info._ZN10layer_norm31ln_parallel_residual_bwd_kernelINS_13Kernel_traitsI6__halfS2_fS2_fjLj256ELj1ELj4ELj1ELj16ENS_18Kernel_traits_baseILj256ES2_S2_fS2_fjLj128EEEEELb1ELb0ELb0EEEvNS_9BwdParamsE --------------------------
	.section	.nv.info._ZN10layer_norm31ln_parallel_residual_bwd_kernelINS_13Kernel_traitsI6__halfS2_fS2_fjLj256ELj1ELj4ELj1ELj16ENS_18Kernel_traits_baseILj256ES2_S2_fS2_fjLj128EEEEELb1ELb0ELb0EEEvNS_9BwdParamsE,"",@"SHT_CUDA_INFO"
	.sectionflags	@""
	.align	4


	//----- nvinfo : EIATTR_CUDA_API_VERSION
	.align		4
        /*0000*/ 	.byte	0x04, 0x37
        /*0002*/ 	.short	(.L_2089 - .L_2088)
.L_2088:
        /*0004*/ 	.word	0x00000082


	//----- nvinfo : EIATTR_KPARAM_INFO
	.align		4
.L_2089:
        /*0008*/ 	.byte	0x04, 0x17
        /*000a*/ 	.short	(.L_2091 - .L_2090)
.L_2090:
        /*000c*/ 	.word	0x00000000
        /*0010*/ 	.short	0x0000
        /*0012*/ 	.short	0x0000
        /*0014*/ 	.byte	0x00, 0xf0, 0xa1, 0x04


	//----- nvinfo : EIATTR_SPARSE_MMA_MASK
	.align		4
.L_2091:
        /*0018*/ 	.byte	0x03, 0x50
        /*001a*/ 	.short	0x0000


	//----- nvinfo : EIATTR_MAXREG_COUNT
	.align		4
        /*001c*/ 	.byte	0x03, 0x1b
        /*001e*/ 	.short	0x00ff


	//----- nvinfo : EIATTR_NUM_BARRIERS
	.align		4
        /*0020*/ 	.byte	0x02, 0x4c
        /*0022*/ 	.byte	0x01
	.zero		1


	//----- nvinfo : EIATTR_MERCURY_ISA_VERSION
	.align		4
        /*0024*/ 	.byte	0x03, 0x5f
        /*0026*/ 	.short	0x0101


	//----- nvinfo : EIATTR_COOP_GROUP_MASK_REGIDS
	.align		4
        /*0028*/ 	.byte	0x04, 0x29
        /*002a*/ 	.short	(.L_2093 - .L_2092)


	//   ....[0]....
.L_2092:
        /*002c*/ 	.word	0xffffffff


	//   ....[1]....
        /*0030*/ 	.word	0xffffffff


	//   ....[2]....
        /*0034*/ 	.word	0xffffffff


	//   ....[3]....
        /*0038*/ 	.word	0xffffffff


	//   ....[4]....
        /*003c*/ 	.word	0xffffffff


	//   ....[5]....
        /*0040*/ 	.word	0xffffffff


	//   ....[6]....
        /*0044*/ 	.word	0xffffffff


	//   ....[7]....
        /*0048*/ 	.word	0xffffffff


	//   ....[8]....
        /*004c*/ 	.word	0xffffffff


	//   ....[9]....
        /*0050*/ 	.word	0xffffffff


	//   ....[10]....
        /*0054*/ 	.word	0x05000073


	//   ....[11]....
        /*0058*/ 	.word	0x05000073


	//   ....[12]....
        /*005c*/ 	.word	0x05000073


	//   ....[13]....
        /*0060*/ 	.word	0x05000073


	//   ....[14]....
        /*0064*/ 	.word	0x05000073


	//   ....[15]....
        /*0068*/ 	.word	0x05000073


	//   ....[16]....
        /*006c*/ 	.word	0x05000073


	//   ....[17]....
        /*0070*/ 	.word	0x05000073


	//   ....[18]....
        /*0074*/ 	.word	0x05000073


	//   ....[19]....
        /*0078*/ 	.word	0x05000073


	//----- nvinfo : EIATTR_COOP_GROUP_INSTR_OFFSETS
	.align		4
.L_2093:
        /*007c*/ 	.byte	0x04, 0x28
        /*007e*/ 	.short	(.L_2095 - .L_2094)


	//   ....[0]....
.L_2094:
        /*0080*/ 	.word	0x00000e80


	//   ....[1]....
        /*0084*/ 	.word	0x00000e90


	//   ....[2]....
        /*0088*/ 	.word	0x00000ec0


	//   ....[3]....
        /*008c*/ 	.word	0x00000ed0


	//   ....[4]....
        /*0090*/ 	.word	0x00000f00


	//   ....[5]....
        /*0094*/ 	.word	0x00000f10


	//   ....[6]....
        /*0098*/ 	.word	0x00000f40


	//   ....[7]....
        /*009c*/ 	.word	0x00000f50


	//   ....[8]....
        /*00a0*/ 	.word	0x00000f80


	//   ....[9]....
        /*00a4*/ 	.word	0x00000f90


	//   ....[10]....
        /*00a8*/ 	.word	0x00002130


	//   ....[11]....
        /*00ac*/ 	.word	0x000021c0


	//   ....[12]....
        /*00b0*/ 	.word	0x00002230


	//   ....[13]....
        /*00b4*/ 	.word	0x00002290


	//   ....[14]....
        /*00b8*/ 	.word	0x00002300


	//   ....[15]....
        /*00bc*/ 	.word	0x00002360


	//   ....[16]....
        /*00c0*/ 	.word	0x000023d0


	//   ....[17]....
        /*00c4*/ 	.word	0x00002430


	//   ....[18]....
        /*00c8*/ 	.word	0x000024a0


	//   ....[19]....
        /*00cc*/ 	.word	0x00002500


	//----- nvinfo : EIATTR_EXIT_INSTR_OFFSETS
	.align		4
.L_2095:
        /*00d0*/ 	.byte	0x04, 0x1c
        /*00d2*/ 	.short	(.L_2097 - .L_2096)


	//   ....[0]....
.L_2096:
        /*00d4*/ 	.word	0x00002000


	//   ....[1]....
        /*00d8*/ 	.word	0x000020c0


	//----- nvinfo : EIATTR_MAX_THREADS
	.align		4
.L_2097:
        /*00dc*/ 	.byte	0x04, 0x05
        /*00de*/ 	.short	(.L_2099 - .L_2098)
.L_2098:
        /*00e0*/ 	.word	0x00000080
        /*00e4*/ 	.word	0x00000001
        /*00e8*/ 	.word	0x00000001


	//----- nvinfo : EIATTR_CRS_STACK_SIZE
	.align		4
.L_2099:
        /*00ec*/ 	.byte	0x04, 0x1e
        /*00ee*/ 	.short	(.L_2101 - .L_2100)
.L_2100:
        /*00f0*/ 	.word	0x00000000


	//----- nvinfo : EIATTR_CBANK_PARAM_SIZE
	.align		4
.L_2101:
        /*00f4*/ 	.byte	0x03, 0x19
        /*00f6*/ 	.short	0x0128


	//----- nvinfo : EIATTR_PARAM_CBANK
	.align		4
        /*00f8*/ 	.byte	0x04, 0x0a
        /*00fa*/ 	.short	(.L_2103 - .L_2102)
	.align		4
.L_2102:
        /*00fc*/ 	.word	index@(.nv.constant0._ZN10layer_norm31ln_parallel_residual_bwd_kernelINS_13Kernel_traitsI6__halfS2_fS2_fjLj256ELj1ELj4ELj1ELj16ENS_18Kernel_traits_baseILj256ES2_S2_fS2_fjLj128EEEEELb1ELb0ELb0EEEvNS_9BwdParamsE)
        /*0100*/ 	.short	0x0210
        /*0102*/ 	.short	0x0128


	//----- nvinfo : EIATTR_SW_WAR
	.align		4
.L_2103:
        /*0104*/ 	.byte	0x04, 0x36
        /*0106*/ 	.short	(.L_2105 - .L_2104)
.L_2104:
        /*0108*/ 	.word	0x00000008
.L_2105:


//--------------------- .nv.info._ZN10layer_norm31ln_parallel_residual_bwd_kernelINS_13Kernel_traitsI6__halfS2_fS2_fjLj256ELj1ELj4ELj1ELj16ENS_18Kernel_traits_baseILj256ES2_S2_fS2_fjLj128EEEEELb1ELb0ELb1EEEvNS_9BwdParamsE --------------------------
	.section	.nv.info._ZN10layer_norm31ln_parallel_residual_bwd_kernelINS_13Kernel_traitsI6__halfS2_fS2_fjLj256ELj1ELj4ELj1ELj16ENS_18Kernel_traits_baseILj256ES2_S2_fS2_fjLj128EEEEELb1ELb0ELb1EEEvNS_9BwdParamsE,"",@"SHT_CUDA_INFO"
	.sectionflags	@""
	.align	4


	//----- nvinfo : EIATTR_CUDA_API_VERSION
	.align		4
        /*0000*/ 	.byte	0x04, 0x37
        /*0002*/ 	.short	(.L_2107 - .L_2106)
.L_2106:
        /*0004*/ 	.word	0x00000082


	//----- nvinfo : EIATTR_KPARAM_INFO
	.align		4
.L_2107:
        /*0008*/ 	.byte	0x04, 0x17
        /*000a*/ 	.short	(.L_2109 - .L_2108)
.L_2108:
        /*000c*/ 	.word	0x00000000
        /*0010*/ 	.short	0x0000
        /*0012*/ 	.short	0x0000
        /*0014*/ 	.byte	0x00, 0xf0, 0xa1, 0x04


	//----- nvinfo : EIATTR_SPARSE_MMA_MASK
	.align		4
.L_2109:
        /*0018*/ 	.byte	0x03, 0x50
        /*001a*/ 	.short	0x0000


	//----- nvinfo : EIATTR_MAXREG_COUNT
	.align		4
        /*001c*/ 	.byte	0x03, 0x1b
        /*001e*/ 	.short	0x00ff


	//----- nvinfo : EIATTR_NUM_BARRIERS
	.align		4
        /*0020*/ 	.byte	0x02, 0x4c
        /*0022*/ 	.byte	0x01
	.zero		1


	//----- nvinfo : EIATTR_MERCURY_ISA_VERSION
	.align		4
        /*0024*/ 	.byte	0x03, 0x5f
        /*0026*/ 	.short	0x0101


	//----- nvinfo : EIATTR_COOP_GROUP_MASK_REGIDS
	.align		4
        /*0028*/ 	.byte	0x04, 0x29
        /*002a*/ 	.short	(.L_2111 - .L_2110)


	//   ....[0]....
.L_2110:
        /*002c*/ 	.word	0xffffffff


	//   ....[1]....
        /*0030*/ 	.word	0xffffffff


	//   ....[2]....
        /*0034*/ 	.word	0xffffffff


	//   ....[3]....
        /*0038*/ 	.word	0xffffffff


	//   ....[4]....
        /*003c*/ 	.word	0xffffffff


	//   ....[5]....
        /*0040*/ 	.word	0xffffffff


	//   ....[6]....
        /*0044*/ 	.word	0xffffffff


	//   ....[7]....
        /*0048*/ 	.word	0xffffffff


	//   ....[8]....
        /*004c*/ 	.word	0xffffffff


	//   ....[9]....
        /*0050*/ 	.word	0xffffffff


	//   ....[10]....
        /*0054*/ 	.word	0x05000070


	//   ....[11]....
        /*0058*/ 	.word	0x05000070


	//   ....[12]....
        /*005c*/ 	.word	0x05000070


	//   ....[13]....
        /*0060*/ 	.word	0x05000070


	//   ....[14]....
        /*0064*/ 	.word	0x05000070


	//   ....[15]....
        /*0068*/ 	.word	0x05000070


	//   ....[16]....
        /*006c*/ 	.word	0x05000070


	//   ....[17]....
        /*0070*/ 	.word	0x05000070


	//   ....[18]....
        /*0074*/ 	.word	0x05000070


	//   ....[19]....
        /*0078*/ 	.word	0x05000070


	//----- nvinfo : EIATTR_COOP_GROUP_INSTR_OFFSETS
	.align		4
.L_2111:
        /*007c*/ 	.byte	0x04, 0x28
        /*007e*/ 	.short	(.L_2113 - .L_2112)


	//   ....[0]....
.L_2112:
        /*0080*/ 	.word	0x00000ea0


	//   ....[1]....
        /*0084*/ 	.word	0x00000eb0


	//   ....[2]....
        /*0088*/ 	.word	0x00000ee0


	//   ....[3]....
        /*008c*/ 	.word	0x00000ef0


	//   ....[4]....
        /*0090*/ 	.word	0x00000f20


	//   ....[5]....
        /*0094*/ 	.word	0x00000f30


	//   ....[6]....
        /*0098*/ 	.word	0x00000f60


	//   ....[7]....
        /*009c*/ 	.word	0x00000f70


	//   ....[8]....
        /*00a0*/ 	.word	0x00000fa0


	//   ....[9]....
        /*00a4*/ 	.word	0x00000fb0


	//   ....[10]....
        /*00a8*/ 	.word	0x00002150


	//   ....[11]....
        /*00ac*/ 	.word	0x000021e0


	//   ....[12]....
        /*00b0*/ 	.word	0x00002240


	//   ....[13]....
        /*00b4*/ 	.word	0x000022a0


	//   ....[14]....
        /*00b8*/ 	.word	0x00002300


	//   ....[15]....
        /*00bc*/ 	.word	0x00002360


	//   ....[16]....
        /*00c0*/ 	.word	0x000023c0


	//   ....[17]....
        /*00c4*/ 	.word	0x00002420


	//   ....[18]....
        /*00c8*/ 	.word	0x00002480


	//   ....[19]....
        /*00cc*/ 	.word	0x000024e0


	//----- nvinfo : EIATTR_EXIT_INSTR_OFFSETS
	.align		4
.L_2113:
        /*00d0*/ 	.byte	0x04, 0x1c
        /*00d2*/ 	.short	(.L_2115 - .L_2114)


	//   ....[0]....
.L_2114:
        /*00d4*/ 	.word	0x000020f0


	//----- nvinfo : EIATTR_MAX_THREADS
	.align		4
.L_2115:
        /*00d8*/ 	.byte	0x04, 0x05
        /*00da*/ 	.short	(.L_2117 - .L_2116)
.L_2116:
        /*00dc*/ 	.word	0x00000080
        /*00e0*/ 	.word	0x00000001
        /*00e4*/ 	.word	0x00000001


	//----- nvinfo : EIATTR_CRS_STACK_SIZE
	.align		4
.L_2117:
        /*00e8*/ 	.byte	0x04, 0x1e
        /*00ea*/ 	.short	(.L_2119 - .L_2118)
.L_2118:
        /*00ec*/ 	.word	0x00000000


	//----- nvinfo : EIATTR_CBANK_PARAM_SIZE
	.align		4
.L_2119:
        /*00f0*/ 	.byte	0x03, 0x19
        /*00f2*/ 	.short	0x0128


	//----- nvinfo : EIATTR_PARAM_CBANK
	.align		4
        /*00f4*/ 	.byte	0x04, 0x0a
        /*00f6*/ 	.short	(.L_2121 - .L_2120)
	.align		4
.L_2120:
        /*00f8*/ 	.word	index@(.nv.constant0._ZN10layer_norm31ln_parallel_residual_bwd_kernelINS_13Kernel_traitsI6__halfS2_fS2_fjLj256ELj1ELj4ELj1ELj16ENS_18Kernel_traits_baseILj256ES2_S2_fS2_fjLj128EEEEELb1ELb0ELb1EEEvNS_9BwdParamsE)
        /*00fc*/ 	.short	0x0210
        /*00fe*/ 	.short	0x0128


	//----- nvinfo : EIATTR_SW_WAR
	.align		4
.L_2121:
        /*0100*/ 	.byte	0x04, 0x36
        /*0102*/ 	.short	(.L_2123 - .L_2122)
.L_2122:
        /*0104*/ 	.word	0x00000008
.L_2123:


//--------------------- .nv.info._ZN10layer_norm22ln_bwd_finalize_kernelINS_22Kernel_traits_finalizeILj256E6__halfS2_fS2_fjLb0ELj1024ELj4ENS_18Kernel_traits_baseILj256ES2_S2_fS2_fjLj1024EEEEELb0ELb0EEEvNS_9BwdParamsE --------------------------
	.section	.nv.info._ZN10layer_norm22ln_bwd_finalize_kernelINS_22Kernel_traits_finalizeILj256E6__halfS2_fS2_fjLb0ELj1024ELj4ENS_18Kernel_traits_baseILj256ES2_S2_fS2_fjLj1024EEEEELb0ELb0EEEvNS_9BwdParamsE,"",@"SHT_CUDA_INFO"
	.sectionflags	@""
	.align	4


	//----- nvinfo : EIATTR_CUDA_API_VERSION
	.align		4
        /*0000*/ 	.byte	0x04, 0x37
        /*0002*/ 	.short	(.L_2125 - .L_2124)
.L_2124:
        /*0004*/ 	.word	0x00000082


	//----- nvinfo : EIATTR_KPARAM_INFO
	.align		4
.L_2125:
        /*0008*/ 	.byte	0x04, 0x17
        /*000a*/ 	.short	(.L_2127 - .L_2126)
.L_2126:
        /*000c*/ 	.word	0x00000000
        /*0010*/ 	.short	0x0000
        /*0012*/ 	.short	0x0000
        /*0014*/ 	.byte	0x00, 0xf0, 0xa1, 0x04


	//----- nvinfo : EIATTR_SPARSE_MMA_MASK
	.align		4
.L_2127:
        /*0018*/ 	.byte	0x03, 0x50
        /*001a*/ 	.short	0x0000


	//----- nvinfo : EIATTR_MAXREG_COUNT
	.align		4
        /*001c*/ 	.byte	0x03, 0x1b
        /*001e*/ 	.short	0x0040


	//----- nvinfo : EIATTR_NUM_BARRIERS
	.align		4
        /*0020*/ 	.byte	0x02, 0x4c
        /*0022*/ 	.byte	0x01
	.zero		1


	//----- nvinfo : EIATTR_MERCURY_ISA_VERSION
	.align		4
        /*0024*/ 	.byte	0x03, 0x5f
        /*0026*/ 	.short	0x0101


	//----- nvinfo : EIATTR_COOP_GROUP_MASK_REGIDS
	.align		4
        /*0028*/ 	.byte	0x04, 0x29
        /*002a*/ 	.short	(.L_2129 - .L_2128)


	//   ....[0]....
.L_2128:
        /*002c*/ 	.word	0xffffffff


	//   ....[1]....
        /*0030*/ 	.word	0xffffffff


	//   ....[2]....
        /*0034*/ 	.word	0xffffffff


	//   ....[3]....
        /*0038*/ 	.word	0xffffffff


	//   ....[4]....
        /*003c*/ 	.word	0xffffffff


	//   ....[5]....
        /*0040*/ 	.word	0xffffffff


	//   ....[6]....
        /*0044*/ 	.word	0xffffffff


	//   ....[7]....
        /*0048*/ 	.word	0xffffffff


	//   ....[8]....
        /*004c*/ 	.word	0xffffffff


	//   ....[9]....
        /*0050*/ 	.word	0xffffffff


	//   ....[10]....
        /*0054*/ 	.word	0x05000013


	//   ....[11]....
        /*0058*/ 	.word	0x05000013


	//   ....[12]....
        /*005c*/ 	.word	0x05000013


	//   ....[13]....
        /*0060*/ 	.word	0x05000013


	//   ....[14]....
        /*0064*/ 	.word	0x05000013


	//   ....[15]....
        /*0068*/ 	.word	0x05000013


	//   ....[16]....
        /*006c*/ 	.word	0x05000013


	//   ....[17]....
        /*0070*/ 	.word	0x05000013


	//   ....[18]....
        /*0074*/ 	.word	0x05000013


	//   ....[19]....
        /*0078*/ 	.word	0x05000013


	//----- nvinfo : EIATTR_COOP_GROUP_INSTR_OFFSETS
	.align		4
.L_2129:
        /*007c*/ 	.byte	0x04, 0x28
        /*007e*/ 	.short	(.L_2131 - .L_2130)


	//   ....[0]....
.L_2130:
        /*0080*/ 	.word	0x000008e0


	//   ....[1]....
        /*0084*/ 	.word	0x000008f0


	//   ....[2]....
        /*0088*/ 	.word	0x00000920


	//   ....[3]....
        /*008c*/ 	.word	0x00000930


	//   ....[4]....
        /*0090*/ 	.word	0x00000960


	//   ....[5]....
        /*0094*/ 	.word	0x00000970


	//   ....[6]....
        /*0098*/ 	.word	0x000009a0


	//   ....[7]....
        /*009c*/ 	.word	0x000009b0


	//   ....[8]....
        /*00a0*/ 	.word	0x000009e0


	//   ....[9]....
        /*00a4*/ 	.word	0x000009f0


	//   ....[10]....
        /*00a8*/ 	.word	0x00000c10


	//   ....[11]....
        /*00ac*/ 	.word	0x00000c80


	//   ....[12]....
        /*00b0*/ 	.word	0x00000cf0


	//   ....[13]....
        /*00b4*/ 	.word	0x00000d60


	//   ....[14]....
        /*00b8*/ 	.word	0x00000dd0


	//   ....[15]....
        /*00bc*/ 	.word	0x00000e30


	//   ....[16]....
        /*00c0*/ 	.word	0x00000ea0


	//   ....[17]....
        /*00c4*/ 	.word	0x00000f10


	//   ....[18]....
        /*00c8*/ 	.word	0x00000f80


	//   ....[19]....
        /*00cc*/ 	.word	0x00000ff0


	//----- nvinfo : EIATTR_EXIT_INSTR_OFFSETS
	.align		4
.L_2131:
        /*00d0*/ 	.byte	0x04, 0x1c
        /*00d2*/ 	.short	(.L_2133 - .L_2132)


	//   ....[0]....
.L_2132:
        /*00d4*/ 	.word	0x00000070


	//   ....[1]....
        /*00d8*/ 	.word	0x00000bb0


	//----- nvinfo : EIATTR_MAX_THREADS
	.align		4
.L_2133:
        /*00dc*/ 	.byte	0x04, 0x05
        /*00de*/ 	.short	(.L_2135 - .L_2134)
.L_2134:
        /*00e0*/ 	.word	0x00000400
        /*00e4*/ 	.word	0x00000001
        /*00e8*/ 	.word	0x00000001


	//----- nvinfo : EIATTR_CRS_STACK_SIZE
	.align		4
.L_2135:
        /*00ec*/ 	.byte	0x04, 0x1e
        /*00ee*/ 	.short	(.L_2137 - .L_2136)
.L_2136:
        /*00f0*/ 	.word	0x00000000


	//----- nvinfo : EIATTR_CBANK_PARAM_SIZE
	.align		4
.L_2137:
        /*00f4*/ 	.byte	0x03, 0x19
        /*00f6*/ 	.short	0x0128


	//----- nvinfo : EIATTR_PARAM_CBANK
	.align		4
        /*00f8*/ 	.byte	0x04, 0x0a
        /*00fa*/ 	.short	(.L_2139 - .L_2138)
	.align		4
.L_2138:
        /*00fc*/ 	.word	index@(.nv.constant0._ZN10layer_norm22ln_bwd_finalize_kernelINS_22Kernel_traits_finalizeILj256E6__halfS2_fS2_fjLb0ELj1024ELj4ENS_18Kernel_traits_baseILj256ES2_S2_fS2_fjLj1024EEEEELb0ELb0EEEvNS_9BwdParamsE)
        /*0100*/ 	.short	0x0210
        /*0102*/ 	.short	0x0128


	//----- nvinfo : EIATTR_SW_WAR
	.align		4
.L_2139:
        /*0104*/ 	.byte	0x04, 0x36
        /*0106*/ 	.short	(.L_2141 - .L_2140)
.L_2140:
        /*0108*/ 	.word	0x00000008
.L_2141:


//--------------------- .nv.info._ZN10layer_norm40ln_parallel_residual_bwd_finalize_kernelINS_22Kernel_traits_finalizeILj256E6__halfS2_fS2_fjLb0ELj1024ELj4ENS_18Kernel_traits_baseILj256ES2_S2_fS2_fjLj1024EEEEELb0EEEvNS_9BwdParamsE --------------------------
	.section	.nv.info._ZN10layer_norm40ln_parallel_residual_bwd_finalize_kernelINS_22Kernel_traits_finalizeILj256E6__halfS2_fS2_fjLb0ELj1024ELj4ENS_18Kernel_traits_baseILj256ES2_S2_fS2_fjLj1024EEEEELb0EEEvNS_9BwdParamsE,"",@"SHT_CUDA_INFO"
	.sectionflags	@""
	.align	4


	//----- nvinfo : EIATTR_CUDA_API_VERSION
	.align		4
        /*0000*/ 	.byte	0x04, 0x37
        /*0002*/ 	.short	(.L_2143 - .L_2142)
.L_2142:
        /*0004*/ 	.word	0x00000082


	//----- nvinfo : EIATTR_KPARAM_INFO
	.align		4
.L_2143:
        /*0008*/ 	.byte	0x04, 0x17
        /*000a*/ 	.short	(.L_2145 - .L_2144)
.L_2144:
        /*000c*/ 	.word	0x00000000
        /*0010*/ 	.short	0x0000
        /*0012*/ 	.short	0x0000
        /*0014*/ 	.byte	0x00, 0xf0, 0xa1, 0x04


	//----- nvinfo : EIATTR_SPARSE_MMA_MASK
	.align		4
.L_2145:
        /*0018*/ 	.byte	0x03, 0x50
        /*001a*/ 	.short	0x0000


	//----- nvinfo : EIATTR_MAXREG_COUNT
	.align		4
        /*001c*/ 	.byte	0x03, 0x1b
        /*001e*/ 	.short	0x0040


	//----- nvinfo : EIATTR_NUM_BARRIERS
	.align		4
        /*0020*/ 	.byte	0x02, 0x4c
        /*0022*/ 	.byte	0x01
	.zero		1


	//----- nvinfo : EIATTR_MERCURY_ISA_VERSION
	.align		4
        /*0024*/ 	.byte	0x03, 0x5f
        /*0026*/ 	.short	0x0101


	//----- nvinfo : EIATTR_COOP_GROUP_MASK_REGIDS
	.align		4
        /*0028*/ 	.byte	0x04, 0x29
        /*002a*/ 	.short	(.L_2147 - .L_2146)


	//   ....[0]....
.L_2146:
        /*002c*/ 	.word	0xffffffff


	//   ....[1]....
        /*0030*/ 	.word	0xffffffff


	//   ....[2]....
        /*0034*/ 	.word	0xffffffff


	//   ....[3]....
        /*0038*/ 	.word	0xffffffff


	//   ....[4]....
        /*003c*/ 	.word	0xffffffff


	//   ....[5]....
        /*0040*/ 	.word	0xffffffff


	//   ....[6]....
        /*0044*/ 	.word	0xffffffff


	//   ....[7]....
        /*0048*/ 	.word	0xffffffff


	//   ....[8]....
        /*004c*/ 	.word	0xffffffff


	//   ....[9]....
        /*0050*/ 	.word	0xffffffff


	//   ....[10]....
        /*0054*/ 	.word	0xffffffff


	//   ....[11]....
        /*0058*/ 	.word	0xffffffff


	//   ....[12]....
        /*005c*/ 	.word	0xffffffff


	//   ....[13]....
        /*0060*/ 	.word	0xffffffff


	//   ....[14]....
        /*0064*/ 	.word	0xffffffff


	//   ....[15]....
        /*0068*/ 	.word	0xffffffff


	//   ....[16]....
        /*006c*/ 	.word	0xffffffff


	//   ....[17]....
        /*0070*/ 	.word	0xffffffff


	//   ....[18]....
        /*0074*/ 	.word	0xffffffff


	//   ....[19]....
        /*0078*/ 	.word	0xffffffff


	//   ....[20]....
        /*007c*/ 	.word	0x0500000c


	//   ....[21]....
        /*0080*/ 	.word	0x0500000c


	//   ....[22]....
        /*0084*/ 	.word	0x0500000c


	//   ....[23]....
        /*0088*/ 	.word	0x0500000c


	//   ....[24]....
        /*008c*/ 	.word	0x0500000c


	//   ....[25]....
        /*0090*/ 	.word	0x0500000c


	//   ....[26]....
        /*0094*/ 	.word	0x0500000c


	//   ....[27]....
        /*0098*/ 	.word	0x0500000c


	//   ....[28]....
        /*009c*/ 	.word	0x0500000c


	//   ....[29]....
        /*00a0*/ 	.word	0x0500000c


	//   ....[30]....
        /*00a4*/ 	.word	0x0500000c


	//   ....[31]....
        /*00a8*/ 	.word	0x0500000c


	//   ....[32]....
        /*00ac*/ 	.word	0x0500000c


	//   ....[33]....
        /*00b0*/ 	.word	0x0500000c


	//   ....[34]....
        /*00b4*/ 	.word	0x0500000c


	//   ....[35]....
        /*00b8*/ 	.word	0x0500000c


	//   ....[36]....
        /*00bc*/ 	.word	0x0500000c


	//   ....[37]....
        /*00c0*/ 	.word	0x0500000c


	//   ....[38]....
        /*00c4*/ 	.word	0x0500000c


	//   ....[39]....
        /*00c8*/ 	.word	0x0500000c


	//----- nvinfo : EIATTR_COOP_GROUP_INSTR_OFFSETS
	.align		4
.L_2147:
        /*00cc*/ 	.byte	0x04, 0x28
        /*00ce*/ 	.short	(.L_2149 - .L_2148)


	//   ....[0]....
.L_2148:
        /*00d0*/ 	.word	0x00000ce0


	//   ....[1]....
        /*00d4*/ 	.word	0x00000cf0


	//   ....[2]....
        /*00d8*/ 	.word	0x00000d00


	//   ....[3]....
        /*00dc*/ 	.word	0x00000d10


	//   ....[4]....
        /*00e0*/ 	.word	0x00000d40


	//   ....[5]....
        /*00e4*/ 	.word	0x00000d70


	//   ....[6]....
        /*00e8*/ 	.word	0x00000d80


	//   ....[7]....
        /*00ec*/ 	.word	0x00000d90


	//   ....[8]....
        /*00f0*/ 	.word	0x00000db0


	//   ....[9]....
        /*00f4*/ 	.word	0x00000df0


	//   ....[10]....
        /*00f8*/ 	.word	0x00000e00


	//   ....[11]....
        /*00fc*/ 	.word	0x00000e10


	//   ....[12]....
        /*0100*/ 	.word	0x00000e30


	//   ....[13]....
        /*0104*/ 	.word	0x00000e70


	//   ....[14]....
        /*0108*/ 	.word	0x00000e80


	//   ....[15]....
        /*010c*/ 	.word	0x00000e90


	//   ....[16]....
        /*0110*/ 	.word	0x00000eb0


	//   ....[17]....
        /*0114*/ 	.word	0x00000ee0


	//   ....[18]....
        /*0118*/ 	.word	0x00000f00


	//   ....[19]....
        /*011c*/ 	.word	0x00000f10


	//   ....[20]....
        /*0120*/ 	.word	0x00001230


	//   ....[21]....
        /*0124*/ 	.word	0x00001290


	//   ....[22]....
        /*0128*/ 	.word	0x000012f0


	//   ....[23]....
        /*012c*/ 	.word	0x00001350


	//   ....[24]....
        /*0130*/ 	.word	0x000013b0


	//   ....[25]....
        /*0134*/ 	.word	0x00001410


	//   ....[26]....
        /*0138*/ 	.word	0x00001480


	//   ....[27]....
        /*013c*/ 	.word	0x000014f0


	//   ....[28]....
        /*0140*/ 	.word	0x00001560


	//   ....[29]....
        /*0144*/ 	.word	0x000015d0


	//   ....[30]....
        /*0148*/ 	.word	0x00001630


	//   ....[31]....
        /*014c*/ 	.word	0x000016a0


	//   ....[32]....
        /*0150*/ 	.word	0x00001710


	//   ....[33]....
        /*0154*/ 	.word	0x00001780


	//   ....[34]....
        /*0158*/ 	.word	0x000017f0


	//   ....[35]....
        /*015c*/ 	.word	0x00001850


	//   ....[36]....
        /*0160*/ 	.word	0x000018c0


	//   ....[37]....
        /*0164*/ 	.word	0x00001930


	//   ....[38]....
        /*0168*/ 	.word	0x000019a0


	//   ....[39]....
        /*016c*/ 	.word	0x00001a10


	//----- nvinfo : EIATTR_EXIT_INSTR_OFFSETS
	.align		4
.L_2149:
        /*0170*/ 	.byte	0x04, 0x1c
        /*0172*/ 	.short	(.L_2151 - .L_2150)


	//   ....[0]....
.L_2150:
        /*0174*/ 	.word	0x00000070


	//   ....[1]....
        /*0178*/ 	.word	0x000011d0


	//----- nvinfo : EIATTR_MAX_THREADS
	.align		4
.L_2151:
        /*017c*/ 	.byte	0x04, 0x05
        /*017e*/ 	.short	(.L_2153 - .L_2152)
.L_2152:
        /*0180*/ 	.word	0x00000400
        /*0184*/ 	.word	0x00000001
        /*0188*/ 	.word	0x00000001


	//----- nvinfo : EIATTR_CRS_STACK_SIZE
	.align		4
.L_2153:
        /*018c*/ 	.byte	0x04, 0x1e
        /*018e*/ 	.short	(.L_2155 - .L_2154)
.L_2154:
        /*0190*/ 	.word	0x00000000


	//----- nvinfo : EIATTR_CBANK_PARAM_SIZE
	.align		4
.L_2155:
        /*0194*/ 	.byte	0x03, 0x19
        /*0196*/ 	.short	0x0128


	//----- nvinfo : EIATTR_PARAM_CBANK
	.align		4
        /*0198*/ 	.byte	0x04, 0x0a
        /*019a*/ 	.short	(.L_2157 - .L_2156)
	.align		4
.L_2156:
        /*019c*/ 	.word	index@(.nv.constant0._ZN10layer_norm40ln_parallel_residual_bwd_finalize_kernelINS_22Kernel_traits_finalizeILj256E6__halfS2_fS2_fjLb0ELj1024ELj4ENS_18Kernel_traits_baseILj256ES2_S2_fS2_fjLj1024EEEEELb0EEEvNS_9BwdParamsE)
        /*01a0*/ 	.short	0x0210
        /*01a2*/ 	.short	0x0128


	//----- nvinfo : EIATTR_SW_WAR
	.align		4
.L_2157:
        /*01a4*/ 	.byte	0x04, 0x36
        /*01a6*/ 	.short	(.L_2159 - .L_2158)
.L_2158:
        /*01a8*/ 	.word	0x00000008
.L_2159:


//--------------------- .nv.info._ZN10layer_norm31ln_parallel_residual_bwd_kernelINS_13Kernel_traitsI6__halfS2_fS2_fjLj256ELj1ELj4ELj1ELj16ENS_18Kernel_traits_baseILj256ES2_S2_fS2_fjLj128EEEEELb1ELb1ELb0EEEvNS_9BwdParamsE --------------------------
	.section	.nv.info._ZN10layer_norm31ln_parallel_residual_bwd_kernelINS_13Kernel_traitsI6__halfS2_fS2_fjLj256ELj1ELj4ELj1ELj16ENS_18Kernel_traits_baseILj256ES2_S2_fS2_fjLj128EEEEELb1ELb1ELb0EEEvNS_9BwdParamsE,"",@"SHT_CUDA_INFO"
	.sectionflags	@""
	.align	4


	//----- nvinfo : EIATTR_CUDA_API_VERSION
	.align		4
        /*0000*/ 	.byte	0x04, 0x37
        /*0002*/ 	.short	(.L_2161 - .L_2160)
.L_2160:
        /*0004*/ 	.word	0x00000082


	//----- nvinfo : EIATTR_KPARAM_INFO
	.align		4
.L_2161:
        /*0008*/ 	.byte	0x04, 0x17
        /*000a*/ 	.short	(.L_2163 - .L_2162)
.L_2162:
        /*000c*/ 	.word	0x00000000
        /*0010*/ 	.short	0x0000
        /*0012*/ 	.short	0x0000
        /*0014*/ 	.byte	0x00, 0xf0, 0xa1, 0x04


	//----- nvinfo : EIATTR_SPARSE_MMA_MASK
	.align		4
.L_2163:
        /*0018*/ 	.byte	0x03, 0x50
        /*001a*/ 	.short	0x0000


	//----- nvinfo : EIATTR_MAXREG_COUNT
	.align		4
        /*001c*/ 	.byte	0x03, 0x1b
        /*001e*/ 	.short	0x00ff


	//----- nvinfo : EIATTR_NUM_BARRIERS
	.align		4
        /*0020*/ 	.byte	0x02, 0x4c
        /*0022*/ 	.byte	0x01
	.zero		1


	//----- nvinfo : EIATTR_MERCURY_ISA_VERSION
	.align		4
        /*0024*/ 	.byte	0x03, 0x5f
        /*0026*/ 	.short	0x0101


	//----- nvinfo : EIATTR_COOP_GROUP_MASK_REGIDS
	.align		4
        /*0028*/ 	.byte	0x04, 0x29
        /*002a*/ 	.short	(.L_2165 - .L_2164)


	//   ....[0]....
.L_2164:
        /*002c*/ 	.word	0xffffffff


	//   ....[1]....
        /*0030*/ 	.word	0xffffffff


	//   ....[2]....
        /*0034*/ 	.word	0xffffffff


	//   ....[3]....
        /*0038*/ 	.word	0xffffffff


	//   ....[4]....
        /*003c*/ 	.word	0xffffffff


	//   ....[5]....
        /*0040*/ 	.word	0xffffffff


	//   ....[6]....
        /*0044*/ 	.word	0xffffffff


	//   ....[7]....
        /*0048*/ 	.word	0xffffffff


	//   ....[8]....
        /*004c*/ 	.word	0xffffffff


	//   ....[9]....
        /*0050*/ 	.word	0xffffffff


	//   ....[10]....
        /*0054*/ 	.word	0x05000030


	//   ....[11]....
        /*0058*/ 	.word	0x05000030


	//   ....[12]....
        /*005c*/ 	.word	0x05000030


	//   ....[13]....
        /*0060*/ 	.word	0x05000030


	//   ....[14]....
        /*0064*/ 	.word	0x05000030


	//   ....[15]....
        /*0068*/ 	.word	0x05000030


	//   ....[16]....
        /*006c*/ 	.word	0x05000030


	//   ....[17]....
        /*0070*/ 	.word	0x05000030


	//   ....[18]....
        /*0074*/ 	.word	0x05000030


	//   ....[19]....
        /*0078*/ 	.word	0x05000030


	//----- nvinfo : EIATTR_COOP_GROUP_INSTR_OFFSETS
	.align		4
.L_2165:
        /*007c*/ 	.byte	0x04, 0x28
        /*007e*/ 	.short	(.L_2167 - .L_2166)


	//   ....[0]....
.L_2166:
        /*0080*/ 	.word	0x00000b00


	//   ....[1]....
        /*0084*/ 	.word	0x00000b10


	//   ....[2]....
        /*0088*/ 	.word	0x00000b40


	//   ....[3]....
        /*008c*/ 	.word	0x00000b50


	//   ....[4]....
        /*0090*/ 	.word	0x00000b80


	//   ....[5]....
        /*0094*/ 	.word	0x00000b90


	//   ....[6]....
        /*0098*/ 	.word	0x00000bc0


	//   ....[7]....
        /*009c*/ 	.word	0x00000bd0


	//   ....[8]....
        /*00a0*/ 	.word	0x00000c00


	//   ....[9]....
        /*00a4*/ 	.word	0x00000c10


	//   ....[10]....
        /*00a8*/ 	.word	0x000019a0


	//   ....[11]....
        /*00ac*/ 	.word	0x00001a30


	//   ....[12]....
        /*00b0*/ 	.word	0x00001a90


	//   ....[13]....
        /*00b4*/ 	.word	0x00001af0


	//   ....[14]....
        /*00b8*/ 	.word	0x00001b50


	//   ....[15]....
        /*00bc*/ 	.word	0x00001bb0


	//   ....[16]....
        /*00c0*/ 	.word	0x00001c10


	//   ....[17]....
        /*00c4*/ 	.word	0x00001c70


	//   ....[18]....
        /*00c8*/ 	.word	0x00001cd0


	//   ....[19]....
        /*00cc*/ 	.word	0x00001d30


	//----- nvinfo : EIATTR_EXIT_INSTR_OFFSETS
	.align		4
.L_2167:
        /*00d0*/ 	.byte	0x04, 0x1c
        /*00d2*/ 	.short	(.L_2169 - .L_2168)


	//   ....[0]....
.L_2168:
        /*00d4*/ 	.word	0x00001900


	//   ....[1]....
        /*00d8*/ 	.word	0x00001930


	//----- nvinfo : EIATTR_MAX_THREADS
	.align		4
.L_2169:
        /*00dc*/ 	.byte	0x04, 0x05
        /*00de*/ 	.short	(.L_2171 - .L_2170)
.L_2170:
        /*00e0*/ 	.word	0x00000080
        /*00e4*/ 	.word	0x00000001
        /*00e8*/ 	.word	0x00000001


	//----- nvinfo : EIATTR_CRS_STACK_SIZE
	.align		4
.L_2171:
        /*00ec*/ 	.byte	0x04, 0x1e
        /*00ee*/ 	.short	(.L_2173 - .L_2172)
.L_2172:
        /*00f0*/ 	.word	0x00000000


	//----- nvinfo : EIATTR_CBANK_PARAM_SIZE
	.align		4
.L_2173:
        /*00f4*/ 	.byte	0x03, 0x19
        /*00f6*/ 	.short	0x0128


	//----- nvinfo : EIATTR_PARAM_CBANK
	.align		4
        /*00f8*/ 	.byte	0x04, 0x0a
        /*00fa*/ 	.short	(.L_2175 - .L_2174)
	.align		4
.L_2174:
        /*00fc*/ 	.word	index@(.nv.constant0._ZN10layer_norm31ln_parallel_residual_bwd_kernelINS_13Kernel_traitsI6__halfS2_fS2_fjLj256ELj1ELj4ELj1ELj16ENS_18Kernel_traits_baseILj256ES2_S2_fS2_fjLj128EEEEELb1ELb1ELb0EEEvNS_9BwdParamsE)
        /*0100*/ 	.short	0x0210
        /*0102*/ 	.short	0x0128


	//----- nvinfo : EIATTR_SW_WAR
	.align		4
.L_2175:
        /*0104*/ 	.byte	0x04, 0x36
        /*0106*/ 	.short	(.L_2177 - .L_2176)
.L_2176:
        /*0108*/ 	.word	0x00000008
.L_2177:


//--------------------- .nv.info._ZN10layer_norm22ln_bwd_finalize_kernelINS_22Kernel_traits_finalizeILj256E6__halfS2_fS2_fjLb0ELj1024ELj4ENS_18Kernel_traits_baseILj256ES2_S2_fS2_fjLj1024EEEEELb0ELb1EEEvNS_9BwdParamsE --------------------------
	.section	.nv.info._ZN10layer_norm22ln_bwd_finalize_kernelINS_22Kernel_traits_finalizeILj256E6__halfS2_fS2_fjLb0ELj1024ELj4ENS_18Kernel_traits_baseILj256ES2_S2_fS2_fjLj1024EEEEELb0ELb1EEEvNS_9BwdParamsE,"",@"SHT_CUDA_INFO"
	.sectionflags	@""
	.align	4


	//----- nvinfo : EIATTR_CUDA_API_VERSION
	.align		4
        /*0000*/ 	.byte	0x04, 0x37
        /*0002*/ 	.short	(.L_2179 - .L_2178)
.L_2178:
        /*0004*/ 	.word	0x00000082


	//----- nvinfo : EIATTR_KPARAM_INFO
	.align		4
.L_2179:
        /*0008*/ 	.byte	0x04, 0x17
        /*000a*/ 	.short	(.L_2181 - .L_2180)
.L_2180:
        /*000c*/ 	.word	0x00000000
        /*0010*/ 	.short	0x0000
        /*0012*/ 	.short	0x0000
        /*0014*/ 	.byte	0x00, 0xf0, 0xa1, 0x04


	//----- nvinfo : EIATTR_SPARSE_MMA_MASK
	.align		4
.L_2181:
        /*0018*/ 	.byte	0x03, 0x50
        /*001a*/ 	.short	0x0000


	//----- nvinfo : EIATTR_MAXREG_COUNT
	.align		4
        /*001c*/ 	.byte	0x03, 0x1b
        /*001e*/ 	.short	0x0040


	//----- nvinfo : EIATTR_NUM_BARRIERS
	.align		4
        /*0020*/ 	.byte	0x02, 0x4c
        /*0022*/ 	.byte	0x01
	.zero		1


	//----- nvinfo : EIATTR_MERCURY_ISA_VERSION
	.align		4
        /*0024*/ 	.byte	0x03, 0x5f
        /*0026*/ 	.short	0x0101


	//----- nvinfo : EIATTR_COOP_GROUP_MASK_REGIDS
	.align		4
        /*0028*/ 	.byte	0x04, 0x29
        /*002a*/ 	.short	(.L_2183 - .L_2182)


	//   ....[0]....
.L_2182:
        /*002c*/ 	.word	0xffffffff


	//   ....[1]....
        /*0030*/ 	.word	0xffffffff


	//   ....[2]....
        /*0034*/ 	.word	0xffffffff


	//   ....[3]....
        /*0038*/ 	.word	0xffffffff


	//   ....[4]....
        /*003c*/ 	.word	0xffffffff


	//   ....[5]....
        /*0040*/ 	.word	0xffffffff


	//   ....[6]....
        /*0044*/ 	.word	0xffffffff


	//   ....[7]....
        /*0048*/ 	.word	0xffffffff


	//   ....[8]....
        /*004c*/ 	.word	0xffffffff


	//   ....[9]....
        /*0050*/ 	.word	0xffffffff


	//   ....[10]....
        /*0054*/ 	.word	0x05000011


	//   ....[11]....
        /*0058*/ 	.word	0x05000011


	//   ....[12]....
        /*005c*/ 	.word	0x05000011


	//   ....[13]....
        /*0060*/ 	.word	0x05000011


	//   ....[14]....
        /*0064*/ 	.word	0x05000011


	//   ....[15]....
        /*0068*/ 	.word	0x05000011


	//   ....[16]....
        /*006c*/ 	.word	0x05000011


	//   ....[17]....
        /*0070*/ 	.word	0x05000011


	//   ....[18]....
        /*0074*/ 	.word	0x05000011


	//   ....[19]....
        /*0078*/ 	.word	0x05000011


	//----- nvinfo : EIATTR_COOP_GROUP_INSTR_OFFSETS
	.align		4
.L_2183:
        /*007c*/ 	.byte	0x04, 0x28
        /*007e*/ 	.short	(.L_2185 - .L_2184)


	//   ....[0]....
.L_2184:
        /*0080*/ 	.word	0x000008e0


	//   ....[1]....
        /*0084*/ 	.word	0x000008f0


	//   ....[2]....
        /*0088*/ 	.word	0x00000920


	//   ....[3]....
        /*008c*/ 	.word	0x00000930


	//   ....[4]....
        /*0090*/ 	.word	0x00000960


	//   ....[5]....
        /*0094*/ 	.word	0x00000970


	//   ....[6]....
        /*0098*/ 	.word	0x000009a0


	//   ....[7]....
        /*009c*/ 	.word	0x000009b0


	//   ....[8]....
        /*00a0*/ 	.word	0x000009e0


	//   ....[9]....
        /*00a4*/ 	.word	0x000009f0


	//   ....[10]....
        /*00a8*/ 	.word	0x00000bf0


	//   ....[11]....
        /*00ac*/ 	.word	0x00000c60


	//   ....[12]....
        /*00b0*/ 	.word	0x00000cd0


	//   ....[13]....
        /*00b4*/ 	.word	0x00000d40


	//   ....[14]....
        /*00b8*/ 	.word	0x00000db0


	//   ....[15]....
        /*00bc*/ 	.word	0x00000e10


	//   ....[16]....
        /*00c0*/ 	.word	0x00000e80


	//   ....[17]....
        /*00c4*/ 	.word	0x00000ef0


	//   ....[18]....
        /*00c8*/ 	.word	0x00000f60


	//   ....[19]....
        /*00cc*/ 	.word	0x00000fd0


	//----- nvinfo : EIATTR_EXIT_INSTR_OFFSETS
	.align		4
.L_2185:
        /*00d0*/ 	.byte	0x04, 0x1c
        /*00d2*/ 	.short	(.L_2187 - .L_2186)


	//   ....[0]....
.L_2186:
        /*00d4*/ 	.word	0x00000070


	//   ....[1]....
        /*00d8*/ 	.word	0x00000b90


	//----- nvinfo : EIATTR_MAX_THREADS
	.align		4
.L_2187:
        /*00dc*/ 	.byte	0x04, 0x05
        /*00de*/ 	.short	(.L_2189 - .L_2188)
.L_2188:
        /*00e0*/ 	.word	0x00000400
        /*00e4*/ 	.word	0x00000001
        /*00e8*/ 	.word	0x00000001


	//----- nvinfo : EIATTR_CRS_STACK_SIZE
	.align		4
.L_2189:
        /*00ec*/ 	.byte	0x04, 0x1e
        /*00ee*/ 	.short	(.L_2191 - .L_2190)
.L_2190:
        /*00f0*/ 	.word	0x00000000


	//----- nvinfo : EIATTR_CBANK_PARAM_SIZE
	.align		4
.L_2191:
        /*00f4*/ 	.byte	0x03, 0x19
        /*00f6*/ 	.short	0x0128


	//----- nvinfo : EIATTR_PARAM_CBANK
	.align		4
        /*00f8*/ 	.byte	0x04, 0x0a
        /*00fa*/ 	.short	(.L_2193 - .L_2192)
	.align		4
.L_2192:
        /*00fc*/ 	.word	index@(.nv.constant0._ZN10layer_norm22ln_bwd_finalize_kernelINS_22Kernel_traits_finalizeILj256E6__halfS2_fS2_fjLb0ELj1024ELj4ENS_18Kernel_traits_baseILj256ES2_S2_fS2_fjLj1024EEEEELb0ELb1EEEvNS_9BwdParamsE)
        /*0100*/ 	.short	0x0210
        /*0102*/ 	.short	0x0128


	//----- nvinfo : EIATTR_SW_WAR
	.align		4
.L_2193:
        /*0104*/ 	.byte	0x04, 0x36
        /*0106*/ 	.short	(.L_2195 - .L_2194)
.L_2194:
        /*0108*/ 	.word	0x00000008
.L_2195:


//--------------------- .nv.info._ZN10layer_norm40ln_parallel_residual_bwd_finalize_kernelINS_22Kernel_traits_finalizeILj256E6__halfS2_fS2_fjLb0ELj1024ELj4ENS_18Kernel_traits_baseILj256ES2_S2_fS2_fjLj1024EEEEELb1EEEvNS_9BwdParamsE --------------------------
	.section	.nv.info._ZN10layer_norm40ln_parallel_residual_bwd_finalize_kernelINS_22Kernel_traits_finalizeILj256E6__halfS2_fS2_fjLb0ELj1024ELj4ENS_18Kernel_traits_baseILj256ES2_S2_fS2_fjLj1024EEEEELb1EEEvNS_9BwdParamsE,"",@"SHT_CUDA_INFO"
	.sectionflags	@""
	.align	4


	//----- nvinfo : EIATTR_CUDA_API_VERSION
	.align		4
        /*0000*/ 	.byte	0x04, 0x37
        /*0002*/ 	.short	(.L_2197 - .L_2196)
.L_2196:
        /*0004*/ 	.word	0x00000082


	//----- nvinfo : EIATTR_KPARAM_INFO
	.align		4
.L_2197:
        /*0008*/ 	.byte	0x04, 0x17
        /*000a*/ 	.short	(.L_2199 - .L_2198)
.L_2198:
        /*000c*/ 	.word	0x00000000
        /*0010*/ 	.short	0x0000
        /*0012*/ 	.short	0x0000
        /*0014*/ 	.byte	0x00, 0xf0, 0xa1, 0x04


	//----- nvinfo : EIATTR_SPARSE_MMA_MASK
	.align		4
.L_2199:
        /*0018*/ 	.byte	0x03, 0x50
        /*001a*/ 	.short	0x0000


	//----- nvinfo : EIATTR_MAXREG_COUNT
	.align		4
        /*001c*/ 	.byte	0x03, 0x1b
        /*001e*/ 	.short	0x0040


	//----- nvinfo : EIATTR_NUM_BARRIERS
	.align		4
        /*0020*/ 	.byte	0x02, 0x4c
        /*0022*/ 	.byte	0x01
	.zero		1


	//----- nvinfo : EIATTR_MERCURY_ISA_VERSION
	.align		4
        /*0024*/ 	.byte	0x03, 0x5f
        /*0026*/ 	.short	0x0101


	//----- nvinfo : EIATTR_COOP_GROUP_MASK_REGIDS
	.align		4
        /*0028*/ 	.byte	0x04, 0x29
        /*002a*/ 	.short	(.L_2201 - .L_2200)


	//   ....[0]....
.L_2200:
        /*002c*/ 	.word	0xffffffff


	//   ....[1]....
        /*0030*/ 	.word	0xffffffff


	//   ....[2]....
        /*0034*/ 	.word	0xffffffff


	//   ....[3]....
        /*0038*/ 	.word	0xffffffff


	//   ....[4]....
        /*003c*/ 	.word	0xffffffff


	//   ....[5]....
        /*0040*/ 	.word	0xffffffff


	//   ....[6]....
        /*0044*/ 	.word	0xffffffff


	//   ....[7]....
        /*0048*/ 	.word	0xffffffff


	//   ....[8]....
        /*004c*/ 	.word	0xffffffff


	//   ....[9]....
        /*0050*/ 	.word	0xffffffff


	//   ....[10]....
        /*0054*/ 	.word	0xffffffff


	//   ....[11]....
        /*0058*/ 	.word	0xffffffff


	//   ....[12]....
        /*005c*/ 	.word	0xffffffff


	//   ....[13]....
        /*0060*/ 	.word	0xffffffff


	//   ....[14]....
        /*0064*/ 	.word	0xffffffff


	//   ....[15]....
        /*0068*/ 	.word	0xffffffff


	//   ....[16]....
        /*006c*/ 	.word	0xffffffff


	//   ....[17]....
        /*0070*/ 	.word	0xffffffff


	//   ....[18]....
        /*0074*/ 	.word	0xffffffff


	//   ....[19]....
        /*0078*/ 	.word	0xffffffff


	//   ....[20]....
        /*007c*/ 	.word	0x0500000b


	//   ....[21]....
        /*0080*/ 	.word	0x0500000b


	//   ....[22]....
        /*0084*/ 	.word	0x0500000b


	//   ....[23]....
        /*0088*/ 	.word	0x0500000b


	//   ....[24]....
        /*008c*/ 	.word	0x0500000b


	//   ....[25]....
        /*0090*/ 	.word	0x0500000b


	//   ....[26]....
        /*0094*/ 	.word	0x0500000b


	//   ....[27]....
        /*0098*/ 	.word	0x0500000b


	//   ....[28]....
        /*009c*/ 	.word	0x0500000b


	//   ....[29]....
        /*00a0*/ 	.word	0x0500000b


	//   ....[30]....
        /*00a4*/ 	.word	0x0500000b


	//   ....[31]....
        /*00a8*/ 	.word	0x0500000b


	//   ....[32]....
        /*00ac*/ 	.word	0x0500000b


	//   ....[33]....
        /*00b0*/ 	.word	0x0500000b


	//   ....[34]....
        /*00b4*/ 	.word	0x0500000b


	//   ....[35]....
        /*00b8*/ 	.word	0x0500000b


	//   ....[36]....
        /*00bc*/ 	.word	0x0500000b


	//   ....[37]....
        /*00c0*/ 	.word	0x0500000b


	//   ....[38]....
        /*00c4*/ 	.word	0x0500000b


	//   ....[39]....
        /*00c8*/ 	.word	0x0500000b


	//----- nvinfo : EIATTR_COOP_GROUP_INSTR_OFFSETS
	.align		4
.L_2201:
        /*00cc*/ 	.byte	0x04, 0x28
        /*00ce*/ 	.short	(.L_2203 - .L_2202)


	//   ....[0]....
.L_2202:
        /*00d0*/ 	.word	0x00000ce0


	//   ....[1]....
        /*00d4*/ 	.word	0x00000cf0


	//   ....[2]....
        /*00d8*/ 	.word	0x00000d00


	//   ....[3]....
        /*00dc*/ 	.word	0x00000d10


	//   ....[4]....
        /*00e0*/ 	.word	0x00000d40


	//   ....[5]....
        /*00e4*/ 	.word	0x00000d70


	//   ....[6]....
        /*00e8*/ 	.word	0x00000d80


	//   ....[7]....
        /*00ec*/ 	.word	0x00000d90


	//   ....[8]....
        /*00f0*/ 	.word	0x00000db0


	//   ....[9]....
        /*00f4*/ 	.word	0x00000df0


	//   ....[10]....
        /*00f8*/ 	.word	0x00000e00


	//   ....[11]....
        /*00fc*/ 	.word	0x00000e10


	//   ....[12]....
        /*0100*/ 	.word	0x00000e30


	//   ....[13]....
        /*0104*/ 	.word	0x00000e70


	//   ....[14]....
        /*0108*/ 	.word	0x00000e80


	//   ....[15]....
        /*010c*/ 	.word	0x00000e90


	//   ....[16]....
        /*0110*/ 	.word	0x00000eb0


	//   ....[17]....
        /*0114*/ 	.word	0x00000ee0


	//   ....[18]....
        /*0118*/ 	.word	0x00000f00


	//   ....[19]....
        /*011c*/ 	.word	0x00000f10


	//   ....[20]....
        /*0120*/ 	.word	0x00001210


	//   ....[21]....
        /*0124*/ 	.word	0x00001270


	//   ....[22]....
        /*0128*/ 	.word	0x000012d0


	//   ....[23]....
        /*012c*/ 	.word	0x00001330


	//   ....[24]....
        /*0130*/ 	.word	0x00001390


	//   ....[25]....
        /*0134*/ 	.word	0x000013f0


	//   ....[26]....
        /*0138*/ 	.word	0x00001460


	//   ....[27]....
        /*013c*/ 	.word	0x000014d0


	//   ....[28]....
        /*0140*/ 	.word	0x00001540


	//   ....[29]....
        /*0144*/ 	.word	0x000015b0


	//   ....[30]....
        /*0148*/ 	.word	0x00001610


	//   ....[31]....
        /*014c*/ 	.word	0x00001680


	//   ....[32]....
        /*0150*/ 	.word	0x000016f0


	//   ....[33]....
        /*0154*/ 	.word	0x00001760


	//   ....[34]....
        /*0158*/ 	.word	0x000017d0


	//   ....[35]....
        /*015c*/ 	.word	0x00001830


	//   ....[36]....
        /*0160*/ 	.word	0x000018a0


	//   ....[37]....
        /*0164*/ 	.word	0x00001910


	//   ....[38]....
        /*0168*/ 	.word	0x00001980


	//   ....[39]....
        /*016c*/ 	.word	0x000019f0


	//----- nvinfo : EIATTR_EXIT_INSTR_OFFSETS
	.align		4
.L_2203:
        /*0170*/ 	.byte	0x04, 0x1c
        /*0172*/ 	.short	(.L_2205 - .L_2204)


	//   ....[0]....
.L_2204:
        /*0174*/ 	.word	0x00000070


	//   ....[1]....
        /*0178*/ 	.word	0x000011b0


	//----- nvinfo : EIATTR_MAX_THREADS
	.align		4
.L_2205:
        /*017c*/ 	.byte	0x04, 0x05
        /*017e*/ 	.short	(.L_2207 - .L_2206)
.L_2206:
        /*0180*/ 	.word	0x00000400
        /*0184*/ 	.word	0x00000001
        /*0188*/ 	.word	0x00000001


	//----- nvinfo : EIATTR_CRS_STACK_SIZE
	.align		4
.L_2207:
        /*018c*/ 	.byte	0x04, 0x1e
        /*018e*/ 	.short	(.L_2209 - .L_2208)
.L_2208:
        /*0190*/ 	.word	0x00000000


	//----- nvinfo : EIATTR_CBANK_PARAM_SIZE
	.align		4
.L_2209:
        /*0194*/ 	.byte	0x03, 0x19
        /*0196*/ 	.short	0x0128


	//----- nvinfo : EIATTR_PARAM_CBANK
	.align		4
        /*0198*/ 	.byte	0x04, 0x0a
        /*019a*/ 	.short	(.L_2211 - .L_2210)
	.align		4
.L_2210:
        /*019c*/ 	.word	index@(.nv.constant0._ZN10layer_norm40ln_parallel_residual_bwd_finalize_kernelINS_22Kernel_traits_finalizeILj256E6__halfS2_fS2_fjLb0ELj1024ELj4ENS_18Kernel_traits_baseILj256ES2_S2_fS2_fjLj1024EEEEELb1EEEvNS_9BwdParamsE)
        /*01a0*/ 	.short	0x0210
        /*01a2*/ 	.short	0x0128


	//----- nvinfo : EIATTR_SW_WAR
	.align		4
.L_2211:
        /*01a4*/ 	.byte	0x04, 0x36
        /*01a6*/ 	.short	(.L_2213 - .L_2212)
.L_2212:
        /*01a8*/ 	.word	0x00000008
.L_2213:


//--------------------- .nv.info._ZN10layer_norm31ln_parallel_residual_bwd_kernelINS_13Kernel_traitsI6__halfS2_fS2_fjLj256ELj1ELj4ELj1ELj16ENS_18Kernel_traits_baseILj256ES2_S2_fS2_fjLj128EEEEELb1ELb1ELb1EEEvNS_9BwdParamsE --------------------------
	.section	.nv.info._ZN10layer_norm31ln_parallel_residual_bwd_kernelINS_13Kernel_traitsI6__halfS2_fS2_fjLj256ELj1ELj4ELj1ELj16ENS_18Kernel_traits_baseILj256ES2_S2_fS2_fjLj128EEEEELb1ELb1ELb1EEEvNS_9BwdParamsE,"",@"SHT_CUDA_INFO"
	.sectionflags	@""
	.align	4


	//----- nvinfo : EIATTR_CUDA_API_VERSION
	.align		4
        /*0000*/ 	.byte	0x04, 0x37
        /*0002*/ 	.short	(.L_2215 - .L_2214)
.L_2214:
        /*0004*/ 	.word	0x00000082


	//----- nvinfo : EIATTR_KPARAM_INFO
	.align		4
.L_2215:
        /*0008*/ 	.byte	0x04, 0x17
        /*000a*/ 	.short	(.L_2217 - .L_2216)
.L_2216:
        /*000c*/ 	.word	0x00000000
        /*0010*/ 	.short	0x0000
        /*0012*/ 	.short	0x0000
        /*0014*/ 	.byte	0x00, 0xf0, 0xa1, 0x04


	//----- nvinfo : EIATTR_SPARSE_MMA_MASK
	.align		4
.L_2217:
        /*0018*/ 	.byte	0x03, 0x50
        /*001a*/ 	.short	0x0000


	//----- nvinfo : EIATTR_MAXREG_COUNT
	.align		4
        /*001c*/ 	.byte	0x03, 0x1b
        /*001e*/ 	.short	0x00ff


	//----- nvinfo : EIATTR_NUM_BARRIERS
	.align		4
        /*0020*/ 	.byte	0x02, 0x4c
        /*0022*/ 	.byte	0x01
	.zero		1


	//----- nvinfo : EIATTR_MERCURY_ISA_VERSION
	.align		4
        /*0024*/ 	.byte	0x03, 0x5f
        /*0026*/ 	.short	0x0101


	//----- nvinfo : EIATTR_COOP_GROUP_MASK_REGIDS
	.align		4
        /*0028*/ 	.byte	0x04, 0x29
        /*002a*/ 	.short	(.L_2219 - .L_2218)


	//   ....[0]....
.L_2218:
        /*002c*/ 	.word	0xffffffff


	//   ....[1]....
        /*0030*/ 	.word	0xffffffff


	//   ....[2]....
        /*0034*/ 	.word	0xffffffff


	//   ....[3]....
        /*0038*/ 	.word	0xffffffff


	//   ....[4]....
        /*003c*/ 	.word	0xffffffff


	//   ....[5]....
        /*0040*/ 	.word	0xffffffff


	//   ....[6]....
        /*0044*/ 	.word	0xffffffff


	//   ....[7]....
        /*0048*/ 	.word	0xffffffff


	//   ....[8]....
        /*004c*/ 	.word	0xffffffff


	//   ....[9]....
        /*0050*/ 	.word	0xffffffff


	//   ....[10]....
        /*0054*/ 	.word	0x05000056


	//   ....[11]....
        /*0058*/ 	.word	0x05000056


	//   ....[12]....
        /*005c*/ 	.word	0x05000056


	//   ....[13]....
        /*0060*/ 	.word	0x05000056


	//   ....[14]....
        /*0064*/ 	.word	0x05000056


	//   ....[15]....
        /*0068*/ 	.word	0x05000056


	//   ....[16]....
        /*006c*/ 	.word	0x05000056


	//   ....[17]....
        /*0070*/ 	.word	0x05000056


	//   ....[18]....
        /*0074*/ 	.word	0x05000056


	//   ....[19]....
        /*0078*/ 	.word	0x05000056


	//----- nvinfo : EIATTR_COOP_GROUP_INSTR_OFFSETS
	.align		4
.L_2219:
        /*007c*/ 	.byte	0x04, 0x28
        /*007e*/ 	.short	(.L_2221 - .L_2220)


	//   ....[0]....
.L_2220:
        /*0080*/ 	.word	0x00000aa0


	//   ....[1]....
        /*0084*/ 	.word	0x00000ab0


	//   ....[2]....
        /*0088*/ 	.word	0x00000ae0


	//   ....[3]....
        /*008c*/ 	.word	0x00000af0


	//   ....[4]....
        /*0090*/ 	.word	0x00000b20


	//   ....[5]....
        /*0094*/ 	.word	0x00000b30


	//   ....[6]....
        /*0098*/ 	.word	0x00000b60


	//   ....[7]....
        /*009c*/ 	.word	0x00000b70


	//   ....[8]....
        /*00a0*/ 	.word	0x00000ba0


	//   ....[9]....
        /*00a4*/ 	.word	0x00000bb0


	//   ....[10]....
        /*00a8*/ 	.word	0x00001940


	//   ....[11]....
        /*00ac*/ 	.word	0x000019d0


	//   ....[12]....
        /*00b0*/ 	.word	0x00001a40


	//   ....[13]....
        /*00b4*/ 	.word	0x00001aa0


	//   ....[14]....
        /*00b8*/ 	.word	0x00001b10


	//   ....[15]....
        /*00bc*/ 	.word	0x00001b70


	//   ....[16]....
        /*00c0*/ 	.word	0x00001be0


	//   ....[17]....
        /*00c4*/ 	.word	0x00001c40


	//   ....[18]....
        /*00c8*/ 	.word	0x00001cb0


	//   ....[19]....
        /*00cc*/ 	.word	0x00001d10


	//----- nvinfo : EIATTR_EXIT_INSTR_OFFSETS
	.align		4
.L_2221:
        /*00d0*/ 	.byte	0x04, 0x1c
        /*00d2*/ 	.short	(.L_2223 - .L_2222)


	//   ....[0]....
.L_2222:
        /*00d4*/ 	.word	0x000018d0


	//----- nvinfo : EIATTR_MAX_THREADS
	.align		4
.L_2223:
        /*00d8*/ 	.byte	0x04, 0x05
        /*00da*/ 	.short	(.L_2225 - .L_2224)
.L_2224:
        /*00dc*/ 	.word	0x00000080
        /*00e0*/ 	.word	0x00000001
        /*00e4*/ 	.word	0x00000001


	//----- nvinfo : EIATTR_CRS_STACK_SIZE
	.align		4
.L_2225:
        /*00e8*/ 	.byte	0x04, 0x1e
        /*00ea*/ 	.short	(.L_2227 - .L_2226)
.L_2226:
        /*00ec*/ 	.word	0x00000000


	//----- nvinfo : EIATTR_CBANK_PARAM_SIZE
	.align		4
.L_2227:
        /*00f0*/ 	.byte	0x03, 0x19
        /*00f2*/ 	.short	0x0128


	//----- nvinfo : EIATTR_PARAM_CBANK
	.align		4
        /*00f4*/ 	.byte	0x04, 0x0a
        /*00f6*/ 	.short	(.L_2229 - .L_2228)
	.align		4
.L_2228:
        /*00f8*/ 	.word	index@(.nv.constant0._ZN10layer_norm31ln_parallel_residual_bwd_kernelINS_13Kernel_traitsI6__halfS2_fS2_fjLj256ELj1ELj4ELj1ELj16ENS_18Kernel_traits_baseILj256ES2_S2_fS2_fjLj128EEEEELb1ELb1ELb1EEEvNS_9BwdParamsE)
        /*00fc*/ 	.short	0x0210
        /*00fe*/ 	.short	0x0128


	//----- nvinfo : EIATTR_SW_WAR
	.align		4
.L_2229:
        /*0100*/ 	.byte	0x04, 0x36
        /*0102*/ 	.short	(.L_2231 - .L_2230)
.L_2230:
        /*0104*/ 	.word	0x00000008
.L_2231:


//--------------------- .nv.info._ZN10layer_norm31ln_parallel_residual_bwd_kernelINS_13Kernel_traitsIf6__halffS2_fjLj256ELj1ELj4ELj1ELj16ENS_18Kernel_traits_baseILj256EfS2_fS2_fjLj128EEEEELb0ELb0ELb0EEEvNS_9BwdParamsE --------------------------
	.section	.nv.info._ZN10layer_norm31ln_parallel_residual_bwd_kernelINS_13Kernel_traitsIf6__halffS2_fjLj256ELj1ELj4ELj1ELj16ENS_18Kernel_traits_baseILj256EfS2_fS2_fjLj128EEEEELb0ELb0ELb0EEEvNS_9BwdParamsE,"",@"SHT_CUDA_INFO"
	.sectionflags	@""
	.align	4


	//----- nvinfo : EIATTR_CUDA_API_VERSION
	.align		4
        /*0000*/ 	.byte	0x04, 0x37
        /*0002*/ 	.short	(.L_2233 - .L_2232)
.L_2232:
        /*0004*/ 	.word	0x00000082


	//----- nvinfo : EIATTR_KPARAM_INFO
	.align		4
.L_2233:
        /*0008*/ 	.byte	0x04, 0x17
        /*000a*/ 	.short	(.L_2235 - .L_2234)
.L_2234:
        /*000c*/ 	.word	0x00000000
        /*0010*/ 	.short	0x0000
        /*0012*/ 	.short	0x0000
        /*0014*/ 	.byte	0x00, 0xf0, 0xa1, 0x04


	//----- nvinfo : EIATTR_SPARSE_MMA_MASK
	.align		4
.L_2235:
        /*0018*/ 	.byte	0x03, 0x50
        /*001a*/ 	.short	0x0000


	//----- nvinfo : EIATTR_MAXREG_COUNT
	.align		4
        /*001c*/ 	.byte	0x03, 0x1b
        /*001e*/ 	.short	0x00ff


	//----- nvinfo : EIATTR_NUM_BARRIERS
	.align		4
        /*0020*/ 	.byte	0x02, 0x4c
        /*0022*/ 	.byte	0x01
	.zero		1


	//----- nvinfo : EIATTR_MERCURY_ISA_VERSION
	.align		4
        /*0024*/ 	.byte	0x03, 0x5f
        /*0026*/ 	.short	0x0101


	//----- nvinfo : EIATTR_COOP_GROUP_MASK_REGIDS
	.align		4
        /*0028*/ 	.byte	0x04, 0x29
        /*002a*/ 	.short	(.L_2237 - .L_2236)


	//   ....[0]....
.L_2236:
        /*002c*/ 	.word	0xffffffff


	//   ....[1]....
        /*0030*/ 	.word	0xffffffff


	//   ....[2]....
        /*0034*/ 	.word	0xffffffff


	//   ....[3]....
        /*0038*/ 	.word	0xffffffff


	//   ....[4]....
        /*003c*/ 	.word	0xffffffff


	//   ....[5]....
        /*0040*/ 	.word	0xffffffff


	//   ....[6]....
        /*0044*/ 	.word	0xffffffff


	//   ....[7]....
        /*0048*/ 	.word	0xffffffff


	//   ....[8]....
        /*004c*/ 	.word	0xffffffff


	//   ....[9]....
        /*0050*/ 	.word	0xffffffff


	//   ....[10]....
        /*0054*/ 	.word	0x05000063


	//   ....[11]....
        /*0058*/ 	.word	0x05000063


	//   ....[12]....
        /*005c*/ 	.word	0x05000063


	//   ....[13]....
        /*0060*/ 	.word	0x05000063


	//   ....[14]....
        /*0064*/ 	.word	0x05000063


	//   ....[15]....
        /*0068*/ 	.word	0x05000063


	//   ....[16]....
        /*006c*/ 	.word	0x05000063


	//   ....[17]....
        /*0070*/ 	.word	0x05000063


	//   ....[18]....
        /*0074*/ 	.word	0x05000063


	//   ....[19]....
        /*0078*/ 	.word	0x05000063


	//----- nvinfo : EIATTR_COOP_GROUP_INSTR_OFFSETS
	.align		4
.L_2237:
        /*007c*/ 	.byte	0x04, 0x28
        /*007e*/ 	.short	(.L_2239 - .L_2238)


	//   ....[0]....
.L_2238:
        /*0080*/ 	.word	0x00000b60


	//   ....[1]....
        /*0084*/ 	.word	0x00000b70


	//   ....[2]....
        /*0088*/ 	.word	0x00000ba0


	//   ....[3]....
        /*008c*/ 	.word	0x00000bb0


	//   ....[4]....
        /*0090*/ 	.word	0x00000be0


	//   ....[5]....
        /*0094*/ 	.word	0x00000bf0


	//   ....[6]....
        /*0098*/ 	.word	0x00000c20


	//   ....[7]....
        /*009c*/ 	.word	0x00000c30


	//   ....[8]....
        /*00a0*/ 	.word	0x00000c60


	//   ....[9]....
        /*00a4*/ 	.word	0x00000c70


	//   ....[10]....
        /*00a8*/ 	.word	0x00001b90


	//   ....[11]....
        /*00ac*/ 	.word	0x00001c20


	//   ....[12]....
        /*00b0*/ 	.word	0x00001c90


	//   ....[13]....
        /*00b4*/ 	.word	0x00001cf0


	//   ....[14]....
        /*00b8*/ 	.word	0x00001d60


	//   ....[15]....
        /*00bc*/ 	.word	0x00001dc0


	//   ....[16]....
        /*00c0*/ 	.word	0x00001e30


	//   ....[17]....
        /*00c4*/ 	.word	0x00001e90


	//   ....[18]....
        /*00c8*/ 	.word	0x00001f00


	//   ....[19]....
        /*00cc*/ 	.word	0x00001f60


	//----- nvinfo : EIATTR_EXIT_INSTR_OFFSETS
	.align		4
.L_2239:
        /*00d0*/ 	.byte	0x04, 0x1c
        /*00d2*/ 	.short	(.L_2241 - .L_2240)


	//   ....[0]....
.L_2240:
        /*00d4*/ 	.word	0x00001a60


	//   ....[1]....
        /*00d8*/ 	.word	0x00001b20


	//----- nvinfo : EIATTR_MAX_THREADS
	.align		4
.L_2241:
        /*00dc*/ 	.byte	0x04, 0x05
        /*00de*/ 	.short	(.L_2243 - .L_2242)
.L_2242:
        /*00e0*/ 	.word	0x00000080
        /*00e4*/ 	.word	0x00000001
        /*00e8*/ 	.word	0x00000001


	//----- nvinfo : EIATTR_CRS_STACK_SIZE
	.align		4
.L_2243:
        /*00ec*/ 	.byte	0x04, 0x1e
        /*00ee*/ 	.short	(.L_2245 - .L_2244)
.L_2244:
        /*00f0*/ 	.word	0x00000000


	//----- nvinfo : EIATTR_CBANK_PARAM_SIZE
	.align		4
.L_2245:
        /*00f4*/ 	.byte	0x03, 0x19
        /*00f6*/ 	.short	0x0128


	//----- nvinfo : EIATTR_PARAM_CBANK
	.align		4
        /*00f8*/ 	.byte	0x04, 0x0a
        /*00fa*/ 	.short	(.L_2247 - .L_2246)
	.align		4
.L_2246:
        /*00fc*/ 	.word	index@(.nv.constant0._ZN10layer_norm31ln_parallel_residual_bwd_kernelINS_13Kernel_traitsIf6__halffS2_fjLj256ELj1ELj4ELj1ELj16ENS_18Kernel_traits_baseILj256EfS2_fS2_fjLj128EEEEELb0ELb0ELb0EEEvNS_9BwdParamsE)
        /*0100*/ 	.short	0x0210
        /*0102*/ 	.short	0x0128


	//----- nvinfo : EIATTR_SW_WAR
	.align		4
.L_2247:
        /*0104*/ 	.byte	0x04, 0x36
        /*0106*/ 	.short	(.L_2249 - .L_2248)
.L_2248:
        /*0108*/ 	.word	0x00000008
.L_2249:


//--------------------- .nv.info._ZN10layer_norm31ln_parallel_residual_bwd_kernelINS_13Kernel_traitsIf6__halffS2_fjLj256ELj1ELj4ELj1ELj16ENS_18Kernel_traits_baseILj256EfS2_fS2_fjLj128EEEEELb0ELb0ELb1EEEvNS_9BwdParamsE --------------------------
	.section	.nv.info._ZN10layer_norm31ln_parallel_residual_bwd_kernelINS_13Kernel_traitsIf6__halffS2_fjLj256ELj1ELj4ELj1ELj16ENS_18Kernel_traits_baseILj256EfS2_fS2_fjLj128EEEEELb0ELb0ELb1EEEvNS_9BwdParamsE,"",@"SHT_CUDA_INFO"
	.sectionflags	@""
	.align	4


	//----- nvinfo : EIATTR_CUDA_API_VERSION
	.align		4
        /*0000*/ 	.byte	0x04, 0x37
        /*0002*/ 	.short	(.L_2251 - .L_2250)
.L_2250:
        /*0004*/ 	.word	0x00000082


	//----- nvinfo : EIATTR_KPARAM_INFO
	.align		4
.L_2251:
        /*0008*/ 	.byte	0x04, 0x17
        /*000a*/ 	.short	(.L_2253 - .L_2252)
.L_2252:
        /*000c*/ 	.word	0x00000000
        /*0010*/ 	.short	0x0000
        /*0012*/ 	.short	0x0000
        /*0014*/ 	.byte	0x00, 0xf0, 0xa1, 0x04


	//----- nvinfo : EIATTR_SPARSE_MMA_MASK
	.align		4
.L_2253:
        /*0018*/ 	.byte	0x03, 0x50
        /*001a*/ 	.short	0x0000


	//----- nvinfo : EIATTR_MAXREG_COUNT
	.align		4
        /*001c*/ 	.byte	0x03, 0x1b
        /*001e*/ 	.short	0x00ff


	//----- nvinfo : EIATTR_NUM_BARRIERS
	.align		4
        /*0020*/ 	.byte	0x02, 0x4c
        /*0022*/ 	.byte	0x01
	.zero		1


	//----- nvinfo : EIATTR_MERCURY_ISA_VERSION
	.align		4
        /*0024*/ 	.byte	0x03, 0x5f
        /*0026*/ 	.short	0x0101


	//----- nvinfo : EIATTR_COOP_GROUP_MASK_REGIDS
	.align		4
        /*0028*/ 	.byte	0x04, 0x29
        /*002a*/ 	.short	(.L_2255 - .L_2254)


	//   ....[0]....
.L_2254:
        /*002c*/ 	.word	0xffffffff


	//   ....[1]....
        /*0030*/ 	.word	0xffffffff


	//   ....[2]....
        /*0034*/ 	.word	0xffffffff


	//   ....[3]....
        /*0038*/ 	.word	0xffffffff


	//   ....[4]....
        /*003c*/ 	.word	0xffffffff


	//   ....[5]....
        /*0040*/ 	.word	0xffffffff


	//   ....[6]....
        /*0044*/ 	.word	0xffffffff


	//   ....[7]....
        /*0048*/ 	.word	0xffffffff


	//   ....[8]....
        /*004c*/ 	.word	0xffffffff


	//   ....[9]....
        /*0050*/ 	.word	0xffffffff


	//   ....[10]....
        /*0054*/ 	.word	0x05000063


	//   ....[11]....
        /*0058*/ 	.word	0x05000063


	//   ....[12]....
        /*005c*/ 	.word	0x05000063


	//   ....[13]....
        /*0060*/ 	.word	0x05000063


	//   ....[14]....
        /*0064*/ 	.word	0x05000063


	//   ....[15]....
        /*0068*/ 	.word	0x05000063


	//   ....[16]....
        /*006c*/ 	.word	0x05000063


	//   ....[17]....
        /*0070*/ 	.word	0x05000063


	//   ....[18]....
        /*0074*/ 	.word	0x05000063


	//   ....[19]....
        /*0078*/ 	.word	0x05000063


	//----- nvinfo : EIATTR_COOP_GROUP_INSTR_OFFSETS
	.align		4
.L_2255:
        /*007c*/ 	.byte	0x04, 0x28
        /*007e*/ 	.short	(.L_2257 - .L_2256)


	//   ....[0]....
.L_2256:
        /*0080*/ 	.word	0x00000c10


	//   ....[1]....
        /*0084*/ 	.word	0x00000c20


	//   ....[2]....
        /*0088*/ 	.word	0x00000c50


	//   ....[3]....
        /*008c*/ 	.word	0x00000c60


	//   ....[4]....
        /*0090*/ 	.word	0x00000c90


	//   ....[5]....
        /*0094*/ 	.word	0x00000ca0


	//   ....[6]....
        /*0098*/ 	.word	0x00000cd0


	//   ....[7]....
        /*009c*/ 	.word	0x00000ce0


	//   ....[8]....
        /*00a0*/ 	.word	0x00000d10


	//   ....[9]....
        /*00a4*/ 	.word	0x00000d20


	//   ....[10]....
        /*00a8*/ 	.word	0x00001c60


	//   ....[11]....
        /*00ac*/ 	.word	0x00001cf0


	//   ....[12]....
        /*00b0*/ 	.word	0x00001d60


	//   ....[13]....
        /*00b4*/ 	.word	0x00001dc0


	//   ....[14]....
        /*00b8*/ 	.word	0x00001e30


	//   ....[15]....
        /*00bc*/ 	.word	0x00001e90


	//   ....[16]....
        /*00c0*/ 	.word	0x00001f00


	//   ....[17]....
        /*00c4*/ 	.word	0x00001f60


	//   ....[18]....
        /*00c8*/ 	.word	0x00001fd0


	//   ....[19]....
        /*00cc*/ 	.word	0x00002030


	//----- nvinfo : EIATTR_EXIT_INSTR_OFFSETS
	.align		4
.L_2257:
        /*00d0*/ 	.byte	0x04, 0x1c
        /*00d2*/ 	.short	(.L_2259 - .L_2258)


	//   ....[0]....
.L_2258:
        /*00d4*/ 	.word	0x00001bf0


	//----- nvinfo : EIATTR_MAX_THREADS
	.align		4
.L_2259:
        /*00d8*/ 	.byte	0x04, 0x05
        /*00da*/ 	.short	(.L_2261 - .L_2260)
.L_2260:
        /*00dc*/ 	.word	0x00000080
        /*00e0*/ 	.word	0x00000001
        /*00e4*/ 	.word	0x00000001


	//----- nvinfo : EIATTR_CRS_STACK_SIZE
	.align		4
.L_2261:
        /*00e8*/ 	.byte	0x04, 0x1e
        /*00ea*/ 	.short	(.L_2263 - .L_2262)
.L_2262:
        /*00ec*/ 	.word	0x00000000


	//----- nvinfo : EIATTR_CBANK_PARAM_SIZE
	.align		4
.L_2263:
        /*00f0*/ 	.byte	0x03, 0x19
        /*00f2*/ 	.short	0x0128


	//----- nvinfo : EIATTR_PARAM_CBANK
	.align		4
        /*00f4*/ 	.byte	0x04, 0x0a
        /*00f6*/ 	.short	(.L_2265 - .L_2264)
	.align		4
.L_2264:
        /*00f8*/ 	.word	index@(.nv.constant0._ZN10layer_norm31ln_parallel_residual_bwd_kernelINS_13Kernel_traitsIf6__halffS2_fjLj256ELj1ELj4ELj1ELj16ENS_18Kernel_traits_baseILj256EfS2_fS2_fjLj128EEEEELb0ELb0ELb1EEEvNS_9BwdParamsE)
        /*00fc*/ 	.short	0x0210
        /*00fe*/ 	.short	0x0128


	//----- nvinfo : EIATTR_SW_WAR
	.align		4
.L_2265:
        /*0100*/ 	.byte	0x04, 0x36
        /*0102*/ 	.short	(.L_2267 - .L_2266)
.L_2266:
        /*0104*/ 	.word	0x00000008
.L_2267:


//--------------------- .nv.info._ZN10layer_norm31ln_parallel_residual_bwd_kernelINS_13Kernel_traitsIf6__halffS2_fjLj256ELj1ELj4ELj1ELj16ENS_18Kernel_traits_baseILj256EfS2_fS2_fjLj128EEEEELb0ELb1ELb0EEEvNS_9BwdParamsE --------------------------
	.section	.nv.info._ZN10layer_norm31ln_parallel_residual_bwd_kernelINS_13Kernel_traitsIf6__halffS2_fjLj256ELj1ELj4ELj1ELj16ENS_18Kernel_traits_baseILj256EfS2_fS2_fjLj128EEEEELb0ELb1ELb0EEEvNS_9BwdParamsE,"",@"SHT_CUDA_INFO"
	.sectionflags	@""
	.align	4


	//----- nvinfo : EIATTR_CUDA_API_VERSION
	.align		4
        /*0000*/ 	.byte	0x04, 0x37
        /*0002*/ 	.short	(.L_2269 - .L_2268)
.L_2268:
        /*0004*/ 	.word	0x00000082


	//----- nvinfo : EIATTR_KPARAM_INFO
	.align		4
.L_2269:
        /*0008*/ 	.byte	0x04, 0x17
        /*000a*/ 	.short	(.L_2271 - .L_2270)
.L_2270:
        /*000c*/ 	.word	0x00000000
        /*0010*/ 	.short	0x0000
        /*0012*/ 	.short	0x0000
        /*0014*/ 	.byte	0x00, 0xf0, 0xa1, 0x04


	//----- nvinfo : EIATTR_SPARSE_MMA_MASK
	.align		4
.L_2271:
        /*0018*/ 	.byte	0x03, 0x50
        /*001a*/ 	.short	0x0000


	//----- nvinfo : EIATTR_MAXREG_COUNT
	.align		4
        /*001c*/ 	.byte	0x03, 0x1b
        /*001e*/ 	.short	0x00ff


	//----- nvinfo : EIATTR_NUM_BARRIERS
	.align		4
        /*0020*/ 	.byte	0x02, 0x4c
        /*0022*/ 	.byte	0x01
	.zero		1


	//----- nvinfo : EIATTR_MERCURY_ISA_VERSION
	.align		4
        /*0024*/ 	.byte	0x03, 0x5f
        /*0026*/ 	.short	0x0101


	//----- nvinfo : EIATTR_COOP_GROUP_MASK_REGIDS
	.align		4
        /*0028*/ 	.byte	0x04, 0x29
        /*002a*/ 	.short	(.L_2273 - .L_2272)


	//   ....[0]....
.L_2272:
        /*002c*/ 	.word	0xffffffff


	//   ....[1]....
        /*0030*/ 	.word	0xffffffff


	//   ....[2]....
        /*0034*/ 	.word	0xffffffff


	//   ....[3]....
        /*0038*/ 	.word	0xffffffff


	//   ....[4]....
        /*003c*/ 	.word	0xffffffff


	//   ....[5]....
        /*0040*/ 	.word	0xffffffff


	//   ....[6]....
        /*0044*/ 	.word	0xffffffff


	//   ....[7]....
        /*0048*/ 	.word	0xffffffff


	//   ....[8]....
        /*004c*/ 	.word	0xffffffff


	//   ....[9]....
        /*0050*/ 	.word	0xffffffff


	//   ....[10]....
        /*0054*/ 	.word	0x05000034


	//   ....[11]....
        /*0058*/ 	.word	0x05000034


	//   ....[12]....
        /*005c*/ 	.word	0x05000034


	//   ....[13]....
        /*0060*/ 	.word	0x05000034


	//   ....[14]....
        /*0064*/ 	.word	0x05000034


	//   ....[15]....
        /*0068*/ 	.word	0x05000034


	//   ....[16]....
        /*006c*/ 	.word	0x05000034


	//   ....[17]....
        /*0070*/ 	.word	0x05000034


	//   ....[18]....
        /*0074*/ 	.word	0x05000034


	//   ....[19]....
        /*0078*/ 	.word	0x05000034


	//----- nvinfo : EIATTR_COOP_GROUP_INSTR_OFFSETS
	.align		4
.L_2273:
        /*007c*/ 	.byte	0x04, 0x28
        /*007e*/ 	.short	(.L_2275 - .L_2274)


	//   ....[0]....
.L_2274:
        /*0080*/ 	.word	0x00000860


	//   ....[1]....
        /*0084*/ 	.word	0x00000870


	//   ....[2]....
        /*0088*/ 	.word	0x000008a0


	//   ....[3]....
        /*008c*/ 	.word	0x000008b0


	//   ....[4]....
        /*0090*/ 	.word	0x000008e0


	//   ....[5]....
        /*0094*/ 	.word	0x000008f0


	//   ....[6]....
        /*0098*/ 	.word	0x00000920


	//   ....[7]....
        /*009c*/ 	.word	0x00000930


	//   ....[8]....
        /*00a0*/ 	.word	0x00000960


	//   ....[9]....
        /*00a4*/ 	.word	0x00000970


	//   ....[10]....
        /*00a8*/ 	.word	0x00001480


	//   ....[11]....
        /*00ac*/ 	.word	0x00001510


	//   ....[12]....
        /*00b0*/ 	.word	0x00001570


	//   ....[13]....
        /*00b4*/ 	.word	0x000015d0


	//   ....[14]....
        /*00b8*/ 	.word	0x00001630


	//   ....[15]....
        /*00bc*/ 	.word	0x00001690


	//   ....[16]....
        /*00c0*/ 	.word	0x000016f0


	//   ....[17]....
        /*00c4*/ 	.word	0x00001750


	//   ....[18]....
        /*00c8*/ 	.word	0x000017b0


	//   ....[19]....
        /*00cc*/ 	.word	0x00001810


	//----- nvinfo : EIATTR_EXIT_INSTR_OFFSETS
	.align		4
.L_2275:
        /*00d0*/ 	.byte	0x04, 0x1c
        /*00d2*/ 	.short	(.L_2277 - .L_2276)


	//   ....[0]....
.L_2276:
        /*00d4*/ 	.word	0x000013e0


	//   ....[1]....
        /*00d8*/ 	.word	0x00001410


	//----- nvinfo : EIATTR_MAX_THREADS
	.align		4
.L_2277:
        /*00dc*/ 	.byte	0x04, 0x05
        /*00de*/ 	.short	(.L_2279 - .L_2278)
.L_2278:
        /*00e0*/ 	.word	0x00000080
        /*00e4*/ 	.word	0x00000001
        /*00e8*/ 	.word	0x00000001


	//----- nvinfo : EIATTR_CRS_STACK_SIZE
	.align		4
.L_2279:
        /*00ec*/ 	.byte	0x04, 0x1e
        /*00ee*/ 	.short	(.L_2281 - .L_2280)
.L_2280:
        /*00f0*/ 	.word	0x00000000


	//----- nvinfo : EIATTR_CBANK_PARAM_SIZE
	.align		4
.L_2281:
        /*00f4*/ 	.byte	0x03, 0x19
        /*00f6*/ 	.short	0x0128


	//----- nvinfo : EIATTR_PARAM_CBANK
	.align		4
        /*00f8*/ 	.byte	0x04, 0x0a
        /*00fa*/ 	.short	(.L_2283 - .L_2282)
	.align		4
.L_2282:
        /*00fc*/ 	.word	index@(.nv.constant0._ZN10layer_norm31ln_parallel_residual_bwd_kernelINS_13Kernel_traitsIf6__halffS2_fjLj256ELj1ELj4ELj1ELj16ENS_18Kernel_traits_baseILj256EfS2_fS2_fjLj128EEEEELb0ELb1ELb0EEEvNS_9BwdParamsE)
        /*0100*/ 	.short	0x0210
        /*0102*/ 	.short	0x0128


	//----- nvinfo : EIATTR_SW_WAR
	.align		4
.L_2283:
        /*0104*/ 	.byte	0x04, 0x36
        /*0106*/ 	.short	(.L_2285 - .L_2284)
.L_2284:
        /*0108*/ 	.word	0x00000008
.L_2285:


//--------------------- .nv.info._ZN10layer_norm31ln_parallel_residual_bwd_kernelINS_13Kernel_traitsIf6__halffS2_fjLj256ELj1ELj4ELj1ELj16ENS_18Kernel_traits_baseILj256EfS2_fS2_fjLj128EEEEELb0ELb1ELb1EEEvNS_9BwdParamsE --------------------------
	.section	.nv.info._ZN10layer_norm31ln_parallel_residual_bwd_kernelINS_13Kernel_traitsIf6__halffS2_fjLj256ELj1ELj4ELj1ELj16ENS_18Kernel_traits_baseILj256EfS2_fS2_fjLj128EEEEELb0ELb1ELb1EEEvNS_9BwdParamsE,"",@"SHT_CUDA_INFO"
	.sectionflags	@""
	.align	4


	//----- nvinfo : EIATTR_CUDA_API_VERSION
	.align		4
        /*0000*/ 	.byte	0x04, 0x37
        /*0002*/ 	.short	(.L_2287 - .L_2286)
.L_2286:
        /*0004*/ 	.word	0x00000082


	//----- nvinfo : EIATTR_KPARAM_INFO
	.align		4
.L_2287:
        /*0008*/ 	.byte	0x04, 0x17
        /*000a*/ 	.short	(.L_2289 - .L_2288)
.L_2288:
        /*000c*/ 	.word	0x00000000
        /*0010*/ 	.short	0x0000
        /*0012*/ 	.short	0x0000
        /*0014*/ 	.byte	0x00, 0xf0, 0xa1, 0x04


	//----- nvinfo : EIATTR_SPARSE_MMA_MASK
	.align		4
.L_2289:
        /*0018*/ 	.byte	0x03, 0x50
        /*001a*/ 	.short	0x0000


	//----- nvinfo : EIATTR_MAXREG_COUNT
	.align		4
        /*001c*/ 	.byte	0x03, 0x1b
        /*001e*/ 	.short	0x00ff


	//----- nvinfo : EIATTR_NUM_BARRIERS
	.align		4
        /*0020*/ 	.byte	0x02, 0x4c
        /*0022*/ 	.byte	0x01
	.zero		1


	//----- nvinfo : EIATTR_MERCURY_ISA_VERSION
	.align		4
        /*0024*/ 	.byte	0x03, 0x5f
        /*0026*/ 	.short	0x0101


	//----- nvinfo : EIATTR_COOP_GROUP_MASK_REGIDS
	.align		4
        /*0028*/ 	.byte	0x04, 0x29
        /*002a*/ 	.short	(.L_2291 - .L_2290)


	//   ....[0]....
.L_2290:
        /*002c*/ 	.word	0xffffffff


	//   ....[1]....
        /*0030*/ 	.word	0xffffffff


	//   ....[2]....
        /*0034*/ 	.word	0xffffffff


	//   ....[3]....
        /*0038*/ 	.word	0xffffffff


	//   ....[4]....
        /*003c*/ 	.word	0xffffffff


	//   ....[5]....
        /*0040*/ 	.word	0xffffffff


	//   ....[6]....
        /*0044*/ 	.word	0xffffffff


	//   ....[7]....
        /*0048*/ 	.word	0xffffffff


	//   ....[8]....
        /*004c*/ 	.word	0xffffffff


	//   ....[9]....
        /*0050*/ 	.word	0xffffffff


	//   ....[10]....
        /*0054*/ 	.word	0x05000049


	//   ....[11]....
        /*0058*/ 	.word	0x05000049


	//   ....[12]....
        /*005c*/ 	.word	0x05000049


	//   ....[13]....
        /*0060*/ 	.word	0x05000049


	//   ....[14]....
        /*0064*/ 	.word	0x05000049


	//   ....[15]....
        /*0068*/ 	.word	0x05000049


	//   ....[16]....
        /*006c*/ 	.word	0x05000049


	//   ....[17]....
        /*0070*/ 	.word	0x05000049


	//   ....[18]....
        /*0074*/ 	.word	0x05000049


	//   ....[19]....
        /*0078*/ 	.word	0x05000049


	//----- nvinfo : EIATTR_COOP_GROUP_INSTR_OFFSETS
	.align		4
.L_2291:
        /*007c*/ 	.byte	0x04, 0x28
        /*007e*/ 	.short	(.L_2293 - .L_2292)


	//   ....[0]....
.L_2292:
        /*0080*/ 	.word	0x00000880


	//   ....[1]....
        /*0084*/ 	.word	0x00000890


	//   ....[2]....
        /*0088*/ 	.word	0x000008c0


	//   ....[3]....
        /*008c*/ 	.word	0x000008d0


	//   ....[4]....
        /*0090*/ 	.word	0x00000900


	//   ....[5]....
        /*0094*/ 	.word	0x00000910


	//   ....[6]....
        /*0098*/ 	.word	0x00000940


	//   ....[7]....
        /*009c*/ 	.word	0x00000950


	//   ....[8]....
        /*00a0*/ 	.word	0x00000980


	//   ....[9]....
        /*00a4*/ 	.word	0x00000990


	//   ....[10]....
        /*00a8*/ 	.word	0x000014a0


	//   ....[11]....
        /*00ac*/ 	.word	0x00001530


	//   ....[12]....
        /*00b0*/ 	.word	0x00001590


	//   ....[13]....
        /*00b4*/ 	.word	0x000015f0


	//   ....[14]....
        /*00b8*/ 	.word	0x00001650


	//   ....[15]....
        /*00bc*/ 	.word	0x000016b0


	//   ....[16]....
        /*00c0*/ 	.word	0x00001710


	//   ....[17]....
        /*00c4*/ 	.word	0x00001770


	//   ....[18]....
        /*00c8*/ 	.word	0x000017d0


	//   ....[19]....
        /*00cc*/ 	.word	0x00001830


	//----- nvinfo : EIATTR_EXIT_INSTR_OFFSETS
	.align		4
.L_2293:
        /*00d0*/ 	.byte	0x04, 0x1c
        /*00d2*/ 	.short	(.L_2295 - .L_2294)


	//   ....[0]....
.L_2294:
        /*00d4*/ 	.word	0x00001440


	//----- nvinfo : EIATTR_MAX_THREADS
	.align		4
.L_2295:
        /*00d8*/ 	.byte	0x04, 0x05
        /*00da*/ 	.short	(.L_2297 - .L_2296)
.L_2296:
        /*00dc*/ 	.word	0x00000080
        /*00e0*/ 	.word	0x00000001
        /*00e4*/ 	.word	0x00000001


	//----- nvinfo : EIATTR_CRS_STACK_SIZE
	.align		4
.L_2297:
        /*00e8*/ 	.byte	0x04, 0x1e
        /*00ea*/ 	.short	(.L_2299 - .L_2298)
.L_2298:
        /*00ec*/ 	.word	0x00000000


	//----- nvinfo : EIATTR_CBANK_PARAM_SIZE
	.align		4
.L_2299:
        /*00f0*/ 	.byte	0x03, 0x19
        /*00f2*/ 	.short	0x0128


	//----- nvinfo : EIATTR_PARAM_CBANK
	.align		4
        /*00f4*/ 	.byte	0x04, 0x0a
        /*00f6*/ 	.short	(.L_2301 - .L_2300)
	.align		4
.L_2300:
        /*00f8*/ 	.word	index@(.nv.constant0._ZN10layer_norm31ln_parallel_residual_bwd_kernelINS_13Kernel_traitsIf6__halffS2_fjLj256ELj1ELj4ELj1ELj16ENS_18Kernel_traits_baseILj256EfS2_fS2_fjLj128EEEEELb0ELb1ELb1EEEvNS_9BwdParamsE)
        /*00fc*/ 	.short	0x0210
        /*00fe*/ 	.short	0x0128


	//----- nvinfo : EIATTR_SW_WAR
	.align		4
.L_2301:
        /*0100*/ 	.byte	0x04, 0x36
        /*0102*/ 	.short	(.L_2303 - .L_2302)
.L_2302:
        /*0104*/ 	.word	0x00000008
.L_2303:


//--------------------- .nv.info._ZN10layer_norm31ln_parallel_residual_bwd_kernelINS_13Kernel_traitsIf6__halffS2_fjLj256ELj1ELj4ELj1ELj16ENS_18Kernel_traits_baseILj256EfS2_fS2_fjLj128EEEEELb1ELb0ELb0EEEvNS_9BwdParamsE --------------------------
	.section	.nv.info._ZN10layer_norm31ln_parallel_residual_bwd_kernelINS_13Kernel_traitsIf6__halffS2_fjLj256ELj1ELj4ELj1ELj16ENS_18Kernel_traits_baseILj256EfS2_fS2_fjLj128EEEEELb1ELb0ELb0EEEvNS_9BwdParamsE,"",@"SHT_CUDA_INFO"
	.sectionflags	@""
	.align	4


	//----- nvinfo : EIATTR_CUDA_API_VERSION
	.align		4
        /*0000*/ 	.byte	0x04, 0x37
        /*0002*/ 	.short	(.L_2305 - .L_2304)
.L_2304:
        /*0004*/ 	.word	0x00000082


	//----- nvinfo : EIATTR_KPARAM_INFO
	.align		4
.L_2305:
        /*0008*/ 	.byte	0x04, 0x17
        /*000a*/ 	.short	(.L_2307 - .L_2306)
.L_2306:
        /*000c*/ 	.word	0x00000000
        /*0010*/ 	.short	0x0000
        /*0012*/ 	.short	0x0000
        /*0014*/ 	.byte	0x00, 0xf0, 0xa1, 0x04


	//----- nvinfo : EIATTR_SPARSE_MMA_MASK
	.align		4
.L_2307:
        /*0018*/ 	.byte	0x03, 0x50
        /*001a*/ 	.short	0x0000


	//----- nvinfo : EIATTR_MAXREG_COUNT
	.align		4
        /*001c*/ 	.byte	0x03, 0x1b
        /*001e*/ 	.short	0x00ff


	//----- nvinfo : EIATTR_NUM_BARRIERS
	.align		4
        /*0020*/ 	.byte	0x02, 0x4c
        /*0022*/ 	.byte	0x01
	.zero		1


	//----- nvinfo : EIATTR_MERCURY_ISA_VERSION
	.align		4
        /*0024*/ 	.byte	0x03, 0x5f
        /*0026*/ 	.short	0x0101


	//----- nvinfo : EIATTR_COOP_GROUP_MASK_REGIDS
	.align		4
        /*0028*/ 	.byte	0x04, 0x29
        /*002a*/ 	.short	(.L_2309 - .L_2308)


	//   ....[0]....
.L_2308:
        /*002c*/ 	.word	0xffffffff


	//   ....[1]....
        /*0030*/ 	.word	0xffffffff


	//   ....[2]....
        /*0034*/ 	.word	0xffffffff


	//   ....[3]....
        /*0038*/ 	.word	0xffffffff


	//   ....[4]....
        /*003c*/ 	.word	0xffffffff


	//   ....[5]....
        /*0040*/ 	.word	0xffffffff


	//   ....[6]....
        /*0044*/ 	.word	0xffffffff


	//   ....[7]....
        /*0048*/ 	.word	0xffffffff


	//   ....[8]....
        /*004c*/ 	.word	0xffffffff


	//   ....[9]....
        /*0050*/ 	.word	0xffffffff


	//   ....[10]....
        /*0054*/ 	.word	0x05000073


	//   ....[11]....
        /*0058*/ 	.word	0x05000073


	//   ....[12]....
        /*005c*/ 	.word	0x05000073


	//   ....[13]....
        /*0060*/ 	.word	0x05000073


	//   ....[14]....
        /*0064*/ 	.word	0x05000073


	//   ....[15]....
        /*0068*/ 	.word	0x05000073


	//   ....[16]....
        /*006c*/ 	.word	0x05000073


	//   ....[17]....
        /*0070*/ 	.word	0x05000073


	//   ....[18]....
        /*0074*/ 	.word	0x05000073


	//   ....[19]....
        /*0078*/ 	.word	0x05000073


	//----- nvinfo : EIATTR_COOP_GROUP_INSTR_OFFSETS
	.align		4
.L_2309:
        /*007c*/ 	.byte	0x04, 0x28
        /*007e*/ 	.short	(.L_2311 - .L_2310)


	//   ....[0]....
.L_2310:
        /*0080*/ 	.word	0x00000d90


	//   ....[1]....
        /*0084*/ 	.word	0x00000da0


	//   ....[2]....
        /*0088*/ 	.word	0x00000dd0


	//   ....[3]....
        /*008c*/ 	.word	0x00000de0


	//   ....[4]....
        /*0090*/ 	.word	0x00000e10


	//   ....[5]....
        /*0094*/ 	.word	0x00000e20


	//   ....[6]....
        /*0098*/ 	.word	0x00000e50


	//   ....[7]....
        /*009c*/ 	.word	0x00000e60


	//   ....[8]....
        /*00a0*/ 	.word	0x00000e90


	//   ....[9]....
        /*00a4*/ 	.word	0x00000ea0


	//   ....[10]....
        /*00a8*/ 	.word	0x00002040


	//   ....[11]....
        /*00ac*/ 	.word	0x000020d0


	//   ....[12]....
        /*00b0*/ 	.word	0x00002140


	//   ....[13]....
        /*00b4*/ 	.word	0x000021a0


	//   ....[14]....
        /*00b8*/ 	.word	0x00002210


	//   ....[15]....
        /*00bc*/ 	.word	0x00002270


	//   ....[16]....
        /*00c0*/ 	.word	0x000022e0


	//   ....[17]....
        /*00c4*/ 	.word	0x00002340


	//   ....[18]....
        /*00c8*/ 	.word	0x000023b0


	//   ....[19]....
        /*00cc*/ 	.word	0x00002410


	//----- nvinfo : EIATTR_EXIT_INSTR_OFFSETS
	.align		4
.L_2311:
        /*00d0*/ 	.byte	0x04, 0x1c
        /*00d2*/ 	.short	(.L_2313 - .L_2312)


	//   ....[0]....
.L_2312:
        /*00d4*/ 	.word	0x00001f10


	//   ....[1]....
        /*00d8*/ 	.word	0x00001fd0


	//----- nvinfo : EIATTR_MAX_THREADS
	.align		4
.L_2313:
        /*00dc*/ 	.byte	0x04, 0x05
        /*00de*/ 	.short	(.L_2315 - .L_2314)
.L_2314:
        /*00e0*/ 	.word	0x00000080
        /*00e4*/ 	.word	0x00000001
        /*00e8*/ 	.word	0x00000001


	//----- nvinfo : EIATTR_CRS_STACK_SIZE
	.align		4
.L_2315:
        /*00ec*/ 	.byte	0x04, 0x1e
        /*00ee*/ 	.short	(.L_2317 - .L_2316)
.L_2316:
        /*00f0*/ 	.word	0x00000000


	//----- nvinfo : EIATTR_CBANK_PARAM_SIZE
	.align		4
.L_2317:
        /*00f4*/ 	.byte	0x03, 0x19
        /*00f6*/ 	.short	0x0128


	//----- nvinfo : EIATTR_PARAM_CBANK
	.align		4
        /*00f8*/ 	.byte	0x04, 0x0a
        /*00fa*/ 	.short	(.L_2319 - .L_2318)
	.align		4
.L_2318:
        /*00fc*/ 	.word	index@(.nv.constant0._ZN10layer_norm31ln_parallel_residual_bwd_kernelINS_13Kernel_traitsIf6__halffS2_fjLj256ELj1ELj4ELj1ELj16ENS_18Kernel_traits_baseILj256EfS2_fS2_fjLj128EEEEELb1ELb0ELb0EEEvNS_9BwdParamsE)
        /*0100*/ 	.short	0x0210
        /*0102*/ 	.short	0x0128


	//----- nvinfo : EIATTR_SW_WAR
	.align		4
.L_2319:
        /*0104*/ 	.byte	0x04, 0x36
        /*0106*/ 	.short	(.L_2321 - .L_2320)
.L_2320:
        /*0108*/ 	.word	0x00000008
.L_2321:


//--------------------- .nv.info._ZN10layer_norm31ln_parallel_residual_bwd_kernelINS_13Kernel_traitsIf6__halffS2_fjLj256ELj1ELj4ELj1ELj16ENS_18Kernel_traits_baseILj256EfS2_fS2_fjLj128EEEEELb1ELb0ELb1EEEvNS_9BwdParamsE --------------------------
	.section	.nv.info._ZN10layer_norm31ln_parallel_residual_bwd_kernelINS_13Kernel_traitsIf6__halffS2_fjLj256ELj1ELj4ELj1ELj16ENS_18Kernel_traits_baseILj256EfS2_fS2_fjLj128EEEEELb1ELb0ELb1EEEvNS_9BwdParamsE,"",@"SHT_CUDA_INFO"
	.sectionflags	@""
	.align	4


	//----- nvinfo : EIATTR_CUDA_API_VERSION
	.align		4
        /*0000*/ 	.byte	0x04, 0x37
        /*0002*/ 	.short	(.L_2323 - .L_2322)
.L_2322:
        /*0004*/ 	.word	0x00000082


	//----- nvinfo : EIATTR_KPARAM_INFO
	.align		4
.L_2323:
        /*0008*/ 	.byte	0x04, 0x17
        /*000a*/ 	.short	(.L_2325 - .L_2324)
.L_2324:
        /*000c*/ 	.word	0x00000000
        /*0010*/ 	.short	0x0000
        /*0012*/ 	.short	0x0000
        /*0014*/ 	.byte	0x00, 0xf0, 0xa1, 0x04


	//----- nvinfo : EIATTR_SPARSE_MMA_MASK
	.align		4
.L_2325:
        /*0018*/ 	.byte	0x03, 0x50
        /*001a*/ 	.short	0x0000


	//----- nvinfo : EIATTR_MAXREG_COUNT
	.align		4
        /*001c*/ 	.byte	0x03, 0x1b
        /*001e*/ 	.short	0x00ff


	//----- nvinfo : EIATTR_NUM_BARRIERS
	.align		4
        /*0020*/ 	.byte	0x02, 0x4c
        /*0022*/ 	.byte	0x01
	.zero		1


	//----- nvinfo : EIATTR_MERCURY_ISA_VERSION
	.align		4
        /*0024*/ 	.byte	0x03, 0x5f
        /*0026*/ 	.short	0x0101


	//----- nvinfo : EIATTR_COOP_GROUP_MASK_REGIDS
	.align		4
        /*0028*/ 	.byte	0x04, 0x29
        /*002a*/ 	.short	(.L_2327 - .L_2326)


	//   ....[0]....
.L_2326:
        /*002c*/ 	.word	0xffffffff


	//   ....[1]....
        /*0030*/ 	.word	0xffffffff


	//   ....[2]....
        /*0034*/ 	.word	0xffffffff


	//   ....[3]....
        /*0038*/ 	.word	0xffffffff


	//   ....[4]....
        /*003c*/ 	.word	0xffffffff


	//   ....[5]....
        /*0040*/ 	.word	0xffffffff


	//   ....[6]....
        /*0044*/ 	.word	0xffffffff


	//   ....[7]....
        /*0048*/ 	.word	0xffffffff


	//   ....[8]....
        /*004c*/ 	.word	0xffffffff


	//   ....[9]....
        /*0050*/ 	.word	0xffffffff


	//   ....[10]....
        /*0054*/ 	.word	0x05000070


	//   ....[11]....
        /*0058*/ 	.word	0x05000070


	//   ....[12]....
        /*005c*/ 	.word	0x05000070


	//   ....[13]....
        /*0060*/ 	.word	0x05000070


	//   ....[14]....
        /*0064*/ 	.word	0x05000070


	//   ....[15]....
        /*0068*/ 	.word	0x05000070


	//   ....[16]....
        /*006c*/ 	.word	0x05000070


	//   ....[17]....
        /*0070*/ 	.word	0x05000070


	//   ....[18]....
        /*0074*/ 	.word	0x05000070


	//   ....[19]....
        /*0078*/ 	.word	0x05000070


	//----- nvinfo : EIATTR_COOP_GROUP_INSTR_OFFSETS
	.align		4
.L_2327:
        /*007c*/ 	.byte	0x04, 0x28
        /*007e*/ 	.short	(.L_2329 - .L_2328)


	//   ....[0]....
.L_2328:
        /*0080*/ 	.word	0x00000dc0


	//   ....[1]....
        /*0084*/ 	.word	0x00000dd0


	//   ....[2]....
        /*0088*/ 	.word	0x00000e00


	//   ....[3]....
        /*008c*/ 	.word	0x00000e10


	//   ....[4]....
        /*0090*/ 	.word	0x00000e40


	//   ....[5]....
        /*0094*/ 	.word	0x00000e50


	//   ....[6]....
        /*0098*/ 	.word	0x00000e80


	//   ....[7]....
        /*009c*/ 	.word	0x00000e90


	//   ....[8]....
        /*00a0*/ 	.word	0x00000ec0


	//   ....[9]....
        /*00a4*/ 	.word	0x00000ed0


	//   ....[10]....
        /*00a8*/ 	.word	0x00002070


	//   ....[11]....
        /*00ac*/ 	.word	0x00002100


	//   ....[12]....
        /*00b0*/ 	.word	0x00002160


	//   ....[13]....
        /*00b4*/ 	.word	0x000021c0


	//   ....[14]....
        /*00b8*/ 	.word	0x00002220


	//   ....[15]....
        /*00bc*/ 	.word	0x00002280


	//   ....[16]....
        /*00c0*/ 	.word	0x000022e0


	//   ....[17]....
        /*00c4*/ 	.word	0x00002340


	//   ....[18]....
        /*00c8*/ 	.word	0x000023a0


	//   ....[19]....
        /*00cc*/ 	.word	0x00002400


	//----- nvinfo : EIATTR_EXIT_INSTR_OFFSETS
	.align		4
.L_2329:
        /*00d0*/ 	.byte	0x04, 0x1c
        /*00d2*/ 	.short	(.L_2331 - .L_2330)


	//   ....[0]....
.L_2330:
        /*00d4*/ 	.word	0x00002010


	//----- nvinfo : EIATTR_MAX_THREADS
	.align		4
.L_2331:
        /*00d8*/ 	.byte	0x04, 0x05
        /*00da*/ 	.short	(.L_2333 - .L_2332)
.L_2332:
        /*00dc*/ 	.word	0x00000080
        /*00e0*/ 	.word	0x00000001
        /*00e4*/ 	.word	0x00000001


	//----- nvinfo : EIATTR_CRS_STACK_SIZE
	.align		4
.L_2333:
        /*00e8*/ 	.byte	0x04, 0x1e
        /*00ea*/ 	.short	(.L_2335 - .L_2334)
.L_2334:
        /*00ec*/ 	.word	0x00000000


	//----- nvinfo : EIATTR_CBANK_PARAM_SIZE
	.align		4
.L_2335:
        /*00f0*/ 	.byte	0x03, 0x19
        /*00f2*/ 	.short	0x0128


	//----- nvinfo : EIATTR_PARAM_CBANK
	.align		4
        /*00f4*/ 	.byte	0x04, 0x0a
        /*00f6*/ 	.short	(.L_2337 - .L_2336)
	.align		4
.L_2336:
        /*00f8*/ 	.word	index@(.nv.constant0._ZN10layer_norm31ln_parallel_residual_bwd_kernelINS_13Kernel_traitsIf6__halffS2_fjLj256ELj1ELj4ELj1ELj16ENS_18Kernel_traits_baseILj256EfS2_fS2_fjLj128EEEEELb1ELb0ELb1EEEvNS_9BwdParamsE)
        /*00fc*/ 	.short	0x0210
        /*00fe*/ 	.short	0x0128


	//----- nvinfo : EIATTR_SW_WAR
	.align		4
.L_2337:
        /*0100*/ 	.byte	0x04, 0x36
        /*0102*/ 	.short	(.L_2339 - .L_2338)
.L_2338:
        /*0104*/ 	.word	0x00000008
.L_2339:


//--------------------- .nv.info._ZN10layer_norm22ln_bwd_finalize_kernelINS_22Kernel_traits_finalizeILj256Ef6__halffS2_fjLb0ELj1024ELj4ENS_18Kernel_traits_baseILj256EfS2_fS2_fjLj1024EEEEELb0ELb0EEEvNS_9BwdParamsE --------------------------
	.section	.nv.info._ZN10layer_norm22ln_bwd_finalize_kernelINS_22Kernel_traits_finalizeILj256Ef6__halffS2_fjLb0ELj1024ELj4ENS_18Kernel_traits_baseILj256EfS2_fS2_fjLj1024EEEEELb0ELb0EEEvNS_9BwdParamsE,"",@"SHT_CUDA_INFO"
	.sectionflags	@""
	.align	4


	//----- nvinfo : EIATTR_CUDA_API_VERSION
	.align		4
        /*0000*/ 	.byte	0x04, 0x37
        /*0002*/ 	.short	(.L_2341 - .L_2340)
.L_2340:
        /*0004*/ 	.word	0x00000082


	//----- nvinfo : EIATTR_KPARAM_INFO
	.align		4
.L_2341:
        /*0008*/ 	.byte	0x04, 0x17
        /*000a*/ 	.short	(.L_2343 - .L_2342)
.L_2342:
        /*000c*/ 	.word	0x00000000
        /*0010*/ 	.short	0x0000
        /*0012*/ 	.short	0x0000
        /*0014*/ 	.byte	0x00, 0xf0, 0xa1, 0x04


	//----- nvinfo : EIATTR_SPARSE_MMA_MASK
	.align		4
.L_2343:
        /*0018*/ 	.byte	0x03, 0x50
        /*001a*/ 	.short	0x0000


	//----- nvinfo : EIATTR_MAXREG_COUNT
	.align		4
        /*001c*/ 	.byte	0x03, 0x1b
        /*001e*/ 	.short	0x0040


	//----- nvinfo : EIATTR_NUM_BARRIERS
	.align		4
        /*0020*/ 	.byte	0x02, 0x4c
        /*0022*/ 	.byte	0x01
	.zero		1


	//----- nvinfo : EIATTR_MERCURY_ISA_VERSION
	.align		4
        /*0024*/ 	.byte	0x03, 0x5f
        /*0026*/ 	.short	0x0101


	//----- nvinfo : EIATTR_COOP_GROUP_MASK_REGIDS
	.align		4
        /*0028*/ 	.byte	0x04, 0x29
        /*002a*/ 	.short	(.L_2345 - .L_2344)


	//   ....[0]....
.L_2344:
        /*002c*/ 	.word	0xffffffff


	//   ....[1]....
        /*0030*/ 	.word	0xffffffff


	//   ....[2]....
        /*0034*/ 	.word	0xffffffff


	//   ....[3]....
        /*0038*/ 	.word	0xffffffff


	//   ....[4]....
        /*003c*/ 	.word	0xffffffff


	//   ....[5]....
        /*0040*/ 	.word	0xffffffff


	//   ....[6]....
        /*0044*/ 	.word	0xffffffff


	//   ....[7]....
        /*0048*/ 	.word	0xffffffff


	//   ....[8]....
        /*004c*/ 	.word	0xffffffff


	//   ....[9]....
        /*0050*/ 	.word	0xffffffff


	//   ....[10]....
        /*0054*/ 	.word	0x05000013


	//   ....[11]....
        /*0058*/ 	.word	0x05000013


	//   ....[12]....
        /*005c*/ 	.word	0x05000013


	//   ....[13]....
        /*0060*/ 	.word	0x05000013


	//   ....[14]....
        /*0064*/ 	.word	0x05000013


	//   ....[15]....
        /*0068*/ 	.word	0x05000013


	//   ....[16]....
        /*006c*/ 	.word	0x05000013


	//   ....[17]....
        /*0070*/ 	.word	0x05000013


	//   ....[18]....
        /*0074*/ 	.word	0x05000013


	//   ....[19]....
        /*0078*/ 	.word	0x05000013


	//----- nvinfo : EIATTR_COOP_GROUP_INSTR_OFFSETS
	.align		4
.L_2345:
        /*007c*/ 	.byte	0x04, 0x28
        /*007e*/ 	.short	(.L_2347 - .L_2346)


	//   ....[0]....
.L_2346:
        /*0080*/ 	.word	0x000008e0


	//   ....[1]....
        /*0084*/ 	.word	0x000008f0


	//   ....[2]....
        /*0088*/ 	.word	0x00000920


	//   ....[3]....
        /*008c*/ 	.word	0x00000930


	//   ....[4]....
        /*0090*/ 	.word	0x00000960


	//   ....[5]....
        /*0094*/ 	.word	0x00000970


	//   ....[6]....
        /*0098*/ 	.word	0x000009a0


	//   ....[7]....
        /*009c*/ 	.word	0x000009b0


	//   ....[8]....
        /*00a0*/ 	.word	0x000009e0


	//   ....[9]....
        /*00a4*/ 	.word	0x000009f0


	//   ....[10]....
        /*00a8*/ 	.word	0x00000bf0


	//   ....[11]....
        /*00ac*/ 	.word	0x00000c60


	//   ....[12]....
        /*00b0*/ 	.word	0x00000cd0


	//   ....[13]....
        /*00b4*/ 	.word	0x00000d40


	//   ....[14]....
        /*00b8*/ 	.word	0x00000db0


	//   ....[15]....
        /*00bc*/ 	.word	0x00000e10


	//   ....[16]....
        /*00c0*/ 	.word	0x00000e80


	//   ....[17]....
        /*00c4*/ 	.word	0x00000ef0


	//   ....[18]....
        /*00c8*/ 	.word	0x00000f60


	//   ....[19]....
        /*00cc*/ 	.word	0x00000fd0


	//----- nvinfo : EIATTR_EXIT_INSTR_OFFSETS
	.align		4
.L_2347:
        /*00d0*/ 	.byte	0x04, 0x1c
        /*00d2*/ 	.short	(.L_2349 - .L_2348)


	//   ....[0]....
.L_2348:
        /*00d4*/ 	.word	0x00000070


	//   ....[1]....
        /*00d8*/ 	.word	0x00000b90


	//----- nvinfo : EIATTR_MAX_THREADS
	.align		4
.L_2349:
        /*00dc*/ 	.byte	0x04, 0x05
        /*00de*/ 	.short	(.L_2351 - .L_2350)
.L_2350:
        /*00e0*/ 	.word	0x00000400
        /*00e4*/ 	.word	0x00000001
        /*00e8*/ 	.word	0x00000001


	//----- nvinfo : EIATTR_CRS_STACK_SIZE
	.align		4
.L_2351:
        /*00ec*/ 	.byte	0x04, 0x1e
        /*00ee*/ 	.short	(.L_2353 - .L_2352)
.L_2352:
        /*00f0*/ 	.word	0x00000000


	//----- nvinfo : EIATTR_CBANK_PARAM_SIZE
	.align		4
.L_2353:
        /*00f4*/ 	.byte	0x03, 0x19
        /*00f6*/ 	.short	0x0128


	//----- nvinfo : EIATTR_PARAM_CBANK
	.align		4
        /*00f8*/ 	.byte	0x04, 0x0a
        /*00fa*/ 	.short	(.L_2355 - .L_2354)
	.align		4
.L_2354:
        /*00fc*/ 	.word	index@(.nv.constant0._ZN10layer_norm22ln_bwd_finalize_kernelINS_22Kernel_traits_finalizeILj256Ef6__halffS2_fjLb0ELj1024ELj4ENS_18Kernel_traits_baseILj256EfS2_fS2_fjLj1024EEEEELb0ELb0EEEvNS_9BwdParamsE)
        /*0100*/ 	.short	0x0210
        /*0102*/ 	.short	0x0128


	//----- nvinfo : EIATTR_SW_WAR
	.align		4
.L_2355:
        /*0104*/ 	.byte	0x04, 0x36
        /*0106*/ 	.short	(.L_2357 - .L_2356)
.L_2356:
        /*0108*/ 	.word	0x00000008
.L_2357:


//--------------------- .nv.info._ZN10layer_norm40ln_parallel_residual_bwd_finalize_kernelINS_22Kernel_traits_finalizeILj256Ef6__halffS2_fjLb0ELj1024ELj4ENS_18Kernel_traits_baseILj256EfS2_fS2_fjLj1024EEEEELb0EEEvNS_9BwdParamsE --------------------------
	.section	.nv.info._ZN10layer_norm40ln_parallel_residual_bwd_finalize_kernelINS_22Kernel_traits_finalizeILj256Ef6__halffS2_fjLb0ELj1024ELj4ENS_18Kernel_traits_baseILj256EfS2_fS2_fjLj1024EEEEELb0EEEvNS_9BwdParamsE,"",@"SHT_CUDA_INFO"
	.sectionflags	@""
	.align	4


	//----- nvinfo : EIATTR_CUDA_API_VERSION
	.align		4
        /*0000*/ 	.byte	0x04, 0x37
        /*0002*/ 	.short	(.L_2359 - .L_2358)
.L_2358:
        /*0004*/ 	.word	0x00000082


	//----- nvinfo : EIATTR_KPARAM_INFO
	.align		4
.L_2359:
        /*0008*/ 	.byte	0x04, 0x17
        /*000a*/ 	.short	(.L_2361 - .L_2360)
.L_2360:
        /*000c*/ 	.word	0x00000000
        /*0010*/ 	.short	0x0000
        /*0012*/ 	.short	0x0000
        /*0014*/ 	.byte	0x00, 0xf0, 0xa1, 0x04


	//----- nvinfo : EIATTR_SPARSE_MMA_MASK
	.align		4
.L_2361:
        /*0018*/ 	.byte	0x03, 0x50
        /*001a*/ 	.short	0x0000


	//----- nvinfo : EIATTR_MAXREG_COUNT
	.align		4
        /*001c*/ 	.byte	0x03, 0x1b
        /*001e*/ 	.short	0x0040


	//----- nvinfo : EIATTR_NUM_BARRIERS
	.align		4
        /*0020*/ 	.byte	0x02, 0x4c
        /*0022*/ 	.byte	0x01
	.zero		1


	//----- nvinfo : EIATTR_MERCURY_ISA_VERSION
	.align		4
        /*0024*/ 	.byte	0x03, 0x5f
        /*0026*/ 	.short	0x0101


	//----- nvinfo : EIATTR_COOP_GROUP_MASK_REGIDS
	.align		4
        /*0028*/ 	.byte	0x04, 0x29
        /*002a*/ 	.short	(.L_2363 - .L_2362)


	//   ....[0]....
.L_2362:
        /*002c*/ 	.word	0xffffffff


	//   ....[1]....
        /*0030*/ 	.word	0xffffffff


	//   ....[2]....
        /*0034*/ 	.word	0xffffffff


	//   ....[3]....
        /*0038*/ 	.word	0xffffffff


	//   ....[4]....
        /*003c*/ 	.word	0xffffffff


	//   ....[5]....
        /*0040*/ 	.word	0xffffffff


	//   ....[6]....
        /*0044*/ 	.word	0xffffffff


	//   ....[7]....
        /*0048*/ 	.word	0xffffffff


	//   ....[8]....
        /*004c*/ 	.word	0xffffffff


	//   ....[9]....
        /*0050*/ 	.word	0xffffffff


	//   ....[10]....
        /*0054*/ 	.word	0xffffffff


	//   ....[11]....
        /*0058*/ 	.word	0xffffffff


	//   ....[12]....
        /*005c*/ 	.word	0xffffffff


	//   ....[13]....
        /*0060*/ 	.word	0xffffffff


	//   ....[14]....
        /*0064*/ 	.word	0xffffffff


	//   ....[15]....
        /*0068*/ 	.word	0xffffffff


	//   ....[16]....
        /*006c*/ 	.word	0xffffffff


	//   ....[17]....
        /*0070*/ 	.word	0xffffffff


	//   ....[18]....
        /*0074*/ 	.word	0xffffffff


	//   ....[19]....
        /*0078*/ 	.word	0xffffffff


	//   ....[20]....
        /*007c*/ 	.word	0x0500000c


	//   ....[21]....
        /*0080*/ 	.word	0x0500000c


	//   ....[22]....
        /*0084*/ 	.word	0x0500000c


	//   ....[23]....
        /*0088*/ 	.word	0x0500000c


	//   ....[24]....
        /*008c*/ 	.word	0x0500000c


	//   ....[25]....
        /*0090*/ 	.word	0x0500000c


	//   ....[26]....
        /*0094*/ 	.word	0x0500000c


	//   ....[27]....
        /*0098*/ 	.word	0x0500000c


	//   ....[28]....
        /*009c*/ 	.word	0x0500000c


	//   ....[29]....
        /*00a0*/ 	.word	0x0500000c


	//   ....[30]....
        /*00a4*/ 	.word	0x0500000c


	//   ....[31]....
        /*00a8*/ 	.word	0x0500000c


	//   ....[32]....
        /*00ac*/ 	.word	0x0500000c


	//   ....[33]....
        /*00b0*/ 	.word	0x0500000c


	//   ....[34]....
        /*00b4*/ 	.word	0x0500000c


	//   ....[35]....
        /*00b8*/ 	.word	0x0500000c


	//   ....[36]....
        /*00bc*/ 	.word	0x0500000c


	//   ....[37]....
        /*00c0*/ 	.word	0x0500000c


	//   ....[38]....
        /*00c4*/ 	.word	0x0500000c


	//   ....[39]....
        /*00c8*/ 	.word	0x0500000c


	//----- nvinfo : EIATTR_COOP_GROUP_INSTR_OFFSETS
	.align		4
.L_2363:
        /*00cc*/ 	.byte	0x04, 0x28
        /*00ce*/ 	.short	(.L_2365 - .L_2364)


	//   ....[0]....
.L_2364:
        /*00d0*/ 	.word	0x00000ce0


	//   ....[1]....
        /*00d4*/ 	.word	0x00000cf0


	//   ....[2]....
        /*00d8*/ 	.word	0x00000d00


	//   ....[3]....
        /*00dc*/ 	.word	0x00000d10


	//   ....[4]....
        /*00e0*/ 	.word	0x00000d40


	//   ....[5]....
        /*00e4*/ 	.word	0x00000d70


	//   ....[6]....
        /*00e8*/ 	.word	0x00000d80


	//   ....[7]....
        /*00ec*/ 	.word	0x00000d90


	//   ....[8]....
        /*00f0*/ 	.word	0x00000db0


	//   ....[9]....
        /*00f4*/ 	.word	0x00000df0


	//   ....[10]....
        /*00f8*/ 	.word	0x00000e00


	//   ....[11]....
        /*00fc*/ 	.word	0x00000e10


	//   ....[12]....
        /*0100*/ 	.word	0x00000e30


	//   ....[13]....
        /*0104*/ 	.word	0x00000e70


	//   ....[14]....
        /*0108*/ 	.word	0x00000e80


	//   ....[15]....
        /*010c*/ 	.word	0x00000e90


	//   ....[16]....
        /*0110*/ 	.word	0x00000eb0


	//   ....[17]....
        /*0114*/ 	.word	0x00000ee0


	//   ....[18]....
        /*0118*/ 	.word	0x00000f00


	//   ....[19]....
        /*011c*/ 	.word	0x00000f10


	//   ....[20]....
        /*0120*/ 	.word	0x000011f0


	//   ....[21]....
        /*0124*/ 	.word	0x00001250


	//   ....[22]....
        /*0128*/ 	.word	0x000012b0


	//   ....[23]....
        /*012c*/ 	.word	0x00001310


	//   ....[24]....
        /*0130*/ 	.word	0x00001370


	//   ....[25]....
        /*0134*/ 	.word	0x000013d0


	//   ....[26]....
        /*0138*/ 	.word	0x00001440


	//   ....[27]....
        /*013c*/ 	.word	0x000014b0


	//   ....[28]....
        /*0140*/ 	.word	0x00001520


	//   ....[29]....
        /*0144*/ 	.word	0x00001590


	//   ....[30]....
        /*0148*/ 	.word	0x000015f0


	//   ....[31]....
        /*014c*/ 	.word	0x00001660


	//   ....[32]....
        /*0150*/ 	.word	0x000016d0


	//   ....[33]....
        /*0154*/ 	.word	0x00001740


	//   ....[34]....
        /*0158*/ 	.word	0x000017b0


	//   ....[35]....
        /*015c*/ 	.word	0x00001810


	//   ....[36]....
        /*0160*/ 	.word	0x00001880


	//   ....[37]....
        /*0164*/ 	.word	0x000018f0


	//   ....[38]....
        /*0168*/ 	.word	0x00001960


	//   ....[39]....
        /*016c*/ 	.word	0x000019d0


	//----- nvinfo : EIATTR_EXIT_INSTR_OFFSETS
	.align		4
.L_2365:
        /*0170*/ 	.byte	0x04, 0x1c
        /*0172*/ 	.short	(.L_2367 - .L_2366)


	//   ....[0]....
.L_2366:
        /*0174*/ 	.word	0x00000070


	//   ....[1]....
        /*0178*/ 	.word	0x00001190


	//----- nvinfo : EIATTR_MAX_THREADS
	.align		4
.L_2367:
        /*017c*/ 	.byte	0x04, 0x05
        /*017e*/ 	.short	(.L_2369 - .L_2368)
.L_2368:
        /*0180*/ 	.word	0x00000400
        /*0184*/ 	.word	0x00000001
        /*0188*/ 	.word	0x00000001


	//----- nvinfo : EIATTR_CRS_STACK_SIZE
	.align		4
.L_2369:
        /*018c*/ 	.byte	0x04, 0x1e
        /*018e*/ 	.short	(.L_2371 - .L_2370)
.L_2370:
        /*0190*/ 	.word	0x00000000


	//----- nvinfo : EIATTR_CBANK_PARAM_SIZE
	.align		4
.L_2371:
        /*0194*/ 	.byte	0x03, 0x19
        /*0196*/ 	.short	0x0128


	//----- nvinfo : EIATTR_PARAM_CBANK
	.align		4
        /*0198*/ 	.byte	0x04, 0x0a
        /*019a*/ 	.short	(.L_2373 - .L_2372)
	.align		4
.L_2372:
        /*019c*/ 	.word	index@(.nv.constant0._ZN10layer_norm40ln_parallel_residual_bwd_finalize_kernelINS_22Kernel_traits_finalizeILj256Ef6__halffS2_fjLb0ELj1024ELj4ENS_18Kernel_traits_baseILj256EfS2_fS2_fjLj1024EEEEELb0EEEvNS_9BwdParamsE)
        /*01a0*/ 	.short	0x0210
        /*01a2*/ 	.short	0x0128


	//----- nvinfo : EIATTR_SW_WAR
	.align		4
.L_2373:
        /*01a4*/ 	.byte	0x04, 0x36
        /*01a6*/ 	.short	(.L_2375 - .L_2374)
.L_2374:
        /*01a8*/ 	.word	0x00000008
.L_2375:


//--------------------- .nv.info._ZN10layer_norm31ln_parallel_residual_bwd_kernelINS_13Kernel_traitsIf6__halffS2_fjLj256ELj1ELj4ELj1ELj16ENS_18Kernel_traits_baseILj256EfS2_fS2_fjLj128EEEEELb1ELb1ELb0EEEvNS_9BwdParamsE --------------------------
	.section	.nv.info._ZN10layer_norm31ln_parallel_residual_bwd_kernelINS_13Kernel_traitsIf6__halffS2_fjLj256ELj1ELj4ELj1ELj16ENS_18Kernel_traits_baseILj256EfS2_fS2_fjLj128EEEEELb1ELb1ELb0EEEvNS_9BwdParamsE,"",@"SHT_CUDA_INFO"
	.sectionflags	@""
	.align	4


	//----- nvinfo : EIATTR_CUDA_API_VERSION
	.align		4
        /*0000*/ 	.byte	0x04, 0x37
        /*0002*/ 	.short	(.L_2377 - .L_2376)
.L_2376:
        /*0004*/ 	.word	0x00000082


	//----- nvinfo : EIATTR_KPARAM_INFO
	.align		4
.L_2377:
        /*0008*/ 	.byte	0x04, 0x17
        /*000a*/ 	.short	(.L_2379 - .L_2378)
.L_2378:
        /*000c*/ 	.word	0x00000000
        /*0010*/ 	.short	0x0000
        /*0012*/ 	.short	0x0000
        /*0014*/ 	.byte	0x00, 0xf0, 0xa1, 0x04


	//----- nvinfo : EIATTR_SPARSE_MMA_MASK
	.align		4
.L_2379:
        /*0018*/ 	.byte	0x03, 0x50
        /*001a*/ 	.short	0x0000


	//----- nvinfo : EIATTR_MAXREG_COUNT
	.align		4
        /*001c*/ 	.byte	0x03, 0x1b
        /*001e*/ 	.short	0x00ff


	//----- nvinfo : EIATTR_NUM_BARRIERS
	.align		4
        /*0020*/ 	.byte	0x02, 0x4c
        /*0022*/ 	.byte	0x01
	.zero		1


	//----- nvinfo : EIATTR_MERCURY_ISA_VERSION
	.align		4
        /*0024*/ 	.byte	0x03, 0x5f
        /*0026*/ 	.short	0x0101


	//----- nvinfo : EIATTR_COOP_GROUP_MASK_REGIDS
	.align		4
        /*0028*/ 	.byte	0x04, 0x29
        /*002a*/ 	.short	(.L_2381 - .L_2380)


	//   ....[0]....
.L_2380:
        /*002c*/ 	.word	0xffffffff


	//   ....[1]....
        /*0030*/ 	.word	0xffffffff


	//   ....[2]....
        /*0034*/ 	.word	0xffffffff


	//   ....[3]....
        /*0038*/ 	.word	0xffffffff


	//   ....[4]....
        /*003c*/ 	.word	0xffffffff


	//   ....[5]....
        /*0040*/ 	.word	0xffffffff


	//   ....[6]....
        /*0044*/ 	.word	0xffffffff


	//   ....[7]....
        /*0048*/ 	.word	0xffffffff


	//   ....[8]....
        /*004c*/ 	.word	0xffffffff


	//   ....[9]....
        /*0050*/ 	.word	0xffffffff


	//   ....[10]....
        /*0054*/ 	.word	0x05000038


	//   ....[11]....
        /*0058*/ 	.word	0x05000038


	//   ....[12]....
        /*005c*/ 	.word	0x05000038


	//   ....[13]....
        /*0060*/ 	.word	0x05000038


	//   ....[14]....
        /*0064*/ 	.word	0x05000038


	//   ....[15]....
        /*0068*/ 	.word	0x05000038


	//   ....[16]....
        /*006c*/ 	.word	0x05000038


	//   ....[17]....
        /*0070*/ 	.word	0x05000038


	//   ....[18]....
        /*0074*/ 	.word	0x05000038


	//   ....[19]....
        /*0078*/ 	.word	0x05000038


	//----- nvinfo : EIATTR_COOP_GROUP_INSTR_OFFSETS
	.align		4
.L_2381:
        /*007c*/ 	.byte	0x04, 0x28
        /*007e*/ 	.short	(.L_2383 - .L_2382)


	//   ....[0]....
.L_2382:
        /*0080*/ 	.word	0x00000a90


	//   ....[1]....
        /*0084*/ 	.word	0x00000aa0


	//   ....[2]....
        /*0088*/ 	.word	0x00000ad0


	//   ....[3]....
        /*008c*/ 	.word	0x00000ae0


	//   ....[4]....
        /*0090*/ 	.word	0x00000b10


	//   ....[5]....
        /*0094*/ 	.word	0x00000b20


	//   ....[6]....
        /*0098*/ 	.word	0x00000b50


	//   ....[7]....
        /*009c*/ 	.word	0x00000b60


	//   ....[8]....
        /*00a0*/ 	.word	0x00000b90


	//   ....[9]....
        /*00a4*/ 	.word	0x00000ba0


	//   ....[10]....
        /*00a8*/ 	.word	0x00001920


	//   ....[11]....
        /*00ac*/ 	.word	0x000019b0


	//   ....[12]....
        /*00b0*/ 	.word	0x00001a10


	//   ....[13]....
        /*00b4*/ 	.word	0x00001a70


	//   ....[14]....
        /*00b8*/ 	.word	0x00001ad0


	//   ....[15]....
        /*00bc*/ 	.word	0x00001b30


	//   ....[16]....
        /*00c0*/ 	.word	0x00001b90


	//   ....[17]....
        /*00c4*/ 	.word	0x00001bf0


	//   ....[18]....
        /*00c8*/ 	.word	0x00001c50


	//   ....[19]....
        /*00cc*/ 	.word	0x00001cb0


	//----- nvinfo : EIATTR_EXIT_INSTR_OFFSETS
	.align		4
.L_2383:
        /*00d0*/ 	.byte	0x04, 0x1c
        /*00d2*/ 	.short	(.L_2385 - .L_2384)


	//   ....[0]....
.L_2384:
        /*00d4*/ 	.word	0x00001890


	//   ....[1]....
        /*00d8*/ 	.word	0x000018c0


	//----- nvinfo : EIATTR_MAX_THREADS
	.align		4
.L_2385:
        /*00dc*/ 	.byte	0x04, 0x05
        /*00de*/ 	.short	(.L_2387 - .L_2386)
.L_2386:
        /*00e0*/ 	.word	0x00000080
        /*00e4*/ 	.word	0x00000001
        /*00e8*/ 	.word	0x00000001


	//----- nvinfo : EIATTR_CRS_STACK_SIZE
	.align		4
.L_2387:
        /*00ec*/ 	.byte	0x04, 0x1e
        /*00ee*/ 	.short	(.L_2389 - .L_2388)
.L_2388:
        /*00f0*/ 	.word	0x00000000


	//----- nvinfo : EIATTR_CBANK_PARAM_SIZE
	.align		4
.L_2389:
        /*00f4*/ 	.byte	0x03, 0x19
        /*00f6*/ 	.short	0x0128


	//----- nvinfo : EIATTR_PARAM_CBANK
	.align		4
        /*00f8*/ 	.byte	0x04, 0x0a
        /*00fa*/ 	.short	(.L_2391 - .L_2390)
	.align		4
.L_2390:
        /*00fc*/ 	.word	index@(.nv.constant0._ZN10layer_norm31ln_parallel_residual_bwd_kernelINS_13Kernel_traitsIf6__halffS2_fjLj256ELj1ELj4ELj1ELj16ENS_18Kernel_traits_baseILj256EfS2_fS2_fjLj128EEEEELb1ELb1ELb0EEEvNS_9BwdParamsE)
        /*0100*/ 	.short	0x0210
        /*0102*/ 	.short	0x0128


	//----- nvinfo : EIATTR_SW_WAR
	.align		4
.L_2391:
        /*0104*/ 	.byte	0x04, 0x36
        /*0106*/ 	.short	(.L_2393 - .L_2392)
.L_2392:
        /*0108*/ 	.word	0x00000008
.L_2393:


//--------------------- .nv.info._ZN10layer_norm22ln_bwd_finalize_kernelINS_22Kernel_traits_finalizeILj256Ef6__halffS2_fjLb0ELj1024ELj4ENS_18Kernel_traits_baseILj256EfS2_fS2_fjLj1024EEEEELb0ELb1EEEvNS_9BwdParamsE --------------------------
	.section	.nv.info._ZN10layer_norm22ln_bwd_finalize_kernelINS_22Kernel_traits_finalizeILj256Ef6__halffS2_fjLb0ELj1024ELj4ENS_18Kernel_traits_baseILj256EfS2_fS2_fjLj1024EEEEELb0ELb1EEEvNS_9BwdParamsE,"",@"SHT_CUDA_INFO"
	.sectionflags	@""
	.align	4


	//----- nvinfo : EIATTR_CUDA_API_VERSION
	.align		4
        /*0000*/ 	.byte	0x04, 0x37
        /*0002*/ 	.short	(.L_2395 - .L_2394)
.L_2394:
        /*0004*/ 	.word	0x00000082


	//----- nvinfo : EIATTR_KPARAM_INFO
	.align		4
.L_2395:
        /*0008*/ 	.byte	0x04, 0x17
        /*000a*/ 	.short	(.L_2397 - .L_2396)
.L_2396:
        /*000c*/ 	.word	0x00000000
        /*0010*/ 	.short	0x0000
        /*0012*/ 	.short	0x0000
        /*0014*/ 	.byte	0x00, 0xf0, 0xa1, 0x04


	//----- nvinfo : EIATTR_SPARSE_MMA_MASK
	.align		4
.L_2397:
        /*0018*/ 	.byte	0x03, 0x50
        /*001a*/ 	.short	0x0000


	//----- nvinfo : EIATTR_MAXREG_COUNT
	.align		4
        /*001c*/ 	.byte	0x03, 0x1b
        /*001e*/ 	.short	0x0040


	//----- nvinfo : EIATTR_NUM_BARRIERS
	.align		4
        /*0020*/ 	.byte	0x02, 0x4c
        /*0022*/ 	.byte	0x01
	.zero		1


	//----- nvinfo : EIATTR_MERCURY_ISA_VERSION
	.align		4
        /*0024*/ 	.byte	0x03, 0x5f
        /*0026*/ 	.short	0x0101


	//----- nvinfo : EIATTR_COOP_GROUP_MASK_REGIDS
	.align		4
        /*0028*/ 	.byte	0x04, 0x29
        /*002a*/ 	.short	(.L_2399 - .L_2398)


	//   ....[0]....
.L_2398:
        /*002c*/ 	.word	0xffffffff


	//   ....[1]....
        /*0030*/ 	.word	0xffffffff


	//   ....[2]....
        /*0034*/ 	.word	0xffffffff


	//   ....[3]....
        /*0038*/ 	.word	0xffffffff


	//   ....[4]....
        /*003c*/ 	.word	0xffffffff


	//   ....[5]....
        /*0040*/ 	.word	0xffffffff


	//   ....[6]....
        /*0044*/ 	.word	0xffffffff


	//   ....[7]....
        /*0048*/ 	.word	0xffffffff


	//   ....[8]....
        /*004c*/ 	.word	0xffffffff


	//   ....[9]....
        /*0050*/ 	.word	0xffffffff


	//   ....[10]....
        /*0054*/ 	.word	0x05000011


	//   ....[11]....
        /*0058*/ 	.word	0x05000011


	//   ....[12]....
        /*005c*/ 	.word	0x05000011


	//   ....[13]....
        /*0060*/ 	.word	0x05000011


	//   ....[14]....
        /*0064*/ 	.word	0x05000011


	//   ....[15]....
        /*0068*/ 	.word	0x05000011


	//   ....[16]....
        /*006c*/ 	.word	0x05000011


	//   ....[17]....
        /*0070*/ 	.word	0x05000011


	//   ....[18]....
        /*0074*/ 	.word	0x05000011


	//   ....[19]....
        /*0078*/ 	.word	0x05000011


	//----- nvinfo : EIATTR_COOP_GROUP_INSTR_OFFSETS
	.align		4
.L_2399:
        /*007c*/ 	.byte	0x04, 0x28
        /*007e*/ 	.short	(.L_2401 - .L_2400)


	//   ....[0]....
.L_2400:
        /*0080*/ 	.word	0x000008e0


	//   ....[1]....
        /*0084*/ 	.word	0x000008f0


	//   ....[2]....
        /*0088*/ 	.word	0x00000920


	//   ....[3]....
        /*008c*/ 	.word	0x00000930


	//   ....[4]....
        /*0090*/ 	.word	0x00000960


	//   ....[5]....
        /*0094*/ 	.word	0x00000970


	//   ....[6]....
        /*0098*/ 	.word	0x000009a0


	//   ....[7]....
        /*009c*/ 	.word	0x000009b0


	//   ....[8]....
        /*00a0*/ 	.word	0x000009e0


	//   ....[9]....
        /*00a4*/ 	.word	0x000009f0


	//   ....[10]....
        /*00a8*/ 	.word	0x00000ba0


	//   ....[11]....
        /*00ac*/ 	.word	0x00000c10


	//   ....[12]....
        /*00b0*/ 	.word	0x00000c80


	//   ....[13]....
        /*00b4*/ 	.word	0x00000cf0


	//   ....[14]....
        /*00b8*/ 	.word	0x00000d60


	//   ....[15]....
        /*00bc*/ 	.word	0x00000dc0


	//   ....[16]....
        /*00c0*/ 	.word	0x00000e30


	//   ....[17]....
        /*00c4*/ 	.word	0x00000ea0


	//   ....[18]....
        /*00c8*/ 	.word	0x00000f10


	//   ....[19]....
        /*00cc*/ 	.word	0x00000f80


	//----- nvinfo : EIATTR_EXIT_INSTR_OFFSETS
	.align		4
.L_2401:
        /*00d0*/ 	.byte	0x04, 0x1c
        /*00d2*/ 	.short	(.L_2403 - .L_2402)


	//   ....[0]....
.L_2402:
        /*00d4*/ 	.word	0x00000070


	//   ....[1]....
        /*00d8*/ 	.word	0x00000b40


	//----- nvinfo : EIATTR_MAX_THREADS
	.align		4
.L_2403:
        /*00dc*/ 	.byte	0x04, 0x05
        /*00de*/ 	.short	(.L_2405 - .L_2404)
.L_2404:
        /*00e0*/ 	.word	0x00000400
        /*00e4*/ 	.word	0x00000001
        /*00e8*/ 	.word	0x00000001


	//----- nvinfo : EIATTR_CRS_STACK_SIZE
	.align		4
.L_2405:
        /*00ec*/ 	.byte	0x04, 0x1e
        /*00ee*/ 	.short	(.L_2407 - .L_2406)
.L_2406:
        /*00f0*/ 	.word	0x00000000


	//----- nvinfo : EIATTR_CBANK_PARAM_SIZE
	.align		4
.L_2407:
        /*00f4*/ 	.byte	0x03, 0x19
        /*00f6*/ 	.short	0x0128


	//----- nvinfo : EIATTR_PARAM_CBANK
	.align		4
        /*00f8*/ 	.byte	0x04, 0x0a
        /*00fa*/ 	.short	(.L_2409 - .L_2408)
	.align		4
.L_2408:
        /*00fc*/ 	.word	index@(.nv.constant0._ZN10layer_norm22ln_bwd_finalize_kernelINS_22Kernel_traits_finalizeILj256Ef6__halffS2_fjLb0ELj1024ELj4ENS_18Kernel_traits_baseILj256EfS2_fS2_fjLj1024EEEEELb0ELb1EEEvNS_9BwdParamsE)
        /*0100*/ 	.short	0x0210
        /*0102*/ 	.short	0x0128


	//----- nvinfo : EIATTR_SW_WAR
	.align		4
.L_2409:
        /*0104*/ 	.byte	0x04, 0x36
        /*0106*/ 	.short	(.L_2411 - .L_2410)
.L_2410:
        /*0108*/ 	.word	0x00000008
.L_2411:


//--------------------- .nv.info._ZN10layer_norm40ln_parallel_residual_bwd_finalize_kernelINS_22Kernel_traits_finalizeILj256Ef6__halffS2_fjLb0ELj1024ELj4ENS_18Kernel_traits_baseILj256EfS2_fS2_fjLj1024EEEEELb1EEEvNS_9BwdParamsE --------------------------
	.section	.nv.info._ZN10layer_norm40ln_parallel_residual_bwd_finalize_kernelINS_22Kernel_traits_finalizeILj256Ef6__halffS2_fjLb0ELj1024ELj4ENS_18Kernel_traits_baseILj256EfS2_fS2_fjLj1024EEEEELb1EEEvNS_9BwdParamsE,"",@"SHT_CUDA_INFO"
	.sectionflags	@""
	.align	4


	//----- nvinfo : EIATTR_CUDA_API_VERSION
	.align		4
        /*0000*/ 	.byte	0x04, 0x37
        /*0002*/ 	.short	(.L_2413 - .L_2412)
.L_2412:
        /*0004*/ 	.word	0x00000082


	//----- nvinfo : EIATTR_KPARAM_INFO
	.align		4
.L_2413:
        /*0008*/ 	.byte	0x04, 0x17
        /*000a*/ 	.short	(.L_2415 - .L_2414)
.L_2414:
        /*000c*/ 	.word	0x00000000
        /*0010*/ 	.short	0x0000
        /*0012*/ 	.short	0x0000
        /*0014*/ 	.byte	0x00, 0xf0, 0xa1, 0x04


	//----- nvinfo : EIATTR_SPARSE_MMA_MASK
	.align		4
.L_2415:
        /*0018*/ 	.byte	0x03, 0x50
        /*001a*/ 	.short	0x0000


	//----- nvinfo : EIATTR_MAXREG_COUNT
	.align		4
        /*001c*/ 	.byte	0x03, 0x1b
        /*001e*/ 	.short	0x0040


	//----- nvinfo : EIATTR_NUM_BARRIERS
	.align		4
        /*0020*/ 	.byte	0x02, 0x4c
        /*0022*/ 	.byte	0x01
	.zero		1


	//----- nvinfo : EIATTR_MERCURY_ISA_VERSION
	.align		4
        /*0024*/ 	.byte	0x03, 0x5f
        /*0026*/ 	.short	0x0101


	//----- nvinfo : EIATTR_COOP_GROUP_MASK_REGIDS
	.align		4
        /*0028*/ 	.byte	0x04, 0x29
        /*002a*/ 	.short	(.L_2417 - .L_2416)


	//   ....[0]....
.L_2416:
        /*002c*/ 	.word	0xffffffff


	//   ....[1]....
        /*0030*/ 	.word	0xffffffff


	//   ....[2]....
        /*0034*/ 	.word	0xffffffff


	//   ....[3]....
        /*0038*/ 	.word	0xffffffff


	//   ....[4]....
        /*003c*/ 	.word	0xffffffff


	//   ....[5]....
        /*0040*/ 	.word	0xffffffff


	//   ....[6]....
        /*0044*/ 	.word	0xffffffff


	//   ....[7]....
        /*0048*/ 	.word	0xffffffff


	//   ....[8]....
        /*004c*/ 	.word	0xffffffff


	//   ....[9]....
        /*0050*/ 	.word	0xffffffff


	//   ....[10]....
        /*0054*/ 	.word	0xffffffff


	//   ....[11]....
        /*0058*/ 	.word	0xffffffff


	//   ....[12]....
        /*005c*/ 	.word	0xffffffff


	//   ....[13]....
        /*0060*/ 	.word	0xffffffff


	//   ....[14]....
        /*0064*/ 	.word	0xffffffff


	//   ....[15]....
        /*0068*/ 	.word	0xffffffff


	//   ....[16]....
        /*006c*/ 	.word	0xffffffff


	//   ....[17]....
        /*0070*/ 	.word	0xffffffff


	//   ....[18]....
        /*0074*/ 	.word	0xffffffff


	//   ....[19]....
        /*0078*/ 	.word	0xffffffff


	//   ....[20]....
        /*007c*/ 	.word	0x0500000b


	//   ....[21]....
        /*0080*/ 	.word	0x0500000b


	//   ....[22]....
        /*0084*/ 	.word	0x0500000b


	//   ....[23]....
        /*0088*/ 	.word	0x0500000b


	//   ....[24]....
        /*008c*/ 	.word	0x0500000b


	//   ....[25]....
        /*0090*/ 	.word	0x0500000b


	//   ....[26]....
        /*0094*/ 	.word	0x0500000b


	//   ....[27]....
        /*0098*/ 	.word	0x0500000b


	//   ....[28]....
        /*009c*/ 	.word	0x0500000b


	//   ....[29]....
        /*00a0*/ 	.word	0x0500000b


	//   ....[30]....
        /*00a4*/ 	.word	0x0500000b


	//   ....[31]....
        /*00a8*/ 	.word	0x0500000b


	//   ....[32]....
        /*00ac*/ 	.word	0x0500000b


	//   ....[33]....
        /*00b0*/ 	.word	0x0500000b


	//   ....[34]....
        /*00b4*/ 	.word	0x0500000b


	//   ....[35]....
        /*00b8*/ 	.word	0x0500000b


	//   ....[36]....
        /*00bc*/ 	.word	0x0500000b


	//   ....[37]....
        /*00c0*/ 	.word	0x0500000b


	//   ....[38]....
        /*00c4*/ 	.word	0x0500000b


	//   ....[39]....
        /*00c8*/ 	.word	0x0500000b


	//----- nvinfo : EIATTR_COOP_GROUP_INSTR_OFFSETS
	.align		4
.L_2417:
        /*00cc*/ 	.byte	0x04, 0x28
        /*00ce*/ 	.short	(.L_2419 - .L_2418)


	//   ....[0]....
.L_2418:
        /*00d0*/ 	.word	0x00000ce0


	//   ....[1]....
        /*00d4*/ 	.word	0x00000cf0


	//   ....[2]....
        /*00d8*/ 	.word	0x00000d00


	//   ....[3]....
        /*00dc*/ 	.word	0x00000d10


	//   ....[4]....
        /*00e0*/ 	.word	0x00000d40


	//   ....[5]....
        /*00e4*/ 	.word	0x00000d70


	//   ....[6]....
        /*00e8*/ 	.word	0x00000d80


	//   ....[7]....
        /*00ec*/ 	.word	0x00000d90


	//   ....[8]....
        /*00f0*/ 	.word	0x00000db0


	//   ....[9]....
        /*00f4*/ 	.word	0x00000df0


	//   ....[10]....
        /*00f8*/ 	.word	0x00000e00


	//   ....[11]....
        /*00fc*/ 	.word	0x00000e10


	//   ....[12]....
        /*0100*/ 	.word	0x00000e30


	//   ....[13]....
        /*0104*/ 	.word	0x00000e70


	//   ....[14]....
        /*0108*/ 	.word	0x00000e80


	//   ....[15]....
        /*010c*/ 	.word	0x00000e90


	//   ....[16]....
        /*0110*/ 	.word	0x00000eb0


	//   ....[17]....
        /*0114*/ 	.word	0x00000ee0


	//   ....[18]....
        /*0118*/ 	.word	0x00000f00


	//   ....[19]....
        /*011c*/ 	.word	0x00000f10


	//   ....[20]....
        /*0120*/ 	.word	0x000011d0


	//   ....[21]....
        /*0124*/ 	.word	0x00001230


	//   ....[22]....
        /*0128*/ 	.word	0x00001290


	//   ....[23]....
        /*012c*/ 	.word	0x000012f0


	//   ....[24]....
        /*0130*/ 	.word	0x00001350


	//   ....[25]....
        /*0134*/ 	.word	0x000013b0


	//   ....[26]....
        /*0138*/ 	.word	0x00001420


	//   ....[27]....
        /*013c*/ 	.word	0x00001490


	//   ....[28]....
        /*0140*/ 	.word	0x00001500


	//   ....[29]....
        /*0144*/ 	.word	0x00001570


	//   ....[30]....
        /*0148*/ 	.word	0x000015d0


	//   ....[31]....
        /*014c*/ 	.word	0x00001640


	//   ....[32]....
        /*0150*/ 	.word	0x000016b0


	//   ....[33]....
        /*0154*/ 	.word	0x00001720


	//   ....[34]....
        /*0158*/ 	.word	0x00001790


	//   ....[35]....
        /*015c*/ 	.word	0x000017f0


	//   ....[36]....
        /*0160*/ 	.word	0x00001860


	//   ....[37]....
        /*0164*/ 	.word	0x000018d0


	//   ....[38]....
        /*0168*/ 	.word	0x00001940


	//   ....[39]....
        /*016c*/ 	.word	0x000019b0


	//----- nvinfo : EIATTR_EXIT_INSTR_OFFSETS
	.align		4
.L_2419:
        /*0170*/ 	.byte	0x04, 0x1c
        /*0172*/ 	.short	(.L_2421 - .L_2420)


	//   ....[0]....
.L_2420:
        /*0174*/ 	.word	0x00000070


	//   ....[1]....
        /*0178*/ 	.word	0x00001170


	//----- nvinfo : EIATTR_MAX_THREADS
	.align		4
.L_2421:
        /*017c*/ 	.byte	0x04, 0x05
        /*017e*/ 	.short	(.L_2423 - .L_2422)
.L_2422:
        /*0180*/ 	.word	0x00000400
        /*0184*/ 	.word	0x00000001
        /*0188*/ 	.word	0x00000001


	//----- nvinfo : EIATTR_CRS_STACK_SIZE
	.align		4
.L_2423:
        /*018c*/ 	.byte	0x04, 0x1e
        /*018e*/ 	.short	(.L_2425 - .L_2424)
.L_2424:
        /*0190*/ 	.word	0x00000000


	//----- nvinfo : EIATTR_CBANK_PARAM_SIZE
	.align		4
.L_2425:
        /*0194*/ 	.byte	0x03, 0x19
        /*0196*/ 	.short	0x0128


	//----- nvinfo : EIATTR_PARAM_CBANK
	.align		4
        /*0198*/ 	.byte	0x04, 0x0a
        /*019a*/ 	.short	(.L_2427 - .L_2426)
	.align		4
.L_2426:
        /*019c*/ 	.word	index@(.nv.constant0._ZN10layer_norm40ln_parallel_residual_bwd_finalize_kernelINS_22Kernel_traits_finalizeILj256Ef6__halffS2_fjLb0ELj1024ELj4ENS_18Kernel_traits_baseILj256EfS2_fS2_fjLj1024EEEEELb1EEEvNS_9BwdParamsE)
        /*01a0*/ 	.short	0x0210
        /*01a2*/ 	.short	0x0128


	//----- nvinfo : EIATTR_SW_WAR
	.align		4
.L_2427:
        /*01a4*/ 	.byte	0x04, 0x36
        /*01a6*/ 	.short	(.L_2429 - .L_2428)
.L_2428:
        /*01a8*/ 	.word	0x00000008
.L_2429:


//--------------------- .nv.info._ZN10layer_norm31ln_parallel_residual_bwd_kernelINS_13Kernel_traitsIf6__halffS2_fjLj256ELj1ELj4ELj1ELj16ENS_18Kernel_traits_baseILj256EfS2_fS2_fjLj128EEEEELb1ELb1ELb1EEEvNS_9BwdParamsE --------------------------
	.section	.nv.info._ZN10layer_norm31ln_parallel_residual_bwd_kernelINS_13Kernel_traitsIf6__halffS2_fjLj256ELj1ELj4ELj1ELj16ENS_18Kernel_traits_baseILj256EfS2_fS2_fjLj128EEEEELb1ELb1ELb1EEEvNS_9BwdParamsE,"",@"SHT_CUDA_INFO"
	.sectionflags	@""
	.align	4


	//----- nvinfo : EIATTR_CUDA_API_VERSION
	.align		4
        /*0000*/ 	.byte	0x04, 0x37
        /*0002*/ 	.short	(.L_2431 - .L_2430)
.L_2430:
        /*0004*/ 	.word	0x00000082


	//----- nvinfo : EIATTR_KPARAM_INFO
	.align		4
.L_2431:
        /*0008*/ 	.byte	0x04, 0x17
        /*000a*/ 	.short	(.L_2433 - .L_2432)
.L_2432:
        /*000c*/ 	.word	0x00000000
        /*0010*/ 	.short	0x0000
        /*0012*/ 	.short	0x0000
        /*0014*/ 	.byte	0x00, 0xf0, 0xa1, 0x04


	//----- nvinfo : EIATTR_SPARSE_MMA_MASK
	.align		4
.L_2433:
        /*0018*/ 	.byte	0x03, 0x50
        /*001a*/ 	.short	0x0000


	//----- nvinfo : EIATTR_MAXREG_COUNT
	.align		4
        /*001c*/ 	.byte	0x03, 0x1b
        /*001e*/ 	.short	0x00ff


	//----- nvinfo : EIATTR_NUM_BARRIERS
	.align		4
        /*0020*/ 	.byte	0x02, 0x4c
        /*0022*/ 	.byte	0x01
	.zero		1


	//----- nvinfo : EIATTR_MERCURY_ISA_VERSION
	.align		4
        /*0024*/ 	.byte	0x03, 0x5f
        /*0026*/ 	.short	0x0101


	//----- nvinfo : EIATTR_COOP_GROUP_MASK_REGIDS
	.align		4
        /*0028*/ 	.byte	0x04, 0x29
        /*002a*/ 	.short	(.L_2435 - .L_2434)


	//   ....[0]....
.L_2434:
        /*002c*/ 	.word	0xffffffff


	//   ....[1]....
        /*0030*/ 	.word	0xffffffff


	//   ....[2]....
        /*0034*/ 	.word	0xffffffff


	//   ....[3]....
        /*0038*/ 	.word	0xffffffff


	//   ....[4]....
        /*003c*/ 	.word	0xffffffff


	//   ....[5]....
        /*0040*/ 	.word	0xffffffff


	//   ....[6]....
        /*0044*/ 	.word	0xffffffff


	//   ....[7]....
        /*0048*/ 	.word	0xffffffff


	//   ....[8]....
        /*004c*/ 	.word	0xffffffff


	//   ....[9]....
        /*0050*/ 	.word	0xffffffff


	//   ....[10]....
        /*0054*/ 	.word	0x05000056


	//   ....[11]....
        /*0058*/ 	.word	0x05000056


	//   ....[12]....
        /*005c*/ 	.word	0x05000056


	//   ....[13]....
        /*0060*/ 	.word	0x05000056


	//   ....[14]....
        /*0064*/ 	.word	0x05000056


	//   ....[15]....
        /*0068*/ 	.word	0x05000056


	//   ....[16]....
        /*006c*/ 	.word	0x05000056


	//   ....[17]....
        /*0070*/ 	.word	0x05000056


	//   ....[18]....
        /*0074*/ 	.word	0x05000056


	//   ....[19]....
        /*0078*/ 	.word	0x05000056


	//----- nvinfo : EIATTR_COOP_GROUP_INSTR_OFFSETS
	.align		4
.L_2435:
        /*007c*/ 	.byte	0x04, 0x28
        /*007e*/ 	.short	(.L_2437 - .L_2436)


	//   ....[0]....
.L_2436:
        /*0080*/ 	.word	0x00000a30


	//   ....[1]....
        /*0084*/ 	.word	0x00000a40


	//   ....[2]....
        /*0088*/ 	.word	0x00000a70


	//   ....[3]....
        /*008c*/ 	.word	0x00000a80


	//   ....[4]....
        /*0090*/ 	.word	0x00000ab0


	//   ....[5]....
        /*0094*/ 	.word	0x00000ac0


	//   ....[6]....
        /*0098*/ 	.word	0x00000af0


	//   ....[7]....
        /*009c*/ 	.word	0x00000b00


	//   ....[8]....
        /*00a0*/ 	.word	0x00000b30


	//   ....[9]....
        /*00a4*/ 	.word	0x00000b40


	//   ....[10]....
        /*00a8*/ 	.word	0x000018d0


	//   ....[11]....
        /*00ac*/ 	.word	0x00001960


	//   ....[12]....
        /*00b0*/ 	.word	0x000019d0


	//   ....[13]....
        /*00b4*/ 	.word	0x00001a30


	//   ....[14]....
        /*00b8*/ 	.word	0x00001aa0


	//   ....[15]....
        /*00bc*/ 	.word	0x00001b00


	//   ....[16]....
        /*00c0*/ 	.word	0x00001b70


	//   ....[17]....
        /*00c4*/ 	.word	0x00001bd0


	//   ....[18]....
        /*00c8*/ 	.word	0x00001c40


	//   ....[19]....
        /*00cc*/ 	.word	0x00001ca0


	//----- nvinfo : EIATTR_EXIT_INSTR_OFFSETS
	.align		4
.L_2437:
        /*00d0*/ 	.byte	0x04, 0x1c
        /*00d2*/ 	.short	(.L_2439 - .L_2438)


	//   ....[0]....
.L_2438:
        /*00d4*/ 	.word	0x00001860


	//----- nvinfo : EIATTR_MAX_THREADS
	.align		4
.L_2439:
        /*00d8*/ 	.byte	0x04, 0x05
        /*00da*/ 	.short	(.L_2441 - .L_2440)
.L_2440:
        /*00dc*/ 	.word	0x00000080
        /*00e0*/ 	.word	0x00000001
        /*00e4*/ 	.word	0x00000001


	//----- nvinfo : EIATTR_CRS_STACK_SIZE
	.align		4
.L_2441:
        /*00e8*/ 	.byte	0x04, 0x1e
        /*00ea*/ 	.short	(.L_2443 - .L_2442)
.L_2442:
        /*00ec*/ 	.word	0x00000000


	//----- nvinfo : EIATTR_CBANK_PARAM_SIZE
	.align		4
.L_2443:
        /*00f0*/ 	.byte	0x03, 0x19
        /*00f2*/ 	.short	0x0128


	//----- nvinfo : EIATTR_PARAM_CBANK
	.align		4
        /*00f4*/ 	.byte	0x04, 0x0a
        /*00f6*/ 	.short	(.L_2445 - .L_2444)
	.align		4
.L_2444:
        /*00f8*/ 	.word	index@(.nv.constant0._ZN10layer_norm31ln_parallel_residual_bwd_kernelINS_13Kernel_traitsIf6__halffS2_fjLj256ELj1ELj4ELj1ELj16ENS_18Kernel_traits_baseILj256EfS2_fS2_fjLj128EEEEELb1ELb1ELb1EEEvNS_9BwdParamsE)
        /*00fc*/ 	.short	0x0210
        /*00fe*/ 	.short	0x0128


	//----- nvinfo : EIATTR_SW_WAR
	.align		4
.L_2445:
        /*0100*/ 	.byte	0x04, 0x36
        /*0102*/ 	.short	(.L_2447 - .L_2446)
.L_2446:
        /*0104*/ 	.word	0x00000008
.L_2447:


//--------------------- .nv.info._ZN10layer_norm31ln_parallel_residual_bwd_kernelINS_13Kernel_traitsI6__halfffffjLj256ELj1ELj4ELj1ELj16ENS_18Kernel_traits_baseILj256ES2_ffffjLj128EEEEELb0ELb0ELb0EEEvNS_9BwdParamsE --------------------------
	.section	.nv.info._ZN10layer_norm31ln_parallel_residual_bwd_kernelINS_13Kernel_traitsI6__halfffffjLj256ELj1ELj4ELj1ELj16ENS_18Kernel_traits_baseILj256ES2_ffffjLj128EEEEELb0ELb0ELb0EEEvNS_9BwdParamsE,"",@"SHT_CUDA_INFO"
	.sectionflags	@""
	.align	4


	//----- nvinfo : EIATTR_CUDA_API_VERSION
	.align		4
        /*0000*/ 	.byte	0x04, 0x37
        /*0002*/ 	.short	(.L_2449 - .L_2448)
.L_2448:
        /*0004*/ 	.word	0x00000082


	//----- nvinfo : EIATTR_KPARAM_INFO
	.align		4
.L_2449:
        /*0008*/ 	.byte	0x04, 0x17
        /*000a*/ 	.short	(.L_2451 - .L_2450)
.L_2450:
        /*000c*/ 	.word	0x00000000
        /*0010*/ 	.short	0x0000
        /*0012*/ 	.short	0x0000
        /*0014*/ 	.byte	0x00, 0xf0, 0xa1, 0x04


	//----- nvinfo : EIATTR_SPARSE_MMA_MASK
	.align		4
.L_2451:
        /*0018*/ 	.byte	0x03, 0x50
        /*001a*/ 	.short	0x0000


	//----- nvinfo : EIATTR_MAXREG_COUNT
	.align		4
        /*001c*/ 	.byte	0x03, 0x1b
        /*001e*/ 	.short	0x00ff


	//----- nvinfo : EIATTR_NUM_BARRIERS
	.align		4
        /*0020*/ 	.byte	0x02, 0x4c
        /*0022*/ 	.byte	0x01
	.zero		1


	//----- nvinfo : EIATTR_MERCURY_ISA_VERSION
	.align		4
        /*0024*/ 	.byte	0x03, 0x5f
        /*0026*/ 	.short	0x0101


	//----- nvinfo : EIATTR_COOP_GROUP_MASK_REGIDS
	.align		4
        /*0028*/ 	.byte	0x04, 0x29
        /*002a*/ 	.short	(.L_2453 - .L_2452)


	//   ....[0]....
.L_2452:
        /*002c*/ 	.word	0xffffffff


	//   ....[1]....
        /*0030*/ 	.word	0xffffffff


	//   ....[2]....
        /*0034*/ 	.word	0xffffffff


	//   ....[3]....
        /*0038*/ 	.word	0xffffffff


	//   ....[4]....
        /*003c*/ 	.word	0xffffffff


	//   ....[5]....
        /*0040*/ 	.word	0xffffffff


	//   ....[6]....
        /*0044*/ 	.word	0xffffffff


	//   ....[7]....
        /*0048*/ 	.word	0xffffffff


	//   ....[8]....
        /*004c*/ 	.word	0xffffffff


	//   ....[9]....
        /*0050*/ 	.word	0xffffffff


	//   ....[10]....
        /*0054*/ 	.word	0x0500004c


	//   ....[11]....
        /*0058*/ 	.word	0x0500004c


	//   ....[12]....
        /*005c*/ 	.word	0x0500004c


	//   ....[13]....
        /*0060*/ 	.word	0x0500004c


	//   ....[14]....
        /*0064*/ 	.word	0x0500004c


	//   ....[15]....
        /*0068*/ 	.word	0x0500004c


	//   ....[16]....
        /*006c*/ 	.word	0x0500004c


	//   ....[17]....
        /*0070*/ 	.word	0x0500004c


	//   ....[18]....
        /*0074*/ 	.word	0x0500004c


	//   ....[19]....
        /*0078*/ 	.word	0x0500004c


	//----- nvinfo : EIATTR_COOP_GROUP_INSTR_OFFSETS
	.align		4
.L_2453:
        /*007c*/ 	.byte	0x04, 0x28
        /*007e*/ 	.short	(.L_2455 - .L_2454)


	//   ....[0]....
.L_2454:
        /*0080*/ 	.word	0x00000de0


	//   ....[1]....
        /*0084*/ 	.word	0x00000df0


	//   ....[2]....
        /*0088*/ 	.word	0x00000e20


	//   ....[3]....
        /*008c*/ 	.word	0x00000e30


	//   ....[4]....
        /*0090*/ 	.word	0x00000e60


	//   ....[5]....
        /*0094*/ 	.word	0x00000e70


	//   ....[6]....
        /*0098*/ 	.word	0x00000ea0


	//   ....[7]....
        /*009c*/ 	.word	0x00000eb0


	//   ....[8]....
        /*00a0*/ 	.word	0x00000ee0


	//   ....[9]....
        /*00a4*/ 	.word	0x00000ef0


	//   ....[10]....
        /*00a8*/ 	.word	0x00001ed0


	//   ....[11]....
        /*00ac*/ 	.word	0x00001f60


	//   ....[12]....
        /*00b0*/ 	.word	0x00001fd0


	//   ....[13]....
        /*00b4*/ 	.word	0x00002030


	//   ....[14]....
        /*00b8*/ 	.word	0x000020a0


	//   ....[15]....
        /*00bc*/ 	.word	0x00002100


	//   ....[16]....
        /*00c0*/ 	.word	0x00002170


	//   ....[17]....
        /*00c4*/ 	.word	0x000021d0


	//   ....[18]....
        /*00c8*/ 	.word	0x00002240


	//   ....[19]....
        /*00cc*/ 	.word	0x000022a0


	//----- nvinfo : EIATTR_EXIT_INSTR_OFFSETS
	.align		4
.L_2455:
        /*00d0*/ 	.byte	0x04, 0x1c
        /*00d2*/ 	.short	(.L_2457 - .L_2456)


	//   ....[0]....
.L_2456:
        /*00d4*/ 	.word	0x00001da0


	//   ....[1]....
        /*00d8*/ 	.word	0x00001e60


	//----- nvinfo : EIATTR_MAX_THREADS
	.align		4
.L_2457:
        /*00dc*/ 	.byte	0x04, 0x05
        /*00de*/ 	.short	(.L_2459 - .L_2458)
.L_2458:
        /*00e0*/ 	.word	0x00000080
        /*00e4*/ 	.word	0x00000001
        /*00e8*/ 	.word	0x00000001


	//----- nvinfo : EIATTR_CRS_STACK_SIZE
	.align		4
.L_2459:
        /*00ec*/ 	.byte	0x04, 0x1e
        /*00ee*/ 	.short	(.L_2461 - .L_2460)
.L_2460:
        /*00f0*/ 	.word	0x00000000


	//----- nvinfo : EIATTR_CBANK_PARAM_SIZE
	.align		4
.L_2461:
        /*00f4*/ 	.byte	0x03, 0x19
        /*00f6*/ 	.short	0x0128


	//----- nvinfo : EIATTR_PARAM_CBANK
	.align		4
        /*00f8*/ 	.byte	0x04, 0x0a
        /*00fa*/ 	.short	(.L_2463 - .L_2462)
	.align		4
.L_2462:
        /*00fc*/ 	.word	index@(.nv.constant0._ZN10layer_norm31ln_parallel_residual_bwd_kernelINS_13Kernel_traitsI6__halfffffjLj256ELj1ELj4ELj1ELj16ENS_18Kernel_traits_baseILj256ES2_ffffjLj128EEEEELb0ELb0ELb0EEEvNS_9BwdParamsE)
        /*0100*/ 	.short	0x0210
        /*0102*/ 	.short	0x0128


	//----- nvinfo : EIATTR_SW_WAR
	.align		4
.L_2463:
        /*0104*/ 	.byte	0x04, 0x36
        /*0106*/ 	.short	(.L_2465 - .L_2464)
.L_2464:
        /*0108*/ 	.word	0x00000008
.L_2465:


//--------------------- .nv.info._ZN10layer_norm31ln_parallel_residual_bwd_kernelINS_13Kernel_traitsI6__halfffffjLj256ELj1ELj4ELj1ELj16ENS_18Kernel_traits_baseILj256ES2_ffffjLj128EEEEELb0ELb0ELb1EEEvNS_9BwdParamsE --------------------------
	.section	.nv.info._ZN10layer_norm31ln_parallel_residual_bwd_kernelINS_13Kernel_traitsI6__halfffffjLj256ELj1ELj4ELj1ELj16ENS_18Kernel_traits_baseILj256ES2_ffffjLj128EEEEELb0ELb0ELb1EEEvNS_9BwdParamsE,"",@"SHT_CUDA_INFO"
	.sectionflags	@""
	.align	4


	//----- nvinfo : EIATTR_CUDA_API_VERSION
	.align		4
        /*0000*/ 	.byte	0x04, 0x37
        /*0002*/ 	.short	(.L_2467 - .L_2466)
.L_2466:
        /*0004*/ 	.word	0x00000082


	//----- nvinfo : EIATTR_KPARAM_INFO
	.align		4
.L_2467:
        /*0008*/ 	.byte	0x04, 0x17
        /*000a*/ 	.short	(.L_2469 - .L_2468)
.L_2468:
        /*000c*/ 	.word	0x00000000
        /*0010*/ 	.short	0x0000
        /*0012*/ 	.short	0x0000
        /*0014*/ 	.byte	0x00, 0xf0, 0xa1, 0x04


	//----- nvinfo : EIATTR_SPARSE_MMA_MASK
	.align		4
.L_2469:
        /*0018*/ 	.byte	0x03, 0x50
        /*001a*/ 	.short	0x0000


	//----- nvinfo : EIATTR_MAXREG_COUNT
	.align		4
        /*001c*/ 	.byte	0x03, 0x1b
        /*001e*/ 	.short	0x00ff


	//----- nvinfo : EIATTR_NUM_BARRIERS
	.align		4
        /*0020*/ 	.byte	0x02, 0x4c
        /*0022*/ 	.byte	0x01
	.zero		1


	//----- nvinfo : EIATTR_ANNOTATIONS
	.align		4
        /*0024*/ 	.byte	0x04, 0x55
        /*0026*/ 	.short	(.L_2471 - .L_2470)


	//   ....[0]....
.L_2470:
        /*0028*/ 	.word	0x00000001
        /*002c*/ 	.byte	0x70, 0x04, 0x00, 0x00, 0x01, 0x00, 0x00, 0x00, 0x10, 0x06, 0x00, 0x00


	//----- nvinfo : EIATTR_MERCURY_ISA_VERSION
	.align		4
.L_2471:
        /*0038*/ 	.byte	0x03, 0x5f
        /*003a*/ 	.short	0x0101


	//----- nvinfo : EIATTR_COOP_GROUP_MASK_REGIDS
	.align		4
        /*003c*/ 	.byte	0x04, 0x29
        /*003e*/ 	.short	(.L_2473 - .L_2472)


	//   ....[0]....
.L_2472:
        /*0040*/ 	.word	0xffffffff


	//   ....[1]....
        /*0044*/ 	.word	0xffffffff


	//   ....[2]....
        /*0048*/ 	.word	0xffffffff


	//   ....[3]....
        /*004c*/ 	.word	0xffffffff


	//   ....[4]....
        /*0050*/ 	.word	0xffffffff


	//   ....[5]....
        /*0054*/ 	.word	0xffffffff


	//   ....[6]....
        /*0058*/ 	.word	0xffffffff


	//   ....[7]....
        /*005c*/ 	.word	0xffffffff


	//   ....[8]....
        /*0060*/ 	.word	0xffffffff


	//   ....[9]....
        /*0064*/ 	.word	0xffffffff


	//   ....[10]....
        /*0068*/ 	.word	0x05000030


	//   ....[11]....
        /*006c*/ 	.word	0x05000030


	//   ....[12]....
        /*0070*/ 	.word	0x05000030


	//   ....[13]....
        /*0074*/ 	.word	0x05000030


	//   ....[14]....
        /*0078*/ 	.word	0x05000030


	//   ....[15]....
        /*007c*/ 	.word	0x05000030


	//   ....[16]....
        /*0080*/ 	.word	0x05000030


	//   ....[17]....
        /*0084*/ 	.word	0x05000030


	//   ....[18]....
        /*0088*/ 	.word	0x05000030


	//   ....[19]....
        /*008c*/ 	.word	0x05000030


	//----- nvinfo : EIATTR_COOP_GROUP_INSTR_OFFSETS
	.align		4
.L_2473:
        /*0090*/ 	.byte	0x04, 0x28
        /*0092*/ 	.short	(.L_2475 - .L_2474)


	//   ....[0]....
.L_2474:
        /*0094*/ 	.word	0x00000d40


	//   ....[1]....
        /*0098*/ 	.word	0x00000d50


	//   ....[2]....
        /*009c*/ 	.word	0x00000d80


	//   ....[3]....
        /*00a0*/ 	.word	0x00000d90


	//   ....[4]....
        /*00a4*/ 	.word	0x00000dc0


	//   ....[5]....
        /*00a8*/ 	.word	0x00000dd0


	//   ....[6]....
        /*00ac*/ 	.word	0x00000e00


	//   ....[7]....
        /*00b0*/ 	.word	0x00000e10


	//   ....[8]....
        /*00b4*/ 	.word	0x00000e40


	//   ....[9]....
        /*00b8*/ 	.word	0x00000e50


	//   ....[10]....
        /*00bc*/ 	.word	0x00001dd0


	//   ....[11]....
        /*00c0*/ 	.word	0x00001e60


	//   ....[12]....
        /*00c4*/ 	.word	0x00001ec0


	//   ....[13]....
        /*00c8*/ 	.word	0x00001f20


	//   ....[14]....
        /*00cc*/ 	.word	0x00001f80


	//   ....[15]....
        /*00d0*/ 	.word	0x00001fe0


	//   ....[16]....
        /*00d4*/ 	.word	0x00002040


	//   ....[17]....
        /*00d8*/ 	.word	0x000020a0


	//   ....[18]....
        /*00dc*/ 	.word	0x00002100


	//   ....[19]....
        /*00e0*/ 	.word	0x00002160


	//----- nvinfo : EIATTR_EXIT_INSTR_OFFSETS
	.align		4
.L_2475:
        /*00e4*/ 	.byte	0x04, 0x1c
        /*00e6*/ 	.short	(.L_2477 - .L_2476)


	//   ....[0]....
.L_2476:
        /*00e8*/ 	.word	0x00001d70


	//----- nvinfo : EIATTR_MAX_THREADS
	.align		4
.L_2477:
        /*00ec*/ 	.byte	0x04, 0x05
        /*00ee*/ 	.short	(.L_2479 - .L_2478)
.L_2478:
        /*00f0*/ 	.word	0x00000080
        /*00f4*/ 	.word	0x00000001
        /*00f8*/ 	.word	0x00000001


	//----- nvinfo : EIATTR_CRS_STACK_SIZE
	.align		4
.L_2479:
        /*00fc*/ 	.byte	0x04, 0x1e
        /*00fe*/ 	.short	(.L_2481 - .L_2480)
.L_2480:
        /*0100*/ 	.word	0x00000000


	//----- nvinfo : EIATTR_CBANK_PARAM_SIZE
	.align		4
.L_2481:
        /*0104*/ 	.byte	0x03, 0x19
        /*0106*/ 	.short	0x0128


	//----- nvinfo : EIATTR_PARAM_CBANK
	.align		4
        /*0108*/ 	.byte	0x04, 0x0a
        /*010a*/ 	.short	(.L_2483 - .L_2482)
	.align		4
.L_2482:
        /*010c*/ 	.word	index@(.nv.constant0._ZN10layer_norm31ln_parallel_residual_bwd_kernelINS_13Kernel_traitsI6__halfffffjLj256ELj1ELj4ELj1ELj16ENS_18Kernel_traits_baseILj256ES2_ffffjLj128EEEEELb0ELb0ELb1EEEvNS_9BwdParamsE)
        /*0110*/ 	.short	0x0210
        /*0112*/ 	.short	0x0128


	//----- nvinfo : EIATTR_SW_WAR
	.align		4
.L_2483:
        /*0114*/ 	.byte	0x04, 0x36
        /*0116*/ 	.short	(.L_2485 - .L_2484)
.L_2484:
        /*0118*/ 	.word	0x00000008
.L_2485:


//--------------------- .nv.info._ZN10layer_norm31ln_parallel_residual_bwd_kernelINS_13Kernel_traitsI6__halfffffjLj256ELj1ELj4ELj1ELj16ENS_18Kernel_traits_baseILj256ES2_ffffjLj128EEEEELb0ELb1ELb0EEEvNS_9BwdParamsE --------------------------
	.section	.nv.info._ZN10layer_norm31ln_parallel_residual_bwd_kernelINS_13Kernel_traitsI6__halfffffjLj256ELj1ELj4ELj1ELj16ENS_18Kernel_traits_baseILj256ES2_ffffjLj128EEEEELb0ELb1ELb0EEEvNS_9BwdParamsE,"",@"SHT_CUDA_INFO"
	.sectionflags	@""
	.align	4


	//----- nvinfo : EIATTR_CUDA_API_VERSION
	.align		4
        /*0000*/ 	.byte	0x04, 0x37
        /*0002*/ 	.short	(.L_2487 - .L_2486)
.L_2486:
        /*0004*/ 	.word	0x00000082


	//----- nvinfo : EIATTR_KPARAM_INFO
	.align		4
.L_2487:
        /*0008*/ 	.byte	0x04, 0x17
        /*000a*/ 	.short	(.L_2489 - .L_2488)
.L_2488:
        /*000c*/ 	.word	0x00000000
        /*0010*/ 	.short	0x0000
        /*0012*/ 	.short	0x0000
        /*0014*/ 	.byte	0x00, 0xf0, 0xa1, 0x04


	//----- nvinfo : EIATTR_SPARSE_MMA_MASK
	.align		4
.L_2489:
        /*0018*/ 	.byte	0x03, 0x50
        /*001a*/ 	.short	0x0000


	//----- nvinfo : EIATTR_MAXREG_COUNT
	.align		4
        /*001c*/ 	.byte	0x03, 0x1b
        /*001e*/ 	.short	0x00ff


	//----- nvinfo : EIATTR_NUM_BARRIERS
	.align		4
        /*0020*/ 	.byte	0x02, 0x4c
        /*0022*/ 	.byte	0x01
	.zero		1


	//----- nvinfo : EIATTR_MERCURY_ISA_VERSION
	.align		4
        /*0024*/ 	.byte	0x03, 0x5f
        /*0026*/ 	.short	0x0101


	//----- nvinfo : EIATTR_COOP_GROUP_MASK_REGIDS
	.align		4
        /*0028*/ 	.byte	0x04, 0x29
        /*002a*/ 	.short	(.L_2491 - .L_2490)


	//   ....[0]....
.L_2490:
        /*002c*/ 	.word	0xffffffff


	//   ....[1]....
        /*0030*/ 	.word	0xffffffff


	//   ....[2]....
        /*0034*/ 	.word	0xffffffff


	//   ....[3]....
        /*0038*/ 	.word	0xffffffff


	//   ....[4]....
        /*003c*/ 	.word	0xffffffff


	//   ....[5]....
        /*0040*/ 	.word	0xffffffff


	//   ....[6]....
        /*0044*/ 	.word	0xffffffff


	//   ....[7]....
        /*0048*/ 	.word	0xffffffff


	//   ....[8]....
        /*004c*/ 	.word	0xffffffff


	//   ....[9]....
        /*0050*/ 	.word	0xffffffff


	//   ....[10]....
        /*0054*/ 	.word	0x05000045


	//   ....[11]....
        /*0058*/ 	.word	0x05000045


	//   ....[12]....
        /*005c*/ 	.word	0x05000045


	//   ....[13]....
        /*0060*/ 	.word	0x05000045


	//   ....[14]....
        /*0064*/ 	.word	0x05000045


	//   ....[15]....
        /*0068*/ 	.word	0x05000045


	//   ....[16]....
        /*006c*/ 	.word	0x05000045


	//   ....[17]....
        /*0070*/ 	.word	0x05000045


	//   ....[18]....
        /*0074*/ 	.word	0x05000045


	//   ....[19]....
        /*0078*/ 	.word	0x05000045


	//----- nvinfo : EIATTR_COOP_GROUP_INSTR_OFFSETS
	.align		4
.L_2491:
        /*007c*/ 	.byte	0x04, 0x28
        /*007e*/ 	.short	(.L_2493 - .L_2492)


	//   ....[0]....
.L_2492:
        /*0080*/ 	.word	0x00000a10


	//   ....[1]....
        /*0084*/ 	.word	0x00000a20


	//   ....[2]....
        /*0088*/ 	.word	0x00000a50


	//   ....[3]....
        /*008c*/ 	.word	0x00000a60


	//   ....[4]....
        /*0090*/ 	.word	0x00000a90


	//   ....[5]....
        /*0094*/ 	.word	0x00000aa0


	//   ....[6]....
        /*0098*/ 	.word	0x00000ad0


	//   ....[7]....
        /*009c*/ 	.word	0x00000ae0


	//   ....[8]....
        /*00a0*/ 	.word	0x00000b10


	//   ....[9]....
        /*00a4*/ 	.word	0x00000b20


	//   ....[10]....
        /*00a8*/ 	.word	0x000016f0


	//   ....[11]....
        /*00ac*/ 	.word	0x00001780


	//   ....[12]....
        /*00b0*/ 	.word	0x000017f0


	//   ....[13]....
        /*00b4*/ 	.word	0x00001850


	//   ....[14]....
        /*00b8*/ 	.word	0x000018c0


	//   ....[15]....
        /*00bc*/ 	.word	0x00001920


	//   ....[16]....
        /*00c0*/ 	.word	0x00001990


	//   ....[17]....
        /*00c4*/ 	.word	0x000019f0


	//   ....[18]....
        /*00c8*/ 	.word	0x00001a60


	//   ....[19]....
        /*00cc*/ 	.word	0x00001ac0


	//----- nvinfo : EIATTR_EXIT_INSTR_OFFSETS
	.align		4
.L_2493:
        /*00d0*/ 	.byte	0x04, 0x1c
        /*00d2*/ 	.short	(.L_2495 - .L_2494)


	//   ....[0]....
.L_2494:
        /*00d4*/ 	.word	0x00001650


	//   ....[1]....
        /*00d8*/ 	.word	0x00001680


	//----- nvinfo : EIATTR_MAX_THREADS
	.align		4
.L_2495:
        /*00dc*/ 	.byte	0x04, 0x05
        /*00de*/ 	.short	(.L_2497 - .L_2496)
.L_2496:
        /*00e0*/ 	.word	0x00000080
        /*00e4*/ 	.word	0x00000001
        /*00e8*/ 	.word	0x00000001


	//----- nvinfo : EIATTR_CRS_STACK_SIZE
	.align		4
.L_2497:
        /*00ec*/ 	.byte	0x04, 0x1e
        /*00ee*/ 	.short	(.L_2499 - .L_2498)
.L_2498:
        /*00f0*/ 	.word	0x00000000


	//----- nvinfo : EIATTR_CBANK_PARAM_SIZE
	.align		4
.L_2499:
        /*00f4*/ 	.byte	0x03, 0x19
        /*00f6*/ 	.short	0x0128


	//----- nvinfo : EIATTR_PARAM_CBANK
	.align		4
        /*00f8*/ 	.byte	0x04, 0x0a
        /*00fa*/ 	.short	(.L_2501 - .L_2500)
	.align		4
.L_2500:
        /*00fc*/ 	.word	index@(.nv.constant0._ZN10layer_norm31ln_parallel_residual_bwd_kernelINS_13Kernel_traitsI6__halfffffjLj256ELj1ELj4ELj1ELj16ENS_18Kernel_traits_baseILj256ES2_ffffjLj128EEEEELb0ELb1ELb0EEEvNS_9BwdParamsE)
        /*0100*/ 	.short	0x0210
        /*0102*/ 	.short	0x0128


	//----- nvinfo : EIATTR_SW_WAR
	.align		4
.L_2501:
        /*0104*/ 	.byte	0x04, 0x36
        /*0106*/ 	.short	(.L_2503 - .L_2502)
.L_2502:
        /*0108*/ 	.word	0x00000008
.L_2503:


//--------------------- .nv.info._ZN10layer_norm31ln_parallel_residual_bwd_kernelINS_13Kernel_traitsI6__halfffffjLj256ELj1ELj4ELj1ELj16ENS_18Kernel_traits_baseILj256ES2_ffffjLj128EEEEELb0ELb1ELb1EEEvNS_9BwdParamsE --------------------------
	.section	.nv.info._ZN10layer_norm31ln_parallel_residual_bwd_kernelINS_13Kernel_traitsI6__halfffffjLj256ELj1ELj4ELj1ELj16ENS_18Kernel_traits_baseILj256ES2_ffffjLj128EEEEELb0ELb1ELb1EEEvNS_9BwdParamsE,"",@"SHT_CUDA_INFO"
	.sectionflags	@""
	.align	4


	//----- nvinfo : EIATTR_CUDA_API_VERSION
	.align		4
        /*0000*/ 	.byte	0x04, 0x37
        /*0002*/ 	.short	(.L_2505 - .L_2504)
.L_2504:
        /*0004*/ 	.word	0x00000082


	//----- nvinfo : EIATTR_KPARAM_INFO
	.align		4
.L_2505:
        /*0008*/ 	.byte	0x04, 0x17
        /*000a*/ 	.short	(.L_2507 - .L_2506)
.L_2506:
        /*000c*/ 	.word	0x00000000
        /*0010*/ 	.short	0x0000
        /*0012*/ 	.short	0x0000
        /*0014*/ 	.byte	0x00, 0xf0, 0xa1, 0x04


	//----- nvinfo : EIATTR_SPARSE_MMA_MASK
	.align		4
.L_2507:
        /*0018*/ 	.byte	0x03, 0x50
        /*001a*/ 	.short	0x0000


	//----- nvinfo : EIATTR_MAXREG_COUNT
	.align		4
        /*001c*/ 	.byte	0x03, 0x1b
        /*001e*/ 	.short	0x00ff


	//----- nvinfo : EIATTR_NUM_BARRIERS
	.align		4
        /*0020*/ 	.byte	0x02, 0x4c
        /*0022*/ 	.byte	0x01
	.zero		1


	//----- nvinfo : EIATTR_MERCURY_ISA_VERSION
	.align		4
        /*0024*/ 	.byte	0x03, 0x5f
        /*0026*/ 	.short	0x0101


	//----- nvinfo : EIATTR_COOP_GROUP_MASK_REGIDS
	.align		4
        /*0028*/ 	.byte	0x04, 0x29
        /*002a*/ 	.short	(.L_2509 - .L_2508)


	//   ....[0]....
.L_2508:
        /*002c*/ 	.word	0xffffffff


	//   ....[1]....
        /*0030*/ 	.word	0xffffffff


	//   ....[2]....
        /*0034*/ 	.word	0xffffffff


	//   ....[3]....
        /*0038*/ 	.word	0xffffffff


	//   ....[4]....
        /*003c*/ 	.word	0xffffffff


	//   ....[5]....
        /*0040*/ 	.word	0xffffffff


	//   ....[6]....
        /*0044*/ 	.word	0xffffffff


	//   ....[7]....
        /*0048*/ 	.word	0xffffffff


	//   ....[8]....
        /*004c*/ 	.word	0xffffffff


	//   ....[9]....
        /*0050*/ 	.word	0xffffffff


	//   ....[10]....
        /*0054*/ 	.word	0x05000041


	//   ....[11]....
        /*0058*/ 	.word	0x05000041


	//   ....[12]....
        /*005c*/ 	.word	0x05000041


	//   ....[13]....
        /*0060*/ 	.word	0x05000041


	//   ....[14]....
        /*0064*/ 	.word	0x05000041


	//   ....[15]....
        /*0068*/ 	.word	0x05000041


	//   ....[16]....
        /*006c*/ 	.word	0x05000041


	//   ....[17]....
        /*0070*/ 	.word	0x05000041


	//   ....[18]....
        /*0074*/ 	.word	0x05000041


	//   ....[19]....
        /*0078*/ 	.word	0x05000041


	//----- nvinfo : EIATTR_COOP_GROUP_INSTR_OFFSETS
	.align		4
.L_2509:
        /*007c*/ 	.byte	0x04, 0x28
        /*007e*/ 	.short	(.L_2511 - .L_2510)


	//   ....[0]....
.L_2510:
        /*0080*/ 	.word	0x00000940


	//   ....[1]....
        /*0084*/ 	.word	0x00000950


	//   ....[2]....
        /*0088*/ 	.word	0x00000980


	//   ....[3]....
        /*008c*/ 	.word	0x00000990


	//   ....[4]....
        /*0090*/ 	.word	0x000009c0


	//   ....[5]....
        /*0094*/ 	.word	0x000009d0


	//   ....[6]....
        /*0098*/ 	.word	0x00000a00


	//   ....[7]....
        /*009c*/ 	.word	0x00000a10


	//   ....[8]....
        /*00a0*/ 	.word	0x00000a40


	//   ....[9]....
        /*00a4*/ 	.word	0x00000a50


	//   ....[10]....
        /*00a8*/ 	.word	0x000015b0


	//   ....[11]....
        /*00ac*/ 	.word	0x00001640


	//   ....[12]....
        /*00b0*/ 	.word	0x000016a0


	//   ....[13]....
        /*00b4*/ 	.word	0x00001700


	//   ....[14]....
        /*00b8*/ 	.word	0x00001760


	//   ....[15]....
        /*00bc*/ 	.word	0x000017c0


	//   ....[16]....
        /*00c0*/ 	.word	0x00001820


	//   ....[17]....
        /*00c4*/ 	.word	0x00001880


	//   ....[18]....
        /*00c8*/ 	.word	0x000018e0


	//   ....[19]....
        /*00cc*/ 	.word	0x00001940


	//----- nvinfo : EIATTR_EXIT_INSTR_OFFSETS
	.align		4
.L_2511:
        /*00d0*/ 	.byte	0x04, 0x1c
        /*00d2*/ 	.short	(.L_2513 - .L_2512)


	//   ....[0]....
.L_2512:
        /*00d4*/ 	.word	0x00001550


	//----- nvinfo : EIATTR_MAX_THREADS
	.align		4
.L_2513:
        /*00d8*/ 	.byte	0x04, 0x05
        /*00da*/ 	.short	(.L_2515 - .L_2514)
.L_2514:
        /*00dc*/ 	.word	0x00000080
        /*00e0*/ 	.word	0x00000001
        /*00e4*/ 	.word	0x00000001


	//----- nvinfo : EIATTR_CRS_STACK_SIZE
	.align		4
.L_2515:
        /*00e8*/ 	.byte	0x04, 0x1e
        /*00ea*/ 	.short	(.L_2517 - .L_2516)
.L_2516:
        /*00ec*/ 	.word	0x00000000


	//----- nvinfo : EIATTR_CBANK_PARAM_SIZE
	.align		4
.L_2517:
        /*00f0*/ 	.byte	0x03, 0x19
        /*00f2*/ 	.short	0x0128


	//----- nvinfo : EIATTR_PARAM_CBANK
	.align		4
        /*00f4*/ 	.byte	0x04, 0x0a
        /*00f6*/ 	.short	(.L_2519 - .L_2518)
	.align		4
.L_2518:
        /*00f8*/ 	.word	index@(.nv.constant0._ZN10layer_norm31ln_parallel_residual_bwd_kernelINS_13Kernel_traitsI6__halfffffjLj256ELj1ELj4ELj1ELj16ENS_18Kernel_traits_baseILj256ES2_ffffjLj128EEEEELb0ELb1ELb1EEEvNS_9BwdParamsE)
        /*00fc*/ 	.short	0x0210
        /*00fe*/ 	.short	0x0128


	//----- nvinfo : EIATTR_SW_WAR
	.align		4
.L_2519:
        /*0100*/ 	.byte	0x04, 0x36
        /*0102*/ 	.short	(.L_2521 - .L_2520)
.L_2520:
        /*0104*/ 	.word	0x00000008
.L_2521:


//--------------------- .nv.info._ZN10layer_norm31ln_parallel_residual_bwd_kernelINS_13Kernel_traitsI6__halfffffjLj256ELj1ELj4ELj1ELj16ENS_18Kernel_traits_baseILj256ES2_ffffjLj128EEEEELb1ELb0ELb0EEEvNS_9BwdParamsE --------------------------
	.section	.nv.info._ZN10layer_norm31ln_parallel_residual_bwd_kernelINS_13Kernel_traitsI6__halfffffjLj256ELj1ELj4ELj1ELj16ENS_18Kernel_traits_baseILj256ES2_ffffjLj128EEEEELb1ELb0ELb0EEEvNS_9BwdParamsE,"",@"SHT_CUDA_INFO"
	.sectionflags	@""
	.align	4


	//----- nvinfo : EIATTR_CUDA_API_VERSION
	.align		4
        /*0000*/ 	.byte	0x04, 0x37
        /*0002*/ 	.short	(.L_2523 - .L_2522)
.L_2522:
        /*0004*/ 	.word	0x00000082


	//----- nvinfo : EIATTR_KPARAM_INFO
	.align		4
.L_2523:
        /*0008*/ 	.byte	0x04, 0x17
        /*000a*/ 	.short	(.L_2525 - .L_2524)
.L_2524:
        /*000c*/ 	.word	0x00000000
        /*0010*/ 	.short	0x0000
        /*0012*/ 	.short	0x0000
        /*0014*/ 	.byte	0x00, 0xf0, 0xa1, 0x04


	//----- nvinfo : EIATTR_SPARSE_MMA_MASK
	.align		4
.L_2525:
        /*0018*/ 	.byte	0x03, 0x50
        /*001a*/ 	.short	0x0000


	//----- nvinfo : EIATTR_MAXREG_COUNT
	.align		4
        /*001c*/ 	.byte	0x03, 0x1b
        /*001e*/ 	.short	0x00ff


	//----- nvinfo : EIATTR_NUM_BARRIERS
	.align		4
        /*0020*/ 	.byte	0x02, 0x4c
        /*0022*/ 	.byte	0x01
	.zero		1


	//----- nvinfo : EIATTR_MERCURY_ISA_VERSION
	.align		4
        /*0024*/ 	.byte	0x03, 0x5f
        /*0026*/ 	.short	0x0101


	//----- nvinfo : EIATTR_COOP_GROUP_MASK_REGIDS
	.align		4
        /*0028*/ 	.byte	0x04, 0x29
        /*002a*/ 	.short	(.L_2527 - .L_2526)


	//   ....[0]....
.L_2526:
        /*002c*/ 	.word	0xffffffff


	//   ....[1]....
        /*0030*/ 	.word	0xffffffff


	//   ....[2]....
        /*0034*/ 	.word	0xffffffff


	//   ....[3]....
        /*0038*/ 	.word	0xffffffff


	//   ....[4]....
        /*003c*/ 	.word	0xffffffff


	//   ....[5]....
        /*0040*/ 	.word	0xffffffff


	//   ....[6]....
        /*0044*/ 	.word	0xffffffff


	//   ....[7]....
        /*0048*/ 	.word	0xffffffff


	//   ....[8]....
        /*004c*/ 	.word	0xffffffff


	//   ....[9]....
        /*0050*/ 	.word	0xffffffff


	//   ....[10]....
        /*0054*/ 	.word	0x05000050


	//   ....[11]....
        /*0058*/ 	.word	0x05000050


	//   ....[12]....
        /*005c*/ 	.word	0x05000050


	//   ....[13]....
        /*0060*/ 	.word	0x05000050


	//   ....[14]....
        /*0064*/ 	.word	0x05000050


	//   ....[15]....
        /*0068*/ 	.word	0x05000050


	//   ....[16]....
        /*006c*/ 	.word	0x05000050


	//   ....[17]....
        /*0070*/ 	.word	0x05000050


	//   ....[18]....
        /*0074*/ 	.word	0x05000050


	//   ....[19]....
        /*0078*/ 	.word	0x05000050


	//----- nvinfo : EIATTR_COOP_GROUP_INSTR_OFFSETS
	.align		4
.L_2527:
        /*007c*/ 	.byte	0x04, 0x28
        /*007e*/ 	.short	(.L_2529 - .L_2528)


	//   ....[0]....
.L_2528:
        /*0080*/ 	.word	0x00000f20


	//   ....[1]....
        /*0084*/ 	.word	0x00000f30


	//   ....[2]....
        /*0088*/ 	.word	0x00000f60


	//   ....[3]....
        /*008c*/ 	.word	0x00000f70


	//   ....[4]....
        /*0090*/ 	.word	0x00000fa0


	//   ....[5]....
        /*0094*/ 	.word	0x00000fb0


	//   ....[6]....
        /*0098*/ 	.word	0x00000fe0


	//   ....[7]....
        /*009c*/ 	.word	0x00000ff0


	//   ....[8]....
        /*00a0*/ 	.word	0x00001020


	//   ....[9]....
        /*00a4*/ 	.word	0x00001030


	//   ....[10]....
        /*00a8*/ 	.word	0x00002270


	//   ....[11]....
        /*00ac*/ 	.word	0x00002300


	//   ....[12]....
        /*00b0*/ 	.word	0x00002370


	//   ....[13]....
        /*00b4*/ 	.word	0x000023d0


	//   ....[14]....
        /*00b8*/ 	.word	0x00002440


	//   ....[15]....
        /*00bc*/ 	.word	0x000024a0


	//   ....[16]....
        /*00c0*/ 	.word	0x00002510


	//   ....[17]....
        /*00c4*/ 	.word	0x00002570


	//   ....[18]....
        /*00c8*/ 	.word	0x000025e0


	//   ....[19]....
        /*00cc*/ 	.word	0x00002640


	//----- nvinfo : EIATTR_EXIT_INSTR_OFFSETS
	.align		4
.L_2529:
        /*00d0*/ 	.byte	0x04, 0x1c
        /*00d2*/ 	.short	(.L_2531 - .L_2530)


	//   ....[0]....
.L_2530:
        /*00d4*/ 	.word	0x00002140


	//   ....[1]....
        /*00d8*/ 	.word	0x00002200


	//----- nvinfo : EIATTR_MAX_THREADS
	.align		4
.L_2531:
        /*00dc*/ 	.byte	0x04, 0x05
        /*00de*/ 	.short	(.L_2533 - .L_2532)
.L_2532:
        /*00e0*/ 	.word	0x00000080
        /*00e4*/ 	.word	0x00000001
        /*00e8*/ 	.word	0x00000001


	//----- nvinfo : EIATTR_CRS_STACK_SIZE
	.align		4
.L_2533:
        /*00ec*/ 	.byte	0x04, 0x1e
        /*00ee*/ 	.short	(.L_2535 - .L_2534)
.L_2534:
        /*00f0*/ 	.word	0x00000000


	//----- nvinfo : EIATTR_CBANK_PARAM_SIZE
	.align		4
.L_2535:
        /*00f4*/ 	.byte	0x03, 0x19
        /*00f6*/ 	.short	0x0128


	//----- nvinfo : EIATTR_PARAM_CBANK
	.align		4
        /*00f8*/ 	.byte	0x04, 0x0a
        /*00fa*/ 	.short	(.L_2537 - .L_2536)
	.align		4
.L_2536:
        /*00fc*/ 	.word	index@(.nv.constant0._ZN10layer_norm31ln_parallel_residual_bwd_kernelINS_13Kernel_traitsI6__halfffffjLj256ELj1ELj4ELj1ELj16ENS_18Kernel_traits_baseILj256ES2_ffffjLj128EEEEELb1ELb0ELb0EEEvNS_9BwdParamsE)
        /*0100*/ 	.short	0x0210
        /*0102*/ 	.short	0x0128


	//----- nvinfo : EIATTR_SW_WAR
	.align		4
.L_2537:
        /*0104*/ 	.byte	0x04, 0x36
        /*0106*/ 	.short	(.L_2539 - .L_2538)
.L_2538:
        /*0108*/ 	.word	0x00000008
.L_2539:


//--------------------- .nv.info._ZN10layer_norm31ln_parallel_residual_bwd_kernelINS_13Kernel_traitsI6__halfffffjLj256ELj1ELj4ELj1ELj16ENS_18Kernel_traits_baseILj256ES2_ffffjLj128EEEEELb1ELb0ELb1EEEvNS_9BwdParamsE --------------------------
	.section	.nv.info._ZN10layer_norm31ln_parallel_residual_bwd_kernelINS_13Kernel_traitsI6__halfffffjLj256ELj1ELj4ELj1ELj16ENS_18Kernel_traits_baseILj256ES2_ffffjLj128EEEEELb1ELb0ELb1EEEvNS_9BwdParamsE,"",@"SHT_CUDA_INFO"
	.sectionflags	@""
	.align	4


	//----- nvinfo : EIATTR_CUDA_API_VERSION
	.align		4
        /*0000*/ 	.byte	0x04, 0x37
        /*0002*/ 	.short	(.L_2541 - .L_2540)
.L_2540:
        /*0004*/ 	.word	0x00000082


	//----- nvinfo : EIATTR_KPARAM_INFO
	.align		4
.L_2541:
        /*0008*/ 	.byte	0x04, 0x17
        /*000a*/ 	.short	(.L_2543 - .L_2542)
.L_2542:
        /*000c*/ 	.word	0x00000000
        /*0010*/ 	.short	0x0000
        /*0012*/ 	.short	0x0000
        /*0014*/ 	.byte	0x00, 0xf0, 0xa1, 0x04


	//----- nvinfo : EIATTR_SPARSE_MMA_MASK
	.align		4
.L_2543:
        /*0018*/ 	.byte	0x03, 0x50
        /*001a*/ 	.short	0x0000


	//----- nvinfo : EIATTR_MAXREG_COUNT
	.align		4
        /*001c*/ 	.byte	0x03, 0x1b
        /*001e*/ 	.short	0x00ff


	//----- nvinfo : EIATTR_NUM_BARRIERS
	.align		4
        /*0020*/ 	.byte	0x02, 0x4c
        /*0022*/ 	.byte	0x01
	.zero		1


	//----- nvinfo : EIATTR_MERCURY_ISA_VERSION
	.align		4
        /*0024*/ 	.byte	0x03, 0x5f
        /*0026*/ 	.short	0x0101


	//----- nvinfo : EIATTR_COOP_GROUP_MASK_REGIDS
	.align		4
        /*0028*/ 	.byte	0x04, 0x29
        /*002a*/ 	.short	(.L_2545 - .L_2544)


	//   ....[0]....
.L_2544:
        /*002c*/ 	.word	0xffffffff


	//   ....[1]....
        /*0030*/ 	.word	0xffffffff


	//   ....[2]....
        /*0034*/ 	.word	0xffffffff


	//   ....[3]....
        /*0038*/ 	.word	0xffffffff


	//   ....[4]....
        /*003c*/ 	.word	0xffffffff


	//   ....[5]....
        /*0040*/ 	.word	0xffffffff


	//   ....[6]....
        /*0044*/ 	.word	0xffffffff


	//   ....[7]....
        /*0048*/ 	.word	0xffffffff


	//   ....[8]....
        /*004c*/ 	.word	0xffffffff


	//   ....[9]....
        /*0050*/ 	.word	0xffffffff


	//   ....[10]....
        /*0054*/ 	.word	0x0500003e


	//   ....[11]....
        /*0058*/ 	.word	0x0500003e


	//   ....[12]....
        /*005c*/ 	.word	0x0500003e


	//   ....[13]....
        /*0060*/ 	.word	0x0500003e


	//   ....[14]....
        /*0064*/ 	.word	0x0500003e


	//   ....[15]....
        /*0068*/ 	.word	0x0500003e


	//   ....[16]....
        /*006c*/ 	.word	0x0500003e


	//   ....[17]....
        /*0070*/ 	.word	0x0500003e


	//   ....[18]....
        /*0074*/ 	.word	0x0500003e


	//   ....[19]....
        /*0078*/ 	.word	0x0500003e


	//----- nvinfo : EIATTR_COOP_GROUP_INSTR_OFFSETS
	.align		4
.L_2545:
        /*007c*/ 	.byte	0x04, 0x28
        /*007e*/ 	.short	(.L_2547 - .L_2546)


	//   ....[0]....
.L_2546:
        /*0080*/ 	.word	0x00000dd0


	//   ....[1]....
        /*0084*/ 	.word	0x00000de0


	//   ....[2]....
        /*0088*/ 	.word	0x00000e10


	//   ....[3]....
        /*008c*/ 	.word	0x00000e20


	//   ....[4]....
        /*0090*/ 	.word	0x00000e50


	//   ....[5]....
        /*0094*/ 	.word	0x00000e60


	//   ....[6]....
        /*0098*/ 	.word	0x00000e90


	//   ....[7]....
        /*009c*/ 	.word	0x00000ea0


	//   ....[8]....
        /*00a0*/ 	.word	0x00000ed0


	//   ....[9]....
        /*00a4*/ 	.word	0x00000ee0


	//   ....[10]....
        /*00a8*/ 	.word	0x00002080


	//   ....[11]....
        /*00ac*/ 	.word	0x00002110


	//   ....[12]....
        /*00b0*/ 	.word	0x00002180


	//   ....[13]....
        /*00b4*/ 	.word	0x000021e0


	//   ....[14]....
        /*00b8*/ 	.word	0x00002250


	//   ....[15]....
        /*00bc*/ 	.word	0x000022b0


	//   ....[16]....
        /*00c0*/ 	.word	0x00002320


	//   ....[17]....
        /*00c4*/ 	.word	0x00002380


	//   ....[18]....
        /*00c8*/ 	.word	0x000023f0


	//   ....[19]....
        /*00cc*/ 	.word	0x00002450


	//----- nvinfo : EIATTR_EXIT_INSTR_OFFSETS
	.align		4
.L_2547:
        /*00d0*/ 	.byte	0x04, 0x1c
        /*00d2*/ 	.short	(.L_2549 - .L_2548)


	//   ....[0]....
.L_2548:
        /*00d4*/ 	.word	0x00002010


	//----- nvinfo : EIATTR_MAX_THREADS
	.align		4
.L_2549:
        /*00d8*/ 	.byte	0x04, 0x05
        /*00da*/ 	.short	(.L_2551 - .L_2550)
.L_2550:
        /*00dc*/ 	.word	0x00000080
        /*00e0*/ 	.word	0x00000001
        /*00e4*/ 	.word	0x00000001


	//----- nvinfo : EIATTR_CRS_STACK_SIZE
	.align		4
.L_2551:
        /*00e8*/ 	.byte	0x04, 0x1e
        /*00ea*/ 	.short	(.L_2553 - .L_2552)
.L_2552:
        /*00ec*/ 	.word	0x00000000


	//----- nvinfo : EIATTR_CBANK_PARAM_SIZE
	.align		4
.L_2553:
        /*00f0*/ 	.byte	0x03, 0x19
        /*00f2*/ 	.short	0x0128


	//----- nvinfo : EIATTR_PARAM_CBANK
	.align		4
        /*00f4*/ 	.byte	0x04, 0x0a
        /*00f6*/ 	.short	(.L_2555 - .L_2554)
	.align		4
.L_2554:
        /*00f8*/ 	.word	index@(.nv.constant0._ZN10layer_norm31ln_parallel_residual_bwd_kernelINS_13Kernel_traitsI6__halfffffjLj256ELj1ELj4ELj1ELj16ENS_18Kernel_traits_baseILj256ES2_ffffjLj128EEEEELb1ELb0ELb1EEEvNS_9BwdParamsE)
        /*00fc*/ 	.short	0x0210
        /*00fe*/ 	.short	0x0128


	//----- nvinfo : EIATTR_SW_WAR
	.align		4
.L_2555:
        /*0100*/ 	.byte	0x04, 0x36
        /*0102*/ 	.short	(.L_2557 - .L_2556)
.L_2556:
        /*0104*/ 	.word	0x00000008
.L_2557:


//--------------------- .nv.info._ZN10layer_norm22ln_bwd_finalize_kernelINS_22Kernel_traits_finalizeILj256E6__halfffffjLb0ELj1024ELj4ENS_18Kernel_traits_baseILj256ES2_ffffjLj1024EEEEELb0ELb0EEEvNS_9BwdParamsE --------------------------
	.section	.nv.info._ZN10layer_norm22ln_bwd_finalize_kernelINS_22Kernel_traits_finalizeILj256E6__halfffffjLb0ELj1024ELj4ENS_18Kernel_traits_baseILj256ES2_ffffjLj1024EEEEELb0ELb0EEEvNS_9BwdParamsE,"",@"SHT_CUDA_INFO"
	.sectionflags	@""
	.align	4


	//----- nvinfo : EIATTR_CUDA_API_VERSION
	.align		4
        /*0000*/ 	.byte	0x04, 0x37
        /*0002*/ 	.short	(.L_2559 - .L_2558)
.L_2558:
        /*0004*/ 	.word	0x00000082


	//----- nvinfo : EIATTR_KPARAM_INFO
	.align		4
.L_2559:
        /*0008*/ 	.byte	0x04, 0x17
        /*000a*/ 	.short	(.L_2561 - .L_2560)
.L_2560:
        /*000c*/ 	.word	0x00000000
        /*0010*/ 	.short	0x0000
        /*0012*/ 	.short	0x0000
        /*0014*/ 	.byte	0x00, 0xf0, 0xa1, 0x04


	//----- nvinfo : EIATTR_SPARSE_MMA_MASK
	.align		4
.L_2561:
        /*0018*/ 	.byte	0x03, 0x50
        /*001a*/ 	.short	0x0000


	//----- nvinfo : EIATTR_MAXREG_COUNT
	.align		4
        /*001c*/ 	.byte	0x03, 0x1b
        /*001e*/ 	.short	0x0040


	//----- nvinfo : EIATTR_NUM_BARRIERS
	.align		4
        /*0020*/ 	.byte	0x02, 0x4c
        /*0022*/ 	.byte	0x01
	.zero		1


	//----- nvinfo : EIATTR_MERCURY_ISA_VERSION
	.align		4
        /*0024*/ 	.byte	0x03, 0x5f
        /*0026*/ 	.short	0x0101


	//----- nvinfo : EIATTR_COOP_GROUP_MASK_REGIDS
	.align		4
        /*0028*/ 	.byte	0x04, 0x29
        /*002a*/ 	.short	(.L_2563 - .L_2562)


	//   ....[0]....
.L_2562:
        /*002c*/ 	.word	0xffffffff


	//   ....[1]....
        /*0030*/ 	.word	0xffffffff


	//   ....[2]....
        /*0034*/ 	.word	0xffffffff


	//   ....[3]....
        /*0038*/ 	.word	0xffffffff


	//   ....[4]....
        /*003c*/ 	.word	0xffffffff


	//   ....[5]....
        /*0040*/ 	.word	0xffffffff


	//   ....[6]....
        /*0044*/ 	.word	0xffffffff


	//   ....[7]....
        /*0048*/ 	.word	0xffffffff


	//   ....[8]....
        /*004c*/ 	.word	0xffffffff


	//   ....[9]....
        /*0050*/ 	.word	0xffffffff


	//   ....[10]....
        /*0054*/ 	.word	0x05000013


	//   ....[11]....
        /*0058*/ 	.word	0x05000013


	//   ....[12]....
        /*005c*/ 	.word	0x05000013


	//   ....[13]....
        /*0060*/ 	.word	0x05000013


	//   ....[14]....
        /*0064*/ 	.word	0x05000013


	//   ....[15]....
        /*0068*/ 	.word	0x05000013


	//   ....[16]....
        /*006c*/ 	.word	0x05000013


	//   ....[17]....
        /*0070*/ 	.word	0x05000013


	//   ....[18]....
        /*0074*/ 	.word	0x05000013


	//   ....[19]....
        /*0078*/ 	.word	0x05000013


	//----- nvinfo : EIATTR_COOP_GROUP_INSTR_OFFSETS
	.align		4
.L_2563:
        /*007c*/ 	.byte	0x04, 0x28
        /*007e*/ 	.short	(.L_2565 - .L_2564)


	//   ....[0]....
.L_2564:
        /*0080*/ 	.word	0x000008e0


	//   ....[1]....
        /*0084*/ 	.word	0x000008f0


	//   ....[2]....
        /*0088*/ 	.word	0x00000920


	//   ....[3]....
        /*008c*/ 	.word	0x00000930


	//   ....[4]....
        /*0090*/ 	.word	0x00000960


	//   ....[5]....
        /*0094*/ 	.word	0x00000970


	//   ....[6]....
        /*0098*/ 	.word	0x000009a0


	//   ....[7]....
        /*009c*/ 	.word	0x000009b0


	//   ....[8]....
        /*00a0*/ 	.word	0x000009e0


	//   ....[9]....
        /*00a4*/ 	.word	0x000009f0


	//   ....[10]....
        /*00a8*/ 	.word	0x00000c10


	//   ....[11]....
        /*00ac*/ 	.word	0x00000c80


	//   ....[12]....
        /*00b0*/ 	.word	0x00000cf0


	//   ....[13]....
        /*00b4*/ 	.word	0x00000d60


	//   ....[14]....
        /*00b8*/ 	.word	0x00000dd0


	//   ....[15]....
        /*00bc*/ 	.word	0x00000e30


	//   ....[16]....
        /*00c0*/ 	.word	0x00000ea0


	//   ....[17]....
        /*00c4*/ 	.word	0x00000f10


	//   ....[18]....
        /*00c8*/ 	.word	0x00000f80


	//   ....[19]....
        /*00cc*/ 	.word	0x00000ff0


	//----- nvinfo : EIATTR_EXIT_INSTR_OFFSETS
	.align		4
.L_2565:
        /*00d0*/ 	.byte	0x04, 0x1c
        /*00d2*/ 	.short	(.L_2567 - .L_2566)


	//   ....[0]....
.L_2566:
        /*00d4*/ 	.word	0x00000070


	//   ....[1]....
        /*00d8*/ 	.word	0x00000bb0


	//----- nvinfo : EIATTR_MAX_THREADS
	.align		4
.L_2567:
        /*00dc*/ 	.byte	0x04, 0x05
        /*00de*/ 	.short	(.L_2569 - .L_2568)
.L_2568:
        /*00e0*/ 	.word	0x00000400
        /*00e4*/ 	.word	0x00000001
        /*00e8*/ 	.word	0x00000001


	//----- nvinfo : EIATTR_CRS_STACK_SIZE
	.align		4
.L_2569:
        /*00ec*/ 	.byte	0x04, 0x1e
        /*00ee*/ 	.short	(.L_2571 - .L_2570)
.L_2570:
        /*00f0*/ 	.word	0x00000000


	//----- nvinfo : EIATTR_CBANK_PARAM_SIZE
	.align		4
.L_2571:
        /*00f4*/ 	.byte	0x03, 0x19
        /*00f6*/ 	.short	0x0128


	//----- nvinfo : EIATTR_PARAM_CBANK
	.align		4
        /*00f8*/ 	.byte	0x04, 0x0a
        /*00fa*/ 	.short	(.L_2573 - .L_2572)
	.align		4
.L_2572:
        /*00fc*/ 	.word	index@(.nv.constant0._ZN10layer_norm22ln_bwd_finalize_kernelINS_22Kernel_traits_finalizeILj256E6__halfffffjLb0ELj1024ELj4ENS_18Kernel_traits_baseILj256ES2_ffffjLj1024EEEEELb0ELb0EEEvNS_9BwdParamsE)
        /*0100*/ 	.short	0x0210
        /*0102*/ 	.short	0x0128


	//----- nvinfo : EIATTR_SW_WAR
	.align		4
.L_2573:
        /*0104*/ 	.byte	0x04, 0x36
        /*0106*/ 	.short	(.L_2575 - .L_2574)
.L_2574:
        /*0108*/ 	.word	0x00000008
.L_2575:


//--------------------- .nv.info._ZN10layer_norm40ln_parallel_residual_bwd_finalize_kernelINS_22Kernel_traits_finalizeILj256E6__halfffffjLb0ELj1024ELj4ENS_18Kernel_traits_baseILj256ES2_ffffjLj1024EEEEELb0EEEvNS_9BwdParamsE --------------------------
	.section	.nv.info._ZN10layer_norm40ln_parallel_residual_bwd_finalize_kernelINS_22Kernel_traits_finalizeILj256E6__halfffffjLb0ELj1024ELj4ENS_18Kernel_traits_baseILj256ES2_ffffjLj1024EEEEELb0EEEvNS_9BwdParamsE,"",@"SHT_CUDA_INFO"
	.sectionflags	@""
	.align	4


	//----- nvinfo : EIATTR_CUDA_API_VERSION
	.align		4
        /*0000*/ 	.byte	0x04, 0x37
        /*0002*/ 	.short	(.L_2577 - .L_2576)
.L_2576:
        /*0004*/ 	.word	0x00000082


	//----- nvinfo : EIATTR_KPARAM_INFO
	.align		4
.L_2577:
        /*0008*/ 	.byte	0x04, 0x17
        /*000a*/ 	.short	(.L_2579 - .L_2578)
.L_2578:
        /*000c*/ 	.word	0x00000000
        /*0010*/ 	.short	0x0000
        /*0012*/ 	.short	0x0000
        /*0014*/ 	.byte	0x00, 0xf0, 0xa1, 0x04


	//----- nvinfo : EIATTR_SPARSE_MMA_MASK
	.align		4
.L_2579:
        /*0018*/ 	.byte	0x03, 0x50
        /*001a*/ 	.short	0x0000


	//----- nvinfo : EIATTR_MAXREG_COUNT
	.align		4
        /*001c*/ 	.byte	0x03, 0x1b
        /*001e*/ 	.short	0x0040


	//----- nvinfo : EIATTR_NUM_BARRIERS
	.align		4
        /*0020*/ 	.byte	0x02, 0x4c
        /*0022*/ 	.byte	0x01
	.zero		1


	//----- nvinfo : EIATTR_MERCURY_ISA_VERSION
	.align		4
        /*0024*/ 	.byte	0x03, 0x5f
        /*0026*/ 	.short	0x0101


	//----- nvinfo : EIATTR_COOP_GROUP_MASK_REGIDS
	.align		4
        /*0028*/ 	.byte	0x04, 0x29
        /*002a*/ 	.short	(.L_2581 - .L_2580)


	//   ....[0]....
.L_2580:
        /*002c*/ 	.word	0xffffffff


	//   ....[1]....
        /*0030*/ 	.word	0xffffffff


	//   ....[2]....
        /*0034*/ 	.word	0xffffffff


	//   ....[3]....
        /*0038*/ 	.word	0xffffffff


	//   ....[4]....
        /*003c*/ 	.word	0xffffffff


	//   ....[5]....
        /*0040*/ 	.word	0xffffffff


	//   ....[6]....
        /*0044*/ 	.word	0xffffffff


	//   ....[7]....
        /*0048*/ 	.word	0xffffffff


	//   ....[8]....
        /*004c*/ 	.word	0xffffffff


	//   ....[9]....
        /*0050*/ 	.word	0xffffffff


	//   ....[10]....
        /*0054*/ 	.word	0xffffffff


	//   ....[11]....
        /*0058*/ 	.word	0xffffffff


	//   ....[12]....
        /*005c*/ 	.word	0xffffffff


	//   ....[13]....
        /*0060*/ 	.word	0xffffffff


	//   ....[14]....
        /*0064*/ 	.word	0xffffffff


	//   ....[15]....
        /*0068*/ 	.word	0xffffffff


	//   ....[16]....
        /*006c*/ 	.word	0xffffffff


	//   ....[17]....
        /*0070*/ 	.word	0xffffffff


	//   ....[18]....
        /*0074*/ 	.word	0xffffffff


	//   ....[19]....
        /*0078*/ 	.word	0xffffffff


	//   ....[20]....
        /*007c*/ 	.word	0x0500000c


	//   ....[21]....
        /*0080*/ 	.word	0x0500000c


	//   ....[22]....
        /*0084*/ 	.word	0x0500000c


	//   ....[23]....
        /*0088*/ 	.word	0x0500000c


	//   ....[24]....
        /*008c*/ 	.word	0x0500000c


	//   ....[25]....
        /*0090*/ 	.word	0x0500000c


	//   ....[26]....
        /*0094*/ 	.word	0x0500000c


	//   ....[27]....
        /*0098*/ 	.word	0x0500000c


	//   ....[28]....
        /*009c*/ 	.word	0x0500000c


	//   ....[29]....
        /*00a0*/ 	.word	0x0500000c


	//   ....[30]....
        /*00a4*/ 	.word	0x0500000c


	//   ....[31]....
        /*00a8*/ 	.word	0x0500000c


	//   ....[32]....
        /*00ac*/ 	.word	0x0500000c


	//   ....[33]....
        /*00b0*/ 	.word	0x0500000c


	//   ....[34]....
        /*00b4*/ 	.word	0x0500000c


	//   ....[35]....
        /*00b8*/ 	.word	0x0500000c


	//   ....[36]....
        /*00bc*/ 	.word	0x0500000c


	//   ....[37]....
        /*00c0*/ 	.word	0x0500000c


	//   ....[38]....
        /*00c4*/ 	.word	0x0500000c


	//   ....[39]....
        /*00c8*/ 	.word	0x0500000c


	//----- nvinfo : EIATTR_COOP_GROUP_INSTR_OFFSETS
	.align		4
.L_2581:
        /*00cc*/ 	.byte	0x04, 0x28
        /*00ce*/ 	.short	(.L_2583 - .L_2582)


	//   ....[0]....
.L_2582:
        /*00d0*/ 	.word	0x00000ce0


	//   ....[1]....
        /*00d4*/ 	.word	0x00000cf0


	//   ....[2]....
        /*00d8*/ 	.word	0x00000d00


	//   ....[3]....
        /*00dc*/ 	.word	0x00000d10


	//   ....[4]....
        /*00e0*/ 	.word	0x00000d40


	//   ....[5]....
        /*00e4*/ 	.word	0x00000d70


	//   ....[6]....
        /*00e8*/ 	.word	0x00000d80


	//   ....[7]....
        /*00ec*/ 	.word	0x00000d90


	//   ....[8]....
        /*00f0*/ 	.word	0x00000db0


	//   ....[9]....
        /*00f4*/ 	.word	0x00000df0


	//   ....[10]....
        /*00f8*/ 	.word	0x00000e00


	//   ....[11]....
        /*00fc*/ 	.word	0x00000e10


	//   ....[12]....
        /*0100*/ 	.word	0x00000e30


	//   ....[13]....
        /*0104*/ 	.word	0x00000e70


	//   ....[14]....
        /*0108*/ 	.word	0x00000e80


	//   ....[15]....
        /*010c*/ 	.word	0x00000e90


	//   ....[16]....
        /*0110*/ 	.word	0x00000eb0


	//   ....[17]....
        /*0114*/ 	.word	0x00000ee0


	//   ....[18]....
        /*0118*/ 	.word	0x00000f00


	//   ....[19]....
        /*011c*/ 	.word	0x00000f10


	//   ....[20]....
        /*0120*/ 	.word	0x00001230


	//   ....[21]....
        /*0124*/ 	.word	0x00001290


	//   ....[22]....
        /*0128*/ 	.word	0x000012f0


	//   ....[23]....
        /*012c*/ 	.word	0x00001350


	//   ....[24]....
        /*0130*/ 	.word	0x000013b0


	//   ....[25]....
        /*0134*/ 	.word	0x00001410


	//   ....[26]....
        /*0138*/ 	.word	0x00001480


	//   ....[27]....
        /*013c*/ 	.word	0x000014f0


	//   ....[28]....
        /*0140*/ 	.word	0x00001560


	//   ....[29]....
        /*0144*/ 	.word	0x000015d0


	//   ....[30]....
        /*0148*/ 	.word	0x00001630


	//   ....[31]....
        /*014c*/ 	.word	0x000016a0


	//   ....[32]....
        /*0150*/ 	.word	0x00001710


	//   ....[33]....
        /*0154*/ 	.word	0x00001780


	//   ....[34]....
        /*0158*/ 	.word	0x000017f0


	//   ....[35]....
        /*015c*/ 	.word	0x00001850


	//   ....[36]....
        /*0160*/ 	.word	0x000018c0


	//   ....[37]....
        /*0164*/ 	.word	0x00001930


	//   ....[38]....
        /*0168*/ 	.word	0x000019a0


	//   ....[39]....
        /*016c*/ 	.word	0x00001a10


	//----- nvinfo : EIATTR_EXIT_INSTR_OFFSETS
	.align		4
.L_2583:
        /*0170*/ 	.byte	0x04, 0x1c
        /*0172*/ 	.short	(.L_2585 - .L_2584)


	//   ....[0]....
.L_2584:
        /*0174*/ 	.word	0x00000070


	//   ....[1]....
        /*0178*/ 	.word	0x000011d0


	//----- nvinfo : EIATTR_MAX_THREADS
	.align		4
.L_2585:
        /*017c*/ 	.byte	0x04, 0x05
        /*017e*/ 	.short	(.L_2587 - .L_2586)
.L_2586:
        /*0180*/ 	.word	0x00000400
        /*0184*/ 	.word	0x00000001
        /*0188*/ 	.word	0x00000001


	//----- nvinfo : EIATTR_CRS_STACK_SIZE
	.align		4
.L_2587:
        /*018c*/ 	.byte	0x04, 0x1e
        /*018e*/ 	.short	(.L_2589 - .L_2588)
.L_2588:
        /*0190*/ 	.word	0x00000000


	//----- nvinfo : EIATTR_CBANK_PARAM_SIZE
	.align		4
.L_2589:
        /*0194*/ 	.byte	0x03, 0x19
        /*0196*/ 	.short	0x0128


	//----- nvinfo : EIATTR_PARAM_CBANK
	.align		4
        /*0198*/ 	.byte	0x04, 0x0a
        /*019a*/ 	.short	(.L_2591 - .L_2590)
	.align		4
.L_2590:
        /*019c*/ 	.word	index@(.nv.constant0._ZN10layer_norm40ln_parallel_residual_bwd_finalize_kernelINS_22Kernel_traits_finalizeILj256E6__halfffffjLb0ELj1024ELj4ENS_18Kernel_traits_baseILj256ES2_ffffjLj1024EEEEELb0EEEvNS_9BwdParamsE)
        /*01a0*/ 	.short	0x0210
        /*01a2*/ 	.short	0x0128


	//----- nvinfo : EIATTR_SW_WAR
	.align		4
.L_2591:
        /*01a4*/ 	.byte	0x04, 0x36
        /*01a6*/ 	.short	(.L_2593 - .L_2592)
.L_2592:
        /*01a8*/ 	.word	0x00000008
.L_2593:


//--------------------- .nv.info._ZN10layer_norm31ln_parallel_residual_bwd_kernelINS_13Kernel_traitsI6__halfffffjLj256ELj1ELj4ELj1ELj16ENS_18Kernel_traits_baseILj256ES2_ffffjLj128EEEEELb1ELb1ELb0EEEvNS_9BwdParamsE --------------------------
	.section	.nv.info._ZN10layer_norm31ln_parallel_residual_bwd_kernelINS_13Kernel_traitsI6__halfffffjLj256ELj1ELj4ELj1ELj16ENS_18Kernel_traits_baseILj256ES2_ffffjLj128EEEEELb1ELb1ELb0EEEvNS_9BwdParamsE,"",@"SHT_CUDA_INFO"
	.sectionflags	@""
	.align	4


	//----- nvinfo : EIATTR_CUDA_API_VERSION
	.align		4
        /*0000*/ 	.byte	0x04, 0x37
        /*0002*/ 	.short	(.L_2595 - .L_2594)
.L_2594:
        /*0004*/ 	.word	0x00000082


	//----- nvinfo : EIATTR_KPARAM_INFO
	.align		4
.L_2595:
        /*0008*/ 	.byte	0x04, 0x17
        /*000a*/ 	.short	(.L_2597 - .L_2596)
.L_2596:
        /*000c*/ 	.word	0x00000000
        /*0010*/ 	.short	0x0000
        /*0012*/ 	.short	0x0000
        /*0014*/ 	.byte	0x00, 0xf0, 0xa1, 0x04


	//----- nvinfo : EIATTR_SPARSE_MMA_MASK
	.align		4
.L_2597:
        /*0018*/ 	.byte	0x03, 0x50
        /*001a*/ 	.short	0x0000


	//----- nvinfo : EIATTR_MAXREG_COUNT
	.align		4
        /*001c*/ 	.byte	0x03, 0x1b
        /*001e*/ 	.short	0x00ff


	//----- nvinfo : EIATTR_NUM_BARRIERS
	.align		4
        /*0020*/ 	.byte	0x02, 0x4c
        /*0022*/ 	.byte	0x01
	.zero		1


	//----- nvinfo : EIATTR_MERCURY_ISA_VERSION
	.align		4
        /*0024*/ 	.byte	0x03, 0x5f
        /*0026*/ 	.short	0x0101


	//----- nvinfo : EIATTR_COOP_GROUP_MASK_REGIDS
	.align		4
        /*0028*/ 	.byte	0x04, 0x29
        /*002a*/ 	.short	(.L_2599 - .L_2598)


	//   ....[0]....
.L_2598:
        /*002c*/ 	.word	0xffffffff


	//   ....[1]....
        /*0030*/ 	.word	0xffffffff


	//   ....[2]....
        /*0034*/ 	.word	0xffffffff


	//   ....[3]....
        /*0038*/ 	.word	0xffffffff


	//   ....[4]....
        /*003c*/ 	.word	0xffffffff


	//   ....[5]....
        /*0040*/ 	.word	0xffffffff


	//   ....[6]....
        /*0044*/ 	.word	0xffffffff


	//   ....[7]....
        /*0048*/ 	.word	0xffffffff


	//   ....[8]....
        /*004c*/ 	.word	0xffffffff


	//   ....[9]....
        /*0050*/ 	.word	0xffffffff


	//   ....[10]....
        /*0054*/ 	.word	0x0500002c


	//   ....[11]....
        /*0058*/ 	.word	0x0500002c


	//   ....[12]....
        /*005c*/ 	.word	0x0500002c


	//   ....[13]....
        /*0060*/ 	.word	0x0500002c


	//   ....[14]....
        /*0064*/ 	.word	0x0500002c


	//   ....[15]....
        /*0068*/ 	.word	0x0500002c


	//   ....[16]....
        /*006c*/ 	.word	0x0500002c


	//   ....[17]....
        /*0070*/ 	.word	0x0500002c


	//   ....[18]....
        /*0074*/ 	.word	0x0500002c


	//   ....[19]....
        /*0078*/ 	.word	0x0500002c


	//----- nvinfo : EIATTR_COOP_GROUP_INSTR_OFFSETS
	.align		4
.L_2599:
        /*007c*/ 	.byte	0x04, 0x28
        /*007e*/ 	.short	(.L_2601 - .L_2600)


	//   ....[0]....
.L_2600:
        /*0080*/ 	.word	0x00000ba0


	//   ....[1]....
        /*0084*/ 	.word	0x00000bb0


	//   ....[2]....
        /*0088*/ 	.word	0x00000be0


	//   ....[3]....
        /*008c*/ 	.word	0x00000bf0


	//   ....[4]....
        /*0090*/ 	.word	0x00000c20


	//   ....[5]....
        /*0094*/ 	.word	0x00000c30


	//   ....[6]....
        /*0098*/ 	.word	0x00000c60


	//   ....[7]....
        /*009c*/ 	.word	0x00000c70


	//   ....[8]....
        /*00a0*/ 	.word	0x00000ca0


	//   ....[9]....
        /*00a4*/ 	.word	0x00000cb0


	//   ....[10]....
        /*00a8*/ 	.word	0x00001af0


	//   ....[11]....
        /*00ac*/ 	.word	0x00001b80


	//   ....[12]....
        /*00b0*/ 	.word	0x00001c00


	//   ....[13]....
        /*00b4*/ 	.word	0x00001c70


	//   ....[14]....
        /*00b8*/ 	.word	0x00001cf0


	//   ....[15]....
        /*00bc*/ 	.word	0x00001d60


	//   ....[16]....
        /*00c0*/ 	.word	0x00001de0


	//   ....[17]....
        /*00c4*/ 	.word	0x00001e50


	//   ....[18]....
        /*00c8*/ 	.word	0x00001ed0


	//   ....[19]....
        /*00cc*/ 	.word	0x00001f30


	//----- nvinfo : EIATTR_EXIT_INSTR_OFFSETS
	.align		4
.L_2601:
        /*00d0*/ 	.byte	0x04, 0x1c
        /*00d2*/ 	.short	(.L_2603 - .L_2602)


	//   ....[0]....
.L_2602:
        /*00d4*/ 	.word	0x00001a60


	//   ....[1]....
        /*00d8*/ 	.word	0x00001a90


	//----- nvinfo : EIATTR_MAX_THREADS
	.align		4
.L_2603:
        /*00dc*/ 	.byte	0x04, 0x05
        /*00de*/ 	.short	(.L_2605 - .L_2604)
.L_2604:
        /*00e0*/ 	.word	0x00000080
        /*00e4*/ 	.word	0x00000001
        /*00e8*/ 	.word	0x00000001


	//----- nvinfo : EIATTR_CRS_STACK_SIZE
	.align		4
.L_2605:
        /*00ec*/ 	.byte	0x04, 0x1e
        /*00ee*/ 	.short	(.L_2607 - .L_2606)
.L_2606:
        /*00f0*/ 	.word	0x00000000


	//----- nvinfo : EIATTR_CBANK_PARAM_SIZE
	.align		4
.L_2607:
        /*00f4*/ 	.byte	0x03, 0x19
        /*00f6*/ 	.short	0x0128


	//----- nvinfo : EIATTR_PARAM_CBANK
	.align		4
        /*00f8*/ 	.byte	0x04, 0x0a
        /*00fa*/ 	.short	(.L_2609 - .L_2608)
	.align		4
.L_2608:
        /*00fc*/ 	.word	index@(.nv.constant0._ZN10layer_norm31ln_parallel_residual_bwd_kernelINS_13Kernel_traitsI6__halfffffjLj256ELj1ELj4ELj1ELj16ENS_18Kernel_traits_baseILj256ES2_ffffjLj128EEEEELb1ELb1ELb0EEEvNS_9BwdParamsE)
        /*0100*/ 	.short	0x0210
        /*0102*/ 	.short	0x0128


	//----- nvinfo : EIATTR_SW_WAR
	.align		4
.L_2609:
        /*0104*/ 	.byte	0x04, 0x36
        /*0106*/ 	.short	(.L_2611 - .L_2610)
.L_2610:
        /*0108*/ 	.word	0x00000008
.L_2611:


//--------------------- .nv.info._ZN10layer_norm22ln_bwd_finalize_kernelINS_22Kernel_traits_finalizeILj256E6__halfffffjLb0ELj1024ELj4ENS_18Kernel_traits_baseILj256ES2_ffffjLj1024EEEEELb0ELb1EEEvNS_9BwdParamsE --------------------------
	.section	.nv.info._ZN10layer_norm22ln_bwd_finalize_kernelINS_22Kernel_traits_finalizeILj256E6__halfffffjLb0ELj1024ELj4ENS_18Kernel_traits_baseILj256ES2_ffffjLj1024EEEEELb0ELb1EEEvNS_9BwdParamsE,"",@"SHT_CUDA_INFO"
	.sectionflags	@""
	.align	4


	//----- nvinfo : EIATTR_CUDA_API_VERSION
	.align		4
        /*0000*/ 	.byte	0x04, 0x37
        /*0002*/ 	.short	(.L_2613 - .L_2612)
.L_2612:
        /*0004*/ 	.word	0x00000082


	//----- nvinfo : EIATTR_KPARAM_INFO
	.align		4
.L_2613:
        /*0008*/ 	.byte	0x04, 0x17
        /*000a*/ 	.short	(.L_2615 - .L_2614)
.L_2614:
        /*000c*/ 	.word	0x00000000
        /*0010*/ 	.short	0x0000
        /*0012*/ 	.short	0x0000
        /*0014*/ 	.byte	0x00, 0xf0, 0xa1, 0x04


	//----- nvinfo : EIATTR_SPARSE_MMA_MASK
	.align		4
.L_2615:
        /*0018*/ 	.byte	0x03, 0x50
        /*001a*/ 	.short	0x0000


	//----- nvinfo : EIATTR_MAXREG_COUNT
	.align		4
        /*001c*/ 	.byte	0x03, 0x1b
        /*001e*/ 	.short	0x0040


	//----- nvinfo : EIATTR_NUM_BARRIERS
	.align		4
        /*0020*/ 	.byte	0x02, 0x4c
        /*0022*/ 	.byte	0x01
	.zero		1


	//----- nvinfo : EIATTR_MERCURY_ISA_VERSION
	.align		4
        /*0024*/ 	.byte	0x03, 0x5f
        /*0026*/ 	.short	0x0101


	//----- nvinfo : EIATTR_COOP_GROUP_MASK_REGIDS
	.align		4
        /*0028*/ 	.byte	0x04, 0x29
        /*002a*/ 	.short	(.L_2617 - .L_2616)


	//   ....[0]....
.L_2616:
        /*002c*/ 	.word	0xffffffff


	//   ....[1]....
        /*0030*/ 	.word	0xffffffff


	//   ....[2]....
        /*0034*/ 	.word	0xffffffff


	//   ....[3]....
        /*0038*/ 	.word	0xffffffff


	//   ....[4]....
        /*003c*/ 	.word	0xffffffff


	//   ....[5]....
        /*0040*/ 	.word	0xffffffff


	//   ....[6]....
        /*0044*/ 	.word	0xffffffff


	//   ....[7]....
        /*0048*/ 	.word	0xffffffff


	//   ....[8]....
        /*004c*/ 	.word	0xffffffff


	//   ....[9]....
        /*0050*/ 	.word	0xffffffff


	//   ....[10]....
        /*0054*/ 	.word	0x05000011


	//   ....[11]....
        /*0058*/ 	.word	0x05000011


	//   ....[12]....
        /*005c*/ 	.word	0x05000011


	//   ....[13]....
        /*0060*/ 	.word	0x05000011


	//   ....[14]....
        /*0064*/ 	.word	0x05000011


	//   ....[15]....
        /*0068*/ 	.word	0x05000011


	//   ....[16]....
        /*006c*/ 	.word	0x05000011


	//   ....[17]....
        /*0070*/ 	.word	0x05000011


	//   ....[18]....
        /*0074*/ 	.word	0x05000011


	//   ....[19]....
        /*0078*/ 	.word	0x05000011


	//----- nvinfo : EIATTR_COOP_GROUP_INSTR_OFFSETS
	.align		4
.L_2617:
        /*007c*/ 	.byte	0x04, 0x28
        /*007e*/ 	.short	(.L_2619 - .L_2618)


	//   ....[0]....
.L_2618:
        /*0080*/ 	.word	0x000008e0


	//   ....[1]....
        /*0084*/ 	.word	0x000008f0


	//   ....[2]....
        /*0088*/ 	.word	0x00000920


	//   ....[3]....
        /*008c*/ 	.word	0x00000930


	//   ....[4]....
        /*0090*/ 	.word	0x00000960


	//   ....[5]....
        /*0094*/ 	.word	0x00000970


	//   ....[6]....
        /*0098*/ 	.word	0x000009a0


	//   ....[7]....
        /*009c*/ 	.word	0x000009b0


	//   ....[8]....
        /*00a0*/ 	.word	0x000009e0


	//   ....[9]....
        /*00a4*/ 	.word	0x000009f0


	//   ....[10]....
        /*00a8*/ 	.word	0x00000bf0


	//   ....[11]....
        /*00ac*/ 	.word	0x00000c60


	//   ....[12]....
        /*00b0*/ 	.word	0x00000cd0


	//   ....[13]....
        /*00b4*/ 	.word	0x00000d40


	//   ....[14]....
        /*00b8*/ 	.word	0x00000db0


	//   ....[15]....
        /*00bc*/ 	.word	0x00000e10


	//   ....[16]....
        /*00c0*/ 	.word	0x00000e80


	//   ....[17]....
        /*00c4*/ 	.word	0x00000ef0


	//   ....[18]....
        /*00c8*/ 	.word	0x00000f60


	//   ....[19]....
        /*00cc*/ 	.word	0x00000fd0


	//----- nvinfo : EIATTR_EXIT_INSTR_OFFSETS
	.align		4
.L_2619:
        /*00d0*/ 	.byte	0x04, 0x1c
        /*00d2*/ 	.short	(.L_2621 - .L_2620)


	//   ....[0]....
.L_2620:
        /*00d4*/ 	.word	0x00000070


	//   ....[1]....
        /*00d8*/ 	.word	0x00000b90


	//----- nvinfo : EIATTR_MAX_THREADS
	.align		4
.L_2621:
        /*00dc*/ 	.byte	0x04, 0x05
        /*00de*/ 	.short	(.L_2623 - .L_2622)
.L_2622:
        /*00e0*/ 	.word	0x00000400
        /*00e4*/ 	.word	0x00000001
        /*00e8*/ 	.word	0x00000001


	//----- nvinfo : EIATTR_CRS_STACK_SIZE
	.align		4
.L_2623:
        /*00ec*/ 	.byte	0x04, 0x1e
        /*00ee*/ 	.short	(.L_2625 - .L_2624)
.L_2624:
        /*00f0*/ 	.word	0x00000000


	//----- nvinfo : EIATTR_CBANK_PARAM_SIZE
	.align		4
.L_2625:
        /*00f4*/ 	.byte	0x03, 0x19
        /*00f6*/ 	.short	0x0128


	//----- nvinfo : EIATTR_PARAM_CBANK
	.align		4
        /*00f8*/ 	.byte	0x04, 0x0a
        /*00fa*/ 	.short	(.L_2627 - .L_2626)
	.align		4
.L_2626:
        /*00fc*/ 	.word	index@(.nv.constant0._ZN10layer_norm22ln_bwd_finalize_kernelINS_22Kernel_traits_finalizeILj256E6__halfffffjLb0ELj1024ELj4ENS_18Kernel_traits_baseILj256ES2_ffffjLj1024EEEEELb0ELb1EEEvNS_9BwdParamsE)
        /*0100*/ 	.short	0x0210
        /*0102*/ 	.short	0x0128


	//----- nvinfo : EIATTR_SW_WAR
	.align		4
.L_2627:
        /*0104*/ 	.byte	0x04, 0x36
        /*0106*/ 	.short	(.L_2629 - .L_2628)
.L_2628:
        /*0108*/ 	.word	0x00000008
.L_2629:


//--------------------- .nv.info._ZN10layer_norm40ln_parallel_residual_bwd_finalize_kernelINS_22Kernel_traits_finalizeILj256E6__halfffffjLb0ELj1024ELj4ENS_18Kernel_traits_baseILj256ES2_ffffjLj1024EEEEELb1EEEvNS_9BwdParamsE --------------------------
	.section	.nv.info._ZN10layer_norm40ln_parallel_residual_bwd_finalize_kernelINS_22Kernel_traits_finalizeILj256E6__halfffffjLb0ELj1024ELj4ENS_18Kernel_traits_baseILj256ES2_ffffjLj1024EEEEELb1EEEvNS_9BwdParamsE,"",@"SHT_CUDA_INFO"
	.sectionflags	@""
	.align	4


	//----- nvinfo : EIATTR_CUDA_API_VERSION
	.align		4
        /*0000*/ 	.byte	0x04, 0x37
        /*0002*/ 	.short	(.L_2631 - .L_2630)
.L_2630:
        /*0004*/ 	.word	0x00000082


	//----- nvinfo : EIATTR_KPARAM_INFO
	.align		4
.L_2631:
        /*0008*/ 	.byte	0x04, 0x17
        /*000a*/ 	.short	(.L_2633 - .L_2632)
.L_2632:
        /*000c*/ 	.word	0x00000000
        /*0010*/ 	.short	0x0000
        /*0012*/ 	.short	0x0000
        /*0014*/ 	.byte	0x00, 0xf0, 0xa1, 0x04


	//----- nvinfo : EIATTR_SPARSE_MMA_MASK
	.align		4
.L_2633:
        /*0018*/ 	.byte	0x03, 0x50
        /*001a*/ 	.short	0x0000


	//----- nvinfo : EIATTR_MAXREG_COUNT
	.align		4
        /*001c*/ 	.byte	0x03, 0x1b
        /*001e*/ 	.short	0x0040


	//----- nvinfo : EIATTR_NUM_BARRIERS
	.align		4
        /*0020*/ 	.byte	0x02, 0x4c
        /*0022*/ 	.byte	0x01
	.zero		1


	//----- nvinfo : EIATTR_MERCURY_ISA_VERSION
	.align		4
        /*0024*/ 	.byte	0x03, 0x5f
        /*0026*/ 	.short	0x0101


	//----- nvinfo : EIATTR_COOP_GROUP_MASK_REGIDS
	.align		4
        /*0028*/ 	.byte	0x04, 0x29
        /*002a*/ 	.short	(.L_2635 - .L_2634)


	//   ....[0]....
.L_2634:
        /*002c*/ 	.word	0xffffffff


	//   ....[1]....
        /*0030*/ 	.word	0xffffffff


	//   ....[2]....
        /*0034*/ 	.word	0xffffffff


	//   ....[3]....
        /*0038*/ 	.word	0xffffffff


	//   ....[4]....
        /*003c*/ 	.word	0xffffffff


	//   ....[5]....
        /*0040*/ 	.word	0xffffffff


	//   ....[6]....
        /*0044*/ 	.word	0xffffffff


	//   ....[7]....
        /*0048*/ 	.word	0xffffffff


	//   ....[8]....
        /*004c*/ 	.word	0xffffffff


	//   ....[9]....
        /*0050*/ 	.word	0xffffffff


	//   ....[10]....
        /*0054*/ 	.word	0xffffffff


	//   ....[11]....
        /*0058*/ 	.word	0xffffffff


	//   ....[12]....
        /*005c*/ 	.word	0xffffffff


	//   ....[13]....
        /*0060*/ 	.word	0xffffffff


	//   ....[14]....
        /*0064*/ 	.word	0xffffffff


	//   ....[15]....
        /*0068*/ 	.word	0xffffffff


	//   ....[16]....
        /*006c*/ 	.word	0xffffffff


	//   ....[17]....
        /*0070*/ 	.word	0xffffffff


	//   ....[18]....
        /*0074*/ 	.word	0xffffffff


	//   ....[19]....
        /*0078*/ 	.word	0xffffffff


	//   ....[20]....
        /*007c*/ 	.word	0x0500000b


	//   ....[21]....
        /*0080*/ 	.word	0x0500000b


	//   ....[22]....
        /*0084*/ 	.word	0x0500000b


	//   ....[23]....
        /*0088*/ 	.word	0x0500000b


	//   ....[24]....
        /*008c*/ 	.word	0x0500000b


	//   ....[25]....
        /*0090*/ 	.word	0x0500000b


	//   ....[26]....
        /*0094*/ 	.word	0x0500000b


	//   ....[27]....
        /*0098*/ 	.word	0x0500000b


	//   ....[28]....
        /*009c*/ 	.word	0x0500000b


	//   ....[29]....
        /*00a0*/ 	.word	0x0500000b


	//   ....[30]....
        /*00a4*/ 	.word	0x0500000b


	//   ....[31]....
        /*00a8*/ 	.word	0x0500000b


	//   ....[32]....
        /*00ac*/ 	.word	0x0500000b


	//   ....[33]....
        /*00b0*/ 	.word	0x0500000b


	//   ....[34]....
        /*00b4*/ 	.word	0x0500000b


	//   ....[35]....
        /*00b8*/ 	.word	0x0500000b


	//   ....[36]....
        /*00bc*/ 	.word	0x0500000b


	//   ....[37]....
        /*00c0*/ 	.word	0x0500000b


	//   ....[38]....
        /*00c4*/ 	.word	0x0500000b


	//   ....[39]....
        /*00c8*/ 	.word	0x0500000b


	//----- nvinfo : EIATTR_COOP_GROUP_INSTR_OFFSETS
	.align		4
.L_2635:
        /*00cc*/ 	.byte	0x04, 0x28
        /*00ce*/ 	.short	(.L_2637 - .L_2636)


	//   ....[0]....
.L_2636:
        /*00d0*/ 	.word	0x00000ce0


	//   ....[1]....
        /*00d4*/ 	.word	0x00000cf0


	//   ....[2]....
        /*00d8*/ 	.word	0x00000d00


	//   ....[3]....
        /*00dc*/ 	.word	0x00000d10


	//   ....[4]....
        /*00e0*/ 	.word	0x00000d40


	//   ....[5]....
        /*00e4*/ 	.word	0x00000d70


	//   ....[6]....
        /*00e8*/ 	.word	0x00000d80


	//   ....[7]....
        /*00ec*/ 	.word	0x00000d90


	//   ....[8]....
        /*00f0*/ 	.word	0x00000db0


	//   ....[9]....
        /*00f4*/ 	.word	0x00000df0


	//   ....[10]....
        /*00f8*/ 	.word	0x00000e00


	//   ....[11]....
        /*00fc*/ 	.word	0x00000e10


	//   ....[12]....
        /*0100*/ 	.word	0x00000e30


	//   ....[13]....
        /*0104*/ 	.word	0x00000e70


	//   ....[14]....
        /*0108*/ 	.word	0x00000e80


	//   ....[15]....
        /*010c*/ 	.word	0x00000e90


	//   ....[16]....
        /*0110*/ 	.word	0x00000eb0


	//   ....[17]....
        /*0114*/ 	.word	0x00000ee0


	//   ....[18]....
        /*0118*/ 	.word	0x00000f00


	//   ....[19]....
        /*011c*/ 	.word	0x00000f10


	//   ....[20]....
        /*0120*/ 	.word	0x00001210


	//   ....[21]....
        /*0124*/ 	.word	0x00001270


	//   ....[22]....
        /*0128*/ 	.word	0x000012d0


	//   ....[23]....
        /*012c*/ 	.word	0x00001330


	//   ....[24]....
        /*0130*/ 	.word	0x00001390


	//   ....[25]....
        /*0134*/ 	.word	0x000013f0


	//   ....[26]....
        /*0138*/ 	.word	0x00001460


	//   ....[27]....
        /*013c*/ 	.word	0x000014d0


	//   ....[28]....
        /*0140*/ 	.word	0x00001540


	//   ....[29]....
        /*0144*/ 	.word	0x000015b0


	//   ....[30]....
        /*0148*/ 	.word	0x00001610


	//   ....[31]....
        /*014c*/ 	.word	0x00001680


	//   ....[32]....
        /*0150*/ 	.word	0x000016f0


	//   ....[33]....
        /*0154*/ 	.word	0x00001760


	//   ....[34]....
        /*0158*/ 	.word	0x000017d0


	//   ....[35]....
        /*015c*/ 	.word	0x00001830


	//   ....[36]....
        /*0160*/ 	.word	0x000018a0


	//   ....[37]....
        /*0164*/ 	.word	0x00001910


	//   ....[38]....
        /*0168*/ 	.word	0x00001980


	//   ....[39]....
        /*016c*/ 	.word	0x000019f0


	//----- nvinfo : EIATTR_EXIT_INSTR_OFFSETS
	.align		4
.L_2637:
        /*0170*/ 	.byte	0x04, 0x1c
        /*0172*/ 	.short	(.L_2639 - .L_2638)


	//   ....[0]....
.L_2638:
        /*0174*/ 	.word	0x00000070


	//   ....[1]....
        /*0178*/ 	.word	0x000011b0


	//----- nvinfo : EIATTR_MAX_THREADS
	.align		4
.L_2639:
        /*017c*/ 	.byte	0x04, 0x05
        /*017e*/ 	.short	(.L_2641 - .L_2640)
.L_2640:
        /*0180*/ 	.word	0x00000400
        /*0184*/ 	.word	0x00000001
        /*0188*/ 	.word	0x00000001


	//----- nvinfo : EIATTR_CRS_STACK_SIZE
	.align		4
.L_2641:
        /*018c*/ 	.byte	0x04, 0x1e
        /*018e*/ 	.short	(.L_2643 - .L_2642)
.L_2642:
        /*0190*/ 	.word	0x00000000


	//----- nvinfo : EIATTR_CBANK_PARAM_SIZE
	.align		4
.L_2643:
        /*0194*/ 	.byte	0x03, 0x19
        /*0196*/ 	.short	0x0128


	//----- nvinfo : EIATTR_PARAM_CBANK
	.align		4
        /*0198*/ 	.byte	0x04, 0x0a
        /*019a*/ 	.short	(.L_2645 - .L_2644)
	.align		4
.L_2644:
        /*019c*/ 	.word	index@(.nv.constant0._ZN10layer_norm40ln_parallel_residual_bwd_finalize_kernelINS_22Kernel_traits_finalizeILj256E6__halfffffjLb0ELj1024ELj4ENS_18Kernel_traits_baseILj256ES2_ffffjLj1024EEEEELb1EEEvNS_9BwdParamsE)
        /*01a0*/ 	.short	0x0210
        /*01a2*/ 	.short	0x0128


	//----- nvinfo : EIATTR_SW_WAR
	.align		4
.L_2645:
        /*01a4*/ 	.byte	0x04, 0x36
        /*01a6*/ 	.short	(.L_2647 - .L_2646)
.L_2646:
        /*01a8*/ 	.word	0x00000008
.L_2647:


//--------------------- .nv.info._ZN10layer_norm31ln_parallel_residual_bwd_kernelINS_13Kernel_traitsI6__halfffffjLj256ELj1ELj4ELj1ELj16ENS_18Kernel_traits_baseILj256ES2_ffffjLj128EEEEELb1ELb1ELb1EEEvNS_9BwdParamsE --------------------------
	.section	.nv.info._ZN10layer_norm31ln_parallel_residual_bwd_kernelINS_13Kernel_traitsI6__halfffffjLj256ELj1ELj4ELj1ELj16ENS_18Kernel_traits_baseILj256ES2_ffffjLj128EEEEELb1ELb1ELb1EEEvNS_9BwdParamsE,"",@"SHT_CUDA_INFO"
	.sectionflags	@""
	.align	4


	//----- nvinfo : EIATTR_CUDA_API_VERSION
	.align		4
        /*0000*/ 	.byte	0x04, 0x37
        /*0002*/ 	.short	(.L_2649 - .L_2648)
.L_2648:
        /*0004*/ 	.word	0x00000082


	//----- nvinfo : EIATTR_KPARAM_INFO
	.align		4
.L_2649:
        /*0008*/ 	.byte	0x04, 0x17
        /*000a*/ 	.short	(.L_2651 - .L_2650)
.L_2650:
        /*000c*/ 	.word	0x00000000
        /*0010*/ 	.short	0x0000
        /*0012*/ 	.short	0x0000
        /*0014*/ 	.byte	0x00, 0xf0, 0xa1, 0x04


	//----- nvinfo : EIATTR_SPARSE_MMA_MASK
	.align		4
.L_2651:
        /*0018*/ 	.byte	0x03, 0x50
        /*001a*/ 	.short	0x0000


	//----- nvinfo : EIATTR_MAXREG_COUNT
	.align		4
        /*001c*/ 	.byte	0x03, 0x1b
        /*001e*/ 	.short	0x00ff


	//----- nvinfo : EIATTR_NUM_BARRIERS
	.align		4
        /*0020*/ 	.byte	0x02, 0x4c
        /*0022*/ 	.byte	0x01
	.zero		1


	//----- nvinfo : EIATTR_MERCURY_ISA_VERSION
	.align		4
        /*0024*/ 	.byte	0x03, 0x5f
        /*0026*/ 	.short	0x0101


	//----- nvinfo : EIATTR_COOP_GROUP_MASK_REGIDS
	.align		4
        /*0028*/ 	.byte	0x04, 0x29
        /*002a*/ 	.short	(.L_2653 - .L_2652)


	//   ....[0]....
.L_2652:
        /*002c*/ 	.word	0xffffffff


	//   ....[1]....
        /*0030*/ 	.word	0xffffffff


	//   ....[2]....
        /*0034*/ 	.word	0xffffffff


	//   ....[3]....
        /*0038*/ 	.word	0xffffffff


	//   ....[4]....
        /*003c*/ 	.word	0xffffffff


	//   ....[5]....
        /*0040*/ 	.word	0xffffffff


	//   ....[6]....
        /*0044*/ 	.word	0xffffffff


	//   ....[7]....
        /*0048*/ 	.word	0xffffffff


	//   ....[8]....
        /*004c*/ 	.word	0xffffffff


	//   ....[9]....
        /*0050*/ 	.word	0xffffffff


	//   ....[10]....
        /*0054*/ 	.word	0x05000045


	//   ....[11]....
        /*0058*/ 	.word	0x05000045


	//   ....[12]....
        /*005c*/ 	.word	0x05000045


	//   ....[13]....
        /*0060*/ 	.word	0x05000045


	//   ....[14]....
        /*0064*/ 	.word	0x05000045


	//   ....[15]....
        /*0068*/ 	.word	0x05000045


	//   ....[16]....
        /*006c*/ 	.word	0x05000045


	//   ....[17]....
        /*0070*/ 	.word	0x05000045


	//   ....[18]....
        /*0074*/ 	.word	0x05000045


	//   ....[19]....
        /*0078*/ 	.word	0x05000045


	//----- nvinfo : EIATTR_COOP_GROUP_INSTR_OFFSETS
	.align		4
.L_2653:
        /*007c*/ 	.byte	0x04, 0x28
        /*007e*/ 	.short	(.L_2655 - .L_2654)


	//   ....[0]....
.L_2654:
        /*0080*/ 	.word	0x00000a30


	//   ....[1]....
        /*0084*/ 	.word	0x00000a40


	//   ....[2]....
        /*0088*/ 	.word	0x00000a70


	//   ....[3]....
        /*008c*/ 	.word	0x00000a80


	//   ....[4]....
        /*0090*/ 	.word	0x00000ab0


	//   ....[5]....
        /*0094*/ 	.word	0x00000ac0


	//   ....[6]....
        /*0098*/ 	.word	0x00000af0


	//   ....[7]....
        /*009c*/ 	.word	0x00000b00


	//   ....[8]....
        /*00a0*/ 	.word	0x00000b30


	//   ....[9]....
        /*00a4*/ 	.word	0x00000b40


	//   ....[10]....
        /*00a8*/ 	.word	0x000018b0


	//   ....[11]....
        /*00ac*/ 	.word	0x00001940


	//   ....[12]....
        /*00b0*/ 	.word	0x000019a0


	//   ....[13]....
        /*00b4*/ 	.word	0x00001a00


	//   ....[14]....
        /*00b8*/ 	.word	0x00001a60


	//   ....[15]....
        /*00bc*/ 	.word	0x00001ac0


	//   ....[16]....
        /*00c0*/ 	.word	0x00001b20


	//   ....[17]....
        /*00c4*/ 	.word	0x00001b80


	//   ....[18]....
        /*00c8*/ 	.word	0x00001be0


	//   ....[19]....
        /*00cc*/ 	.word	0x00001c40


	//----- nvinfo : EIATTR_EXIT_INSTR_OFFSETS
	.align		4
.L_2655:
        /*00d0*/ 	.byte	0x04, 0x1c
        /*00d2*/ 	.short	(.L_2657 - .L_2656)


	//   ....[0]....
.L_2656:
        /*00d4*/ 	.word	0x00001850


	//----- nvinfo : EIATTR_MAX_THREADS
	.align		4
.L_2657:
        /*00d8*/ 	.byte	0x04, 0x05
        /*00da*/ 	.short	(.L_2659 - .L_2658)
.L_2658:
        /*00dc*/ 	.word	0x00000080
        /*00e0*/ 	.word	0x00000001
        /*00e4*/ 	.word	0x00000001


	//----- nvinfo : EIATTR_CRS_STACK_SIZE
	.align		4
.L_2659:
        /*00e8*/ 	.byte	0x04, 0x1e
        /*00ea*/ 	.short	(.L_2661 - .L_2660)
.L_2660:
        /*00ec*/ 	.word	0x00000000


	//----- nvinfo : EIATTR_CBANK_PARAM_SIZE
	.align		4
.L_2661:
        /*00f0*/ 	.byte	0x03, 0x19
        /*00f2*/ 	.short	0x0128


	//----- nvinfo : EIATTR_PARAM_CBANK
	.align		4
        /*00f4*/ 	.byte	0x04, 0x0a
        /*00f6*/ 	.short	(.L_2663 - .L_2662)
	.align		4
.L_2662:
        /*00f8*/ 	.word	index@(.nv.constant0._ZN10layer_norm31ln_parallel_residual_bwd_kernelINS_13Kernel_traitsI6__halfffffjLj256ELj1ELj4ELj1ELj16ENS_18Kernel_traits_baseILj256ES2_ffffjLj128EEEEELb1ELb1ELb1EEEvNS_9BwdParamsE)
        /*00fc*/ 	.short	0x0210
        /*00fe*/ 	.short	0x0128


	//----- nvinfo : EIATTR_SW_WAR
	.align		4
.L_2663:
        /*0100*/ 	.byte	0x04, 0x36
        /*0102*/ 	.short	(.L_2665 - .L_2664)
.L_2664:
        /*0104*/ 	.word	0x00000008
.L_2665:


//--------------------- .nv.info._ZN10layer_norm31ln_parallel_residual_bwd_kernelINS_13Kernel_traitsIfffffjLj256ELj1ELj4ELj1ELj16ENS_18Kernel_traits_baseILj256EfffffjLj128EEEEELb0ELb0ELb0EEEvNS_9BwdParamsE --------------------------
	.section	.nv.info._ZN10layer_norm31ln_parallel_residual_bwd_kernelINS_13Kernel_traitsIfffffjLj256ELj1ELj4ELj1ELj16ENS_18Kernel_traits_baseILj256EfffffjLj128EEEEELb0ELb0ELb0EEEvNS_9BwdParamsE,"",@"SHT_CUDA_INFO"
	.sectionflags	@""
	.align	4


	//----- nvinfo : EIATTR_CUDA_API_VERSION
	.align		4
        /*0000*/ 	.byte	0x04, 0x37
        /*0002*/ 	.short	(.L_2667 - .L_2666)
.L_2666:
        /*0004*/ 	.word	0x00000082


	//----- nvinfo : EIATTR_KPARAM_INFO
	.align		4
.L_2667:
        /*0008*/ 	.byte	0x04, 0x17
        /*000a*/ 	.short	(.L_2669 - .L_2668)
.L_2668:
        /*000c*/ 	.word	0x00000000
        /*0010*/ 	.short	0x0000
        /*0012*/ 	.short	0x0000
        /*0014*/ 	.byte	0x00, 0xf0, 0xa1, 0x04


	//----- nvinfo : EIATTR_SPARSE_MMA_MASK
	.align		4
.L_2669:
        /*0018*/ 	.byte	0x03, 0x50
        /*001a*/ 	.short	0x0000


	//----- nvinfo : EIATTR_MAXREG_COUNT
	.align		4
        /*001c*/ 	.byte	0x03, 0x1b
        /*001e*/ 	.short	0x00ff


	//----- nvinfo : EIATTR_NUM_BARRIERS
	.align		4
        /*0020*/ 	.byte	0x02, 0x4c
        /*0022*/ 	.byte	0x01
	.zero		1


	//----- nvinfo : EIATTR_MERCURY_ISA_VERSION
	.align		4
        /*0024*/ 	.byte	0x03, 0x5f
        /*0026*/ 	.short	0x0101


	//----- nvinfo : EIATTR_COOP_GROUP_MASK_REGIDS
	.align		4
        /*0028*/ 	.byte	0x04, 0x29
        /*002a*/ 	.short	(.L_2671 - .L_2670)


	//   ....[0]....
.L_2670:
        /*002c*/ 	.word	0xffffffff


	//   ....[1]....
        /*0030*/ 	.word	0xffffffff


	//   ....[2]....
        /*0034*/ 	.word	0xffffffff


	//   ....[3]....
        /*0038*/ 	.word	0xffffffff


	//   ....[4]....
        /*003c*/ 	.word	0xffffffff


	//   ....[5]....
        /*0040*/ 	.word	0xffffffff


	//   ....[6]....
        /*0044*/ 	.word	0xffffffff


	//   ....[7]....
        /*0048*/ 	.word	0xffffffff


	//   ....[8]....
        /*004c*/ 	.word	0xffffffff


	//   ....[9]....
        /*0050*/ 	.word	0xffffffff


	//   ....[10]....
        /*0054*/ 	.word	0x0500004c


	//   ....[11]....
        /*0058*/ 	.word	0x0500004c


	//   ....[12]....
        /*005c*/ 	.word	0x0500004c


	//   ....[13]....
        /*0060*/ 	.word	0x0500004c


	//   ....[14]....
        /*0064*/ 	.word	0x0500004c


	//   ....[15]....
        /*0068*/ 	.word	0x0500004c


	//   ....[16]....
        /*006c*/ 	.word	0x0500004c


	//   ....[17]....
        /*0070*/ 	.word	0x0500004c


	//   ....[18]....
        /*0074*/ 	.word	0x0500004c


	//   ....[19]....
        /*0078*/ 	.word	0x0500004c


	//----- nvinfo : EIATTR_COOP_GROUP_INSTR_OFFSETS
	.align		4
.L_2671:
        /*007c*/ 	.byte	0x04, 0x28
        /*007e*/ 	.short	(.L_2673 - .L_2672)


	//   ....[0]....
.L_2672:
        /*0080*/ 	.word	0x00000be0


	//   ....[1]....
        /*0084*/ 	.word	0x00000bf0


	//   ....[2]....
        /*0088*/ 	.word	0x00000c20


	//   ....[3]....
        /*008c*/ 	.word	0x00000c30


	//   ....[4]....
        /*0090*/ 	.word	0x00000c60


	//   ....[5]....
        /*0094*/ 	.word	0x00000c70


	//   ....[6]....
        /*0098*/ 	.word	0x00000ca0


	//   ....[7]....
        /*009c*/ 	.word	0x00000cb0


	//   ....[8]....
        /*00a0*/ 	.word	0x00000ce0


	//   ....[9]....
        /*00a4*/ 	.word	0x00000cf0


	//   ....[10]....
        /*00a8*/ 	.word	0x00001cd0


	//   ....[11]....
        /*00ac*/ 	.word	0x00001d60


	//   ....[12]....
        /*00b0*/ 	.word	0x00001dd0


	//   ....[13]....
        /*00b4*/ 	.word	0x00001e30


	//   ....[14]....
        /*00b8*/ 	.word	0x00001ea0


	//   ....[15]....
        /*00bc*/ 	.word	0x00001f00


	//   ....[16]....
        /*00c0*/ 	.word	0x00001f70


	//   ....[17]....
        /*00c4*/ 	.word	0x00001fd0


	//   ....[18]....
        /*00c8*/ 	.word	0x00002040


	//   ....[19]....
        /*00cc*/ 	.word	0x000020a0


	//----- nvinfo : EIATTR_EXIT_INSTR_OFFSETS
	.align		4
.L_2673:
        /*00d0*/ 	.byte	0x04, 0x1c
        /*00d2*/ 	.short	(.L_2675 - .L_2674)


	//   ....[0]....
.L_2674:
        /*00d4*/ 	.word	0x00001ba0


	//   ....[1]....
        /*00d8*/ 	.word	0x00001c60


	//----- nvinfo : EIATTR_MAX_THREADS
	.align		4
.L_2675:
        /*00dc*/ 	.byte	0x04, 0x05
        /*00de*/ 	.short	(.L_2677 - .L_2676)
.L_2676:
        /*00e0*/ 	.word	0x00000080
        /*00e4*/ 	.word	0x00000001
        /*00e8*/ 	.word	0x00000001


	//----- nvinfo : EIATTR_CRS_STACK_SIZE
	.align		4
.L_2677:
        /*00ec*/ 	.byte	0x04, 0x1e
        /*00ee*/ 	.short	(.L_2679 - .L_2678)
.L_2678:
        /*00f0*/ 	.word	0x00000000


	//----- nvinfo : EIATTR_CBANK_PARAM_SIZE
	.align		4
.L_2679:
        /*00f4*/ 	.byte	0x03, 0x19
        /*00f6*/ 	.short	0x0128


	//----- nvinfo : EIATTR_PARAM_CBANK
	.align		4
        /*00f8*/ 	.byte	0x04, 0x0a
        /*00fa*/ 	.short	(.L_2681 - .L_2680)
	.align		4
.L_2680:
        /*00fc*/ 	.word	index@(.nv.constant0._ZN10layer_norm31ln_parallel_residual_bwd_kernelINS_13Kernel_traitsIfffffjLj256ELj1ELj4ELj1ELj16ENS_18Kernel_traits_baseILj256EfffffjLj128EEEEELb0ELb0ELb0EEEvNS_9BwdParamsE)
        /*0100*/ 	.short	0x0210
        /*0102*/ 	.short	0x0128


	//----- nvinfo : EIATTR_SW_WAR
	.align		4
.L_2681:
        /*0104*/ 	.byte	0x04, 0x36
        /*0106*/ 	.short	(.L_2683 - .L_2682)
.L_2682:
        /*0108*/ 	.word	0x00000008
.L_2683:


//--------------------- .nv.info._ZN10layer_norm31ln_parallel_residual_bwd_kernelINS_13Kernel_traitsIfffffjLj256ELj1ELj4ELj1ELj16ENS_18Kernel_traits_baseILj256EfffffjLj128EEEEELb0ELb0ELb1EEEvNS_9BwdParamsE --------------------------
	.section	.nv.info._ZN10layer_norm31ln_parallel_residual_bwd_kernelINS_13Kernel_traitsIfffffjLj256ELj1ELj4ELj1ELj16ENS_18Kernel_traits_baseILj256EfffffjLj128EEEEELb0ELb0ELb1EEEvNS_9BwdParamsE,"",@"SHT_CUDA_INFO"
	.sectionflags	@""
	.align	4


	//----- nvinfo : EIATTR_CUDA_API_VERSION
	.align		4
        /*0000*/ 	.byte	0x04, 0x37
        /*0002*/ 	.short	(.L_2685 - .L_2684)
.L_2684:
        /*0004*/ 	.word	0x00000082


	//----- nvinfo : EIATTR_KPARAM_INFO
	.align		4
.L_2685:
        /*0008*/ 	.byte	0x04, 0x17
        /*000a*/ 	.short	(.L_2687 - .L_2686)
.L_2686:
        /*000c*/ 	.word	0x00000000
        /*0010*/ 	.short	0x0000
        /*0012*/ 	.short	0x0000
        /*0014*/ 	.byte	0x00, 0xf0, 0xa1, 0x04


	//----- nvinfo : EIATTR_SPARSE_MMA_MASK
	.align		4
.L_2687:
        /*0018*/ 	.byte	0x03, 0x50
        /*001a*/ 	.short	0x0000


	//----- nvinfo : EIATTR_MAXREG_COUNT
	.align		4
        /*001c*/ 	.byte	0x03, 0x1b
        /*001e*/ 	.short	0x00ff


	//----- nvinfo : EIATTR_NUM_BARRIERS
	.align		4
        /*0020*/ 	.byte	0x02, 0x4c
        /*0022*/ 	.byte	0x01
	.zero		1


	//----- nvinfo : EIATTR_MERCURY_ISA_VERSION
	.align		4
        /*0024*/ 	.byte	0x03, 0x5f
        /*0026*/ 	.short	0x0101


	//----- nvinfo : EIATTR_COOP_GROUP_MASK_REGIDS
	.align		4
        /*0028*/ 	.byte	0x04, 0x29
        /*002a*/ 	.short	(.L_2689 - .L_2688)


	//   ....[0]....
.L_2688:
        /*002c*/ 	.word	0xffffffff


	//   ....[1]....
        /*0030*/ 	.word	0xffffffff


	//   ....[2]....
        /*0034*/ 	.word	0xffffffff


	//   ....[3]....
        /*0038*/ 	.word	0xffffffff


	//   ....[4]....
        /*003c*/ 	.word	0xffffffff


	//   ....[5]....
        /*0040*/ 	.word	0xffffffff


	//   ....[6]....
        /*0044*/ 	.word	0xffffffff


	//   ....[7]....
        /*0048*/ 	.word	0xffffffff


	//   ....[8]....
        /*004c*/ 	.word	0xffffffff


	//   ....[9]....
        /*0050*/ 	.word	0xffffffff


	//   ....[10]....
        /*0054*/ 	.word	0x0500003f


	//   ....[11]....
        /*0058*/ 	.word	0x0500003f


	//   ....[12]....
        /*005c*/ 	.word	0x0500003f


	//   ....[13]....
        /*0060*/ 	.word	0x0500003f


	//   ....[14]....
        /*0064*/ 	.word	0x0500003f


	//   ....[15]....
        /*0068*/ 	.word	0x0500003f


	//   ....[16]....
        /*006c*/ 	.word	0x0500003f


	//   ....[17]....
        /*0070*/ 	.word	0x0500003f


	//   ....[18]....
        /*0074*/ 	.word	0x0500003f


	//   ....[19]....
        /*0078*/ 	.word	0x0500003f


	//----- nvinfo : EIATTR_COOP_GROUP_INSTR_OFFSETS
	.align		4
.L_2689:
        /*007c*/ 	.byte	0x04, 0x28
        /*007e*/ 	.short	(.L_2691 - .L_2690)


	//   ....[0]....
.L_2690:
        /*0080*/ 	.word	0x00000b70


	//   ....[1]....
        /*0084*/ 	.word	0x00000b80


	//   ....[2]....
        /*0088*/ 	.word	0x00000bb0


	//   ....[3]....
        /*008c*/ 	.word	0x00000bc0


	//   ....[4]....
        /*0090*/ 	.word	0x00000bf0


	//   ....[5]....
        /*0094*/ 	.word	0x00000c00


	//   ....[6]....
        /*0098*/ 	.word	0x00000c30


	//   ....[7]....
        /*009c*/ 	.word	0x00000c40


	//   ....[8]....
        /*00a0*/ 	.word	0x00000c70


	//   ....[9]....
        /*00a4*/ 	.word	0x00000c80


	//   ....[10]....
        /*00a8*/ 	.word	0x00001bd0


	//   ....[11]....
        /*00ac*/ 	.word	0x00001c60


	//   ....[12]....
        /*00b0*/ 	.word	0x00001cc0


	//   ....[13]....
        /*00b4*/ 	.word	0x00001d20


	//   ....[14]....
        /*00b8*/ 	.word	0x00001d80


	//   ....[15]....
        /*00bc*/ 	.word	0x00001de0


	//   ....[16]....
        /*00c0*/ 	.word	0x00001e40


	//   ....[17]....
        /*00c4*/ 	.word	0x00001ea0


	//   ....[18]....
        /*00c8*/ 	.word	0x00001f00


	//   ....[19]....
        /*00cc*/ 	.word	0x00001f60


	//----- nvinfo : EIATTR_EXIT_INSTR_OFFSETS
	.align		4
.L_2691:
        /*00d0*/ 	.byte	0x04, 0x1c
        /*00d2*/ 	.short	(.L_2693 - .L_2692)


	//   ....[0]....
.L_2692:
        /*00d4*/ 	.word	0x00001b70


	//----- nvinfo : EIATTR_MAX_THREADS
	.align		4
.L_2693:
        /*00d8*/ 	.byte	0x04, 0x05
        /*00da*/ 	.short	(.L_2695 - .L_2694)
.L_2694:
        /*00dc*/ 	.word	0x00000080
        /*00e0*/ 	.word	0x00000001
        /*00e4*/ 	.word	0x00000001


	//----- nvinfo : EIATTR_CRS_STACK_SIZE
	.align		4
.L_2695:
        /*00e8*/ 	.byte	0x04, 0x1e
        /*00ea*/ 	.short	(.L_2697 - .L_2696)
.L_2696:
        /*00ec*/ 	.word	0x00000000


	//----- nvinfo : EIATTR_CBANK_PARAM_SIZE
	.align		4
.L_2697:
        /*00f0*/ 	.byte	0x03, 0x19
        /*00f2*/ 	.short	0x0128


	//----- nvinfo : EIATTR_PARAM_CBANK
	.align		4
        /*00f4*/ 	.byte	0x04, 0x0a
        /*00f6*/ 	.short	(.L_2699 - .L_2698)
	.align		4
.L_2698:
        /*00f8*/ 	.word	index@(.nv.constant0._ZN10layer_norm31ln_parallel_residual_bwd_kernelINS_13Kernel_traitsIfffffjLj256ELj1ELj4ELj1ELj16ENS_18Kernel_traits_baseILj256EfffffjLj128EEEEELb0ELb0ELb1EEEvNS_9BwdParamsE)
        /*00fc*/ 	.short	0x0210
        /*00fe*/ 	.short	0x0128


	//----- nvinfo : EIATTR_SW_WAR
	.align		4
.L_2699:
        /*0100*/ 	.byte	0x04, 0x36
        /*0102*/ 	.short	(.L_2701 - .L_2700)
.L_2700:
        /*0104*/ 	.word	0x00000008
.L_2701:


//--------------------- .nv.info._ZN10layer_norm31ln_parallel_residual_bwd_kernelINS_13Kernel_traitsIfffffjLj256ELj1ELj4ELj1ELj16ENS_18Kernel_traits_baseILj256EfffffjLj128EEEEELb0ELb1ELb0EEEvNS_9BwdParamsE --------------------------
	.section	.nv.info._ZN10layer_norm31ln_parallel_residual_bwd_kernelINS_13Kernel_traitsIfffffjLj256ELj1ELj4ELj1ELj16ENS_18Kernel_traits_baseILj256EfffffjLj128EEEEELb0ELb1ELb0EEEvNS_9BwdParamsE,"",@"SHT_CUDA_INFO"
	.sectionflags	@""
	.align	4


	//----- nvinfo : EIATTR_CUDA_API_VERSION
	.align		4
        /*0000*/ 	.byte	0x04, 0x37
        /*0002*/ 	.short	(.L_2703 - .L_2702)
.L_2702:
        /*0004*/ 	.word	0x00000082


	//----- nvinfo : EIATTR_KPARAM_INFO
	.align		4
.L_2703:
        /*0008*/ 	.byte	0x04, 0x17
        /*000a*/ 	.short	(.L_2705 - .L_2704)
.L_2704:
        /*000c*/ 	.word	0x00000000
        /*0010*/ 	.short	0x0000
        /*0012*/ 	.short	0x0000
        /*0014*/ 	.byte	0x00, 0xf0, 0xa1, 0x04


	//----- nvinfo : EIATTR_SPARSE_MMA_MASK
	.align		4
.L_2705:
        /*0018*/ 	.byte	0x03, 0x50
        /*001a*/ 	.short	0x0000


	//----- nvinfo : EIATTR_MAXREG_COUNT
	.align		4
        /*001c*/ 	.byte	0x03, 0x1b
        /*001e*/ 	.short	0x00ff


	//----- nvinfo : EIATTR_NUM_BARRIERS
	.align		4
        /*0020*/ 	.byte	0x02, 0x4c
        /*0022*/ 	.byte	0x01
	.zero		1


	//----- nvinfo : EIATTR_MERCURY_ISA_VERSION
	.align		4
        /*0024*/ 	.byte	0x03, 0x5f
        /*0026*/ 	.short	0x0101


	//----- nvinfo : EIATTR_COOP_GROUP_MASK_REGIDS
	.align		4
        /*0028*/ 	.byte	0x04, 0x29
        /*002a*/ 	.short	(.L_2707 - .L_2706)


	//   ....[0]....
.L_2706:
        /*002c*/ 	.word	0xffffffff


	//   ....[1]....
        /*0030*/ 	.word	0xffffffff


	//   ....[2]....
        /*0034*/ 	.word	0xffffffff


	//   ....[3]....
        /*0038*/ 	.word	0xffffffff


	//   ....[4]....
        /*003c*/ 	.word	0xffffffff


	//   ....[5]....
        /*0040*/ 	.word	0xffffffff


	//   ....[6]....
        /*0044*/ 	.word	0xffffffff


	//   ....[7]....
        /*0048*/ 	.word	0xffffffff


	//   ....[8]....
        /*004c*/ 	.word	0xffffffff


	//   ....[9]....
        /*0050*/ 	.word	0xffffffff


	//   ....[10]....
        /*0054*/ 	.word	0x05000043


	//   ....[11]....
        /*0058*/ 	.word	0x05000043


	//   ....[12]....
        /*005c*/ 	.word	0x05000043


	//   ....[13]....
        /*0060*/ 	.word	0x05000043


	//   ....[14]....
        /*0064*/ 	.word	0x05000043


	//   ....[15]....
        /*0068*/ 	.word	0x05000043


	//   ....[16]....
        /*006c*/ 	.word	0x05000043


	//   ....[17]....
        /*0070*/ 	.word	0x05000043


	//   ....[18]....
        /*0074*/ 	.word	0x05000043


	//   ....[19]....
        /*0078*/ 	.word	0x05000043


	//----- nvinfo : EIATTR_COOP_GROUP_INSTR_OFFSETS
	.align		4
.L_2707:
        /*007c*/ 	.byte	0x04, 0x28
        /*007e*/ 	.short	(.L_2709 - .L_2708)


	//   ....[0]....
.L_2708:
        /*0080*/ 	.word	0x00000920


	//   ....[1]....
        /*0084*/ 	.word	0x00000930


	//   ....[2]....
        /*0088*/ 	.word	0x00000960


	//   ....[3]....
        /*008c*/ 	.word	0x00000970


	//   ....[4]....
        /*0090*/ 	.word	0x000009a0


	//   ....[5]....
        /*0094*/ 	.word	0x000009b0


	//   ....[6]....
        /*0098*/ 	.word	0x000009e0


	//   ....[7]....
        /*009c*/ 	.word	0x000009f0


	//   ....[8]....
        /*00a0*/ 	.word	0x00000a20


	//   ....[9]....
        /*00a4*/ 	.word	0x00000a30


	//   ....[10]....
        /*00a8*/ 	.word	0x00001600


	//   ....[11]....
        /*00ac*/ 	.word	0x00001690


	//   ....[12]....
        /*00b0*/ 	.word	0x00001700


	//   ....[13]....
        /*00b4*/ 	.word	0x00001760


	//   ....[14]....
        /*00b8*/ 	.word	0x000017d0


	//   ....[15]....
        /*00bc*/ 	.word	0x00001830


	//   ....[16]....
        /*00c0*/ 	.word	0x000018a0


	//   ....[17]....
        /*00c4*/ 	.word	0x00001900


	//   ....[18]....
        /*00c8*/ 	.word	0x00001970


	//   ....[19]....
        /*00cc*/ 	.word	0x000019d0


	//----- nvinfo : EIATTR_EXIT_INSTR_OFFSETS
	.align		4
.L_2709:
        /*00d0*/ 	.byte	0x04, 0x1c
        /*00d2*/ 	.short	(.L_2711 - .L_2710)


	//   ....[0]....
.L_2710:
        /*00d4*/ 	.word	0x00001560


	//   ....[1]....
        /*00d8*/ 	.word	0x00001590


	//----- nvinfo : EIATTR_MAX_THREADS
	.align		4
.L_2711:
        /*00dc*/ 	.byte	0x04, 0x05
        /*00de*/ 	.short	(.L_2713 - .L_2712)
.L_2712:
        /*00e0*/ 	.word	0x00000080
        /*00e4*/ 	.word	0x00000001
        /*00e8*/ 	.word	0x00000001


	//----- nvinfo : EIATTR_CRS_STACK_SIZE
	.align		4
.L_2713:
        /*00ec*/ 	.byte	0x04, 0x1e
        /*00ee*/ 	.short	(.L_2715 - .L_2714)
.L_2714:
        /*00f0*/ 	.word	0x00000000


	//----- nvinfo : EIATTR_CBANK_PARAM_SIZE
	.align		4
.L_2715:
        /*00f4*/ 	.byte	0x03, 0x19
        /*00f6*/ 	.short	0x0128


	//----- nvinfo : EIATTR_PARAM_CBANK
	.align		4
        /*00f8*/ 	.byte	0x04, 0x0a
        /*00fa*/ 	.short	(.L_2717 - .L_2716)
	.align		4
.L_2716:
        /*00fc*/ 	.word	index@(.nv.constant0._ZN10layer_norm31ln_parallel_residual_bwd_kernelINS_13Kernel_traitsIfffffjLj256ELj1ELj4ELj1ELj16ENS_18Kernel_traits_baseILj256EfffffjLj128EEEEELb0ELb1ELb0EEEvNS_9BwdParamsE)
        /*0100*/ 	.short	0x0210
        /*0102*/ 	.short	0x0128


	//----- nvinfo : EIATTR_SW_WAR
	.align		4
.L_2717:
        /*0104*/ 	.byte	0x04, 0x36
        /*0106*/ 	.short	(.L_2719 - .L_2718)
.L_2718:
        /*0108*/ 	.word	0x00000008
.L_2719:


//--------------------- .nv.info._ZN10layer_norm31ln_parallel_residual_bwd_kernelINS_13Kernel_traitsIfffffjLj256ELj1ELj4ELj1ELj16ENS_18Kernel_traits_baseILj256EfffffjLj128EEEEELb0ELb1ELb1EEEvNS_9BwdParamsE --------------------------
	.section	.nv.info._ZN10layer_norm31ln_parallel_residual_bwd_kernelINS_13Kernel_traitsIfffffjLj256ELj1ELj4ELj1ELj16ENS_18Kernel_traits_baseILj256EfffffjLj128EEEEELb0ELb1ELb1EEEvNS_9BwdParamsE,"",@"SHT_CUDA_INFO"
	.sectionflags	@""
	.align	4


	//----- nvinfo : EIATTR_CUDA_API_VERSION
	.align		4
        /*0000*/ 	.byte	0x04, 0x37
        /*0002*/ 	.short	(.L_2721 - .L_2720)
.L_2720:
        /*0004*/ 	.word	0x00000082


	//----- nvinfo : EIATTR_KPARAM_INFO
	.align		4
.L_2721:
        /*0008*/ 	.byte	0x04, 0x17
        /*000a*/ 	.short	(.L_2723 - .L_2722)
.L_2722:
        /*000c*/ 	.word	0x00000000
        /*0010*/ 	.short	0x0000
        /*0012*/ 	.short	0x0000
        /*0014*/ 	.byte	0x00, 0xf0, 0xa1, 0x04


	//----- nvinfo : EIATTR_SPARSE_MMA_MASK
	.align		4
.L_2723:
        /*0018*/ 	.byte	0x03, 0x50
        /*001a*/ 	.short	0x0000


	//----- nvinfo : EIATTR_MAXREG_COUNT
	.align		4
        /*001c*/ 	.byte	0x03, 0x1b
        /*001e*/ 	.short	0x00ff


	//----- nvinfo : EIATTR_NUM_BARRIERS
	.align		4
        /*0020*/ 	.byte	0x02, 0x4c
        /*0022*/ 	.byte	0x01
	.zero		1


	//----- nvinfo : EIATTR_MERCURY_ISA_VERSION
	.align		4
        /*0024*/ 	.byte	0x03, 0x5f
        /*0026*/ 	.short	0x0101


	//----- nvinfo : EIATTR_COOP_GROUP_MASK_REGIDS
	.align		4
        /*0028*/ 	.byte	0x04, 0x29
        /*002a*/ 	.short	(.L_2725 - .L_2724)


	//   ....[0]....
.L_2724:
        /*002c*/ 	.word	0xffffffff


	//   ....[1]....
        /*0030*/ 	.word	0xffffffff


	//   ....[2]....
        /*0034*/ 	.word	0xffffffff


	//   ....[3]....
        /*0038*/ 	.word	0xffffffff


	//   ....[4]....
        /*003c*/ 	.word	0xffffffff


	//   ....[5]....
        /*0040*/ 	.word	0xffffffff


	//   ....[6]....
        /*0044*/ 	.word	0xffffffff


	//   ....[7]....
        /*0048*/ 	.word	0xffffffff


	//   ....[8]....
        /*004c*/ 	.word	0xffffffff


	//   ....[9]....
        /*0050*/ 	.word	0xffffffff


	//   ....[10]....
        /*0054*/ 	.word	0x05000041


	//   ....[11]....
        /*0058*/ 	.word	0x05000041


	//   ....[12]....
        /*005c*/ 	.word	0x05000041


	//   ....[13]....
        /*0060*/ 	.word	0x05000041


	//   ....[14]....
        /*0064*/ 	.word	0x05000041


	//   ....[15]....
        /*0068*/ 	.word	0x05000041


	//   ....[16]....
        /*006c*/ 	.word	0x05000041


	//   ....[17]....
        /*0070*/ 	.word	0x05000041


	//   ....[18]....
        /*0074*/ 	.word	0x05000041


	//   ....[19]....
        /*0078*/ 	.word	0x05000041


	//----- nvinfo : EIATTR_COOP_GROUP_INSTR_OFFSETS
	.align		4
.L_2725:
        /*007c*/ 	.byte	0x04, 0x28
        /*007e*/ 	.short	(.L_2727 - .L_2726)


	//   ....[0]....
.L_2726:
        /*0080*/ 	.word	0x00000860


	//   ....[1]....
        /*0084*/ 	.word	0x00000870


	//   ....[2]....
        /*0088*/ 	.word	0x000008a0


	//   ....[3]....
        /*008c*/ 	.word	0x000008b0


	//   ....[4]....
        /*0090*/ 	.word	0x000008e0


	//   ....[5]....
        /*0094*/ 	.word	0x000008f0


	//   ....[6]....
        /*0098*/ 	.word	0x00000920


	//   ....[7]....
        /*009c*/ 	.word	0x00000930


	//   ....[8]....
        /*00a0*/ 	.word	0x00000960


	//   ....[9]....
        /*00a4*/ 	.word	0x00000970


	//   ....[10]....
        /*00a8*/ 	.word	0x000014d0


	//   ....[11]....
        /*00ac*/ 	.word	0x00001560


	//   ....[12]....
        /*00b0*/ 	.word	0x000015c0


	//   ....[13]....
        /*00b4*/ 	.word	0x00001620


	//   ....[14]....
        /*00b8*/ 	.word	0x00001680


	//   ....[15]....
        /*00bc*/ 	.word	0x000016e0


	//   ....[16]....
        /*00c0*/ 	.word	0x00001740


	//   ....[17]....
        /*00c4*/ 	.word	0x000017a0


	//   ....[18]....
        /*00c8*/ 	.word	0x00001800


	//   ....[19]....
        /*00cc*/ 	.word	0x00001860


	//----- nvinfo : EIATTR_EXIT_INSTR_OFFSETS
	.align		4
.L_2727:
        /*00d0*/ 	.byte	0x04, 0x1c
        /*00d2*/ 	.short	(.L_2729 - .L_2728)


	//   ....[0]....
.L_2728:
        /*00d4*/ 	.word	0x00001470


	//----- nvinfo : EIATTR_MAX_THREADS
	.align		4
.L_2729:
        /*00d8*/ 	.byte	0x04, 0x05
        /*00da*/ 	.short	(.L_2731 - .L_2730)
.L_2730:
        /*00dc*/ 	.word	0x00000080
        /*00e0*/ 	.word	0x00000001
        /*00e4*/ 	.word	0x00000001


	//----- nvinfo : EIATTR_CRS_STACK_SIZE
	.align		4
.L_2731:
        /*00e8*/ 	.byte	0x04, 0x1e
        /*00ea*/ 	.short	(.L_2733 - .L_2732)
.L_2732:
        /*00ec*/ 	.word	0x00000000


	//----- nvinfo : EIATTR_CBANK_PARAM_SIZE
	.align		4
.L_2733:
        /*00f0*/ 	.byte	0x03, 0x19
        /*00f2*/ 	.short	0x0128


	//----- nvinfo : EIATTR_PARAM_CBANK
	.align		4
        /*00f4*/ 	.byte	0x04, 0x0a
        /*00f6*/ 	.short	(.L_2735 - .L_2734)
	.align		4
.L_2734:
        /*00f8*/ 	.word	index@(.nv.constant0._ZN10layer_norm31ln_parallel_residual_bwd_kernelINS_13Kernel_traitsIfffffjLj256ELj1ELj4ELj1ELj16ENS_18Kernel_traits_baseILj256EfffffjLj128EEEEELb0ELb1ELb1EEEvNS_9BwdParamsE)
        /*00fc*/ 	.short	0x0210
        /*00fe*/ 	.short	0x0128


	//----- nvinfo : EIATTR_SW_WAR
	.align		4
.L_2735:
        /*0100*/ 	.byte	0x04, 0x36
        /*0102*/ 	.short	(.L_2737 - .L_2736)
.L_2736:
        /*0104*/ 	.word	0x00000008
.L_2737:


//--------------------- .nv.info._ZN10layer_norm31ln_parallel_residual_bwd_kernelINS_13Kernel_traitsIfffffjLj256ELj1ELj4ELj1ELj16ENS_18Kernel_traits_baseILj256EfffffjLj128EEEEELb1ELb0ELb0EEEvNS_9BwdParamsE --------------------------
	.section	.nv.info._ZN10layer_norm31ln_parallel_residual_bwd_kernelINS_13Kernel_traitsIfffffjLj256ELj1ELj4ELj1ELj16ENS_18Kernel_traits_baseILj256EfffffjLj128EEEEELb1ELb0ELb0EEEvNS_9BwdParamsE,"",@"SHT_CUDA_INFO"
	.sectionflags	@""
	.align	4


	//----- nvinfo : EIATTR_CUDA_API_VERSION
	.align		4
        /*0000*/ 	.byte	0x04, 0x37
        /*0002*/ 	.short	(.L_2739 - .L_2738)
.L_2738:
        /*0004*/ 	.word	0x00000082


	//----- nvinfo : EIATTR_KPARAM_INFO
	.align		4
.L_2739:
        /*0008*/ 	.byte	0x04, 0x17
        /*000a*/ 	.short	(.L_2741 - .L_2740)
.L_2740:
        /*000c*/ 	.word	0x00000000
        /*0010*/ 	.short	0x0000
        /*0012*/ 	.short	0x0000
        /*0014*/ 	.byte	0x00, 0xf0, 0xa1, 0x04


	//----- nvinfo : EIATTR_SPARSE_MMA_MASK
	.align		4
.L_2741:
        /*0018*/ 	.byte	0x03, 0x50
        /*001a*/ 	.short	0x0000


	//----- nvinfo : EIATTR_MAXREG_COUNT
	.align		4
        /*001c*/ 	.byte	0x03, 0x1b
        /*001e*/ 	.short	0x00ff


	//----- nvinfo : EIATTR_NUM_BARRIERS
	.align		4
        /*0020*/ 	.byte	0x02, 0x4c
        /*0022*/ 	.byte	0x01
	.zero		1


	//----- nvinfo : EIATTR_MERCURY_ISA_VERSION
	.align		4
        /*0024*/ 	.byte	0x03, 0x5f
        /*0026*/ 	.short	0x0101


	//----- nvinfo : EIATTR_COOP_GROUP_MASK_REGIDS
	.align		4
        /*0028*/ 	.byte	0x04, 0x29
        /*002a*/ 	.short	(.L_2743 - .L_2742)


	//   ....[0]....
.L_2742:
        /*002c*/ 	.word	0xffffffff


	//   ....[1]....
        /*0030*/ 	.word	0xffffffff


	//   ....[2]....
        /*0034*/ 	.word	0xffffffff


	//   ....[3]....
        /*0038*/ 	.word	0xffffffff


	//   ....[4]....
        /*003c*/ 	.word	0xffffffff


	//   ....[5]....
        /*0040*/ 	.word	0xffffffff


	//   ....[6]....
        /*0044*/ 	.word	0xffffffff


	//   ....[7]....
        /*0048*/ 	.word	0xffffffff


	//   ....[8]....
        /*004c*/ 	.word	0xffffffff


	//   ....[9]....
        /*0050*/ 	.word	0xffffffff


	//   ....[10]....
        /*0054*/ 	.word	0x0500004c


	//   ....[11]....
        /*0058*/ 	.word	0x0500004c


	//   ....[12]....
        /*005c*/ 	.word	0x0500004c


	//   ....[13]....
        /*0060*/ 	.word	0x0500004c


	//   ....[14]....
        /*0064*/ 	.word	0x0500004c


	//   ....[15]....
        /*0068*/ 	.word	0x0500004c


	//   ....[16]....
        /*006c*/ 	.word	0x0500004c


	//   ....[17]....
        /*0070*/ 	.word	0x0500004c


	//   ....[18]....
        /*0074*/ 	.word	0x0500004c


	//   ....[19]....
        /*0078*/ 	.word	0x0500004c


	//----- nvinfo : EIATTR_COOP_GROUP_INSTR_OFFSETS
	.align		4
.L_2743:
        /*007c*/ 	.byte	0x04, 0x28
        /*007e*/ 	.short	(.L_2745 - .L_2744)


	//   ....[0]....
.L_2744:
        /*0080*/ 	.word	0x00000d50


	//   ....[1]....
        /*0084*/ 	.word	0x00000d60


	//   ....[2]....
        /*0088*/ 	.word	0x00000d90


	//   ....[3]....
        /*008c*/ 	.word	0x00000da0


	//   ....[4]....
        /*0090*/ 	.word	0x00000dd0


	//   ....[5]....
        /*0094*/ 	.word	0x00000de0


	//   ....[6]....
        /*0098*/ 	.word	0x00000e10


	//   ....[7]....
        /*009c*/ 	.word	0x00000e20


	//   ....[8]....
        /*00a0*/ 	.word	0x00000e50


	//   ....[9]....
        /*00a4*/ 	.word	0x00000e60


	//   ....[10]....
        /*00a8*/ 	.word	0x000020a0


	//   ....[11]....
        /*00ac*/ 	.word	0x00002130


	//   ....[12]....
        /*00b0*/ 	.word	0x000021a0


	//   ....[13]....
        /*00b4*/ 	.word	0x00002200


	//   ....[14]....
        /*00b8*/ 	.word	0x00002270


	//   ....[15]....
        /*00bc*/ 	.word	0x000022d0


	//   ....[16]....
        /*00c0*/ 	.word	0x00002340


	//   ....[17]....
        /*00c4*/ 	.word	0x000023a0


	//   ....[18]....
        /*00c8*/ 	.word	0x00002410


	//   ....[19]....
        /*00cc*/ 	.word	0x00002470


	//----- nvinfo : EIATTR_EXIT_INSTR_OFFSETS
	.align		4
.L_2745:
        /*00d0*/ 	.byte	0x04, 0x1c
        /*00d2*/ 	.short	(.L_2747 - .L_2746)


	//   ....[0]....
.L_2746:
        /*00d4*/ 	.word	0x00001f70


	//   ....[1]....
        /*00d8*/ 	.word	0x00002030


	//----- nvinfo : EIATTR_MAX_THREADS
	.align		4
.L_2747:
        /*00dc*/ 	.byte	0x04, 0x05
        /*00de*/ 	.short	(.L_2749 - .L_2748)
.L_2748:
        /*00e0*/ 	.word	0x00000080
        /*00e4*/ 	.word	0x00000001
        /*00e8*/ 	.word	0x00000001


	//----- nvinfo : EIATTR_CRS_STACK_SIZE
	.align		4
.L_2749:
        /*00ec*/ 	.byte	0x04, 0x1e
        /*00ee*/ 	.short	(.L_2751 - .L_2750)
.L_2750:
        /*00f0*/ 	.word	0x00000000


	//----- nvinfo : EIATTR_CBANK_PARAM_SIZE
	.align		4
.L_2751:
        /*00f4*/ 	.byte	0x03, 0x19
        /*00f6*/ 	.short	0x0128


	//----- nvinfo : EIATTR_PARAM_CBANK
	.align		4
        /*00f8*/ 	.byte	0x04, 0x0a
        /*00fa*/ 	.short	(.L_2753 - .L_2752)
	.align		4
.L_2752:
        /*00fc*/ 	.word	index@(.nv.constant0._ZN10layer_norm31ln_parallel_residual_bwd_kernelINS_13Kernel_traitsIfffffjLj256ELj1ELj4ELj1ELj16ENS_18Kernel_traits_baseILj256EfffffjLj128EEEEELb1ELb0ELb0EEEvNS_9BwdParamsE)
        /*0100*/ 	.short	0x0210
        /*0102*/ 	.short	0x0128


	//----- nvinfo : EIATTR_SW_WAR
	.align		4
.L_2753:
        /*0104*/ 	.byte	0x04, 0x36
        /*0106*/ 	.short	(.L_2755 - .L_2754)
.L_2754:
        /*0108*/ 	.word	0x00000008
.L_2755:


//--------------------- .nv.info._ZN10layer_norm31ln_parallel_residual_bwd_kernelINS_13Kernel_traitsIfffffjLj256ELj1ELj4ELj1ELj16ENS_18Kernel_traits_baseILj256EfffffjLj128EEEEELb1ELb0ELb1EEEvNS_9BwdParamsE --------------------------
	.section	.nv.info._ZN10layer_norm31ln_parallel_residual_bwd_kernelINS_13Kernel_traitsIfffffjLj256ELj1ELj4ELj1ELj16ENS_18Kernel_traits_baseILj256EfffffjLj128EEEEELb1ELb0ELb1EEEvNS_9BwdParamsE,"",@"SHT_CUDA_INFO"
	.sectionflags	@""
	.align	4


	//----- nvinfo : EIATTR_CUDA_API_VERSION
	.align		4
        /*0000*/ 	.byte	0x04, 0x37
        /*0002*/ 	.short	(.L_2757 - .L_2756)
.L_2756:
        /*0004*/ 	.word	0x00000082


	//----- nvinfo : EIATTR_KPARAM_INFO
	.align		4
.L_2757:
        /*0008*/ 	.byte	0x04, 0x17
        /*000a*/ 	.short	(.L_2759 - .L_2758)
.L_2758:
        /*000c*/ 	.word	0x00000000
        /*0010*/ 	.short	0x0000
        /*0012*/ 	.short	0x0000
        /*0014*/ 	.byte	0x00, 0xf0, 0xa1, 0x04


	//----- nvinfo : EIATTR_SPARSE_MMA_MASK
	.align		4
.L_2759:
        /*0018*/ 	.byte	0x03, 0x50
        /*001a*/ 	.short	0x0000


	//----- nvinfo : EIATTR_MAXREG_COUNT
	.align		4
        /*001c*/ 	.byte	0x03, 0x1b
        /*001e*/ 	.short	0x00ff


	//----- nvinfo : EIATTR_NUM_BARRIERS
	.align		4
        /*0020*/ 	.byte	0x02, 0x4c
        /*0022*/ 	.byte	0x01
	.zero		1


	//----- nvinfo : EIATTR_MERCURY_ISA_VERSION
	.align		4
        /*0024*/ 	.byte	0x03, 0x5f
        /*0026*/ 	.short	0x0101


	//----- nvinfo : EIATTR_COOP_GROUP_MASK_REGIDS
	.align		4
        /*0028*/ 	.byte	0x04, 0x29
        /*002a*/ 	.short	(.L_2761 - .L_2760)


	//   ....[0]....
.L_2760:
        /*002c*/ 	.word	0xffffffff


	//   ....[1]....
        /*0030*/ 	.word	0xffffffff


	//   ....[2]....
        /*0034*/ 	.word	0xffffffff


	//   ....[3]....
        /*0038*/ 	.word	0xffffffff


	//   ....[4]....
        /*003c*/ 	.word	0xffffffff


	//   ....[5]....
        /*0040*/ 	.word	0xffffffff


	//   ....[6]....
        /*0044*/ 	.word	0xffffffff


	//   ....[7]....
        /*0048*/ 	.word	0xffffffff


	//   ....[8]....
        /*004c*/ 	.word	0xffffffff


	//   ....[9]....
        /*0050*/ 	.word	0xffffffff


	//   ....[10]....
        /*0054*/ 	.word	0x0500004a


	//   ....[11]....
        /*0058*/ 	.word	0x0500004a


	//   ....[12]....
        /*005c*/ 	.word	0x0500004a


	//   ....[13]....
        /*0060*/ 	.word	0x0500004a


	//   ....[14]....
        /*0064*/ 	.word	0x0500004a


	//   ....[15]....
        /*0068*/ 	.word	0x0500004a


	//   ....[16]....
        /*006c*/ 	.word	0x0500004a


	//   ....[17]....
        /*0070*/ 	.word	0x0500004a


	//   ....[18]....
        /*0074*/ 	.word	0x0500004a


	//   ....[19]....
        /*0078*/ 	.word	0x0500004a


	//----- nvinfo : EIATTR_COOP_GROUP_INSTR_OFFSETS
	.align		4
.L_2761:
        /*007c*/ 	.byte	0x04, 0x28
        /*007e*/ 	.short	(.L_2763 - .L_2762)


	//   ....[0]....
.L_2762:
        /*0080*/ 	.word	0x00000c50


	//   ....[1]....
        /*0084*/ 	.word	0x00000c60


	//   ....[2]....
        /*0088*/ 	.word	0x00000c90


	//   ....[3]....
        /*008c*/ 	.word	0x00000ca0


	//   ....[4]....
        /*0090*/ 	.word	0x00000cd0


	//   ....[5]....
        /*0094*/ 	.word	0x00000ce0


	//   ....[6]....
        /*0098*/ 	.word	0x00000d10


	//   ....[7]....
        /*009c*/ 	.word	0x00000d20


	//   ....[8]....
        /*00a0*/ 	.word	0x00000d50


	//   ....[9]....
        /*00a4*/ 	.word	0x00000d60


	//   ....[10]....
        /*00a8*/ 	.word	0x00001f00


	//   ....[11]....
        /*00ac*/ 	.word	0x00001f90


	//   ....[12]....
        /*00b0*/ 	.word	0x00002000


	//   ....[13]....
        /*00b4*/ 	.word	0x00002060


	//   ....[14]....
        /*00b8*/ 	.word	0x000020d0


	//   ....[15]....
        /*00bc*/ 	.word	0x00002130


	//   ....[16]....
        /*00c0*/ 	.word	0x000021a0


	//   ....[17]....
        /*00c4*/ 	.word	0x00002200


	//   ....[18]....
        /*00c8*/ 	.word	0x00002270


	//   ....[19]....
        /*00cc*/ 	.word	0x000022d0


	//----- nvinfo : EIATTR_EXIT_INSTR_OFFSETS
	.align		4
.L_2763:
        /*00d0*/ 	.byte	0x04, 0x1c
        /*00d2*/ 	.short	(.L_2765 - .L_2764)


	//   ....[0]....
.L_2764:
        /*00d4*/ 	.word	0x00001e90


	//----- nvinfo : EIATTR_MAX_THREADS
	.align		4
.L_2765:
        /*00d8*/ 	.byte	0x04, 0x05
        /*00da*/ 	.short	(.L_2767 - .L_2766)
.L_2766:
        /*00dc*/ 	.word	0x00000080
        /*00e0*/ 	.word	0x00000001
        /*00e4*/ 	.word	0x00000001


	//----- nvinfo : EIATTR_CRS_STACK_SIZE
	.align		4
.L_2767:
        /*00e8*/ 	.byte	0x04, 0x1e
        /*00ea*/ 	.short	(.L_2769 - .L_2768)
.L_2768:
        /*00ec*/ 	.word	0x00000000


	//----- nvinfo : EIATTR_CBANK_PARAM_SIZE
	.align		4
.L_2769:
        /*00f0*/ 	.byte	0x03, 0x19
        /*00f2*/ 	.short	0x0128


	//----- nvinfo : EIATTR_PARAM_CBANK
	.align		4
        /*00f4*/ 	.byte	0x04, 0x0a
        /*00f6*/ 	.short	(.L_2771 - .L_2770)
	.align		4
.L_2770:
        /*00f8*/ 	.word	index@(.nv.constant0._ZN10layer_norm31ln_parallel_residual_bwd_kernelINS_13Kernel_traitsIfffffjLj256ELj1ELj4ELj1ELj16ENS_18Kernel_traits_baseILj256EfffffjLj128EEEEELb1ELb0ELb1EEEvNS_9BwdParamsE)
        /*00fc*/ 	.short	0x0210
        /*00fe*/ 	.short	0x0128


	//----- nvinfo : EIATTR_SW_WAR
	.align		4
.L_2771:
        /*0100*/ 	.byte	0x04, 0x36
        /*0102*/ 	.short	(.L_2773 - .L_2772)
.L_2772:
        /*0104*/ 	.word	0x00000008
.L_2773:


//--------------------- .nv.info._ZN10layer_norm22ln_bwd_finalize_kernelINS_22Kernel_traits_finalizeILj256EfffffjLb0ELj1024ELj4ENS_18Kernel_traits_baseILj256EfffffjLj1024EEEEELb0ELb0EEEvNS_9BwdParamsE --------------------------
	.section	.nv.info._ZN10layer_norm22ln_bwd_finalize_kernelINS_22Kernel_traits_finalizeILj256EfffffjLb0ELj1024ELj4ENS_18Kernel_traits_baseILj256EfffffjLj1024EEEEELb0ELb0EEEvNS_9BwdParamsE,"",@"SHT_CUDA_INFO"
	.sectionflags	@""
	.align	4


	//----- nvinfo : EIATTR_CUDA_API_VERSION
	.align		4
        /*0000*/ 	.byte	0x04, 0x37
        /*0002*/ 	.short	(.L_2775 - .L_2774)
.L_2774:
        /*0004*/ 	.word	0x00000082


	//----- nvinfo : EIATTR_KPARAM_INFO
	.align		4
.L_2775:
        /*0008*/ 	.byte	0x04, 0x17
        /*000a*/ 	.short	(.L_2777 - .L_2776)
.L_2776:
        /*000c*/ 	.word	0x00000000
        /*0010*/ 	.short	0x0000
        /*0012*/ 	.short	0x0000
        /*0014*/ 	.byte	0x00, 0xf0, 0xa1, 0x04


	//----- nvinfo : EIATTR_SPARSE_MMA_MASK
	.align		4
.L_2777:
        /*0018*/ 	.byte	0x03, 0x50
        /*001a*/ 	.short	0x0000


	//----- nvinfo : EIATTR_MAXREG_COUNT
	.align		4
        /*001c*/ 	.byte	0x03, 0x1b
        /*001e*/ 	.short	0x0040


	//----- nvinfo : EIATTR_NUM_BARRIERS
	.align		4
        /*0020*/ 	.byte	0x02, 0x4c
        /*0022*/ 	.byte	0x01
	.zero		1


	//----- nvinfo : EIATTR_MERCURY_ISA_VERSION
	.align		4
        /*0024*/ 	.byte	0x03, 0x5f
        /*0026*/ 	.short	0x0101


	//----- nvinfo : EIATTR_COOP_GROUP_MASK_REGIDS
	.align		4
        /*0028*/ 	.byte	0x04, 0x29
        /*002a*/ 	.short	(.L_2779 - .L_2778)


	//   ....[0]....
.L_2778:
        /*002c*/ 	.word	0xffffffff


	//   ....[1]....
        /*0030*/ 	.word	0xffffffff


	//   ....[2]....
        /*0034*/ 	.word	0xffffffff


	//   ....[3]....
        /*0038*/ 	.word	0xffffffff


	//   ....[4]....
        /*003c*/ 	.word	0xffffffff


	//   ....[5]....
        /*0040*/ 	.word	0xffffffff


	//   ....[6]....
        /*0044*/ 	.word	0xffffffff


	//   ....[7]....
        /*0048*/ 	.word	0xffffffff


	//   ....[8]....
        /*004c*/ 	.word	0xffffffff


	//   ....[9]....
        /*0050*/ 	.word	0xffffffff


	//   ....[10]....
        /*0054*/ 	.word	0x05000013


	//   ....[11]....
        /*0058*/ 	.word	0x05000013


	//   ....[12]....
        /*005c*/ 	.word	0x05000013


	//   ....[13]....
        /*0060*/ 	.word	0x05000013


	//   ....[14]....
        /*0064*/ 	.word	0x05000013


	//   ....[15]....
        /*0068*/ 	.word	0x05000013


	//   ....[16]....
        /*006c*/ 	.word	0x05000013


	//   ....[17]....
        /*0070*/ 	.word	0x05000013


	//   ....[18]....
        /*0074*/ 	.word	0x05000013


	//   ....[19]....
        /*0078*/ 	.word	0x05000013


	//----- nvinfo : EIATTR_COOP_GROUP_INSTR_OFFSETS
	.align		4
.L_2779:
        /*007c*/ 	.byte	0x04, 0x28
        /*007e*/ 	.short	(.L_2781 - .L_2780)


	//   ....[0]....
.L_2780:
        /*0080*/ 	.word	0x000008e0


	//   ....[1]....
        /*0084*/ 	.word	0x000008f0


	//   ....[2]....
        /*0088*/ 	.word	0x00000920


	//   ....[3]....
        /*008c*/ 	.word	0x00000930


	//   ....[4]....
        /*0090*/ 	.word	0x00000960


	//   ....[5]....
        /*0094*/ 	.word	0x00000970


	//   ....[6]....
        /*0098*/ 	.word	0x000009a0


	//   ....[7]....
        /*009c*/ 	.word	0x000009b0


	//   ....[8]....
        /*00a0*/ 	.word	0x000009e0


	//   ....[9]....
        /*00a4*/ 	.word	0x000009f0


	//   ....[10]....
        /*00a8*/ 	.word	0x00000bf0


	//   ....[11]....
        /*00ac*/ 	.word	0x00000c60


	//   ....[12]....
        /*00b0*/ 	.word	0x00000cd0


	//   ....[13]....
        /*00b4*/ 	.word	0x00000d40


	//   ....[14]....
        /*00b8*/ 	.word	0x00000db0


	//   ....[15]....
        /*00bc*/ 	.word	0x00000e10


	//   ....[16]....
        /*00c0*/ 	.word	0x00000e80


	//   ....[17]....
        /*00c4*/ 	.word	0x00000ef0


	//   ....[18]....
        /*00c8*/ 	.word	0x00000f60


	//   ....[19]....
        /*00cc*/ 	.word	0x00000fd0


	//----- nvinfo : EIATTR_EXIT_INSTR_OFFSETS
	.align		4
.L_2781:
        /*00d0*/ 	.byte	0x04, 0x1c
        /*00d2*/ 	.short	(.L_2783 - .L_2782)


	//   ....[0]....
.L_2782:
        /*00d4*/ 	.word	0x00000070


	//   ....[1]....
        /*00d8*/ 	.word	0x00000b90


	//----- nvinfo : EIATTR_MAX_THREADS
	.align		4
.L_2783:
        /*00dc*/ 	.byte	0x04, 0x05
        /*00de*/ 	.short	(.L_2785 - .L_2784)
.L_2784:
        /*00e0*/ 	.word	0x00000400
        /*00e4*/ 	.word	0x00000001
        /*00e8*/ 	.word	0x00000001


	//----- nvinfo : EIATTR_CRS_STACK_SIZE
	.align		4
.L_2785:
        /*00ec*/ 	.byte	0x04, 0x1e
        /*00ee*/ 	.short	(.L_2787 - .L_2786)
.L_2786:
        /*00f0*/ 	.word	0x00000000


	//----- nvinfo : EIATTR_CBANK_PARAM_SIZE
	.align		4
.L_2787:
        /*00f4*/ 	.byte	0x03, 0x19
        /*00f6*/ 	.short	0x0128


	//----- nvinfo : EIATTR_PARAM_CBANK
	.align		4
        /*00f8*/ 	.byte	0x04, 0x0a
        /*00fa*/ 	.short	(.L_2789 - .L_2788)
	.align		4
.L_2788:
        /*00fc*/ 	.word	index@(.nv.constant0._ZN10layer_norm22ln_bwd_finalize_kernelINS_22Kernel_traits_finalizeILj256EfffffjLb0ELj1024ELj4ENS_18Kernel_traits_baseILj256EfffffjLj1024EEEEELb0ELb0EEEvNS_9BwdParamsE)
        /*0100*/ 	.short	0x0210
        /*0102*/ 	.short	0x0128


	//----- nvinfo : EIATTR_SW_WAR
	.align		4
.L_2789:
        /*0104*/ 	.byte	0x04, 0x36
        /*0106*/ 	.short	(.L_2791 - .L_2790)
.L_2790:
        /*0108*/ 	.word	0x00000008
.L_2791:


//--------------------- .nv.info._ZN10layer_norm40ln_parallel_residual_bwd_finalize_kernelINS_22Kernel_traits_finalizeILj256EfffffjLb0ELj1024ELj4ENS_18Kernel_traits_baseILj256EfffffjLj1024EEEEELb0EEEvNS_9BwdParamsE --------------------------
	.section	.nv.info._ZN10layer_norm40ln_parallel_residual_bwd_finalize_kernelINS_22Kernel_traits_finalizeILj256EfffffjLb0ELj1024ELj4ENS_18Kernel_traits_baseILj256EfffffjLj1024EEEEELb0EEEvNS_9BwdParamsE,"",@"SHT_CUDA_INFO"
	.sectionflags	@""
	.align	4


	//----- nvinfo : EIATTR_CUDA_API_VERSION
	.align		4
        /*0000*/ 	.byte	0x04, 0x37
        /*0002*/ 	.short	(.L_2793 - .L_2792)
.L_2792:
        /*0004*/ 	.word	0x00000082


	//----- nvinfo : EIATTR_KPARAM_INFO
	.align		4
.L_2793:
        /*0008*/ 	.byte	0x04, 0x17
        /*000a*/ 	.short	(.L_2795 - .L_2794)
.L_2794:
        /*000c*/ 	.word	0x00000000
        /*0010*/ 	.short	0x0000
        /*0012*/ 	.short	0x0000
        /*0014*/ 	.byte	0x00, 0xf0, 0xa1, 0x04


	//----- nvinfo : EIATTR_SPARSE_MMA_MASK
	.align		4
.L_2795:
        /*0018*/ 	.byte	0x03, 0x50
        /*001a*/ 	.short	0x0000


	//----- nvinfo : EIATTR_MAXREG_COUNT
	.align		4
        /*001c*/ 	.byte	0x03, 0x1b
        /*001e*/ 	.short	0x0040


	//----- nvinfo : EIATTR_NUM_BARRIERS
	.align		4
        /*0020*/ 	.byte	0x02, 0x4c
        /*0022*/ 	.byte	0x01
	.zero		1


	//----- nvinfo : EIATTR_MERCURY_ISA_VERSION
	.align		4
        /*0024*/ 	.byte	0x03, 0x5f
        /*0026*/ 	.short	0x0101


	//----- nvinfo : EIATTR_COOP_GROUP_MASK_REGIDS
	.align		4
        /*0028*/ 	.byte	0x04, 0x29
        /*002a*/ 	.short	(.L_2797 - .L_2796)


	//   ....[0]....
.L_2796:
        /*002c*/ 	.word	0xffffffff


	//   ....[1]....
        /*0030*/ 	.word	0xffffffff


	//   ....[2]....
        /*0034*/ 	.word	0xffffffff


	//   ....[3]....
        /*0038*/ 	.word	0xffffffff


	//   ....[4]....
        /*003c*/ 	.word	0xffffffff


	//   ....[5]....
        /*0040*/ 	.word	0xffffffff


	//   ....[6]....
        /*0044*/ 	.word	0xffffffff


	//   ....[7]....
        /*0048*/ 	.word	0xffffffff


	//   ....[8]....
        /*004c*/ 	.word	0xffffffff


	//   ....[9]....
        /*0050*/ 	.word	0xffffffff


	//   ....[10]....
        /*0054*/ 	.word	0xffffffff


	//   ....[11]....
        /*0058*/ 	.word	0xffffffff


	//   ....[12]....
        /*005c*/ 	.word	0xffffffff


	//   ....[13]....
        /*0060*/ 	.word	0xffffffff


	//   ....[14]....
        /*0064*/ 	.word	0xffffffff


	//   ....[15]....
        /*0068*/ 	.word	0xffffffff


	//   ....[16]....
        /*006c*/ 	.word	0xffffffff


	//   ....[17]....
        /*0070*/ 	.word	0xffffffff


	//   ....[18]....
        /*0074*/ 	.word	0xffffffff


	//   ....[19]....
        /*0078*/ 	.word	0xffffffff


	//   ....[20]....
        /*007c*/ 	.word	0x0500000c


	//   ....[21]....
        /*0080*/ 	.word	0x0500000c


	//   ....[22]....
        /*0084*/ 	.word	0x0500000c


	//   ....[23]....
        /*0088*/ 	.word	0x0500000c


	//   ....[24]....
        /*008c*/ 	.word	0x0500000c


	//   ....[25]....
        /*0090*/ 	.word	0x0500000c


	//   ....[26]....
        /*0094*/ 	.word	0x0500000c


	//   ....[27]....
        /*0098*/ 	.word	0x0500000c


	//   ....[28]....
        /*009c*/ 	.word	0x0500000c


	//   ....[29]....
        /*00a0*/ 	.word	0x0500000c


	//   ....[30]....
        /*00a4*/ 	.word	0x0500000c


	//   ....[31]....
        /*00a8*/ 	.word	0x0500000c


	//   ....[32]....
        /*00ac*/ 	.word	0x0500000c


	//   ....[33]....
        /*00b0*/ 	.word	0x0500000c


	//   ....[34]....
        /*00b4*/ 	.word	0x0500000c


	//   ....[35]....
        /*00b8*/ 	.word	0x0500000c


	//   ....[36]....
        /*00bc*/ 	.word	0x0500000c


	//   ....[37]....
        /*00c0*/ 	.word	0x0500000c


	//   ....[38]....
        /*00c4*/ 	.word	0x0500000c


	//   ....[39]....
        /*00c8*/ 	.word	0x0500000c


	//----- nvinfo : EIATTR_COOP_GROUP_INSTR_OFFSETS
	.align		4
.L_2797:
        /*00cc*/ 	.byte	0x04, 0x28
        /*00ce*/ 	.short	(.L_2799 - .L_2798)


	//   ....[0]....
.L_2798:
        /*00d0*/ 	.word	0x00000ce0


	//   ....[1]....
        /*00d4*/ 	.word	0x00000cf0


	//   ....[2]....
        /*00d8*/ 	.word	0x00000d00


	//   ....[3]....
        /*00dc*/ 	.word	0x00000d10


	//   ....[4]....
        /*00e0*/ 	.word	0x00000d40


	//   ....[5]....
        /*00e4*/ 	.word	0x00000d70


	//   ....[6]....
        /*00e8*/ 	.word	0x00000d80


	//   ....[7]....
        /*00ec*/ 	.word	0x00000d90


	//   ....[8]....
        /*00f0*/ 	.word	0x00000db0


	//   ....[9]....
        /*00f4*/ 	.word	0x00000df0


	//   ....[10]....
        /*00f8*/ 	.word	0x00000e00


	//   ....[11]....
        /*00fc*/ 	.word	0x00000e10


	//   ....[12]....
        /*0100*/ 	.word	0x00000e30


	//   ....[13]....
        /*0104*/ 	.word	0x00000e70


	//   ....[14]....
        /*0108*/ 	.word	0x00000e80


	//   ....[15]....
        /*010c*/ 	.word	0x00000e90


	//   ....[16]....
        /*0110*/ 	.word	0x00000eb0


	//   ....[17]....
        /*0114*/ 	.word	0x00000ee0


	//   ....[18]....
        /*0118*/ 	.word	0x00000f00


	//   ....[19]....
        /*011c*/ 	.word	0x00000f10


	//   ....[20]....
        /*0120*/ 	.word	0x000011f0


	//   ....[21]....
        /*0124*/ 	.word	0x00001250


	//   ....[22]....
        /*0128*/ 	.word	0x000012b0


	//   ....[23]....
        /*012c*/ 	.word	0x00001310


	//   ....[24]....
        /*0130*/ 	.word	0x00001370


	//   ....[25]....
        /*0134*/ 	.word	0x000013d0


	//   ....[26]....
        /*0138*/ 	.word	0x00001440


	//   ....[27]....
        /*013c*/ 	.word	0x000014b0


	//   ....[28]....
        /*0140*/ 	.word	0x00001520


	//   ....[29]....
        /*0144*/ 	.word	0x00001590


	//   ....[30]....
        /*0148*/ 	.word	0x000015f0


	//   ....[31]....
        /*014c*/ 	.word	0x00001660


	//   ....[32]....
        /*0150*/ 	.word	0x000016d0


	//   ....[33]....
        /*0154*/ 	.word	0x00001740


	//   ....[34]....
        /*0158*/ 	.word	0x000017b0


	//   ....[35]....
        /*015c*/ 	.word	0x00001810


	//   ....[36]....
        /*0160*/ 	.word	0x00001880


	//   ....[37]....
        /*0164*/ 	.word	0x000018f0


	//   ....[38]....
        /*0168*/ 	.word	0x00001960


	//   ....[39]....
        /*016c*/ 	.word	0x000019d0


	//----- nvinfo : EIATTR_EXIT_INSTR_OFFSETS
	.align		4
.L_2799:
        /*0170*/ 	.byte	0x04, 0x1c
        /*0172*/ 	.short	(.L_2801 - .L_2800)


	//   ....[0]....
.L_2800:
        /*0174*/ 	.word	0x00000070


	//   ....[1]....
        /*0178*/ 	.word	0x00001190


	//----- nvinfo : EIATTR_MAX_THREADS
	.align		4
.L_2801:
        /*017c*/ 	.byte	0x04, 0x05
        /*017e*/ 	.short	(.L_2803 - .L_2802)
.L_2802:
        /*0180*/ 	.word	0x00000400
        /*0184*/ 	.word	0x00000001
        /*0188*/ 	.word	0x00000001


	//----- nvinfo : EIATTR_CRS_STACK_SIZE
	.align		4
.L_2803:
        /*018c*/ 	.byte	0x04, 0x1e
        /*018e*/ 	.short	(.L_2805 - .L_2804)
.L_2804:
        /*0190*/ 	.word	0x00000000


	//----- nvinfo : EIATTR_CBANK_PARAM_SIZE
	.align		4
.L_2805:
        /*0194*/ 	.byte	0x03, 0x19
        /*0196*/ 	.short	0x0128


	//----- nvinfo : EIATTR_PARAM_CBANK
	.align		4
        /*0198*/ 	.byte	0x04, 0x0a
        /*019a*/ 	.short	(.L_2807 - .L_2806)
	.align		4
.L_2806:
        /*019c*/ 	.word	index@(.nv.constant0._ZN10layer_norm40ln_parallel_residual_bwd_finalize_kernelINS_22Kernel_traits_finalizeILj256EfffffjLb0ELj1024ELj4ENS_18Kernel_traits_baseILj256EfffffjLj1024EEEEELb0EEEvNS_9BwdParamsE)
        /*01a0*/ 	.short	0x0210
        /*01a2*/ 	.short	0x0128


	//----- nvinfo : EIATTR_SW_WAR
	.align		4
.L_2807:
        /*01a4*/ 	.byte	0x04, 0x36
        /*01a6*/ 	.short	(.L_2809 - .L_2808)
.L_2808:
        /*01a8*/ 	.word	0x00000008
.L_2809:


//--------------------- .nv.info._ZN10layer_norm31ln_parallel_residual_bwd_kernelINS_13Kernel_traitsIfffffjLj256ELj1ELj4ELj1ELj16ENS_18Kernel_traits_baseILj256EfffffjLj128EEEEELb1ELb1ELb0EEEvNS_9BwdParamsE --------------------------
	.section	.nv.info._ZN10layer_norm31ln_parallel_residual_bwd_kernelINS_13Kernel_traitsIfffffjLj256ELj1ELj4ELj1ELj16ENS_18Kernel_traits_baseILj256EfffffjLj128EEEEELb1ELb1ELb0EEEvNS_9BwdParamsE,"",@"SHT_CUDA_INFO"
	.sectionflags	@""
	.align	4


	//----- nvinfo : EIATTR_CUDA_API_VERSION
	.align		4
        /*0000*/ 	.byte	0x04, 0x37
        /*0002*/ 	.short	(.L_2811 - .L_2810)
.L_2810:
        /*0004*/ 	.word	0x00000082


	//----- nvinfo : EIATTR_KPARAM_INFO
	.align		4
.L_2811:
        /*0008*/ 	.byte	0x04, 0x17
        /*000a*/ 	.short	(.L_2813 - .L_2812)
.L_2812:
        /*000c*/ 	.word	0x00000000
        /*0010*/ 	.short	0x0000
        /*0012*/ 	.short	0x0000
        /*0014*/ 	.byte	0x00, 0xf0, 0xa1, 0x04


	//----- nvinfo : EIATTR_SPARSE_MMA_MASK
	.align		4
.L_2813:
        /*0018*/ 	.byte	0x03, 0x50
        /*001a*/ 	.short	0x0000


	//----- nvinfo : EIATTR_MAXREG_COUNT
	.align		4
        /*001c*/ 	.byte	0x03, 0x1b
        /*001e*/ 	.short	0x00ff


	//----- nvinfo : EIATTR_NUM_BARRIERS
	.align		4
        /*0020*/ 	.byte	0x02, 0x4c
        /*0022*/ 	.byte	0x01
	.zero		1


	//----- nvinfo : EIATTR_MERCURY_ISA_VERSION
	.align		4
        /*0024*/ 	.byte	0x03, 0x5f
        /*0026*/ 	.short	0x0101


	//----- nvinfo : EIATTR_COOP_GROUP_MASK_REGIDS
	.align		4
        /*0028*/ 	.byte	0x04, 0x29
        /*002a*/ 	.short	(.L_2815 - .L_2814)


	//   ....[0]....
.L_2814:
        /*002c*/ 	.word	0xffffffff


	//   ....[1]....
        /*0030*/ 	.word	0xffffffff


	//   ....[2]....
        /*0034*/ 	.word	0xffffffff


	//   ....[3]....
        /*0038*/ 	.word	0xffffffff


	//   ....[4]....
        /*003c*/ 	.word	0xffffffff


	//   ....[5]....
        /*0040*/ 	.word	0xffffffff


	//   ....[6]....
        /*0044*/ 	.word	0xffffffff


	//   ....[7]....
        /*0048*/ 	.word	0xffffffff


	//   ....[8]....
        /*004c*/ 	.word	0xffffffff


	//   ....[9]....
        /*0050*/ 	.word	0xffffffff


	//   ....[10]....
        /*0054*/ 	.word	0x05000030


	//   ....[11]....
        /*0058*/ 	.word	0x05000030


	//   ....[12]....
        /*005c*/ 	.word	0x05000030


	//   ....[13]....
        /*0060*/ 	.word	0x05000030


	//   ....[14]....
        /*0064*/ 	.word	0x05000030


	//   ....[15]....
        /*0068*/ 	.word	0x05000030


	//   ....[16]....
        /*006c*/ 	.word	0x05000030


	//   ....[17]....
        /*0070*/ 	.word	0x05000030


	//   ....[18]....
        /*0074*/ 	.word	0x05000030


	//   ....[19]....
        /*0078*/ 	.word	0x05000030


	//----- nvinfo : EIATTR_COOP_GROUP_INSTR_OFFSETS
	.align		4
.L_2815:
        /*007c*/ 	.byte	0x04, 0x28
        /*007e*/ 	.short	(.L_2817 - .L_2816)


	//   ....[0]....
.L_2816:
        /*0080*/ 	.word	0x00000a90


	//   ....[1]....
        /*0084*/ 	.word	0x00000aa0


	//   ....[2]....
        /*0088*/ 	.word	0x00000ad0


	//   ....[3]....
        /*008c*/ 	.word	0x00000ae0


	//   ....[4]....
        /*0090*/ 	.word	0x00000b10


	//   ....[5]....
        /*0094*/ 	.word	0x00000b20


	//   ....[6]....
        /*0098*/ 	.word	0x00000b50


	//   ....[7]....
        /*009c*/ 	.word	0x00000b60


	//   ....[8]....
        /*00a0*/ 	.word	0x00000b90


	//   ....[9]....
        /*00a4*/ 	.word	0x00000ba0


	//   ....[10]....
        /*00a8*/ 	.word	0x000019e0


	//   ....[11]....
        /*00ac*/ 	.word	0x00001a70


	//   ....[12]....
        /*00b0*/ 	.word	0x00001af0


	//   ....[13]....
        /*00b4*/ 	.word	0x00001b60


	//   ....[14]....
        /*00b8*/ 	.word	0x00001be0


	//   ....[15]....
        /*00bc*/ 	.word	0x00001c50


	//   ....[16]....
        /*00c0*/ 	.word	0x00001cd0


	//   ....[17]....
        /*00c4*/ 	.word	0x00001d40


	//   ....[18]....
        /*00c8*/ 	.word	0x00001dc0


	//   ....[19]....
        /*00cc*/ 	.word	0x00001e20


	//----- nvinfo : EIATTR_EXIT_INSTR_OFFSETS
	.align		4
.L_2817:
        /*00d0*/ 	.byte	0x04, 0x1c
        /*00d2*/ 	.short	(.L_2819 - .L_2818)


	//   ....[0]....
.L_2818:
        /*00d4*/ 	.word	0x00001950


	//   ....[1]....
        /*00d8*/ 	.word	0x00001980


	//----- nvinfo : EIATTR_MAX_THREADS
	.align		4
.L_2819:
        /*00dc*/ 	.byte	0x04, 0x05
        /*00de*/ 	.short	(.L_2821 - .L_2820)
.L_2820:
        /*00e0*/ 	.word	0x00000080
        /*00e4*/ 	.word	0x00000001
        /*00e8*/ 	.word	0x00000001


	//----- nvinfo : EIATTR_CRS_STACK_SIZE
	.align		4
.L_2821:
        /*00ec*/ 	.byte	0x04, 0x1e
        /*00ee*/ 	.short	(.L_2823 - .L_2822)
.L_2822:
        /*00f0*/ 	.word	0x00000000


	//----- nvinfo : EIATTR_CBANK_PARAM_SIZE
	.align		4
.L_2823:
        /*00f4*/ 	.byte	0x03, 0x19
        /*00f6*/ 	.short	0x0128


	//----- nvinfo : EIATTR_PARAM_CBANK
	.align		4
        /*00f8*/ 	.byte	0x04, 0x0a
        /*00fa*/ 	.short	(.L_2825 - .L_2824)
	.align		4
.L_2824:
        /*00fc*/ 	.word	index@(.nv.constant0._ZN10layer_norm31ln_parallel_residual_bwd_kernelINS_13Kernel_traitsIfffffjLj256ELj1ELj4ELj1ELj16ENS_18Kernel_traits_baseILj256EfffffjLj128EEEEELb1ELb1ELb0EEEvNS_9BwdParamsE)
        /*0100*/ 	.short	0x0210
        /*0102*/ 	.short	0x0128


	//----- nvinfo : EIATTR_SW_WAR
	.align		4
.L_2825:
        /*0104*/ 	.byte	0x04, 0x36
        /*0106*/ 	.short	(.L_2827 - .L_2826)
.L_2826:
        /*0108*/ 	.word	0x00000008
.L_2827:


//--------------------- .nv.info._ZN10layer_norm22ln_bwd_finalize_kernelINS_22Kernel_traits_finalizeILj256EfffffjLb0ELj1024ELj4ENS_18Kernel_traits_baseILj256EfffffjLj1024EEEEELb0ELb1EEEvNS_9BwdParamsE --------------------------
	.section	.nv.info._ZN10layer_norm22ln_bwd_finalize_kernelINS_22Kernel_traits_finalizeILj256EfffffjLb0ELj1024ELj4ENS_18Kernel_traits_baseILj256EfffffjLj1024EEEEELb0ELb1EEEvNS_9BwdParamsE,"",@"SHT_CUDA_INFO"
	.sectionflags	@""
	.align	4


	//----- nvinfo : EIATTR_CUDA_API_VERSION
	.align		4
        /*0000*/ 	.byte	0x04, 0x37
        /*0002*/ 	.short	(.L_2829 - .L_2828)
.L_2828:
        /*0004*/ 	.word	0x00000082


	//----- nvinfo : EIATTR_KPARAM_INFO
	.align		4
.L_2829:
        /*0008*/ 	.byte	0x04, 0x17
        /*000a*/ 	.short	(.L_2831 - .L_2830)
.L_2830:
        /*000c*/ 	.word	0x00000000
        /*0010*/ 	.short	0x0000
        /*0012*/ 	.short	0x0000
        /*0014*/ 	.byte	0x00, 0xf0, 0xa1, 0x04


	//----- nvinfo : EIATTR_SPARSE_MMA_MASK
	.align		4
.L_2831:
        /*0018*/ 	.byte	0x03, 0x50
        /*001a*/ 	.short	0x0000


	//----- nvinfo : EIATTR_MAXREG_COUNT
	.align		4
        /*001c*/ 	.byte	0x03, 0x1b
        /*001e*/ 	.short	0x0040


	//----- nvinfo : EIATTR_NUM_BARRIERS
	.align		4
        /*0020*/ 	.byte	0x02, 0x4c
        /*0022*/ 	.byte	0x01
	.zero		1


	//----- nvinfo : EIATTR_MERCURY_ISA_VERSION
	.align		4
        /*0024*/ 	.byte	0x03, 0x5f
        /*0026*/ 	.short	0x0101


	//----- nvinfo : EIATTR_COOP_GROUP_MASK_REGIDS
	.align		4
        /*0028*/ 	.byte	0x04, 0x29
        /*002a*/ 	.short	(.L_2833 - .L_2832)


	//   ....[0]....
.L_2832:
        /*002c*/ 	.word	0xffffffff


	//   ....[1]....
        /*0030*/ 	.word	0xffffffff


	//   ....[2]....
        /*0034*/ 	.word	0xffffffff


	//   ....[3]....
        /*0038*/ 	.word	0xffffffff


	//   ....[4]....
        /*003c*/ 	.word	0xffffffff


	//   ....[5]....
        /*0040*/ 	.word	0xffffffff


	//   ....[6]....
        /*0044*/ 	.word	0xffffffff


	//   ....[7]....
        /*0048*/ 	.word	0xffffffff


	//   ....[8]....
        /*004c*/ 	.word	0xffffffff


	//   ....[9]....
        /*0050*/ 	.word	0xffffffff


	//   ....[10]....
        /*0054*/ 	.word	0x05000011


	//   ....[11]....
        /*0058*/ 	.word	0x05000011


	//   ....[12]....
        /*005c*/ 	.word	0x05000011


	//   ....[13]....
        /*0060*/ 	.word	0x05000011


	//   ....[14]....
        /*0064*/ 	.word	0x05000011


	//   ....[15]....
        /*0068*/ 	.word	0x05000011


	//   ....[16]....
        /*006c*/ 	.word	0x05000011


	//   ....[17]....
        /*0070*/ 	.word	0x05000011


	//   ....[18]....
        /*0074*/ 	.word	0x05000011


	//   ....[19]....
        /*0078*/ 	.word	0x05000011


	//----- nvinfo : EIATTR_COOP_GROUP_INSTR_OFFSETS
	.align		4
.L_2833:
        /*007c*/ 	.byte	0x04, 0x28
        /*007e*/ 	.short	(.L_2835 - .L_2834)


	//   ....[0]....
.L_2834:
        /*0080*/ 	.word	0x000008e0


	//   ....[1]....
        /*0084*/ 	.word	0x000008f0


	//   ....[2]....
        /*0088*/ 	.word	0x00000920


	//   ....[3]....
        /*008c*/ 	.word	0x00000930


	//   ....[4]....
        /*0090*/ 	.word	0x00000960


	//   ....[5]....
        /*0094*/ 	.word	0x00000970


	//   ....[6]....
        /*0098*/ 	.word	0x000009a0


	//   ....[7]....
        /*009c*/ 	.word	0x000009b0


	//   ....[8]....
        /*00a0*/ 	.word	0x000009e0


	//   ....[9]....
        /*00a4*/ 	.word	0x000009f0


	//   ....[10]....
        /*00a8*/ 	.word	0x00000ba0


	//   ....[11]....
        /*00ac*/ 	.word	0x00000c10


	//   ....[12]....
        /*00b0*/ 	.word	0x00000c80


	//   ....[13]....
        /*00b4*/ 	.word	0x00000cf0


	//   ....[14]....
        /*00b8*/ 	.word	0x00000d60


	//   ....[15]....
        /*00bc*/ 	.word	0x00000dc0


	//   ....[16]....
        /*00c0*/ 	.word	0x00000e30


	//   ....[17]....
        /*00c4*/ 	.word	0x00000ea0


	//   ....[18]....
        /*00c8*/ 	.word	0x00000f10


	//   ....[19]....
        /*00cc*/ 	.word	0x00000f80


	//----- nvinfo : EIATTR_EXIT_INSTR_OFFSETS
	.align		4
.L_2835:
        /*00d0*/ 	.byte	0x04, 0x1c
        /*00d2*/ 	.short	(.L_2837 - .L_2836)


	//   ....[0]....
.L_2836:
        /*00d4*/ 	.word	0x00000070


	//   ....[1]....
        /*00d8*/ 	.word	0x00000b40


	//----- nvinfo : EIATTR_MAX_THREADS
	.align		4
.L_2837:
        /*00dc*/ 	.byte	0x04, 0x05
        /*00de*/ 	.short	(.L_2839 - .L_2838)
.L_2838:
        /*00e0*/ 	.word	0x00000400
        /*00e4*/ 	.word	0x00000001
        /*00e8*/ 	.word	0x00000001


	//----- nvinfo : EIATTR_CRS_STACK_SIZE
	.align		4
.L_2839:
        /*00ec*/ 	.byte	0x04, 0x1e
        /*00ee*/ 	.short	(.L_2841 - .L_2840)
.L_2840:
        /*00f0*/ 	.word	0x00000000


	//----- nvinfo : EIATTR_CBANK_PARAM_SIZE
	.align		4
.L_2841:
        /*00f4*/ 	.byte	0x03, 0x19
        /*00f6*/ 	.short	0x0128


	//----- nvinfo : EIATTR_PARAM_CBANK
	.align		4
        /*00f8*/ 	.byte	0x04, 0x0a
        /*00fa*/ 	.short	(.L_2843 - .L_2842)
	.align		4
.L_2842:
        /*00fc*/ 	.word	index@(.nv.constant0._ZN10layer_norm22ln_bwd_finalize_kernelINS_22Kernel_traits_finalizeILj256EfffffjLb0ELj1024ELj4ENS_18Kernel_traits_baseILj256EfffffjLj1024EEEEELb0ELb1EEEvNS_9BwdParamsE)
        /*0100*/ 	.short	0x0210
        /*0102*/ 	.short	0x0128


	//----- nvinfo : EIATTR_SW_WAR
	.align		4
.L_2843:
        /*0104*/ 	.byte	0x04, 0x36
        /*0106*/ 	.short	(.L_2845 - .L_2844)
.L_2844:
        /*0108*/ 	.word	0x00000008
.L_2845:


//--------------------- .nv.info._ZN10layer_norm40ln_parallel_residual_bwd_finalize_kernelINS_22Kernel_traits_finalizeILj256EfffffjLb0ELj1024ELj4ENS_18Kernel_traits_baseILj256EfffffjLj1024EEEEELb1EEEvNS_9BwdParamsE --------------------------
	.section	.nv.info._ZN10layer_norm40ln_parallel_residual_bwd_finalize_kernelINS_22Kernel_traits_finalizeILj256EfffffjLb0ELj1024ELj4ENS_18Kernel_traits_baseILj256EfffffjLj1024EEEEELb1EEEvNS_9BwdParamsE,"",@"SHT_CUDA_INFO"
	.sectionflags	@""
	.align	4


	//----- nvinfo : EIATTR_CUDA_API_VERSION
	.align		4
        /*0000*/ 	.byte	0x04, 0x37
        /*0002*/ 	.short	(.L_2847 - .L_2846)
.L_2846:
        /*0004*/ 	.word	0x00000082


	//----- nvinfo : EIATTR_KPARAM_INFO
	.align		4
.L_2847:
        /*0008*/ 	.byte	0x04, 0x17
        /*000a*/ 	.short	(.L_2849 - .L_2848)
.L_2848:
        /*000c*/ 	.word	0x00000000
        /*0010*/ 	.short	0x0000
        /*0012*/ 	.short	0x0000
        /*0014*/ 	.byte	0x00, 0xf0, 0xa1, 0x04


	//----- nvinfo : EIATTR_SPARSE_MMA_MASK
	.align		4
.L_2849:
        /*0018*/ 	.byte	0x03, 0x50
        /*001a*/ 	.short	0x0000


	//----- nvinfo : EIATTR_MAXREG_COUNT
	.align		4
        /*001c*/ 	.byte	0x03, 0x1b
        /*001e*/ 	.short	0x0040


	//----- nvinfo : EIATTR_NUM_BARRIERS
	.align		4
        /*0020*/ 	.byte	0x02, 0x4c
        /*0022*/ 	.byte	0x01
	.zero		1


	//----- nvinfo : EIATTR_MERCURY_ISA_VERSION
	.align		4
        /*0024*/ 	.byte	0x03, 0x5f
        /*0026*/ 	.short	0x0101


	//----- nvinfo : EIATTR_COOP_GROUP_MASK_REGIDS
	.align		4
        /*0028*/ 	.byte	0x04, 0x29
        /*002a*/ 	.short	(.L_2851 - .L_2850)


	//   ....[0]....
.L_2850:
        /*002c*/ 	.word	0xffffffff


	//   ....[1]....
        /*0030*/ 	.word	0xffffffff


	//   ....[2]....
        /*0034*/ 	.word	0xffffffff


	//   ....[3]....
        /*0038*/ 	.word	0xffffffff


	//   ....[4]....
        /*003c*/ 	.word	0xffffffff


	//   ....[5]....
        /*0040*/ 	.word	0xffffffff


	//   ....[6]....
        /*0044*/ 	.word	0xffffffff


	//   ....[7]....
        /*0048*/ 	.word	0xffffffff


	//   ....[8]....
        /*004c*/ 	.word	0xffffffff


	//   ....[9]....
        /*0050*/ 	.word	0xffffffff


	//   ....[10]....
        /*0054*/ 	.word	0xffffffff


	//   ....[11]....
        /*0058*/ 	.word	0xffffffff


	//   ....[12]....
        /*005c*/ 	.word	0xffffffff


	//   ....[13]....
        /*0060*/ 	.word	0xffffffff


	//   ....[14]....
        /*0064*/ 	.word	0xffffffff


	//   ....[15]....
        /*0068*/ 	.word	0xffffffff


	//   ....[16]....
        /*006c*/ 	.word	0xffffffff


	//   ....[17]....
        /*0070*/ 	.word	0xffffffff


	//   ....[18]....
        /*0074*/ 	.word	0xffffffff


	//   ....[19]....
        /*0078*/ 	.word	0xffffffff


	//   ....[20]....
        /*007c*/ 	.word	0x0500000b


	//   ....[21]....
        /*0080*/ 	.word	0x0500000b


	//   ....[22]....
        /*0084*/ 	.word	0x0500000b


	//   ....[23]....
        /*0088*/ 	.word	0x0500000b


	//   ....[24]....
        /*008c*/ 	.word	0x0500000b


	//   ....[25]....
        /*0090*/ 	.word	0x0500000b


	//   ....[26]....
        /*0094*/ 	.word	0x0500000b


	//   ....[27]....
        /*0098*/ 	.word	0x0500000b


	//   ....[28]....
        /*009c*/ 	.word	0x0500000b


	//   ....[29]....
        /*00a0*/ 	.word	0x0500000b


	//   ....[30]....
        /*00a4*/ 	.word	0x0500000b


	//   ....[31]....
        /*00a8*/ 	.word	0x0500000b


	//   ....[32]....
        /*00ac*/ 	.word	0x0500000b


	//   ....[33]....
        /*00b0*/ 	.word	0x0500000b


	//   ....[34]....
        /*00b4*/ 	.word	0x0500000b


	//   ....[35]....
        /*00b8*/ 	.word	0x0500000b


	//   ....[36]....
        /*00bc*/ 	.word	0x0500000b


	//   ....[37]....
        /*00c0*/ 	.word	0x0500000b


	//   ....[38]....
        /*00c4*/ 	.word	0x0500000b


	//   ....[39]....
        /*00c8*/ 	.word	0x0500000b


	//----- nvinfo : EIATTR_COOP_GROUP_INSTR_OFFSETS
	.align		4
.L_2851:
        /*00cc*/ 	.byte	0x04, 0x28
        /*00ce*/ 	.short	(.L_2853 - .L_2852)


	//   ....[0]....
.L_2852:
        /*00d0*/ 	.word	0x00000ce0


	//   ....[1]....
        /*00d4*/ 	.word	0x00000cf0


	//   ....[2]....
        /*00d8*/ 	.word	0x00000d00


	//   ....[3]....
        /*00dc*/ 	.word	0x00000d10


	//   ....[4]....
        /*00e0*/ 	.word	0x00000d40


	//   ....[5]....
        /*00e4*/ 	.word	0x00000d70


	//   ....[6]....
        /*00e8*/ 	.word	0x00000d80


	//   ....[7]....
        /*00ec*/ 	.word	0x00000d90


	//   ....[8]....
        /*00f0*/ 	.word	0x00000db0


	//   ....[9]....
        /*00f4*/ 	.word	0x00000df0


	//   ....[10]....
        /*00f8*/ 	.word	0x00000e00


	//   ....[11]....
        /*00fc*/ 	.word	0x00000e10


	//   ....[12]....
        /*0100*/ 	.word	0x00000e30


	//   ....[13]....
        /*0104*/ 	.word	0x00000e70


	//   ....[14]....
        /*0108*/ 	.word	0x00000e80


	//   ....[15]....
        /*010c*/ 	.word	0x00000e90


	//   ....[16]....
        /*0110*/ 	.word	0x00000eb0


	//   ....[17]....
        /*0114*/ 	.word	0x00000ee0


	//   ....[18]....
        /*0118*/ 	.word	0x00000f00


	//   ....[19]....
        /*011c*/ 	.word	0x00000f10


	//   ....[20]....
        /*0120*/ 	.word	0x000011d0


	//   ....[21]....
        /*0124*/ 	.word	0x00001230


	//   ....[22]....
        /*0128*/ 	.word	0x00001290


	//   ....[23]....
        /*012c*/ 	.word	0x000012f0


	//   ....[24]....
        /*0130*/ 	.word	0x00001350


	//   ....[25]....
        /*0134*/ 	.word	0x000013b0


	//   ....[26]....
        /*0138*/ 	.word	0x00001420


	//   ....[27]....
        /*013c*/ 	.word	0x00001490


	//   ....[28]....
        /*0140*/ 	.word	0x00001500


	//   ....[29]....
        /*0144*/ 	.word	0x00001570


	//   ....[30]....
        /*0148*/ 	.word	0x000015d0


	//   ....[31]....
        /*014c*/ 	.word	0x00001640


	//   ....[32]....
        /*0150*/ 	.word	0x000016b0


	//   ....[33]....
        /*0154*/ 	.word	0x00001720


	//   ....[34]....
        /*0158*/ 	.word	0x00001790


	//   ....[35]....
        /*015c*/ 	.word	0x000017f0


	//   ....[36]....
        /*0160*/ 	.word	0x00001860


	//   ....[37]....
        /*0164*/ 	.word	0x000018d0


	//   ....[38]....
        /*0168*/ 	.word	0x00001940


	//   ....[39]....
        /*016c*/ 	.word	0x000019b0


	//----- nvinfo : EIATTR_EXIT_INSTR_OFFSETS
	.align		4
.L_2853:
        /*0170*/ 	.byte	0x04, 0x1c
        /*0172*/ 	.short	(.L_2855 - .L_2854)


	//   ....[0]....
.L_2854:
        /*0174*/ 	.word	0x00000070


	//   ....[1]....
        /*0178*/ 	.word	0x00001170


	//----- nvinfo : EIATTR_MAX_THREADS
	.align		4
.L_2855:
        /*017c*/ 	.byte	0x04, 0x05
        /*017e*/ 	.short	(.L_2857 - .L_2856)
.L_2856:
        /*0180*/ 	.word	0x00000400
        /*0184*/ 	.word	0x00000001
        /*0188*/ 	.word	0x00000001


	//----- nvinfo : EIATTR_CRS_STACK_SIZE
	.align		4
.L_2857:
        /*018c*/ 	.byte	0x04, 0x1e
        /*018e*/ 	.short	(.L_2859 - .L_2858)
.L_2858:
        /*0190*/ 	.word	0x00000000


	//----- nvinfo : EIATTR_CBANK_PARAM_SIZE
	.align		4
.L_2859:
        /*0194*/ 	.byte	0x03, 0x19
        /*0196*/ 	.short	0x0128


	//----- nvinfo : EIATTR_PARAM_CBANK
	.align		4
        /*0198*/ 	.byte	0x04, 0x0a
        /*019a*/ 	.short	(.L_2861 - .L_2860)
	.align		4
.L_2860:
        /*019c*/ 	.word	index@(.nv.constant0._ZN10layer_norm40ln_parallel_residual_bwd_finalize_kernelINS_22Kernel_traits_finalizeILj256EfffffjLb0ELj1024ELj4ENS_18Kernel_traits_baseILj256EfffffjLj1024EEEEELb1EEEvNS_9BwdParamsE)
        /*01a0*/ 	.short	0x0210
        /*01a2*/ 	.short	0x0128


	//----- nvinfo : EIATTR_SW_WAR
	.align		4
.L_2861:
        /*01a4*/ 	.byte	0x04, 0x36
        /*01a6*/ 	.short	(.L_2863 - .L_2862)
.L_2862:
        /*01a8*/ 	.word	0x00000008
.L_2863:


//--------------------- .nv.info._ZN10layer_norm31ln_parallel_residual_bwd_kernelINS_13Kernel_traitsIfffffjLj256ELj1ELj4ELj1ELj16ENS_18Kernel_traits_baseILj256EfffffjLj128EEEEELb1ELb1ELb1EEEvNS_9BwdParamsE --------------------------
	.section	.nv.info._ZN10layer_norm31ln_parallel_residual_bwd_kernelINS_13Kernel_traitsIfffffjLj256ELj1ELj4ELj1ELj16ENS_18Kernel_traits_baseILj256EfffffjLj128EEEEELb1ELb1ELb1EEEvNS_9BwdParamsE,"",@"SHT_CUDA_INFO"
	.sectionflags	@""
	.align	4


	//----- nvinfo : EIATTR_CUDA_API_VERSION
	.align		4
        /*0000*/ 	.byte	0x04, 0x37
        /*0002*/ 	.short	(.L_2865 - .L_2864)
.L_2864:
        /*0004*/ 	.word	0x00000082


	//----- nvinfo : EIATTR_KPARAM_INFO
	.align		4
.L_2865:
        /*0008*/ 	.byte	0x04, 0x17
        /*000a*/ 	.short	(.L_2867 - .L_2866)
.L_2866:
        /*000c*/ 	.word	0x00000000
        /*0010*/ 	.short	0x0000
        /*0012*/ 	.short	0x0000
        /*0014*/ 	.byte	0x00, 0xf0, 0xa1, 0x04


	//----- nvinfo : EIATTR_SPARSE_MMA_MASK
	.align		4
.L_2867:
        /*0018*/ 	.byte	0x03, 0x50
        /*001a*/ 	.short	0x0000


	//----- nvinfo : EIATTR_MAXREG_COUNT
	.align		4
        /*001c*/ 	.byte	0x03, 0x1b
        /*001e*/ 	.short	0x00ff


	//----- nvinfo : EIATTR_NUM_BARRIERS
	.align		4
        /*0020*/ 	.byte	0x02, 0x4c
        /*0022*/ 	.byte	0x01
	.zero		1


	//----- nvinfo : EIATTR_MERCURY_ISA_VERSION
	.align		4
        /*0024*/ 	.byte	0x03, 0x5f
        /*0026*/ 	.short	0x0101


	//----- nvinfo : EIATTR_COOP_GROUP_MASK_REGIDS
	.align		4
        /*0028*/ 	.byte	0x04, 0x29
        /*002a*/ 	.short	(.L_2869 - .L_2868)


	//   ....[0]....
.L_2868:
        /*002c*/ 	.word	0xffffffff


	//   ....[1]....
        /*0030*/ 	.word	0xffffffff


	//   ....[2]....
        /*0034*/ 	.word	0xffffffff


	//   ....[3]....
        /*0038*/ 	.word	0xffffffff


	//   ....[4]....
        /*003c*/ 	.word	0xffffffff


	//   ....[5]....
        /*0040*/ 	.word	0xffffffff


	//   ....[6]....
        /*0044*/ 	.word	0xffffffff


	//   ....[7]....
        /*0048*/ 	.word	0xffffffff


	//   ....[8]....
        /*004c*/ 	.word	0xffffffff


	//   ....[9]....
        /*0050*/ 	.word	0xffffffff


	//   ....[10]....
        /*0054*/ 	.word	0x05000045


	//   ....[11]....
        /*0058*/ 	.word	0x05000045


	//   ....[12]....
        /*005c*/ 	.word	0x05000045


	//   ....[13]....
        /*0060*/ 	.word	0x05000045


	//   ....[14]....
        /*0064*/ 	.word	0x05000045


	//   ....[15]....
        /*0068*/ 	.word	0x05000045


	//   ....[16]....
        /*006c*/ 	.word	0x05000045


	//   ....[17]....
        /*0070*/ 	.word	0x05000045


	//   ....[18]....
        /*0074*/ 	.word	0x05000045


	//   ....[19]....
        /*0078*/ 	.word	0x05000045


	//----- nvinfo : EIATTR_COOP_GROUP_INSTR_OFFSETS
	.align		4
.L_2869:
        /*007c*/ 	.byte	0x04, 0x28
        /*007e*/ 	.short	(.L_2871 - .L_2870)


	//   ....[0]....
.L_2870:
        /*0080*/ 	.word	0x00000930


	//   ....[1]....
        /*0084*/ 	.word	0x00000940


	//   ....[2]....
        /*0088*/ 	.word	0x00000970


	//   ....[3]....
        /*008c*/ 	.word	0x00000980


	//   ....[4]....
        /*0090*/ 	.word	0x000009b0


	//   ....[5]....
        /*0094*/ 	.word	0x000009c0


	//   ....[6]....
        /*0098*/ 	.word	0x000009f0


	//   ....[7]....
        /*009c*/ 	.word	0x00000a00


	//   ....[8]....
        /*00a0*/ 	.word	0x00000a30


	//   ....[9]....
        /*00a4*/ 	.word	0x00000a40


	//   ....[10]....
        /*00a8*/ 	.word	0x000017b0


	//   ....[11]....
        /*00ac*/ 	.word	0x00001840


	//   ....[12]....
        /*00b0*/ 	.word	0x000018a0


	//   ....[13]....
        /*00b4*/ 	.word	0x00001900


	//   ....[14]....
        /*00b8*/ 	.word	0x00001960


	//   ....[15]....
        /*00bc*/ 	.word	0x000019c0


	//   ....[16]....
        /*00c0*/ 	.word	0x00001a20


	//   ....[17]....
        /*00c4*/ 	.word	0x00001a80


	//   ....[18]....
        /*00c8*/ 	.word	0x00001ae0


	//   ....[19]....
        /*00cc*/ 	.word	0x00001b40


	//----- nvinfo : EIATTR_EXIT_INSTR_OFFSETS
	.align		4
.L_2871:
        /*00d0*/ 	.byte	0x04, 0x1c
        /*00d2*/ 	.short	(.L_2873 - .L_2872)


	//   ....[0]....
.L_2872:
        /*00d4*/ 	.word	0x00001750


	//----- nvinfo : EIATTR_MAX_THREADS
	.align		4
.L_2873:
        /*00d8*/ 	.byte	0x04, 0x05
        /*00da*/ 	.short	(.L_2875 - .L_2874)
.L_2874:
        /*00dc*/ 	.word	0x00000080
        /*00e0*/ 	.word	0x00000001
        /*00e4*/ 	.word	0x00000001


	//----- nvinfo : EIATTR_CRS_STACK_SIZE
	.align		4
.L_2875:
        /*00e8*/ 	.byte	0x04, 0x1e
        /*00ea*/ 	.short	(.L_2877 - .L_2876)
.L_2876:
        /*00ec*/ 	.word	0x00000000


	//----- nvinfo : EIATTR_CBANK_PARAM_SIZE
	.align		4
.L_2877:
        /*00f0*/ 	.byte	0x03, 0x19
        /*00f2*/ 	.short	0x0128


	//----- nvinfo : EIATTR_PARAM_CBANK
	.align		4
        /*00f4*/ 	.byte	0x04, 0x0a
        /*00f6*/ 	.short	(.L_2879 - .L_2878)
	.align		4
.L_2878:
        /*00f8*/ 	.word	index@(.nv.constant0._ZN10layer_norm31ln_parallel_residual_bwd_kernelINS_13Kernel_traitsIfffffjLj256ELj1ELj4ELj1ELj16ENS_18Kernel_traits_baseILj256EfffffjLj128EEEEELb1ELb1ELb1EEEvNS_9BwdParamsE)
        /*00fc*/ 	.short	0x0210
        /*00fe*/ 	.short	0x0128


	//----- nvinfo : EIATTR_SW_WAR
	.align		4
.L_2879:
        /*0100*/ 	.byte	0x04, 0x36
        /*0102*/ 	.short	(.L_2881 - .L_2880)
.L_2880:
        /*0104*/ 	.word	0x00000008
.L_2881:


//--------------------- .nv.callgraph             --------------------------
	.section	.nv.callgraph,"",@"SHT_CUDA_CALLGRAPH"
	.align	4
	.sectionentsize	8
	.align		4
        /*0000*/ 	.word	0x00000000
	.align		4
        /*0004*/ 	.word	0xffffffff
	.align		4
        /*0008*/ 	.word	0x00000000
	.align		4
        /*000c*/ 	.word	0xfffffffe
	.align		4
        /*0010*/ 	.word	0x00000000
	.align		4
        /*0014*/ 	.word	0xfffffffd
	.align		4
        /*0018*/ 	.word	0x00000000
	.align		4
        /*001c*/ 	.word	0xfffffffc


//--------------------- .text._ZN10layer_norm31ln_parallel_residual_bwd_kernelINS_13Kernel_traitsI13__nv_bfloat16S2_S2_S2_fjLj256ELj1ELj4ELj1ELj16ENS_18Kernel_traits_baseILj256ES2_S2_S2_S2_fjLj128EEEEELb0ELb0ELb0EEEvNS_9BwdParamsE --------------------------
	.section	.text._ZN10layer_norm31ln_parallel_residual_bwd_kernelINS_13Kernel_traitsI13__nv_bfloat16S2_S2_S2_fjLj256ELj1ELj4ELj1ELj16ENS_18Kernel_traits_baseILj256ES2_S2_S2_S2_fjLj128EEEEELb0ELb0ELb0EEEvNS_9BwdParamsE,"ax",@progbits
	.align	128
        .global         _ZN10layer_norm31ln_parallel_residual_bwd_kernelINS_13Kernel_traitsI13__nv_bfloat16S2_S2_S2_fjLj256ELj1ELj4ELj1ELj16ENS_18Kernel_traits_baseILj256ES2_S2_S2_S2_fjLj128EEEEELb0ELb0ELb0EEEvNS_9BwdParamsE
        .type           _ZN10layer_norm31ln_parallel_residual_bwd_kernelINS_13Kernel_traitsI13__nv_bfloat16S2_S2_S2_fjLj256ELj1ELj4ELj1ELj16ENS_18Kernel_traits_baseILj256ES2_S2_S2_S2_fjLj128EEEEELb0ELb0ELb0EEEvNS_9BwdParamsE,@function
        .size           _ZN10layer_norm31ln_parallel_residual_bwd_kernelINS_13Kernel_traitsI13__nv_bfloat16S2_S2_S2_fjLj256ELj1ELj4ELj1ELj16ENS_18Kernel_traits_baseILj256ES2_S2_S2_S2_fjLj128EEEEELb0ELb0ELb0EEEvNS_9BwdParamsE,(.L_x_2853 - _ZN10layer_norm31ln_parallel_residual_bwd_kernelINS_13Kernel_traitsI13__nv_bfloat16S2_S2_S2_fjLj256ELj1ELj4ELj1ELj16ENS_18Kernel_traits_baseILj256ES2_S2_S2_S2_fjLj128EEEEELb0ELb0ELb0EEEvNS_9BwdParamsE)
        .other          _ZN10layer_norm31ln_parallel_residual_bwd_kernelINS_13Kernel_traitsI13__nv_bfloat16S2_S2_S2_fjLj256ELj1ELj4ELj1ELj16ENS_18Kernel_traits_baseILj256ES2_S2_S2_S2_fjLj128EEEEELb0ELb0ELb0EEEvNS_9BwdParamsE,@"STO_CUDA_ENTRY STV_DEFAULT"
_ZN10layer_norm31ln_parallel_residual_bwd_kernelINS_13Kernel_traitsI13__nv_bfloat16S2_S2_S2_fjLj256ELj1ELj4ELj1ELj16ENS_18Kernel_traits_baseILj256ES2_S2_S2_S2_fjLj128EEEEELb0ELb0ELb0EEEvNS_9BwdParamsE:
.text._ZN10layer_norm31ln_parallel_residual_bwd_kernelINS_13Kernel_traitsI13__nv_bfloat16S2_S2_S2_fjLj256ELj1ELj4ELj1ELj16ENS_18Kernel_traits_baseILj256ES2_S2_S2_S2_fjLj128EEEEELb0ELb0ELb0EEEvNS_9BwdParamsE:
[----:B------:R-:W-:Y:S01]  /*0000*/  LDC R1, c[0x0][0x28] ;  /* 0x00000a00ff017b82 */ /* 0x000fe20000000800 */
[----:B------:R-:W0:Y:S01]  /*0010*/  S2R R75, SR_TID.X ;  /* 0x00000000004b7919 */ /* 0x000e220000002100 */
[----:B------:R-:W-:Y:S01]  /*0020*/  ULDC UR4, c[0x0][0x218] ;  /* 0x0000860000047ab9 */ /* 0x000fe20000000800 */
[----:B------:R-:W-:Y:S01]  /*0030*/  ULDC UR6, c[0x0][0x214] ;  /* 0x0000850000067ab9 */ /* 0x000fe20000000800 */
[----:B------:R-:W-:Y:S01]  /*0040*/  MOV R78, UR4 ;  /* 0x00000004004e7c02 */ /* 0x000fe20008000f00 */
[----:B------:R-:W-:Y:S01]  /*0050*/  ULDC.64 UR4, c[0x0][0x208] ;  /* 0x0000820000047ab9 */ /* 0x000fe20000000a00 */
[----:B------:R-:W-:Y:S01]  /*0060*/  ULDC UR24, c[0x0][0x218] ;  /* 0x0000860000187ab9 */ /* 0x000fe20000000800 */
[----:B------:R-:W-:Y:S01]  /*0070*/  ULDC UR7, c[0x0][0x290] ;  /* 0x0000a40000077ab9 */ /* 0x000fe20000000800 */
[----:B------:R-:W-:Y:S01]  /*0080*/  SHF.R.S32.HI R3, RZ, 0x1f, R78 ;  /* 0x0000001fff037819 */ /* 0x000fe2000001144e */
[----:B------:R-:W-:Y:S01]  /*0090*/  ULDC.64 UR8, c[0x0][0x2c8] ;  /* 0x0000b20000087ab9 */ /* 0x000fe20000000a00 */
[----:B------:R-:W-:Y:S01]  /*00a0*/  ULDC.64 UR10, c[0x0][0x238] ;  /* 0x00008e00000a7ab9 */ /* 0x000fe20000000a00 */
[----:B------:R-:W-:Y:S01]  /*00b0*/  ULDC.64 UR12, c[0x0][0x308] ;  /* 0x0000c200000c7ab9 */ /* 0x000fe20000000a00 */
[----:B------:R-:W-:Y:S01]  /*00c0*/  LEA.HI R3, R3, R78, RZ, 0x3 ;  /* 0x0000004e03037211 */ /* 0x000fe200078f18ff */
[----:B------:R-:W-:Y:S01]  /*00d0*/  ULDC.64 UR14, c[0x0][0x300] ;  /* 0x0000c000000e7ab9 */ /* 0x000fe20000000a00 */
[----:B0-----:R-:W-:-:S02]  /*00e0*/  LOP3.LUT R0, R75, 0x1f, RZ, 0xc, !PT ;  /* 0x0000001f4b007812 */ /* 0x001fc400078e0cff */
[----:B------:R-:W-:Y:S02]  /*00f0*/  LOP3.LUT R76, R75, 0x1f, RZ, 0xc0, !PT ;  /* 0x0000001f4b4c7812 */ /* 0x000fe400078ec0ff */
[----:B------:R-:W-:-:S04]  /*0100*/  LEA.HI.SX32 R0, R3, R0, 0x1d ;  /* 0x0000000003007211 */ /* 0x000fc800078feaff */
[----:B------:R-:W-:-:S13]  /*0110*/  LOP3.LUT P2, RZ, R0, 0xffffffe0, RZ, 0xc0, !PT ;  /* 0xffffffe000ff7812 */ /* 0x000fda000784c0ff */
[----:B------:R-:W0:Y:S08]  /*0120*/  @P2 LDC.64 R2, c[0x0][0x260] ;  /* 0x00009800ff022b82 */ /* 0x000e300000000a00 */
[----:B------:R-:W1:Y:S01]  /*0130*/  @P2 LDC.64 R8, c[0x0][0x268] ;  /* 0x00009a00ff082b82 */ /* 0x000e620000000a00 */
[----:B0-----:R-:W-:-:S05]  /*0140*/  @P2 IMAD.WIDE.U32 R2, R76, 0x10, R2 ;  /* 0x000000104c022825 */ /* 0x001fca00078e0002 */
[----:B------:R0:W5:Y:S01]  /*0150*/  @P2 LDG.E.128 R68, desc[UR4][R2.64] ;  /* 0x0000000402442981 */ /* 0x000162000c1e1d00 */
[----:B-1----:R-:W-:-:S05]  /*0160*/  @P2 IMAD.WIDE.U32 R8, R76, 0x10, R8 ;  /* 0x000000104c082825 */ /* 0x002fca00078e0008 */
[----:B------:R0:W5:Y:S01]  /*0170*/  @P2 LDG.E.128 R4, desc[UR4][R8.64] ;  /* 0x0000000408042981 */ /* 0x000162000c1e1d00 */
[----:B------:R-:W1:Y:S01]  /*0180*/  S2R R0, SR_CTAID.X ;  /* 0x0000000000007919 */ /* 0x000e620000002500 */
[----:B------:R-:W-:Y:S01]  /*0190*/  SHF.R.U32.HI R75, RZ, 0x5, R75 ;  /* 0x00000005ff4b7819 */ /* 0x000fe2000001164b */
[----:B------:R-:W-:Y:S01]  /*01a0*/  BSSY B0, `(.L_x_0) ;  /* 0x0000145000007945 */ /* 0x000fe20003800000 */
[----:B------:R-:W-:Y:S02]  /*01b0*/  CS2R R28, SRZ ;  /* 0x00000000001c7805 */ /* 0x000fe4000001ff00 */
[----:B------:R-:W-:Y:S02]  /*01c0*/  CS2R R30, SRZ ;  /* 0x00000000001e7805 */ /* 0x000fe4000001ff00 */
[----:B------:R-:W-:Y:S02]  /*01d0*/  CS2R R16, SRZ ;  /* 0x0000000000107805 */ /* 0x000fe4000001ff00 */
[----:B------:R-:W-:-:S02]  /*01e0*/  CS2R R18, SRZ ;  /* 0x0000000000127805 */ /* 0x000fc4000001ff00 */
[----:B------:R-:W-:Y:S02]  /*01f0*/  CS2R R20, SRZ ;  /* 0x0000000000147805 */ /* 0x000fe4000001ff00 */
[----:B------:R-:W-:Y:S02]  /*0200*/  CS2R R22, SRZ ;  /* 0x0000000000167805 */ /* 0x000fe4000001ff00 */
[----:B------:R-:W-:Y:S02]  /*0210*/  CS2R R40, SRZ ;  /* 0x0000000000287805 */ /* 0x000fe4000001ff00 */
[----:B------:R-:W-:Y:S02]  /*0220*/  CS2R R42, SRZ ;  /* 0x00000000002a7805 */ /* 0x000fe4000001ff00 */
[----:B------:R-:W-:Y:S02]  /*0230*/  CS2R R44, SRZ ;  /* 0x00000000002c7805 */ /* 0x000fe4000001ff00 */
[----:B------:R-:W-:-:S02]  /*0240*/  CS2R R46, SRZ ;  /* 0x00000000002e7805 */ /* 0x000fc4000001ff00 */
[----:B------:R-:W-:Y:S02]  /*0250*/  CS2R R34, SRZ ;  /* 0x0000000000227805 */ /* 0x000fe4000001ff00 */
[----:B-1----:R-:W-:-:S04]  /*0260*/  LEA R75, R0, R75, 0x2 ;  /* 0x0000004b004b7211 */ /* 0x002fc800078e10ff */
[----:B------:R-:W-:Y:S02]  /*0270*/  ISETP.GE.AND P0, PT, R75, UR6, PT ;  /* 0x000000064b007c0c */ /* 0x000fe4000bf06270 */
[----:B------:R-:W-:Y:S02]  /*0280*/  CS2R R32, SRZ ;  /* 0x0000000000207805 */ /* 0x000fe4000001ff00 */
[----:B------:R-:W-:Y:S02]  /*0290*/  CS2R R14, SRZ ;  /* 0x00000000000e7805 */ /* 0x000fe4000001ff00 */
[----:B------:R-:W-:Y:S02]  /*02a0*/  CS2R R12, SRZ ;  /* 0x00000000000c7805 */ /* 0x000fe4000001ff00 */
[----:B------:R-:W-:Y:S02]  /*02b0*/  CS2R R26, SRZ ;  /* 0x00000000001a7805 */ /* 0x000fe4000001ff00 */
[----:B------:R-:W-:-:S03]  /*02c0*/  CS2R R24, SRZ ;  /* 0x0000000000187805 */ /* 0x000fc6000001ff00 */
[----:B0-----:R-:W-:Y:S05]  /*02d0*/  @P0 BRA `(.L_x_1) ;  /* 0x0000001000c40947 */ /* 0x001fea0003800000 */
[----:B-----5:R-:W-:Y:S01]  /*02e0*/  @P2 PRMT R3, R70, 0x7632, R3 ;  /* 0x0000763246032816 */ /* 0x020fe20000000003 */
[----:B------:R-:W-:Y:S01]  /*02f0*/  IMAD.U32 R74, R68, 0x10000, RZ ;  /* 0x00010000444a7824 */ /* 0x000fe200078e00ff */
[----:B------:R-:W-:Y:S01]  /*0300*/  SHF.L.U32 R72, R70, 0x10, RZ ;  /* 0x0000001046487819 */ /* 0x000fe200000006ff */
[----:B------:R-:W-:Y:S01]  /*0310*/  IMAD.U32 R11, R6, 0x10000, RZ ;  /* 0x00010000060b7824 */ /* 0x000fe200078e00ff */
[----:B------:R-:W0:Y:S01]  /*0320*/  LDC.U8 R70, c[0x0][0x2a0] ;  /* 0x0000a800ff467b82 */ /* 0x000e220000000000 */
[C---:B------:R-:W-:Y:S01]  /*0330*/  @P2 PRMT R0, R69.reuse, 0x7632, R0 ;  /* 0x0000763245002816 */ /* 0x040fe20000000000 */
[----:B------:R-:W-:Y:S01]  /*0340*/  HFMA2.MMA R29, -RZ, RZ, 0, 0 ;  /* 0x00000000ff1d7435 */ /* 0x000fe200000001ff */
[----:B------:R-:W-:Y:S02]  /*0350*/  SHF.L.U32 R73, R69, 0x10, RZ ;  /* 0x0000001045497819 */ /* 0x000fe400000006ff */
[----:B------:R-:W-:Y:S02]  /*0360*/  @P2 PRMT R2, R5, 0x7632, R2 ;  /* 0x0000763205022816 */ /* 0x000fe40000000002 */
[----:B------:R-:W-:-:S02]  /*0370*/  @P2 PRMT R9, R68, 0x7632, R9 ;  /* 0x0000763244092816 */ /* 0x000fc40000000009 */
[C---:B------:R-:W-:Y:S01]  /*0380*/  @P2 PRMT R36, R71.reuse, 0x7632, R36 ;  /* 0x0000763247242816 */ /* 0x040fe20000000024 */
[----:B------:R-:W-:Y:S01]  /*0390*/  IMAD.U32 R71, R71, 0x10000, RZ ;  /* 0x0001000047477824 */ /* 0x000fe200078e00ff */
[C---:B------:R-:W-:Y:S01]  /*03a0*/  @P2 PRMT R8, R4.reuse, 0x7632, R8 ;  /* 0x0000763204082816 */ /* 0x040fe20000000008 */
[----:B------:R-:W-:Y:S01]  /*03b0*/  IMAD.U32 R9, R9, 0x10000, RZ ;  /* 0x0001000009097824 */ /* 0x000fe200078e00ff */
[----:B------:R-:W-:Y:S02]  /*03c0*/  SHF.L.U32 R69, R4, 0x10, RZ ;  /* 0x0000001004457819 */ /* 0x000fe400000006ff */
[----:B------:R-:W-:Y:S01]  /*03d0*/  @P2 PRMT R4, R6, 0x7632, R4 ;  /* 0x0000763206042816 */ /* 0x000fe20000000004 */
[----:B------:R-:W-:Y:S01]  /*03e0*/  IMAD.U32 R6, R2, 0x10000, RZ ;  /* 0x0001000002067824 */ /* 0x000fe200078e00ff */
[C---:B------:R-:W-:Y:S01]  /*03f0*/  @P2 PRMT R37, R7.reuse, 0x7632, R37 ;  /* 0x0000763207252816 */ /* 0x040fe20000000025 */
[----:B------:R-:W-:Y:S01]  /*0400*/  IMAD.U32 R2, R36, 0x10000, RZ ;  /* 0x0001000024027824 */ /* 0x000fe200078e00ff */
[----:B------:R-:W-:-:S02]  /*0410*/  SHF.L.U32 R10, R7, 0x10, RZ ;  /* 0x00000010070a7819 */ /* 0x000fc400000006ff */
[----:B------:R-:W-:Y:S02]  /*0420*/  SHF.L.U32 R68, R5, 0x10, RZ ;  /* 0x0000001005447819 */ /* 0x000fe400000006ff */
[----:B------:R-:W-:Y:S02]  /*0430*/  SHF.L.U32 R7, R0, 0x10, RZ ;  /* 0x0000001000077819 */ /* 0x000fe400000006ff */
[----:B------:R-:W-:Y:S02]  /*0440*/  SHF.L.U32 R8, R8, 0x10, RZ ;  /* 0x0000001008087819 */ /* 0x000fe400000006ff */
[----:B------:R-:W-:Y:S02]  /*0450*/  SHF.L.U32 R5, R3, 0x10, RZ ;  /* 0x0000001003057819 */ /* 0x000fe400000006ff */
[----:B------:R-:W-:Y:S02]  /*0460*/  SHF.L.U32 R4, R4, 0x10, RZ ;  /* 0x0000001004047819 */ /* 0x000fe400000006ff */
[----:B------:R-:W-:-:S07]  /*0470*/  SHF.L.U32 R0, R37, 0x10, RZ ;  /* 0x0000001025007819 */ /* 0x000fce00000006ff */
.L_x_7:
[----:B-1----:R-:W1:Y:S02]  /*0480*/  LDC.64 R56, c[0x0][0x258] ;  /* 0x00009600ff387b82 */ /* 0x002e640000000a00 */
[----:B-1----:R-:W-:-:S05]  /*0490*/  IMAD.WIDE R56, R75, 0x4, R56 ;  /* 0x000000044b387825 */ /* 0x002fca00078e0238 */
[----:B-----5:R1:W5:Y:S01]  /*04a0*/  LDG.E R81, desc[UR4][R56.64] ;  /* 0x0000000438517981 */ /* 0x020362000c1e1900 */
[----:B------:R-:W-:Y:S01]  /*04b0*/  MOV R78, UR24 ;  /* 0x00000018004e7c02 */ /* 0x000fe20008000f00 */
[----:B------:R-:W-:Y:S01]  /*04c0*/  BSSY B1, `(.L_x_2) ;  /* 0x000008f000017945 */ /* 0x000fe20003800000 */
[----:B------:R-:W-:Y:S01]  /*04d0*/  IMAD.MOV.U32 R87, RZ, RZ, RZ ;  /* 0x000000ffff577224 */ /* 0x000fe200078e00ff */
[----:B------:R-:W-:Y:S02]  /*04e0*/  MOV R89, RZ ;  /* 0x000000ff00597202 */ /* 0x000fe40000000f00 */
[----:B------:R-:W-:-:S05]  /*04f0*/  IMAD R58, R75, R78, RZ ;  /* 0x0000004e4b3a7224 */ /* 0x000fca00078e02ff */
[----:B------:R-:W-:-:S04]  /*0500*/  SHF.R.S32.HI R59, RZ, 0x1f, R58 ;  /* 0x0000001fff3b7819 */ /* 0x000fc8000001143a */
[----:B------:R-:W-:-:S04]  /*0510*/  LEA.HI R59, R59, R58, RZ, 0x3 ;  /* 0x0000003a3b3b7211 */ /* 0x000fc800078f18ff */
[----:B------:R-:W-:Y:S01]  /*0520*/  LEA.HI.SX32 R77, R59, R76, 0x1d ;  /* 0x0000004c3b4d7211 */ /* 0x000fe200078feaff */
[----:B-123--:R-:W-:Y:S06]  /*0530*/  @!P2 BRA `(.L_x_3) ;  /* 0x00000008001ca947 */ /* 0x00efec0003800000 */
[----:B------:R-:W1:Y:S01]  /*0540*/  LDC.64 R82, c[0x0][0x250] ;  /* 0x00009400ff527b82 */ /* 0x000e620000000a00 */
[----:B------:R-:W-:-:S04]  /*0550*/  LEA R64, P0, R77, UR10, 0x4 ;  /* 0x0000000a4d407c11 */ /* 0x000fc8000f8020ff */
[----:B------:R-:W-:-:S03]  /*0560*/  LEA.HI.X R65, R77, UR11, RZ, 0x4, P0 ;  /* 0x0000000b4d417c11 */ /* 0x000fc600080f24ff */
[----:B------:R-:W2:Y:S03]  /*0570*/  LDC.64 R56, c[0x0][0x2c0] ;  /* 0x0000b000ff387b82 */ /* 0x000ea60000000a00 */
[----:B------:R-:W3:Y:S05]  /*0580*/  LDG.E.128 R64, desc[UR4][R64.64] ;  /* 0x0000000440407981 */ /* 0x000eea000c1e1d00 */
[----:B------:R-:W4:Y:S01]  /*0590*/  LDC.64 R60, c[0x0][0x2b8] ;  /* 0x0000ae00ff3c7b82 */ /* 0x000f220000000a00 */
[----:B-1----:R-:W-:-:S06]  /*05a0*/  IMAD.WIDE R82, R75, 0x4, R82 ;  /* 0x000000044b527825 */ /* 0x002fcc00078e0252 */
[----:B------:R1:W3:Y:S01]  /*05b0*/  LDG.E R82, desc[UR4][R82.64] ;  /* 0x0000000452527981 */ /* 0x0002e2000c1e1900 */
[----:B--2---:R-:W-:-:S06]  /*05c0*/  IMAD.WIDE.U32 R56, R77, 0x10, R56 ;  /* 0x000000104d387825 */ /* 0x004fcc00078e0038 */
[----:B------:R-:W2:Y:S01]  /*05d0*/  LDG.E.128 R56, desc[UR4][R56.64] ;  /* 0x0000000438387981 */ /* 0x000ea2000c1e1d00 */
[----:B----4-:R-:W-:-:S06]  /*05e0*/  IMAD.WIDE.U32 R60, R77, 0x10, R60 ;  /* 0x000000104d3c7825 */ /* 0x010fcc00078e003c */
[----:B------:R-:W4:Y:S01]  /*05f0*/  LDG.E.128 R60, desc[UR4][R60.64] ;  /* 0x000000043c3c7981 */ /* 0x000f22000c1e1d00 */
[----:B0-----:R-:W-:Y:S02]  /*0600*/  ISETP.NE.AND P0, PT, R70, RZ, PT ;  /* 0x000000ff4600720c */ /* 0x001fe40003f05270 */
[C---:B---3--:R-:W-:Y:S02]  /*0610*/  PRMT R84, R67.reuse, 0x7632, R84 ;  /* 0x0000763243547816 */ /* 0x048fe40000000054 */
[----:B------:R-:W-:Y:S02]  /*0620*/  SHF.L.U32 R87, R67, 0x10, RZ ;  /* 0x0000001043577819 */ /* 0x000fe400000006ff */
[C---:B------:R-:W-:Y:S02]  /*0630*/  PRMT R3, R64.reuse, 0x7632, R3 ;  /* 0x0000763240037816 */ /* 0x040fe40000000003 */
[----:B------:R-:W-:Y:S02]  /*0640*/  SHF.L.U32 R79, R64, 0x10, RZ ;  /* 0x00000010404f7819 */ /* 0x000fe400000006ff */
[C---:B------:R-:W-:Y:S01]  /*0650*/  PRMT R80, R65.reuse, 0x7632, R80 ;  /* 0x0000763241507816 */ /* 0x040fe20000000050 */
[----:B-1----:R-:W-:Y:S01]  /*0660*/  IMAD.U32 R83, R65, 0x10000, RZ ;  /* 0x0001000041537824 */ /* 0x002fe200078e00ff */
[----:B------:R-:W-:-:S02]  /*0670*/  SHF.L.U32 R85, R66, 0x10, RZ ;  /* 0x0000001042557819 */ /* 0x000fc400000006ff */
[----:B------:R-:W-:Y:S02]  /*0680*/  FSEL R88, R82, RZ, !P0 ;  /* 0x000000ff52587208 */ /* 0x000fe40004000000 */
[----:B------:R-:W-:-:S04]  /*0690*/  PRMT R82, R66, 0x7632, R82 ;  /* 0x0000763242527816 */ /* 0x000fc80000000052 */
[----:B------:R-:W-:Y:S01]  /*06a0*/  SHF.L.U32 R67, R82, 0x10, RZ ;  /* 0x0000001052437819 */ /* 0x000fe200000006ff */
[----:B------:R-:W-:Y:S01]  /*06b0*/  FADD.FTZ R64, R79, -R88 ;  /* 0x800000584f407221 */ /* 0x000fe20000010000 */
[----:B------:R-:W-:Y:S01]  /*06c0*/  SHF.L.U32 R65, R80, 0x10, RZ ;  /* 0x0000001050417819 */ /* 0x000fe200000006ff */
[----:B------:R-:W-:Y:S02]  /*06d0*/  IMAD.U32 R3, R3, 0x10000, RZ ;  /* 0x0001000003037824 */ /* 0x000fe400078e00ff */
[----:B------:R-:W-:Y:S01]  /*06e0*/  FADD.FTZ R90, -R88, R67 ;  /* 0x00000043585a7221 */ /* 0x000fe20000010100 */
[----:B------:R-:W-:Y:S01]  /*06f0*/  IMAD.U32 R79, R84, 0x10000, RZ ;  /* 0x00010000544f7824 */ /* 0x000fe200078e00ff */
[----:B--2---:R-:W-:Y:S01]  /*0700*/  SHF.L.U32 R67, R56, 0x10, RZ ;  /* 0x0000001038437819 */ /* 0x004fe200000006ff */
[C---:B------:R-:W-:Y:S01]  /*0710*/  FADD.FTZ R66, -R88.reuse, R83 ;  /* 0x0000005358427221 */ /* 0x040fe20000010100 */
[C---:B------:R-:W-:Y:S01]  /*0720*/  FADD.FTZ R80, -R88.reuse, R85 ;  /* 0x0000005558507221 */ /* 0x040fe20000010100 */
[C---:B------:R-:W-:Y:S01]  /*0730*/  FADD.FTZ R82, -R88.reuse, R87 ;  /* 0x0000005758527221 */ /* 0x040fe20000010100 */
[C---:B------:R-:W-:Y:S01]  /*0740*/  FADD.FTZ R84, -R88.reuse, R3 ;  /* 0x0000000358547221 */ /* 0x040fe20000010100 */
[C---:B------:R-:W-:Y:S01]  /*0750*/  FADD.FTZ R92, -R88.reuse, R65 ;  /* 0x00000041585c7221 */ /* 0x040fe20000010100 */
[----:B------:R-:W-:Y:S01]  /*0760*/  FADD.FTZ R88, -R88, R79 ;  /* 0x0000004f58587221 */ /* 0x000fe20000010100 */
[----:B----4-:R-:W-:Y:S01]  /*0770*/  SHF.L.U32 R65, R60, 0x10, RZ ;  /* 0x000000103c417819 */ /* 0x010fe200000006ff */
[----:B-----5:R-:W-:Y:S01]  /*0780*/  FMUL.FTZ R3, R81, R64 ;  /* 0x0000004051037220 */ /* 0x020fe20000410000 */
[----:B------:R-:W-:Y:S01]  /*0790*/  ISETP.NE.U32.AND P0, PT, RZ, UR8, PT ;  /* 0x00000008ff007c0c */ /* 0x000fe2000bf05070 */
[----:B------:R-:W-:-:S02]  /*07a0*/  FMUL.FTZ R79, R69, R67 ;  /* 0x00000043454f7220 */ /* 0x000fc40000410000 */
[----:B------:R-:W-:Y:S01]  /*07b0*/  FADD.FTZ R32, R32, R65 ;  /* 0x0000004120207221 */ /* 0x000fe20000010000 */
[----:B------:R-:W-:Y:S01]  /*07c0*/  ISETP.NE.AND.EX P0, PT, RZ, UR9, PT, P0 ;  /* 0x00000009ff007c0c */ /* 0x000fe2000bf05300 */
[-C--:B------:R-:W-:Y:S01]  /*07d0*/  FFMA.FTZ R24, R3, R65.reuse, R24 ;  /* 0x0000004103187223 */ /* 0x080fe20000010018 */
[----:B------:R-:W-:Y:S01]  /*07e0*/  FFMA.FTZ R64, R74, R65, R79 ;  /* 0x000000414a407223 */ /* 0x000fe2000001004f */
[----:B------:R-:W-:Y:S02]  /*07f0*/  IMAD.U32 R79, R57, 0x10000, RZ ;  /* 0x00010000394f7824 */ /* 0x000fe400078e00ff */
[----:B------:R-:W-:Y:S01]  /*0800*/  FMUL.FTZ R65, R81, R66 ;  /* 0x0000004251417220 */ /* 0x000fe20000410000 */
[----:B------:R-:W-:Y:S01]  /*0810*/  SHF.L.U32 R83, R58, 0x10, RZ ;  /* 0x000000103a537819 */ /* 0x000fe200000006ff */
[----:B------:R-:W-:Y:S01]  /*0820*/  FADD.FTZ R40, R40, R67 ;  /* 0x0000004328287221 */ /* 0x000fe20000010000 */
[----:B------:R-:W-:Y:S01]  /*0830*/  FFMA.FTZ R16, R3, R67, R16 ;  /* 0x0000004303107223 */ /* 0x000fe20000010010 */
[----:B------:R-:W-:Y:S01]  /*0840*/  SHF.L.U32 R67, R61, 0x10, RZ ;  /* 0x000000103d437819 */ /* 0x000fe200000006ff */
[-C--:B------:R-:W-:Y:S01]  /*0850*/  FMUL.FTZ R66, R68, R79.reuse ;  /* 0x0000004f44427220 */ /* 0x080fe20000410000 */
[----:B------:R-:W-:Y:S01]  /*0860*/  FADD.FTZ R42, R42, R79 ;  /* 0x0000004f2a2a7221 */ /* 0x000fe20000010000 */
[----:B------:R-:W-:Y:S01]  /*0870*/  FFMA.FTZ R18, R65, R79, R18 ;  /* 0x0000004f41127223 */ /* 0x000fe20000010012 */
[----:B------:R-:W-:Y:S01]  /*0880*/  SHF.L.U32 R79, R62, 0x10, RZ ;  /* 0x000000103e4f7819 */ /* 0x000fe200000006ff */
[----:B------:R-:W-:Y:S01]  /*0890*/  FMUL.FTZ R85, R11, R83 ;  /* 0x000000530b557220 */ /* 0x000fe20000410000 */
[----:B------:R-:W-:Y:S01]  /*08a0*/  FADD.FTZ R34, R34, R67 ;  /* 0x0000004322227221 */ /* 0x000fe20000010000 */
[-C--:B------:R-:W-:Y:S01]  /*08b0*/  FFMA.FTZ R26, R65, R67.reuse, R26 ;  /* 0x00000043411a7223 */ /* 0x080fe2000001001a */
[----:B------:R-:W-:Y:S01]  /*08c0*/  FFMA.FTZ R66, R73, R67, R66 ;  /* 0x0000004349427223 */ /* 0x000fe20000010042 */
[----:B------:R-:W-:Y:S01]  /*08d0*/  FMUL.FTZ R67, R81, R80 ;  /* 0x0000005051437220 */ /* 0x000fe20000410000 */
[----:B------:R-:W-:Y:S01]  /*08e0*/  FFMA.FTZ R80, R72, R79, R85 ;  /* 0x0000004f48507223 */ /* 0x000fe20000010055 */
[----:B------:R-:W-:Y:S01]  /*08f0*/  IMAD.U32 R85, R59, 0x10000, RZ ;  /* 0x000100003b557824 */ /* 0x000fe200078e00ff */
[----:B------:R-:W-:-:S02]  /*0900*/  @P0 LEA R86, P1, R77, UR8, 0x4 ;  /* 0x000000084d560c11 */ /* 0x000fc4000f8220ff */
[----:B------:R-:W-:Y:S01]  /*0910*/  PRMT R56, R56, 0x7632, R56 ;  /* 0x0000763238387816 */ /* 0x000fe20000000038 */
[----:B------:R-:W-:Y:S01]  /*0920*/  FADD.FTZ R28, R28, R79 ;  /* 0x0000004f1c1c7221 */ /* 0x000fe20000010000 */
[C---:B------:R-:W-:Y:S01]  /*0930*/  FFMA.FTZ R12, R67.reuse, R79, R12 ;  /* 0x0000004f430c7223 */ /* 0x040fe2000001000c */
[----:B------:R-:W-:Y:S01]  /*0940*/  FADD.FTZ R44, R44, R83 ;  /* 0x000000532c2c7221 */ /* 0x000fe20000010000 */
[----:B------:R-:W-:Y:S01]  /*0950*/  FFMA.FTZ R20, R67, R83, R20 ;  /* 0x0000005343147223 */ /* 0x000fe20000010014 */
[----:B------:R-:W-:Y:S01]  /*0960*/  PRMT R57, R57, 0x7632, R57 ;  /* 0x0000763239397816 */ /* 0x000fe20000000039 */
[----:B------:R-:W-:Y:S01]  /*0970*/  FMUL.FTZ R79, R81, R82 ;  /* 0x00000052514f7220 */ /* 0x000fe20000410000 */
[----:B------:R-:W-:Y:S01]  /*0980*/  SHF.L.U32 R83, R63, 0x10, RZ ;  /* 0x000000103f537819 */ /* 0x000fe200000006ff */
[----:B------:R-:W-:Y:S01]  /*0990*/  FMUL.FTZ R82, R10, R85 ;  /* 0x000000550a527220 */ /* 0x000fe20000410000 */
[----:B------:R-:W-:Y:S01]  /*09a0*/  @P0 LEA.HI.X R87, R77, UR9, RZ, 0x4, P1 ;  /* 0x000000094d570c11 */ /* 0x000fe200088f24ff */
[----:B------:R-:W-:Y:S01]  /*09b0*/  FMUL.FTZ R84, R81, R84 ;  /* 0x0000005451547220 */ /* 0x000fe20000410000 */
[----:B------:R-:W-:Y:S01]  /*09c0*/  SHF.L.U32 R56, R56, 0x10, RZ ;  /* 0x0000001038387819 */ /* 0x000fe200000006ff */
[----:B------:R-:W-:Y:S01]  /*09d0*/  IMAD.U32 R57, R57, 0x10000, RZ ;  /* 0x0001000039397824 */ /* 0x000fe200078e00ff */
[----:B------:R-:W-:Y:S01]  /*09e0*/  PRMT R61, R61, 0x7632, R61 ;  /* 0x000076323d3d7816 */ /* 0x000fe2000000003d */
[----:B------:R-:W-:Y:S01]  /*09f0*/  FADD.FTZ R30, R30, R83 ;  /* 0x000000531e1e7221 */ /* 0x000fe20000010000 */
[-C--:B------:R-:W-:Y:S01]  /*0a00*/  FFMA.FTZ R14, R79, R83.reuse, R14 ;  /* 0x000000534f0e7223 */ /* 0x080fe2000001000e */
[----:B------:R-:W-:Y:S01]  /*0a10*/  FFMA.FTZ R82, R71, R83, R82 ;  /* 0x0000005347527223 */ /* 0x000fe20000010052 */
[----:B------:R0:W5:Y:S01]  /*0a20*/  @P0 LDG.E.128 R52, desc[UR4][R86.64] ;  /* 0x0000000456340981 */ /* 0x000162000c1e1d00 */
[-C--:B------:R-:W-:Y:S01]  /*0a30*/  FMUL.FTZ R83, R8, R56.reuse ;  /* 0x0000003808537220 */ /* 0x080fe20000410000 */
[----:B------:R-:W-:Y:S01]  /*0a40*/  FADD.FTZ R41, R41, R56 ;  /* 0x0000003829297221 */ /* 0x000fe20000010000 */
[----:B------:R-:W-:Y:S01]  /*0a50*/  FFMA.FTZ R17, R84, R56, R17 ;  /* 0x0000003854117223 */ /* 0x000fe20000010011 */
[----:B------:R-:W-:-:S02]  /*0a60*/  PRMT R58, R58, 0x7632, R58 ;  /* 0x000076323a3a7816 */ /* 0x000fc4000000003a */
[----:B------:R-:W-:Y:S02]  /*0a70*/  SHF.L.U32 R56, R61, 0x10, RZ ;  /* 0x000000103d387819 */ /* 0x000fe400000006ff */
[----:B------:R-:W-:Y:S01]  /*0a80*/  PRMT R60, R60, 0x7632, R60 ;  /* 0x000076323c3c7816 */ /* 0x000fe2000000003c */
[----:B0-----:R-:W-:Y:S01]  /*0a90*/  FMUL.FTZ R86, R81, R92 ;  /* 0x0000005c51567220 */ /* 0x001fe20000410000 */
[-C--:B------:R-:W-:Y:S01]  /*0aa0*/  FMUL.FTZ R92, R6, R57.reuse ;  /* 0x00000039065c7220 */ /* 0x080fe20000410000 */
[----:B------:R-:W-:Y:S02]  /*0ab0*/  PRMT R62, R62, 0x7632, R62 ;  /* 0x000076323e3e7816 */ /* 0x000fe4000000003e */
[----:B------:R-:W-:Y:S01]  /*0ac0*/  SHF.L.U32 R58, R58, 0x10, RZ ;  /* 0x000000103a3a7819 */ /* 0x000fe200000006ff */
[----:B------:R-:W-:Y:S01]  /*0ad0*/  FADD.FTZ R35, R35, R56 ;  /* 0x0000003823237221 */ /* 0x000fe20000010000 */
[----:B------:R-:W-:Y:S01]  /*0ae0*/  SHF.L.U32 R60, R60, 0x10, RZ ;  /* 0x000000103c3c7819 */ /* 0x000fe200000006ff */
[-C--:B------:R-:W-:Y:S01]  /*0af0*/  FFMA.FTZ R27, R86, R56.reuse, R27 ;  /* 0x00000038561b7223 */ /* 0x080fe2000001001b */
[----:B------:R-:W-:Y:S01]  /*0b00*/  FFMA.FTZ R61, R7, R56, R92 ;  /* 0x00000038073d7223 */ /* 0x000fe2000001005c */
[----:B------:R-:W-:Y:S01]  /*0b10*/  SHF.L.U32 R56, R62, 0x10, RZ ;  /* 0x000000103e387819 */ /* 0x000fe200000006ff */
[----:B------:R-:W-:Y:S01]  /*0b20*/  FMUL.FTZ R62, R81, R90 ;  /* 0x0000005a513e7220 */ /* 0x000fe20000410000 */
[----:B------:R-:W-:Y:S01]  /*0b30*/  FMUL.FTZ R90, R4, R58 ;  /* 0x0000003a045a7220 */ /* 0x000fe20000410000 */
[----:B------:R-:W-:Y:S01]  /*0b40*/  PRMT R59, R59, 0x7632, R59 ;  /* 0x000076323b3b7816 */ /* 0x000fe2000000003b */
[----:B------:R-:W-:Y:S01]  /*0b50*/  FADD.FTZ R33, R33, R60 ;  /* 0x0000003c21217221 */ /* 0x000fe20000010000 */
[-C--:B------:R-:W-:Y:S01]  /*0b60*/  FFMA.FTZ R25, R84, R60.reuse, R25 ;  /* 0x0000003c54197223 */ /* 0x080fe20000010019 */
[----:B------:R-:W-:Y:S01]  /*0b70*/  FFMA.FTZ R60, R9, R60, R83 ;  /* 0x0000003c093c7223 */ /* 0x000fe20000010053 */
[----:B------:R-:W-:Y:S01]  /*0b80*/  PRMT R63, R63, 0x7632, R63 ;  /* 0x000076323f3f7816 */ /* 0x000fe2000000003f */
[----:B------:R-:W-:Y:S01]  /*0b90*/  FADD.FTZ R29, R29, R56 ;  /* 0x000000381d1d7221 */ /* 0x000fe20000010000 */
[-C--:B------:R-:W-:Y:S01]  /*0ba0*/  FFMA.FTZ R13, R62, R56.reuse, R13 ;  /* 0x000000383e0d7223 */ /* 0x080fe2000001000d */
[----:B------:R-:W-:Y:S01]  /*0bb0*/  FFMA.FTZ R83, R5, R56, R90 ;  /* 0x0000003805537223 */ /* 0x000fe2000001005a */
[----:B------:R-:W-:Y:S01]  /*0bc0*/  IMAD.U32 R56, R59, 0x10000, RZ ;  /* 0x000100003b387824 */ /* 0x000fe200078e00ff */
[----:B------:R-:W-:Y:S01]  /*0bd0*/  SHF.L.U32 R63, R63, 0x10, RZ ;  /* 0x000000103f3f7819 */ /* 0x000fe200000006ff */
[----:B------:R-:W-:Y:S01]  /*0be0*/  FADD.FTZ R43, R43, R57 ;  /* 0x000000392b2b7221 */ /* 0x000fe20000010000 */
[----:B------:R-:W-:Y:S01]  /*0bf0*/  FFMA.FTZ R19, R86, R57, R19 ;  /* 0x0000003956137223 */ /* 0x000fe20000010013 */
[----:B------:R-:W-:Y:S01]  /*0c00*/  FMUL.FTZ R88, R81, R88 ;  /* 0x0000005851587220 */ /* 0x000fe20000410000 */
[----:B------:R-:W-:Y:S01]  /*0c10*/  FMUL.FTZ R57, R0, R56 ;  /* 0x0000003800397220 */ /* 0x000fe20000410000 */
[----:B------:R-:W-:-:S02]  /*0c20*/  FADD.FTZ R31, R31, R63 ;  /* 0x0000003f1f1f7221 */ /* 0x000fc40000010000 */
[-C--:B------:R-:W-:Y:S01]  /*0c30*/  FFMA.FTZ R15, R88, R63.reuse, R15 ;  /* 0x0000003f580f7223 */ /* 0x080fe2000001000f */
[----:B------:R-:W-:Y:S01]  /*0c40*/  FFMA.FTZ R63, R2, R63, R57 ;  /* 0x0000003f023f7223 */ /* 0x000fe20000010039 */
[----:B------:R-:W-:Y:S01]  /*0c50*/  FADD.FTZ R57, RZ, R64 ;  /* 0x00000040ff397221 */ /* 0x000fe20000010000 */
[----:B------:R-:W-:Y:S01]  /*0c60*/  FFMA.FTZ R59, R3, R64, RZ ;  /* 0x00000040033b7223 */ /* 0x000fe200000100ff */
[----:B------:R-:W-:Y:S01]  /*0c70*/  FADD.FTZ R47, R47, R56 ;  /* 0x000000382f2f7221 */ /* 0x000fe20000010000 */
[----:B------:R-:W-:Y:S01]  /*0c80*/  FFMA.FTZ R23, R88, R56, R23 ;  /* 0x0000003858177223 */ /* 0x000fe20000010017 */
[----:B------:R-:W-:Y:S01]  /*0c90*/  FADD.FTZ R57, R57, R60 ;  /* 0x0000003c39397221 */ /* 0x000fe20000010000 */
[----:B------:R-:W-:Y:S01]  /*0ca0*/  FFMA.FTZ R56, R84, R60, R59 ;  /* 0x0000003c54387223 */ /* 0x000fe2000001003b */
[----:B------:R-:W-:Y:S01]  /*0cb0*/  FADD.FTZ R45, R45, R58 ;  /* 0x0000003a2d2d7221 */ /* 0x000fe20000010000 */
[----:B------:R-:W-:Y:S01]  /*0cc0*/  FFMA.FTZ R21, R62, R58, R21 ;  /* 0x0000003a3e157223 */ /* 0x000fe20000010015 */
[----:B------:R-:W-:Y:S01]  /*0cd0*/  FADD.FTZ R58, R57, R66 ;  /* 0x00000042393a7221 */ /* 0x000fe20000010000 */
[----:B------:R-:W-:-:S03]  /*0ce0*/  FFMA.FTZ R57, R65, R66, R56 ;  /* 0x0000004241397223 */ /* 0x000fc60000010038 */
[----:B------:R-:W-:Y:S01]  /*0cf0*/  FADD.FTZ R59, R58, R61 ;  /* 0x0000003d3a3b7221 */ /* 0x000fe20000010000 */
[----:B------:R-:W-:-:S03]  /*0d00*/  FFMA.FTZ R56, R86, R61, R57 ;  /* 0x0000003d56387223 */ /* 0x000fc60000010039 */
[----:B------:R-:W-:Y:S01]  /*0d10*/  FADD.FTZ R58, R59, R80 ;  /* 0x000000503b3a7221 */ /* 0x000fe20000010000 */
[----:B------:R-:W-:-:S03]  /*0d20*/  FFMA.FTZ R57, R67, R80, R56 ;  /* 0x0000005043397223 */ /* 0x000fc60000010038 */
[----:B------:R-:W-:Y:S01]  /*0d30*/  FADD.FTZ R59, R58, R83 ;  /* 0x000000533a3b7221 */ /* 0x000fe20000010000 */
[----:B------:R-:W-:-:S03]  /*0d40*/  FFMA.FTZ R56, R62, R83, R57 ;  /* 0x000000533e387223 */ /* 0x000fc60000010039 */
[----:B------:R-:W-:Y:S01]  /*0d50*/  FADD.FTZ R58, R59, R82 ;  /* 0x000000523b3a7221 */ /* 0x000fe20000010000 */
[C---:B------:R-:W-:Y:S01]  /*0d60*/  FFMA.FTZ R89, R79.reuse, R82, R56 ;  /* 0x000000524f597223 */ /* 0x040fe20000010038 */
[----:B------:R-:W-:Y:S01]  /*0d70*/  FADD.FTZ R46, R46, R85 ;  /* 0x000000552e2e7221 */ /* 0x000fe20000010000 */
[----:B------:R-:W-:Y:S01]  /*0d80*/  FFMA.FTZ R22, R79, R85, R22 ;  /* 0x000000554f167223 */ /* 0x000fe20000010016 */
[----:B------:R-:W-:Y:S01]  /*0d90*/  FADD.FTZ R87, R58, R63 ;  /* 0x0000003f3a577221 */ /* 0x000fe20000010000 */
[----:B------:R-:W-:-:S07]  /*0da0*/  FFMA.FTZ R89, R88, R63, R89 ;  /* 0x0000003f58597223 */ /* 0x000fce0000010059 */
.L_x_3:
[----:B------:R-:W-:Y:S05]  /*0db0*/  BSYNC B1 ;  /* 0x0000000000017941 */ /* 0x000fea0003800000 */
.L_x_2:
[----:B------:R-:W-:-:S03]  /*0dc0*/  UMOV UR6, 0xffffffff ;  /* 0xffffffff00067882 */ /* 0x000fc60000000000 */
[----:B------:R-:W-:Y:S05]  /*0dd0*/  BRA.DIV UR6, `(.L_x_4) ;  /* 0x0000001206487947 */ /* 0x000fea000b800000 */
[----:B------:R-:W1:Y:S04]  /*0de0*/  SHFL.BFLY PT, R85, R87, 0x1, 0x1f ;  /* 0x0c201f0057557f89 */ /* 0x000e6800000e0000 */
[----:B------:R-:W2:Y:S01]  /*0df0*/  SHFL.BFLY PT, R90, R89, 0x1, 0x1f ;  /* 0x0c201f00595a7f89 */ /* 0x000ea200000e0000 */
[----:B-1----:R-:W-:Y:S01]  /*0e00*/  FADD.FTZ R91, R85, R87 ;  /* 0x00000057555b7221 */ /* 0x002fe20000010000 */
[----:B--2---:R-:W-:-:S04]  /*0e10*/  FADD.FTZ R90, R90, R89 ;  /* 0x000000595a5a7221 */ /* 0x004fc80000010000 */
        /* <DEDUP_REMOVED lines=12> */
[----:B------:R1:W2:Y:S04]  /*0ee0*/  SHFL.BFLY PT, R91, R90, 0x10, 0x1f ;  /* 0x0e001f005a5b7f89 */ /* 0x0002a800000e0000 */
[----:B------:R1:W3:Y:S02]  /*0ef0*/  SHFL.BFLY PT, R85, R89, 0x10, 0x1f ;  /* 0x0e001f0059557f89 */ /* 0x0002e400000e0000 */
.L_x_21:
[----:B------:R-:W-:Y:S05]  /*0f00*/  @!P2 BRA.U `(.L_x_5) ;  /* 0x0000000500a8a947 */ /* 0x000fea0003800000 */
[----:B--2---:R-:W-:Y:S01]  /*0f10*/  FADD.FTZ R91, R90, R91 ;  /* 0x0000005b5a5b7221 */ /* 0x004fe20000010000 */
[----:B---3--:R-:W-:Y:S01]  /*0f20*/  FADD.FTZ R85, R89, R85 ;  /* 0x0000005559557221 */ /* 0x008fe20000010000 */
[----:B------:R-:W-:Y:S02]  /*0f30*/  BSSY B1, `(.L_x_5) ;  /* 0x0000067000017945 */ /* 0x000fe40003800000 */
[----:B------:R-:W-:Y:S01]  /*0f40*/  FMUL.FTZ R91, R91, UR7 ;  /* 0x000000075b5b7c20 */ /* 0x000fe20008410000 */
[----:B------:R-:W-:Y:S01]  /*0f50*/  FMUL.FTZ R92, R85, UR7 ;  /* 0x00000007555c7c20 */ /* 0x000fe20008410000 */
[----:B------:R-:W-:Y:S06]  /*0f60*/  @!P2 BRA `(.L_x_6) ;  /* 0x00000004008ca947 */ /* 0x000fec0003800000 */
[----:B0-----:R-:W-:Y:S02]  /*0f70*/  ISETP.NE.AND P0, PT, R70, RZ, PT ;  /* 0x000000ff4600720c */ /* 0x001fe40003f05270 */
[----:B------:R-:W-:Y:S02]  /*0f80*/  ISETP.NE.U32.AND P1, PT, RZ, UR14, PT ;  /* 0x0000000eff007c0c */ /* 0x000fe4000bf25070 */
[----:B------:R-:W-:Y:S02]  /*0f90*/  FSEL R91, R91, RZ, !P0 ;  /* 0x000000ff5b5b7208 */ /* 0x000fe40004000000 */
[----:B------:R-:W-:Y:S02]  /*0fa0*/  ISETP.NE.U32.AND P0, PT, RZ, UR8, PT ;  /* 0x00000008ff007c0c */ /* 0x000fe4000bf05070 */
[----:B------:R-:W-:Y:S01]  /*0fb0*/  ISETP.NE.AND.EX P1, PT, RZ, UR15, PT, P1 ;  /* 0x0000000fff007c0c */ /* 0x000fe2000bf25310 */
[-CC-:B------:R-:W-:Y:S01]  /*0fc0*/  FFMA.FTZ R58, R62, R92.reuse, R91.reuse ;  /* 0x0000005c3e3a7223 */ /* 0x180fe2000001005b */
[----:B------:R-:W-:Y:S01]  /*0fd0*/  ISETP.NE.AND.EX P0, PT, RZ, UR9, PT, P0 ;  /* 0x00000009ff007c0c */ /* 0x000fe2000bf05300 */
[-CC-:B------:R-:W-:Y:S01]  /*0fe0*/  FFMA.FTZ R56, R86, R92.reuse, R91.reuse ;  /* 0x0000005c56387223 */ /* 0x180fe2000001005b */
[-CC-:B------:R-:W-:Y:S01]  /*0ff0*/  FFMA.FTZ R57, R67, R92.reuse, R91.reuse ;  /* 0x0000005c43397223 */ /* 0x180fe2000001005b */
[-CC-:B------:R-:W-:Y:S01]  /*1000*/  FFMA.FTZ R59, R3, R92.reuse, R91.reuse ;  /* 0x0000005c033b7223 */ /* 0x180fe2000001005b */
[-CC-:B------:R-:W-:Y:S01]  /*1010*/  FFMA.FTZ R87, R84, R92.reuse, R91.reuse ;  /* 0x0000005c54577223 */ /* 0x180fe2000001005b */
[-CC-:B-1----:R-:W-:Y:S01]  /*1020*/  FFMA.FTZ R89, R65, R92.reuse, R91.reuse ;  /* 0x0000005c41597223 */ /* 0x182fe2000001005b */
[-CC-:B------:R-:W-:Y:S01]  /*1030*/  FFMA.FTZ R85, R79, R92.reuse, R91.reuse ;  /* 0x0000005c4f557223 */ /* 0x180fe2000001005b */
[----:B------:R-:W-:Y:S01]  /*1040*/  FADD.FTZ R58, R83, -R58 ;  /* 0x8000003a533a7221 */ /* 0x000fe20000010000 */
[----:B------:R-:W-:Y:S01]  /*1050*/  FFMA.FTZ R92, R88, R92, R91 ;  /* 0x0000005c585c7223 */ /* 0x000fe2000001005b */
[----:B------:R-:W-:Y:S01]  /*1060*/  FADD.FTZ R91, R61, -R56 ;  /* 0x800000383d5b7221 */ /* 0x000fe20000010000 */
[----:B------:R-:W-:Y:S01]  /*1070*/  FADD.FTZ R56, R80, -R57 ;  /* 0x8000003950387221 */ /* 0x000fe20000010000 */
[C---:B-----5:R-:W-:Y:S01]  /*1080*/  FMUL.FTZ R57, R81.reuse, R58 ;  /* 0x0000003a51397220 */ /* 0x060fe20000410000 */
[----:B------:R-:W-:Y:S01]  /*1090*/  FADD.FTZ R90, R64, -R59 ;  /* 0x8000003b405a7221 */ /* 0x000fe20000010000 */
[----:B------:R-:W-:Y:S01]  /*10a0*/  @P0 PRMT R58, R52, 0x7632, R58 ;  /* 0x00007632343a0816 */ /* 0x000fe2000000003a */
[----:B------:R-:W-:Y:S01]  /*10b0*/  FADD.FTZ R59, R60, -R87 ;  /* 0x800000573c3b7221 */ /* 0x000fe20000010000 */
[----:B------:R-:W-:Y:S01]  /*10c0*/  FADD.FTZ R89, R66, -R89 ;  /* 0x8000005942597221 */ /* 0x000fe20000010000 */
[C---:B------:R-:W-:Y:S01]  /*10d0*/  FMUL.FTZ R91, R81.reuse, R91 ;  /* 0x0000005b515b7220 */ /* 0x040fe20000410000 */
[----:B------:R-:W-:Y:S01]  /*10e0*/  @P0 SHF.L.U32 R58, R58, 0x10, RZ ;  /* 0x000000103a3a0819 */ /* 0x000fe200000006ff */
[C---:B------:R-:W-:Y:S01]  /*10f0*/  FMUL.FTZ R59, R81.reuse, R59 ;  /* 0x0000003b513b7220 */ /* 0x040fe20000410000 */
[----:B------:R-:W-:Y:S01]  /*1100*/  FMUL.FTZ R89, R81, R89 ;  /* 0x0000005951597220 */ /* 0x000fe20000410000 */
[----:B------:R-:W-:Y:S01]  /*1110*/  FADD.FTZ R85, R82, -R85 ;  /* 0x8000005552557221 */ /* 0x000fe20000010000 */
[----:B------:R-:W-:Y:S01]  /*1120*/  FADD.FTZ R92, R63, -R92 ;  /* 0x8000005c3f5c7221 */ /* 0x000fe20000010000 */
[----:B------:R-:W-:Y:S01]  /*1130*/  @P0 FADD.FTZ R59, R59, R58 ;  /* 0x0000003a3b3b0221 */ /* 0x000fe20000010000 */
[----:B------:R-:W-:-:S02]  /*1140*/  @P0 IMAD.U32 R58, R53, 0x10000, RZ ;  /* 0x00010000353a0824 */ /* 0x000fc400078e00ff */
[C---:B------:R-:W-:Y:S01]  /*1150*/  FMUL.FTZ R90, R81.reuse, R90 ;  /* 0x0000005a515a7220 */ /* 0x040fe20000410000 */
[C---:B------:R-:W-:Y:S01]  /*1160*/  FMUL.FTZ R56, R81.reuse, R56 ;  /* 0x0000003851387220 */ /* 0x040fe20000410000 */
[----:B------:R-:W-:Y:S01]  /*1170*/  FMUL.FTZ R85, R81, R85 ;  /* 0x0000005551557220 */ /* 0x000fe20000410000 */
[--C-:B------:R-:W-:Y:S01]  /*1180*/  @P0 FADD.FTZ R89, R89, R58.reuse ;  /* 0x0000003a59590221 */ /* 0x100fe20000010000 */
[----:B------:R-:W-:Y:S01]  /*1190*/  @P0 PRMT R58, R53, 0x7632, R58 ;  /* 0x00007632353a0816 */ /* 0x000fe2000000003a */
[----:B------:R-:W-:Y:S01]  /*11a0*/  FMUL.FTZ R92, R81, R92 ;  /* 0x0000005c515c7220 */ /* 0x000fe20000410000 */
[----:B------:R-:W-:Y:S02]  /*11b0*/  @P0 SHF.L.U32 R81, R52, 0x10, RZ ;  /* 0x0000001034510819 */ /* 0x000fe400000006ff */
[----:B------:R-:W-:-:S03]  /*11c0*/  @P0 SHF.L.U32 R58, R58, 0x10, RZ ;  /* 0x000000103a3a0819 */ /* 0x000fc600000006ff */
[----:B------:R-:W-:Y:S01]  /*11d0*/  @P0 FADD.FTZ R90, R90, R81 ;  /* 0x000000515a5a0221 */ /* 0x000fe20000010000 */
[C---:B------:R-:W-:Y:S01]  /*11e0*/  @P0 SHF.L.U32 R81, R54.reuse, 0x10, RZ ;  /* 0x0000001036510819 */ /* 0x040fe200000006ff */
[--C-:B------:R-:W-:Y:S01]  /*11f0*/  @P0 FADD.FTZ R91, R91, R58.reuse ;  /* 0x0000003a5b5b0221 */ /* 0x100fe20000010000 */
[----:B------:R-:W-:Y:S02]  /*1200*/  @P0 PRMT R58, R54, 0x7632, R58 ;  /* 0x00007632363a0816 */ /* 0x000fe4000000003a */
[----:B------:R-:W-:Y:S01]  /*1210*/  @P1 F2FP.BF16.F32.PACK_AB R87, RZ, R90 ;  /* 0x0000005aff57123e */ /* 0x000fe200000010ff */
[----:B------:R-:W-:Y:S01]  /*1220*/  @P0 FADD.FTZ R56, R56, R81 ;  /* 0x0000005138380221 */ /* 0x000fe20000010000 */
[----:B------:R-:W-:Y:S02]  /*1230*/  @P0 SHF.L.U32 R58, R58, 0x10, RZ ;  /* 0x000000103a3a0819 */ /* 0x000fe400000006ff */
[----:B------:R-:W-:-:S03]  /*1240*/  @P1 PRMT R36, R87, 0x7610, R36 ;  /* 0x0000761057241816 */ /* 0x000fc60000000024 */
[----:B------:R-:W-:Y:S01]  /*1250*/  @P0 FADD.FTZ R57, R57, R58 ;  /* 0x0000003a39390221 */ /* 0x000fe20000010000 */
[----:B------:R-:W-:-:S04]  /*1260*/  @P0 IMAD.U32 R58, R55, 0x10000, RZ ;  /* 0x00010000373a0824 */ /* 0x000fc800078e00ff */
[--C-:B------:R-:W-:Y:S01]  /*1270*/  @P0 FADD.FTZ R85, R85, R58.reuse ;  /* 0x0000003a55550221 */ /* 0x100fe20000010000 */
[----:B------:R-:W-:-:S04]  /*1280*/  @P0 PRMT R58, R55, 0x7632, R58 ;  /* 0x00007632373a0816 */ /* 0x000fc8000000003a */
[----:B------:R-:W-:Y:S02]  /*1290*/  @P0 SHF.L.U32 R81, R58, 0x10, RZ ;  /* 0x000000103a510819 */ /* 0x000fe400000006ff */
[----:B------:R-:W-:-:S03]  /*12a0*/  @P1 F2FP.BF16.F32.PACK_AB R93, RZ, R85 ;  /* 0x00000055ff5d123e */ /* 0x000fc600000010ff */
[----:B------:R-:W-:Y:S01]  /*12b0*/  @P0 FADD.FTZ R92, R92, R81 ;  /* 0x000000515c5c0221 */ /* 0x000fe20000010000 */
[----:B------:R-:W-:Y:S02]  /*12c0*/  ISETP.NE.U32.AND P0, PT, RZ, UR12, PT ;  /* 0x0000000cff007c0c */ /* 0x000fe4000bf05070 */
[----:B------:R-:W-:Y:S02]  /*12d0*/  @P1 F2FP.BF16.F32.PACK_AB R81, RZ, R57 ;  /* 0x00000039ff51123e */ /* 0x000fe400000010ff */
[----:B------:R-:W-:Y:S02]  /*12e0*/  ISETP.NE.AND.EX P0, PT, RZ, UR13, PT, P0 ;  /* 0x0000000dff007c0c */ /* 0x000fe4000bf05300 */
[----:B------:R-:W-:Y:S02]  /*12f0*/  @P1 F2FP.BF16.F32.PACK_AB R87, RZ, R92 ;  /* 0x0000005cff57123e */ /* 0x000fe400000010ff */
[----:B------:R-:W-:-:S04]  /*1300*/  @P1 PRMT R39, R93, 0x7610, R39 ;  /* 0x000076105d271816 */ /* 0x000fc80000000027 */
[----:B------:R-:W-:-:S05]  /*1310*/  @P1 PRMT R39, R39, 0x5410, R87 ;  /* 0x0000541027271816 */ /* 0x000fca0000000057 */
[----:B------:R-:W-:-:S04]  /*1320*/  @P0 F2FP.BF16.F32.PACK_AB R58, RZ, R56 ;  /* 0x00000038ff3a023e */ /* 0x000fc800000010ff */
[----:B------:R-:W-:Y:S02]  /*1330*/  @P0 PRMT R50, R58, 0x7610, R50 ;  /* 0x000076103a320816 */ /* 0x000fe40000000032 */
[----:B------:R-:W-:-:S04]  /*1340*/  @P1 F2FP.BF16.F32.PACK_AB R58, RZ, R56 ;  /* 0x00000038ff3a123e */ /* 0x000fc800000010ff */
[----:B------:R-:W-:Y:S02]  /*1350*/  @P1 PRMT R38, R58, 0x7610, R38 ;  /* 0x000076103a261816 */ /* 0x000fe40000000026 */
[----:B------:R-:W-:Y:S02]  /*1360*/  @P0 F2FP.BF16.F32.PACK_AB R58, RZ, R57 ;  /* 0x00000039ff3a023e */ /* 0x000fe400000010ff */
[----:B------:R-:W-:Y:S02]  /*1370*/  @P1 PRMT R38, R38, 0x5410, R81 ;  /* 0x0000541026261816 */ /* 0x000fe40000000051 */
[----:B------:R-:W-:Y:S02]  /*1380*/  @P0 PRMT R50, R50, 0x5410, R58 ;  /* 0x0000541032320816 */ /* 0x000fe4000000003a */
[----:B------:R-:W-:Y:S02]  /*1390*/  F2FP.BF16.F32.PACK_AB R58, R57, R56 ;  /* 0x00000038393a723e */ /* 0x000fe400000010ff */
[----:B------:R-:W-:-:S02]  /*13a0*/  @P0 F2FP.BF16.F32.PACK_AB R56, RZ, R89 ;  /* 0x00000059ff38023e */ /* 0x000fc400000010ff */
[----:B------:R-:W-:Y:S02]  /*13b0*/  @P0 F2FP.BF16.F32.PACK_AB R57, RZ, R91 ;  /* 0x0000005bff39023e */ /* 0x000fe400000010ff */
[----:B------:R-:W-:Y:S02]  /*13c0*/  @P0 PRMT R49, R56, 0x7610, R49 ;  /* 0x0000761038310816 */ /* 0x000fe40000000031 */
[----:B------:R-:W-:Y:S02]  /*13d0*/  @P1 F2FP.BF16.F32.PACK_AB R56, RZ, R89 ;  /* 0x00000059ff38123e */ /* 0x000fe400000010ff */
[----:B------:R-:W-:Y:S02]  /*13e0*/  @P0 PRMT R49, R49, 0x5410, R57 ;  /* 0x0000541031310816 */ /* 0x000fe40000000039 */
[----:B------:R-:W-:Y:S02]  /*13f0*/  @P1 PRMT R37, R56, 0x7610, R37 ;  /* 0x0000761038251816 */ /* 0x000fe40000000025 */
[----:B------:R-:W-:-:S02]  /*1400*/  @P0 F2FP.BF16.F32.PACK_AB R56, RZ, R90 ;  /* 0x0000005aff38023e */ /* 0x000fc400000010ff */
[----:B------:R-:W-:Y:S02]  /*1410*/  @P1 F2FP.BF16.F32.PACK_AB R81, RZ, R91 ;  /* 0x0000005bff51123e */ /* 0x000fe400000010ff */
[----:B------:R-:W-:Y:S02]  /*1420*/  @P0 PRMT R48, R56, 0x7610, R48 ;  /* 0x0000761038300816 */ /* 0x000fe40000000030 */
[----:B------:R-:W-:Y:S02]  /*1430*/  @P0 F2FP.BF16.F32.PACK_AB R56, RZ, R59 ;  /* 0x0000003bff38023e */ /* 0x000fe400000010ff */
[----:B------:R-:W-:Y:S02]  /*1440*/  @P1 PRMT R37, R37, 0x5410, R81 ;  /* 0x0000541025251816 */ /* 0x000fe40000000051 */
[----:B------:R-:W-:Y:S02]  /*1450*/  @P0 PRMT R48, R48, 0x5410, R56 ;  /* 0x0000541030300816 */ /* 0x000fe40000000038 */
[----:B------:R-:W-:-:S04]  /*1460*/  @P0 F2FP.BF16.F32.PACK_AB R56, RZ, R85 ;  /* 0x00000055ff38023e */ /* 0x000fc800000010ff */
[----:B------:R-:W-:Y:S02]  /*1470*/  @P0 PRMT R51, R56, 0x7610, R51 ;  /* 0x0000761038330816 */ /* 0x000fe40000000033 */
[----:B------:R-:W-:-:S04]  /*1480*/  @P0 F2FP.BF16.F32.PACK_AB R56, RZ, R92 ;  /* 0x0000005cff38023e */ /* 0x000fc800000010ff */
[----:B------:R-:W-:Y:S02]  /*1490*/  @P0 PRMT R51, R51, 0x5410, R56 ;  /* 0x0000541033330816 */ /* 0x000fe40000000038 */
[----:B------:R-:W-:-:S04]  /*14a0*/  ISETP.NE.U32.AND P0, PT, RZ, UR12, PT ;  /* 0x0000000cff007c0c */ /* 0x000fc8000bf05070 */
[----:B------:R-:W-:-:S13]  /*14b0*/  ISETP.NE.AND.EX P0, PT, RZ, UR13, PT, P0 ;  /* 0x0000000dff007c0c */ /* 0x000fda000bf05300 */
[----:B------:R-:W0:Y:S02]  /*14c0*/  @P0 LDC.64 R56, c[0x0][0x308] ;  /* 0x0000c200ff380b82 */ /* 0x000e240000000a00 */
[----:B0-----:R-:W-:-:S05]  /*14d0*/  @P0 IMAD.WIDE.U32 R56, R77, 0x10, R56 ;  /* 0x000000104d380825 */ /* 0x001fca00078e0038 */
[----:B------:R0:W-:Y:S02]  /*14e0*/  @P0 STG.E.128 desc[UR4][R56.64], R48 ;  /* 0x0000003038000986 */ /* 0x0001e4000c101d04 */
[----:B0-----:R-:W-:Y:S02]  /*14f0*/  F2FP.BF16.F32.PACK_AB R57, R91, R89 ;  /* 0x000000595b39723e */ /* 0x001fe400000010ff */
[----:B------:R-:W-:Y:S02]  /*1500*/  F2FP.BF16.F32.PACK_AB R56, R59, R90 ;  /* 0x0000005a3b38723e */ /* 0x000fe400000010ff */
[----:B------:R-:W0:Y:S01]  /*1510*/  LDC.64 R90, c[0x0][0x2f8] ;  /* 0x0000be00ff5a7b82 */ /* 0x000e220000000a00 */
[----:B------:R-:W-:Y:S02]  /*1520*/  @P1 F2FP.BF16.F32.PACK_AB R89, RZ, R59 ;  /* 0x0000003bff59123e */ /* 0x000fe400000010ff */
[----:B------:R-:W-:Y:S02]  /*1530*/  F2FP.BF16.F32.PACK_AB R59, R92, R85 ;  /* 0x000000555c3b723e */ /* 0x000fe400000010ff */
[----:B------:R-:W-:Y:S01]  /*1540*/  @P1 PRMT R36, R36, 0x5410, R89 ;  /* 0x0000541024241816 */ /* 0x000fe20000000059 */
[----:B0-----:R-:W-:-:S05]  /*1550*/  IMAD.WIDE.U32 R90, R77, 0x10, R90 ;  /* 0x000000104d5a7825 */ /* 0x001fca00078e005a */
[----:B------:R0:W-:Y:S02]  /*1560*/  STG.E.128 desc[UR4][R90.64], R56 ;  /* 0x000000385a007986 */ /* 0x0001e4000c101d04 */
[----:B0-----:R-:W-:-:S04]  /*1570*/  @P1 LEA R90, P0, R77, UR14, 0x4 ;  /* 0x0000000e4d5a1c11 */ /* 0x001fc8000f8020ff */
[----:B------:R-:W-:-:S05]  /*1580*/  @P1 LEA.HI.X R91, R77, UR15, RZ, 0x4, P0 ;  /* 0x0000000f4d5b1c11 */ /* 0x000fca00080f24ff */
[----:B------:R2:W-:Y:S04]  /*1590*/  @P1 STG.E.128 desc[UR4][R90.64], R36 ;  /* 0x000000245a001986 */ /* 0x0005e8000c101d04 */
.L_x_6:
[----:B------:R-:W-:Y:S05]  /*15a0*/  BSYNC B1 ;  /* 0x0000000000017941 */ /* 0x000fea0003800000 */
.L_x_5:
[----:B------:R-:W4:Y:S02]  /*15b0*/  LDC.64 R56, c[0x0][0x210] ;  /* 0x00008400ff387b82 */ /* 0x000f240000000a00 */
[----:B----4-:R-:W-:-:S04]  /*15c0*/  LEA R75, R56, R75, 0x2 ;  /* 0x0000004b384b7211 */ /* 0x010fc800078e10ff */
[----:B------:R-:W-:-:S13]  /*15d0*/  ISETP.GE.AND P0, PT, R75, R57, PT ;  /* 0x000000394b00720c */ /* 0x000fda0003f06270 */
[----:B------:R-:W-:Y:S05]  /*15e0*/  @!P0 BRA `(.L_x_7) ;  /* 0xffffffec00a48947 */ /* 0x000fea000383ffff */
.L_x_1:
[----:B------:R-:W-:Y:S05]  /*15f0*/  BSYNC B0 ;  /* 0x0000000000007941 */ /* 0x000fea0003800000 */
.L_x_0:
[----:B------:R-:W4:Y:S01]  /*1600*/  S2R R3, SR_CgaCtaId ;  /* 0x0000000000037919 */ /* 0x000f220000008800 */
[----:B------:R-:W-:Y:S01]  /*1610*/  MOV R0, 0x400 ;  /* 0x0000040000007802 */ /* 0x000fe20000000f00 */
[----:B------:R-:W-:Y:S05]  /*1620*/  WARPSYNC.ALL ;  /* 0x0000000000007948 */ /* 0x000fea0003800000 */
[----:B------:R-:W0:Y:S01]  /*1630*/  S2R R51, SR_TID.X ;  /* 0x0000000000337919 */ /* 0x000e220000002100 */
[----:B------:R-:W-:Y:S01]  /*1640*/  ULDC.64 UR16, c[0x0][0x2d8] ;  /* 0x0000b60000107ab9 */ /* 0x000fe20000000a00 */
[----:B------:R-:W-:Y:S01]  /*1650*/  ULDC.64 UR18, c[0x0][0x2d0] ;  /* 0x0000b40000127ab9 */ /* 0x000fe20000000a00 */
[----:B------:R-:W-:Y:S01]  /*1660*/  ULDC.64 UR20, c[0x0][0x2e8] ;  /* 0x0000ba0000147ab9 */ /* 0x000fe20000000a00 */
[----:B------:R-:W2:Y:S01]  /*1670*/  S2R R49, SR_CTAID.X ;  /* 0x0000000000317919 */ /* 0x000ea20000002500 */
[----:B------:R-:W-:Y:S01]  /*1680*/  ULDC.64 UR22, c[0x0][0x2e0] ;  /* 0x0000b80000167ab9 */ /* 0x000fe20000000a00 */
[----:B------:R-:W-:Y:S01]  /*1690*/  BSSY B0, `(.L_x_8) ;  /* 0x0000077000007945 */ /* 0x000fe20003800000 */
[----:B----4-:R-:W-:-:S04]  /*16a0*/  LEA R0, R3, R0, 0x18 ;  /* 0x0000000003007211 */ /* 0x010fc800078ec0ff */
[C---:B0-----:R-:W-:Y:S01]  /*16b0*/  LEA R2, R51.reuse, R0, 0x5 ;  /* 0x0000000033027211 */ /* 0x041fe200078e28ff */
[----:B------:R-:W-:Y:S02]  /*16c0*/  IMAD R0, R51, 0x4, R0 ;  /* 0x0000000433007824 */ /* 0x000fe400078e0200 */
[----:B--2---:R-:W-:Y:S02]  /*16d0*/  IMAD R36, R49, R78, RZ ;  /* 0x0000004e31247224 */ /* 0x004fe400078e02ff */
[----:B------:R-:W-:Y:S01]  /*16e0*/  STS.128 [R2], R32 ;  /* 0x0000002002007388 */ /* 0x000fe20000000c00 */
[----:B------:R-:W-:-:S03]  /*16f0*/  IADD3 R78, R78, 0x7f, -R51 ;  /* 0x0000007f4e4e7810 */ /* 0x000fc60007ffe833 */
[----:B------:R-:W-:Y:S01]  /*1700*/  STS.128 [R2+0x10], R28 ;  /* 0x0000101c02007388 */ /* 0x000fe20000000c00 */
[----:B------:R-:W-:Y:S01]  /*1710*/  BAR.SYNC.DEFER_BLOCKING 0x0 ;  /* 0x0000000000007b1d */ /* 0x000fe20000010000 */
[C---:B------:R-:W-:Y:S02]  /*1720*/  LOP3.LUT P1, RZ, R78.reuse, 0xffffff80, RZ, 0xc0, !PT ;  /* 0xffffff804eff7812 */ /* 0x040fe4000782c0ff */
[----:B------:R-:W-:-:S03]  /*1730*/  ISETP.GE.U32.AND P0, PT, R78, 0x100, PT ;  /* 0x000001004e00780c */ /* 0x000fc60003f06070 */
[----:B------:R-:W0:Y:S04]  /*1740*/  LDS R3, [R0] ;  /* 0x0000000000037984 */ /* 0x000e280000000800 */
[----:B-----5:R-:W2:Y:S04]  /*1750*/  LDS R6, [R0+0x400] ;  /* 0x0004000000067984 */ /* 0x020ea80000000800 */
[----:B------:R-:W4:Y:S04]  /*1760*/  LDS R4, [R0+0x200] ;  /* 0x0002000000047984 */ /* 0x000f280000000800 */
[----:B------:R-:W1:Y:S04]  /*1770*/  LDS R5, [R0+0x600] ;  /* 0x0006000000057984 */ /* 0x000e680000000800 */
[----:B------:R-:W3:Y:S04]  /*1780*/  LDS R8, [R0+0x800] ;  /* 0x0008000000087984 */ /* 0x000ee80000000800 */
[----:B------:R-:W3:Y:S04]  /*1790*/  LDS R7, [R0+0xa00] ;  /* 0x000a000000077984 */ /* 0x000ee80000000800 */
[----:B------:R-:W-:Y:S04]  /*17a0*/  LDS R10, [R0+0xc00] ;  /* 0x000c0000000a7984 */ /* 0x000fe80000000800 */
[----:B------:R-:W3:Y:S01]  /*17b0*/  LDS R11, [R0+0xe00] ;  /* 0x000e0000000b7984 */ /* 0x000ee20000000800 */
[----:B------:R-:W-:Y:S01]  /*17c0*/  BAR.SYNC.DEFER_BLOCKING 0x0 ;  /* 0x0000000000007b1d */ /* 0x000fe20000010000 */
[----:B0-----:R-:W-:-:S04]  /*17d0*/  FADD.FTZ R3, RZ, R3 ;  /* 0x00000003ff037221 */ /* 0x001fc80000010000 */
[----:B--2---:R-:W-:Y:S01]  /*17e0*/  FADD.FTZ R3, R3, R6 ;  /* 0x0000000603037221 */ /* 0x004fe20000010000 */
[----:B----4-:R-:W-:-:S04]  /*17f0*/  FADD.FTZ R4, RZ, R4 ;  /* 0x00000004ff047221 */ /* 0x010fc80000010000 */
[----:B-1----:R-:W-:Y:S01]  /*1800*/  FADD.FTZ R4, R4, R5 ;  /* 0x0000000504047221 */ /* 0x002fe20000010000 */
[----:B------:R-:W-:Y:S01]  /*1810*/  STS.128 [R2], R24 ;  /* 0x0000001802007388 */ /* 0x000fe20000000c00 */
[----:B---3--:R-:W-:-:S03]  /*1820*/  FADD.FTZ R3, R3, R8 ;  /* 0x0000000803037221 */ /* 0x008fc60000010000 */
[----:B------:R-:W-:Y:S01]  /*1830*/  STS.128 [R2+0x10], R12 ;  /* 0x0000100c02007388 */ /* 0x000fe20000000c00 */
[----:B------:R-:W-:Y:S01]  /*1840*/  FADD.FTZ R4, R4, R7 ;  /* 0x0000000704047221 */ /* 0x000fe20000010000 */
[----:B------:R-:W-:Y:S03]  /*1850*/  BAR.SYNC.DEFER_BLOCKING 0x0 ;  /* 0x0000000000007b1d */ /* 0x000fe60000010000 */
[----:B------:R-:W-:-:S03]  /*1860*/  FADD.FTZ R11, R4, R11 ;  /* 0x0000000b040b7221 */ /* 0x000fc60000010000 */
[----:B------:R-:W0:Y:S04]  /*1870*/  LDS R9, [R0] ;  /* 0x0000000000097984 */ /* 0x000e280000000800 */
[----:B------:R-:W1:Y:S04]  /*1880*/  LDS R30, [R0+0x400] ;  /* 0x00040000001e7984 */ /* 0x000e680000000800 */
[----:B------:R-:W2:Y:S04]  /*1890*/  LDS R28, [R0+0x200] ;  /* 0x00020000001c7984 */ /* 0x000ea80000000800 */
[----:B------:R-:W3:Y:S04]  /*18a0*/  LDS R29, [R0+0x600] ;  /* 0x00060000001d7984 */ /* 0x000ee80000000800 */
[----:B------:R-:W4:Y:S04]  /*18b0*/  LDS R31, [R0+0x800] ;  /* 0x00080000001f7984 */ /* 0x000f280000000800 */
[----:B------:R-:W4:Y:S04]  /*18c0*/  LDS R33, [R0+0xa00] ;  /* 0x000a000000217984 */ /* 0x000f280000000800 */
[----:B------:R-:W4:Y:S04]  /*18d0*/  LDS R35, [R0+0xc00] ;  /* 0x000c000000237984 */ /* 0x000f280000000800 */
[----:B------:R-:W4:Y:S01]  /*18e0*/  LDS R37, [R0+0xe00] ;  /* 0x000e000000257984 */ /* 0x000f220000000800 */
[----:B------:R-:W-:Y:S01]  /*18f0*/  BAR.SYNC.DEFER_BLOCKING 0x0 ;  /* 0x0000000000007b1d */ /* 0x000fe20000010000 */
[----:B0-----:R-:W-:-:S04]  /*1900*/  FADD.FTZ R9, RZ, R9 ;  /* 0x00000009ff097221 */ /* 0x001fc80000010000 */
[----:B-1----:R-:W-:Y:S01]  /*1910*/  FADD.FTZ R30, R9, R30 ;  /* 0x0000001e091e7221 */ /* 0x002fe20000010000 */
[----:B------:R-:W-:Y:S01]  /*1920*/  FADD.FTZ R9, R3, R10 ;  /* 0x0000000a03097221 */ /* 0x000fe20000010000 */
[----:B--2---:R-:W-:-:S04]  /*1930*/  FADD.FTZ R28, RZ, R28 ;  /* 0x0000001cff1c7221 */ /* 0x004fc80000010000 */
[----:B---3--:R-:W-:Y:S01]  /*1940*/  FADD.FTZ R28, R28, R29 ;  /* 0x0000001d1c1c7221 */ /* 0x008fe20000010000 */
[----:B------:R-:W-:Y:S01]  /*1950*/  STS.128 [R2], R40 ;  /* 0x0000002802007388 */ /* 0x000fe20000000c00 */
[----:B----4-:R-:W-:-:S03]  /*1960*/  FADD.FTZ R30, R30, R31 ;  /* 0x0000001f1e1e7221 */ /* 0x010fc60000010000 */
[----:B------:R-:W-:Y:S01]  /*1970*/  STS.128 [R2+0x10], R44 ;  /* 0x0000102c02007388 */ /* 0x000fe20000000c00 */
[----:B------:R-:W-:Y:S01]  /*1980*/  FADD.FTZ R28, R28, R33 ;  /* 0x000000211c1c7221 */ /* 0x000fe20000010000 */
[----:B------:R-:W-:Y:S01]  /*1990*/  BAR.SYNC.DEFER_BLOCKING 0x0 ;  /* 0x0000000000007b1d */ /* 0x000fe20000010000 */
[----:B------:R-:W-:Y:S02]  /*19a0*/  FADD.FTZ R35, R30, R35 ;  /* 0x000000231e237221 */ /* 0x000fe40000010000 */
        /* <DEDUP_REMOVED lines=12> */
[----:B--2---:R-:W-:-:S04]  /*1a70*/  FADD.FTZ R13, RZ, R13 ;  /* 0x0000000dff0d7221 */ /* 0x004fc80000010000 */
[----:B---3--:R-:W-:Y:S01]  /*1a80*/  FADD.FTZ R13, R13, R14 ;  /* 0x0000000e0d0d7221 */ /* 0x008fe20000010000 */
[----:B------:R-:W-:Y:S01]  /*1a90*/  STS.128 [R2], R16 ;  /* 0x0000001002007388 */ /* 0x000fe20000000c00 */
[----:B----4-:R-:W-:-:S03]  /*1aa0*/  FADD.FTZ R12, R12, R25 ;  /* 0x000000190c0c7221 */ /* 0x010fc60000010000 */
[----:B------:R0:W-:Y:S01]  /*1ab0*/  STS.128 [R2+0x10], R20 ;  /* 0x0000101402007388 */ /* 0x0001e20000000c00 */
[----:B------:R-:W-:Y:S01]  /*1ac0*/  FADD.FTZ R13, R13, R24 ;  /* 0x000000180d0d7221 */ /* 0x000fe20000010000 */
[----:B------:R-:W-:Y:S01]  /*1ad0*/  BAR.SYNC.DEFER_BLOCKING 0x0 ;  /* 0x0000000000007b1d */ /* 0x000fe20000010000 */
[----:B------:R-:W-:Y:S02]  /*1ae0*/  FADD.FTZ R27, R12, R27 ;  /* 0x0000001b0c1b7221 */ /* 0x000fe40000010000 */
[----:B------:R-:W-:Y:S01]  /*1af0*/  FADD.FTZ R13, R13, R26 ;  /* 0x0000001a0d0d7221 */ /* 0x000fe20000010000 */
[----:B0-----:R-:W-:-:S04]  /*1b00*/  IADD3 R2, P2, R36, R51, RZ ;  /* 0x0000003324027210 */ /* 0x001fc80007f5e0ff */
[----:B------:R-:W-:-:S04]  /*1b10*/  IADD3.X R15, RZ, RZ, RZ, P2, !PT ;  /* 0x000000ffff0f7210 */ /* 0x000fc800017fe4ff */
[C---:B------:R-:W-:Y:S01]  /*1b20*/  SHF.L.U64.HI R15, R2.reuse, 0x2, R15 ;  /* 0x00000002020f7819 */ /* 0x040fe2000001020f */
[----:B------:R-:W0:Y:S04]  /*1b30*/  LDS R32, [R0] ;  /* 0x0000000000207984 */ /* 0x000e280000000800 */
[----:B------:R-:W1:Y:S04]  /*1b40*/  LDS R34, [R0+0x200] ;  /* 0x0002000000227984 */ /* 0x000e680000000800 */
[----:B------:R-:W2:Y:S04]  /*1b50*/  LDS R39, [R0+0x400] ;  /* 0x0004000000277984 */ /* 0x000ea80000000800 */
[----:B------:R-:W3:Y:S04]  /*1b60*/  LDS R41, [R0+0x600] ;  /* 0x0006000000297984 */ /* 0x000ee80000000800 */
[----:B------:R-:W4:Y:S04]  /*1b70*/  LDS R43, [R0+0x800] ;  /* 0x00080000002b7984 */ /* 0x000f280000000800 */
[----:B------:R-:W4:Y:S04]  /*1b80*/  LDS R45, [R0+0xa00] ;  /* 0x000a0000002d7984 */ /* 0x000f280000000800 */
[----:B------:R-:W4:Y:S04]  /*1b90*/  LDS R47, [R0+0xc00] ;  /* 0x000c0000002f7984 */ /* 0x000f280000000800 */
[----:B------:R0:W4:Y:S02]  /*1ba0*/  LDS R17, [R0+0xe00] ;  /* 0x000e000000117984 */ /* 0x0001240000000800 */
[----:B0-----:R-:W-:Y:S01]  /*1bb0*/  SHF.L.U32 R0, R2, 0x2, RZ ;  /* 0x0000000202007819 */ /* 0x001fe200000006ff */
[----:B------:R-:W-:-:S03]  /*1bc0*/  FADD.FTZ R32, RZ, R32 ;  /* 0x00000020ff207221 */ /* 0x000fc60000010000 */
[C---:B------:R-:W-:Y:S02]  /*1bd0*/  IADD3 R12, P2, R0.reuse, UR16, RZ ;  /* 0x00000010000c7c10 */ /* 0x040fe4000ff5e0ff */
[C---:B------:R-:W-:Y:S01]  /*1be0*/  IADD3 R10, P3, R0.reuse, UR18, RZ ;  /* 0x00000012000a7c10 */ /* 0x040fe2000ff7e0ff */
[----:B-1----:R-:W-:Y:S01]  /*1bf0*/  FADD.FTZ R34, RZ, R34 ;  /* 0x00000022ff227221 */ /* 0x002fe20000010000 */
[C---:B------:R-:W-:Y:S02]  /*1c00*/  IADD3 R8, P4, R0.reuse, UR20, RZ ;  /* 0x0000001400087c10 */ /* 0x040fe4000ff9e0ff */
[----:B------:R-:W-:Y:S01]  /*1c10*/  IADD3 R0, P5, R0, UR22, RZ ;  /* 0x0000001600007c10 */ /* 0x000fe2000ffbe0ff */
[----:B--2---:R-:W-:Y:S01]  /*1c20*/  FADD.FTZ R32, R32, R39 ;  /* 0x0000002720207221 */ /* 0x004fe20000010000 */
[C---:B------:R-:W-:Y:S02]  /*1c30*/  IADD3.X R23, R15.reuse, UR17, RZ, P2, !PT ;  /* 0x000000110f177c10 */ /* 0x040fe400097fe4ff */
[C---:B------:R-:W-:Y:S01]  /*1c40*/  IADD3.X R21, R15.reuse, UR19, RZ, P3, !PT ;  /* 0x000000130f157c10 */ /* 0x040fe20009ffe4ff */
[----:B---3--:R-:W-:Y:S01]  /*1c50*/  FADD.FTZ R34, R34, R41 ;  /* 0x0000002922227221 */ /* 0x008fe20000010000 */
[----:B------:R-:W-:-:S02]  /*1c60*/  IADD3.X R19, R15, UR21, RZ, P4, !PT ;  /* 0x000000150f137c10 */ /* 0x000fc4000a7fe4ff */
[----:B------:R-:W-:Y:S01]  /*1c70*/  IADD3.X R15, R15, UR23, RZ, P5, !PT ;  /* 0x000000170f0f7c10 */ /* 0x000fe2000affe4ff */
[----:B----4-:R-:W-:Y:S01]  /*1c80*/  FADD.FTZ R32, R32, R43 ;  /* 0x0000002b20207221 */ /* 0x010fe20000010000 */
[----:B------:R-:W-:-:S03]  /*1c90*/  FADD.FTZ R34, R34, R45 ;  /* 0x0000002d22227221 */ /* 0x000fc60000010000 */
[----:B------:R-:W-:Y:S01]  /*1ca0*/  FADD.FTZ R47, R32, R47 ;  /* 0x0000002f202f7221 */ /* 0x000fe20000010000 */
[----:B------:R-:W-:Y:S06]  /*1cb0*/  @!P1 BRA `(.L_x_9) ;  /* 0x0000000000509947 */ /* 0x000fec0003800000 */
[----:B------:R-:W-:Y:S01]  /*1cc0*/  MOV R2, R12 ;  /* 0x0000000c00027202 */ /* 0x000fe20000000f00 */
[----:B------:R-:W-:Y:S01]  /*1cd0*/  IMAD.MOV.U32 R3, RZ, RZ, R23 ;  /* 0x000000ffff037224 */ /* 0x000fe200078e0017 */
[----:B------:R-:W-:Y:S01]  /*1ce0*/  MOV R4, R10 ;  /* 0x0000000a00047202 */ /* 0x000fe20000000f00 */
[----:B------:R-:W-:Y:S01]  /*1cf0*/  IMAD.MOV.U32 R7, RZ, RZ, R19 ;  /* 0x000000ffff077224 */ /* 0x000fe200078e0013 */
[----:B------:R-:W-:Y:S02]  /*1d00*/  MOV R5, R21 ;  /* 0x0000001500057202 */ /* 0x000fe40000000f00 */
[----:B------:R-:W-:Y:S01]  /*1d10*/  MOV R6, R8 ;  /* 0x0000000800067202 */ /* 0x000fe20000000f00 */
[----:B------:R0:W-:Y:S01]  /*1d20*/  STG.E desc[UR4][R2.64], R35 ;  /* 0x0000002302007986 */ /* 0x0001e2000c101904 */
[----:B------:R-:W-:Y:S02]  /*1d30*/  IADD3 R10, P2, R10, 0x200, RZ ;  /* 0x000002000a0a7810 */ /* 0x000fe40007f5e0ff */
[----:B------:R-:W-:Y:S01]  /*1d40*/  IADD3 R12, P1, R12, 0x200, RZ ;  /* 0x000002000c0c7810 */ /* 0x000fe20007f3e0ff */
[----:B------:R1:W-:Y:S01]  /*1d50*/  STG.E desc[UR4][R4.64], R9 ;  /* 0x0000000904007986 */ /* 0x0003e2000c101904 */
[----:B------:R-:W-:Y:S01]  /*1d60*/  IADD3 R8, P3, R8, 0x200, RZ ;  /* 0x0000020008087810 */ /* 0x000fe20007f7e0ff */
[----:B------:R-:W-:Y:S01]  /*1d70*/  IMAD.X R21, RZ, RZ, R21, P2 ;  /* 0x000000ffff157224 */ /* 0x000fe200010e0615 */
[----:B------:R-:W-:Y:S01]  /*1d80*/  IADD3.X R23, RZ, R23, RZ, P1, !PT ;  /* 0x00000017ff177210 */ /* 0x000fe20000ffe4ff */
[----:B------:R1:W-:Y:S01]  /*1d90*/  STG.E desc[UR4][R6.64], R47 ;  /* 0x0000002f06007986 */ /* 0x0003e2000c101904 */
[----:B------:R-:W-:-:S02]  /*1da0*/  IADD3.X R19, RZ, R19, RZ, P3, !PT ;  /* 0x00000013ff137210 */ /* 0x000fc40001ffe4ff */
[----:B0-----:R-:W-:Y:S02]  /*1db0*/  MOV R2, R0 ;  /* 0x0000000000027202 */ /* 0x001fe40000000f00 */
[----:B------:R-:W-:Y:S02]  /*1dc0*/  MOV R3, R15 ;  /* 0x0000000f00037202 */ /* 0x000fe40000000f00 */
[----:B------:R-:W-:-:S03]  /*1dd0*/  IADD3 R0, P4, R0, 0x200, RZ ;  /* 0x0000020000007810 */ /* 0x000fc60007f9e0ff */
[----:B------:R1:W-:Y:S01]  /*1de0*/  STG.E desc[UR4][R2.64], R27 ;  /* 0x0000001b02007986 */ /* 0x0003e2000c101904 */
[----:B------:R-:W-:-:S09]  /*1df0*/  IADD3.X R15, RZ, R15, RZ, P4, !PT ;  /* 0x0000000fff0f7210 */ /* 0x000fd200027fe4ff */
.L_x_9:
[----:B------:R-:W-:Y:S05]  /*1e00*/  BSYNC B0 ;  /* 0x0000000000007941 */ /* 0x000fea0003800000 */
.L_x_8:
[----:B-1----:R-:W-:Y:S01]  /*1e10*/  MOV R2, R12 ;  /* 0x0000000c00027202 */ /* 0x002fe20000000f00 */
[----:B------:R-:W-:Y:S01]  /*1e20*/  IMAD.MOV.U32 R3, RZ, RZ, R23 ;  /* 0x000000ffff037224 */ /* 0x000fe200078e0017 */
[----:B------:R-:W-:Y:S06]  /*1e30*/  @!P0 EXIT ;  /* 0x000000000000894d */ /* 0x000fec0003800000 */
[----:B------:R0:W-:Y:S01]  /*1e40*/  STG.E desc[UR4][R2.64], R37 ;  /* 0x0000002502007986 */ /* 0x0001e2000c101904 */
[----:B------:R-:W-:Y:S01]  /*1e50*/  FADD.FTZ R17, R34, R17 ;  /* 0x0000001122117221 */ /* 0x000fe20000010000 */
[----:B------:R-:W-:Y:S02]  /*1e60*/  MOV R4, R0 ;  /* 0x0000000000047202 */ /* 0x000fe40000000f00 */
[----:B------:R-:W-:Y:S02]  /*1e70*/  MOV R5, R15 ;  /* 0x0000000f00057202 */ /* 0x000fe40000000f00 */
[----:B0-----:R-:W-:Y:S02]  /*1e80*/  MOV R2, R10 ;  /* 0x0000000a00027202 */ /* 0x001fe40000000f00 */
[----:B------:R-:W-:-:S05]  /*1e90*/  MOV R3, R21 ;  /* 0x0000001500037202 */ /* 0x000fca0000000f00 */
[----:B------:R0:W-:Y:S02]  /*1ea0*/  STG.E desc[UR4][R2.64], R11 ;  /* 0x0000000b02007986 */ /* 0x0001e4000c101904 */
[----:B0-----:R-:W-:Y:S01]  /*1eb0*/  MOV R2, R8 ;  /* 0x0000000800027202 */ /* 0x001fe20000000f00 */
[----:B------:R-:W-:-:S05]  /*1ec0*/  IMAD.MOV.U32 R3, RZ, RZ, R19 ;  /* 0x000000ffff037224 */ /* 0x000fca00078e0013 */
[----:B------:R-:W-:Y:S04]  /*1ed0*/  STG.E desc[UR4][R2.64], R17 ;  /* 0x0000001102007986 */ /* 0x000fe8000c101904 */
[----:B------:R-:W-:Y:S01]  /*1ee0*/  STG.E desc[UR4][R4.64], R13 ;  /* 0x0000000d04007986 */ /* 0x000fe2000c101904 */
[----:B------:R-:W-:Y:S05]  /*1ef0*/  EXIT ;  /* 0x000000000000794d */ /* 0x000fea0003800000 */
.L_x_4:
[----:B------:R-:W-:Y:S01]  /*1f00*/  HFMA2.MMA R57, -RZ, RZ, 0, 1.847743988037109375e-06 ;  /* 0x0000001fff397435 */ /* 0x000fe200000001ff */
[----:B------:R-:W-:Y:S01]  /*1f10*/  BSSY B1, `(.L_x_10) ;  /* 0x0000007000017945 */ /* 0x000fe20003800000 */
[----:B------:R-:W-:Y:S01]  /*1f20*/  MOV R59, R87 ;  /* 0x00000057003b7202 */ /* 0x000fe20000000f00 */
[----:B------:R-:W-:Y:S01]  /*1f30*/  IMAD.MOV.U32 R58, RZ, RZ, 0x1 ;  /* 0x00000001ff3a7424 */ /* 0x000fe200078e00ff */
[----:B------:R-:W-:-:S07]  /*1f40*/  MOV R56, 0xffffffff ;  /* 0xffffffff00387802 */ /* 0x000fce0000000f00 */
[----:B0----5:R-:W-:Y:S05]  /*1f50*/  WARPSYNC.COLLECTIVE R56, `(.L_x_11) ;  /* 0x0000000038087348 */ /* 0x021fea0003c00000 */
[----:B------:R1:W2:Y:S02]  /*1f60*/  SHFL.BFLY P0, R85, R59, R58, R57 ;  /* 0x0c00003a3b557389 */ /* 0x0002a40000000039 */
[----:B012--5:R-:W-:Y:S01]  /*1f70*/  ENDCOLLECTIVE ;  /* 0x000000000000791b */ /* 0x027fe20003800000 */
.L_x_11:
[----:B------:R-:W-:Y:S05]  /*1f80*/  BSYNC B1 ;  /* 0x0000000000017941 */ /* 0x000fea0003800000 */
.L_x_10:
[----:B------:R-:W-:Y:S01]  /*1f90*/  HFMA2.MMA R57, -RZ, RZ, 0, 1.847743988037109375e-06 ;  /* 0x0000001fff397435 */ /* 0x000fe200000001ff */
[----:B------:R-:W-:Y:S01]  /*1fa0*/  MOV R59, R89 ;  /* 0x00000059003b7202 */ /* 0x000fe20000000f00 */
[----:B------:R-:W-:Y:S01]  /*1fb0*/  IMAD.MOV.U32 R58, RZ, RZ, 0x1 ;  /* 0x00000001ff3a7424 */ /* 0x000fe200078e00ff */
[----:B------:R-:W-:Y:S01]  /*1fc0*/  MOV R56, 0xffffffff ;  /* 0xffffffff00387802 */ /* 0x000fe20000000f00 */
[----:B------:R-:W-:-:S07]  /*1fd0*/  FADD.FTZ R91, R85, R87 ;  /* 0x00000057555b7221 */ /* 0x000fce0000010000 */
[----:B------:R-:W-:Y:S05]  /*1fe0*/  WARPSYNC.COLLECTIVE R56, `(.L_x_12) ;  /* 0x0000000038087348 */ /* 0x000fea0003c00000 */
[----:B------:R0:W1:Y:S02]  /*1ff0*/  SHFL.BFLY P0, R85, R59, R58, R57 ;  /* 0x0c00003a3b557389 */ /* 0x0000640000000039 */
[----:B01----:R-:W-:Y:S01]  /*2000*/  ENDCOLLECTIVE ;  /* 0x000000000000791b */ /* 0x003fe20003800000 */
.L_x_12:
[----:B------:R-:W-:Y:S01]  /*2010*/  HFMA2.MMA R58, -RZ, RZ, 0, 1.1920928955078125e-07 ;  /* 0x00000002ff3a7435 */ /* 0x000fe200000001ff */
[----:B------:R-:W-:Y:S01]  /*2020*/  IMAD.MOV.U32 R59, RZ, RZ, R91 ;  /* 0x000000ffff3b7224 */ /* 0x000fe200078e005b */
[----:B------:R-:W-:-:S09]  /*2030*/  MOV R90, R85 ;  /* 0x00000055005a7202 */ /* 0x000fd20000000f00 */
[----:B------:R-:W-:Y:S05]  /*2040*/  WARPSYNC.COLLECTIVE R56, `(.L_x_13) ;  /* 0x0000000038087348 */ /* 0x000fea0003c00000 */
[----:B------:R0:W1:Y:S02]  /*2050*/  SHFL.BFLY P0, R85, R59, R58, R57 ;  /* 0x0c00003a3b557389 */ /* 0x0000640000000039 */
[----:B01----:R-:W-:Y:S01]  /*2060*/  ENDCOLLECTIVE ;  /* 0x000000000000791b */ /* 0x003fe20003800000 */
.L_x_13:
[----:B------:R-:W-:-:S05]  /*2070*/  FADD.FTZ R90, R90, R89 ;  /* 0x000000595a5a7221 */ /* 0x000fca0000010000 */
[----:B------:R-:W-:Y:S01]  /*2080*/  MOV R59, R90 ;  /* 0x0000005a003b7202 */ /* 0x000fe20000000f00 */
[----:B------:R-:W-:-:S07]  /*2090*/  FADD.FTZ R92, R91, R85 ;  /* 0x000000555b5c7221 */ /* 0x000fce0000010000 */
[----:B------:R-:W-:Y:S05]  /*20a0*/  WARPSYNC.COLLECTIVE R56, `(.L_x_14) ;  /* 0x0000000038087348 */ /* 0x000fea0003c00000 */
[----:B------:R0:W1:Y:S02]  /*20b0*/  SHFL.BFLY P0, R85, R59, R58, R57 ;  /* 0x0c00003a3b557389 */ /* 0x0000640000000039 */
[----:B01----:R-:W-:Y:S01]  /*20c0*/  ENDCOLLECTIVE ;  /* 0x000000000000791b */ /* 0x003fe20003800000 */
.L_x_14:
[----:B------:R-:W-:Y:S01]  /*20d0*/  HFMA2.MMA R58, -RZ, RZ, 0, 2.384185791015625e-07 ;  /* 0x00000004ff3a7435 */ /* 0x000fe200000001ff */
[----:B------:R-:W-:Y:S01]  /*20e0*/  IMAD.MOV.U32 R59, RZ, RZ, R92 ;  /* 0x000000ffff3b7224 */ /* 0x000fe200078e005c */
[----:B------:R-:W-:-:S09]  /*20f0*/  MOV R93, R85 ;  /* 0x00000055005d7202 */ /* 0x000fd20000000f00 */
[----:B------:R-:W-:Y:S05]  /*2100*/  WARPSYNC.COLLECTIVE R56, `(.L_x_15) ;  /* 0x0000000038087348 */ /* 0x000fea0003c00000 */
[----:B------:R0:W1:Y:S02]  /*2110*/  SHFL.BFLY P0, R85, R59, R58, R57 ;  /* 0x0c00003a3b557389 */ /* 0x0000640000000039 */
[----:B01----:R-:W-:Y:S01]  /*2120*/  ENDCOLLECTIVE ;  /* 0x000000000000791b */ /* 0x003fe20003800000 */
.L_x_15:
[----:B------:R-:W-:-:S05]  /*2130*/  FADD.FTZ R93, R90, R93 ;  /* 0x0000005d5a5d7221 */ /* 0x000fca0000010000 */
[----:B------:R-:W-:Y:S01]  /*2140*/  MOV R59, R93 ;  /* 0x0000005d003b7202 */ /* 0x000fe20000000f00 */
[----:B------:R-:W-:-:S07]  /*2150*/  FADD.FTZ R92, R92, R85 ;  /* 0x000000555c5c7221 */ /* 0x000fce0000010000 */
[----:B------:R-:W-:Y:S05]  /*2160*/  WARPSYNC.COLLECTIVE R56, `(.L_x_16) ;  /* 0x0000000038087348 */ /* 0x000fea0003c00000 */
[----:B------:R0:W1:Y:S02]  /*2170*/  SHFL.BFLY P0, R85, R59, R58, R57 ;  /* 0x0c00003a3b557389 */ /* 0x0000640000000039 */
[----:B01----:R-:W-:Y:S01]  /*2180*/  ENDCOLLECTIVE ;  /* 0x000000000000791b */ /* 0x003fe20003800000 */
.L_x_16:
[----:B------:R-:W-:Y:S01]  /*2190*/  HFMA2.MMA R58, -RZ, RZ, 0, 4.76837158203125e-07 ;  /* 0x00000008ff3a7435 */ /* 0x000fe200000001ff */
[----:B------:R-:W-:Y:S01]  /*21a0*/  IMAD.MOV.U32 R59, RZ, RZ, R92 ;  /* 0x000000ffff3b7224 */ /* 0x000fe200078e005c */
[----:B------:R-:W-:-:S09]  /*21b0*/  MOV R90, R85 ;  /* 0x00000055005a7202 */ /* 0x000fd20000000f00 */
[----:B------:R-:W-:Y:S05]  /*21c0*/  WARPSYNC.COLLECTIVE R56, `(.L_x_17) ;  /* 0x0000000038087348 */ /* 0x000fea0003c00000 */
[----:B------:R0:W1:Y:S02]  /*21d0*/  SHFL.BFLY P0, R85, R59, R58, R57 ;  /* 0x0c00003a3b557389 */ /* 0x0000640000000039 */
[----:B01----:R-:W-:Y:S01]  /*21e0*/  ENDCOLLECTIVE ;  /* 0x000000000000791b */ /* 0x003fe20003800000 */
.L_x_17:
[----:B------:R-:W-:-:S05]  /*21f0*/  FADD.FTZ R87, R93, R90 ;  /* 0x0000005a5d577221 */ /* 0x000fca0000010000 */
[----:B------:R-:W-:Y:S01]  /*2200*/  MOV R59, R87 ;  /* 0x00000057003b7202 */ /* 0x000fe20000000f00 */
[----:B------:R-:W-:-:S07]  /*2210*/  FADD.FTZ R90, R92, R85 ;  /* 0x000000555c5a7221 */ /* 0x000fce0000010000 */
[----:B------:R-:W-:Y:S05]  /*2220*/  WARPSYNC.COLLECTIVE R56, `(.L_x_18) ;  /* 0x0000000038087348 */ /* 0x000fea0003c00000 */
[----:B------:R0:W1:Y:S02]  /*2230*/  SHFL.BFLY P0, R85, R59, R58, R57 ;  /* 0x0c00003a3b557389 */ /* 0x0000640000000039 */
[----:B01----:R-:W-:Y:S01]  /*2240*/  ENDCOLLECTIVE ;  /* 0x000000000000791b */ /* 0x003fe20003800000 */
.L_x_18:
[----:B------:R-:W-:Y:S01]  /*2250*/  HFMA2.MMA R58, -RZ, RZ, 0, 9.5367431640625e-07 ;  /* 0x00000010ff3a7435 */ /* 0x000fe200000001ff */
[----:B------:R-:W-:Y:S01]  /*2260*/  IMAD.MOV.U32 R59, RZ, RZ, R90 ;  /* 0x000000ffff3b7224 */ /* 0x000fe200078e005a */
[----:B------:R-:W-:-:S09]  /*2270*/  MOV R89, R85 ;  /* 0x0000005500597202 */ /* 0x000fd20000000f00 */
[----:B------:R-:W-:Y:S05]  /*2280*/  WARPSYNC.COLLECTIVE R56, `(.L_x_19) ;  /* 0x0000000038087348 */ /* 0x000fea0003c00000 */
[----:B------:R0:W1:Y:S02]  /*2290*/  SHFL.BFLY P0, R85, R59, R58, R57 ;  /* 0x0c00003a3b557389 */ /* 0x0000640000000039 */
[----:B01----:R-:W-:Y:S01]  /*22a0*/  ENDCOLLECTIVE ;  /* 0x000000000000791b */ /* 0x003fe20003800000 */
.L_x_19:
[----:B------:R-:W-:-:S05]  /*22b0*/  FADD.FTZ R89, R87, R89 ;  /* 0x0000005957597221 */ /* 0x000fca0000010000 */
[----:B------:R-:W-:Y:S02]  /*22c0*/  MOV R59, R89 ;  /* 0x00000059003b7202 */ /* 0x000fe40000000f00 */
[----:B------:R-:W-:-:S07]  /*22d0*/  MOV R91, R85 ;  /* 0x00000055005b7202 */ /* 0x000fce0000000f00 */
[----:B------:R-:W-:Y:S05]  /*22e0*/  WARPSYNC.COLLECTIVE R56, `(.L_x_20) ;  /* 0x0000000038087348 */ /* 0x000fea0003c00000 */
[----:B------:R0:W1:Y:S02]  /*22f0*/  SHFL.BFLY P0, R85, R59, R58, R57 ;  /* 0x0c00003a3b557389 */ /* 0x0000640000000039 */
[----:B01----:R-:W-:Y:S01]  /*2300*/  ENDCOLLECTIVE ;  /* 0x000000000000791b */ /* 0x003fe20003800000 */
.L_x_20:
[----:B------:R-:W-:Y:S05]  /*2310*/  BRA `(.L_x_21) ;  /* 0xffffffe800f87947 */ /* 0x000fea000383ffff */
.L_x_22:
[----:B------:R-:W-:-:S00]  /*2320*/  BRA `(.L_x_22) ;  /* 0xfffffffc00fc7947 */ /* 0x000fc0000383ffff */
[----:B------:R-:W-:-:S00]  /*2330*/  NOP ;  /* 0x0000000000007918 */ /* 0x000fc00000000000 */
        /* <DEDUP_REMOVED lines=12> */
.L_x_2853:


//--------------------- .text._ZN10layer_norm31ln_parallel_residual_bwd_kernelINS_13Kernel_traitsI13__nv_bfloat16S2_S2_S2_fjLj256ELj1ELj4ELj1ELj16ENS_18Kernel_traits_baseILj256ES2_S2_S2_S2_fjLj128EEEEELb0ELb0ELb1EEEvNS_9BwdParamsE --------------------------
	.section	.text._ZN10layer_norm31ln_parallel_residual_bwd_kernelINS_13Kernel_traitsI13__nv_bfloat16S2_S2_S2_fjLj256ELj1ELj4ELj1ELj16ENS_18Kernel_traits_baseILj256ES2_S2_S2_S2_fjLj128EEEEELb0ELb0ELb1EEEvNS_9BwdParamsE,"ax",@progbits
	.align	128
        .global         _ZN10layer_norm31ln_parallel_residual_bwd_kernelINS_13Kernel_traitsI13__nv_bfloat16S2_S2_S2_fjLj256ELj1ELj4ELj1ELj16ENS_18Kernel_traits_baseILj256ES2_S2_S2_S2_fjLj128EEEEELb0ELb0ELb1EEEvNS_9BwdParamsE
        .type           _ZN10layer_norm31ln_parallel_residual_bwd_kernelINS_13Kernel_traitsI13__nv_bfloat16S2_S2_S2_fjLj256ELj1ELj4ELj1ELj16ENS_18Kernel_traits_baseILj256ES2_S2_S2_S2_fjLj128EEEEELb0ELb0ELb1EEEvNS_9BwdParamsE,@function
        .size           _ZN10layer_norm31ln_parallel_residual_bwd_kernelINS_13Kernel_traitsI13__nv_bfloat16S2_S2_S2_fjLj256ELj1ELj4ELj1ELj16ENS_18Kernel_traits_baseILj256ES2_S2_S2_S2_fjLj128EEEEELb0ELb0ELb1EEEvNS_9BwdParamsE,(.L_x_2854 - _ZN10layer_norm31ln_parallel_residual_bwd_kernelINS_13Kernel_traitsI13__nv_bfloat16S2_S2_S2_fjLj256ELj1ELj4ELj1ELj16ENS_18Kernel_traits_baseILj256ES2_S2_S2_S2_fjLj128EEEEELb0ELb0ELb1EEEvNS_9BwdParamsE)
        .other          _ZN10layer_norm31ln_parallel_residual_bwd_kernelINS_13Kernel_traitsI13__nv_bfloat16S2_S2_S2_fjLj256ELj1ELj4ELj1ELj16ENS_18Kernel_traits_baseILj256ES2_S2_S2_S2_fjLj128EEEEELb0ELb0ELb1EEEvNS_9BwdParamsE,@"STO_CUDA_ENTRY STV_DEFAULT"
_ZN10layer_norm31ln_parallel_residual_bwd_kernelINS_13Kernel_traitsI13__nv_bfloat16S2_S2_S2_fjLj256ELj1ELj4ELj1ELj16ENS_18Kernel_traits_baseILj256ES2_S2_S2_S2_fjLj128EEEEELb0ELb0ELb1EEEvNS_9BwdParamsE:
.text._ZN10layer_norm31ln_parallel_residual_bwd_kernelINS_13Kernel_traitsI13__nv_bfloat16S2_S2_S2_fjLj256ELj1ELj4ELj1ELj16ENS_18Kernel_traits_baseILj256ES2_S2_S2_S2_fjLj128EEEEELb0ELb0ELb1EEEvNS_9BwdParamsE:
[----:B------:R-:W-:Y:S01]  /*0000*/  LDC R1, c[0x0][0x28] ;  /* 0x00000a00ff017b82 */ /* 0x000fe20000000800 */
[----:B------:R-:W0:Y:S01]  /*0010*/  S2R R71, SR_TID.X ;  /* 0x0000000000477919 */ /* 0x000e220000002100 */
[----:B------:R-:W-:Y:S01]  /*0020*/  ULDC UR4, c[0x0][0x214] ;  /* 0x0000850000047ab9 */ /* 0x000fe20000000800 */
[----:B------:R-:W-:Y:S01]  /*0030*/  ULDC UR8, c[0x0][0x218] ;  /* 0x0000860000087ab9 */ /* 0x000fe20000000800 */
[----:B------:R-:W-:Y:S01]  /*0040*/  ULDC UR9, c[0x0][0x290] ;  /* 0x0000a40000097ab9 */ /* 0x000fe20000000800 */
[----:B------:R-:W1:Y:S01]  /*0050*/  S2R R3, SR_CTAID.X ;  /* 0x0000000000037919 */ /* 0x000e620000002500 */
[----:B------:R-:W-:Y:S01]  /*0060*/  ULDC.64 UR10, c[0x0][0x238] ;  /* 0x00008e00000a7ab9 */ /* 0x000fe20000000a00 */
[----:B------:R-:W-:Y:S01]  /*0070*/  ULDC.64 UR12, c[0x0][0x308] ;  /* 0x0000c200000c7ab9 */ /* 0x000fe20000000a00 */
[----:B------:R-:W-:Y:S01]  /*0080*/  ULDC.64 UR14, c[0x0][0x300] ;  /* 0x0000c000000e7ab9 */ /* 0x000fe20000000a00 */
[----:B------:R-:W-:Y:S01]  /*0090*/  ULDC.64 UR16, c[0x0][0x2f8] ;  /* 0x0000be0000107ab9 */ /* 0x000fe20000000a00 */
[----:B------:R-:W-:Y:S01]  /*00a0*/  BSSY B0, `(.L_x_23) ;  /* 0x0000172000007945 */ /* 0x000fe20003800000 */
[----:B0-----:R-:W-:-:S04]  /*00b0*/  SHF.R.U32.HI R80, RZ, 0x5, R71 ;  /* 0x00000005ff507819 */ /* 0x001fc80000011647 */
[----:B-1----:R-:W-:-:S04]  /*00c0*/  LEA R80, R3, R80, 0x2 ;  /* 0x0000005003507211 */ /* 0x002fc800078e10ff */
[----:B------:R-:W-:Y:S01]  /*00d0*/  ISETP.GE.AND P0, PT, R80, UR4, PT ;  /* 0x0000000450007c0c */ /* 0x000fe2000bf06270 */
[----:B------:R-:W-:-:S12]  /*00e0*/  ULDC.64 UR4, c[0x0][0x208] ;  /* 0x0000820000047ab9 */ /* 0x000fd80000000a00 */
[----:B------:R-:W-:Y:S05]  /*00f0*/  @!P0 BRA `(.L_x_24) ;  /* 0x0000000000448947 */ /* 0x000fea0003800000 */
[----:B------:R-:W-:Y:S02]  /*0100*/  CS2R R6, SRZ ;  /* 0x0000000000067805 */ /* 0x000fe4000001ff00 */
[----:B------:R-:W-:Y:S02]  /*0110*/  CS2R R4, SRZ ;  /* 0x0000000000047805 */ /* 0x000fe4000001ff00 */
        /* <DEDUP_REMOVED lines=13> */
[----:B------:R-:W-:Y:S01]  /*01f0*/  CS2R R20, SRZ ;  /* 0x0000000000147805 */ /* 0x000fe2000001ff00 */
[----:B------:R-:W-:Y:S06]  /*0200*/  BRA `(.L_x_25) ;  /* 0x00000014006c7947 */ /* 0x000fec0003800000 */
.L_x_24:
[----:B------:R-:W-:Y:S01]  /*0210*/  SHF.L.U32 R0, R71, 0x4, RZ ;  /* 0x0000000447007819 */ /* 0x000fe200000006ff */
[----:B------:R-:W-:Y:S01]  /*0220*/  ULDC.64 UR6, c[0x0][0x260] ;  /* 0x0000980000067ab9 */ /* 0x000fe20000000a00 */
[----:B------:R-:W0:Y:S02]  /*0230*/  LDC.U8 R70, c[0x0][0x2a0] ;  /* 0x0000a800ff467b82 */ /* 0x000e240000000000 */
[----:B------:R-:W-:-:S04]  /*0240*/  LOP3.LUT R0, R0, 0x1f0, RZ, 0xc0, !PT ;  /* 0x000001f000007812 */ /* 0x000fc800078ec0ff */
[----:B------:R-:W-:-:S05]  /*0250*/  IADD3 R2, P0, R0, UR6, RZ ;  /* 0x0000000600027c10 */ /* 0x000fca000ff1e0ff */
[----:B------:R-:W-:Y:S01]  /*0260*/  IMAD.X R3, RZ, RZ, UR7, P0 ;  /* 0x00000007ff037e24 */ /* 0x000fe200080e06ff */
[----:B------:R-:W-:Y:S02]  /*0270*/  ULDC.64 UR6, c[0x0][0x268] ;  /* 0x00009a0000067ab9 */ /* 0x000fe40000000a00 */
[----:B------:R-:W-:Y:S02]  /*0280*/  IADD3 R4, P0, R0, UR6, RZ ;  /* 0x0000000600047c10 */ /* 0x000fe4000ff1e0ff */
[----:B------:R1:W2:Y:S02]  /*0290*/  LDG.E.128 R8, desc[UR4][R2.64] ;  /* 0x0000000402087981 */ /* 0x0002a4000c1e1d00 */
[----:B------:R-:W-:Y:S01]  /*02a0*/  IADD3.X R5, RZ, UR7, RZ, P0, !PT ;  /* 0x00000007ff057c10 */ /* 0x000fe200087fe4ff */
[----:B------:R-:W-:-:S05]  /*02b0*/  ULDC.64 UR6, c[0x0][0x2c8] ;  /* 0x0000b20000067ab9 */ /* 0x000fca0000000a00 */
[----:B------:R-:W3:Y:S01]  /*02c0*/  LDG.E.128 R4, desc[UR4][R4.64] ;  /* 0x0000000404047981 */ /* 0x000ee2000c1e1d00 */
[----:B------:R-:W-:Y:S01]  /*02d0*/  ISETP.NE.U32.AND P0, PT, RZ, UR6, PT ;  /* 0x00000006ff007c0c */ /* 0x000fe2000bf05070 */
[----:B------:R-:W-:Y:S01]  /*02e0*/  HFMA2.MMA R56, -RZ, RZ, 0, 0 ;  /* 0x00000000ff387435 */ /* 0x000fe200000001ff */
[----:B------:R-:W-:Y:S01]  /*02f0*/  BSSY B1, `(.L_x_26) ;  /* 0x0000134000017945 */ /* 0x000fe20003800000 */
[----:B------:R-:W-:Y:S02]  /*0300*/  LOP3.LUT R71, R71, 0x1f, RZ, 0xc0, !PT ;  /* 0x0000001f47477812 */ /* 0x000fe400078ec0ff */
[----:B-1----:R-:W-:Y:S02]  /*0310*/  CS2R R2, SRZ ;  /* 0x0000000000027805 */ /* 0x002fe4000001ff00 */
[----:B------:R-:W-:Y:S02]  /*0320*/  ISETP.NE.AND.EX P0, PT, RZ, UR7, PT, P0 ;  /* 0x00000007ff007c0c */ /* 0x000fe4000bf05300 */
        /* <DEDUP_REMOVED lines=10> */
[----:B------:R-:W-:Y:S02]  /*03d0*/  MOV R69, RZ ;  /* 0x000000ff00457202 */ /* 0x000fe40000000f00 */
[----:B--2---:R-:W-:Y:S01]  /*03e0*/  PRMT R68, R8, 0x7632, R68 ;  /* 0x0000763208447816 */ /* 0x004fe20000000044 */
[----:B------:R-:W-:Y:S01]  /*03f0*/  IMAD.U32 R78, R9, 0x10000, RZ ;  /* 0x00010000094e7824 */ /* 0x000fe200078e00ff */
[----:B------:R-:W-:-:S02]  /*0400*/  PRMT R65, R11, 0x7632, R65 ;  /* 0x000076320b417816 */ /* 0x000fc40000000041 */
[----:B------:R-:W-:Y:S01]  /*0410*/  PRMT R67, R9, 0x7632, R67 ;  /* 0x0000763209437816 */ /* 0x000fe20000000043 */
[----:B------:R-:W-:Y:S01]  /*0420*/  IMAD.U32 R68, R68, 0x10000, RZ ;  /* 0x0001000044447824 */ /* 0x000fe200078e00ff */
[----:B------:R-:W-:Y:S01]  /*0430*/  PRMT R66, R10, 0x7632, R66 ;  /* 0x000076320a427816 */ /* 0x000fe20000000042 */
[----:B------:R-:W-:Y:S01]  /*0440*/  IMAD.U32 R65, R65, 0x10000, RZ ;  /* 0x0001000041417824 */ /* 0x000fe200078e00ff */
[----:B---3--:R-:W-:Y:S01]  /*0450*/  PRMT R62, R6, 0x7632, R62 ;  /* 0x00007632063e7816 */ /* 0x008fe2000000003e */
[C---:B------:R-:W-:Y:S01]  /*0460*/  IMAD.U32 R75, R4.reuse, 0x10000, RZ ;  /* 0x00010000044b7824 */ /* 0x040fe200078e00ff */
[----:B------:R-:W-:Y:S01]  /*0470*/  PRMT R64, R4, 0x7632, R64 ;  /* 0x0000763204407816 */ /* 0x000fe20000000040 */
[----:B------:R-:W-:Y:S01]  /*0480*/  IMAD.U32 R72, R7, 0x10000, RZ ;  /* 0x0001000007487824 */ /* 0x000fe200078e00ff */
[----:B------:R-:W-:Y:S01]  /*0490*/  PRMT R63, R5, 0x7632, R63 ;  /* 0x00007632053f7816 */ /* 0x000fe2000000003f */
[----:B------:R-:W-:Y:S01]  /*04a0*/  IMAD.U32 R62, R62, 0x10000, RZ ;  /* 0x000100003e3e7824 */ /* 0x000fe200078e00ff */
[----:B------:R-:W-:-:S02]  /*04b0*/  PRMT R59, R7, 0x7632, R59 ;  /* 0x00007632073b7816 */ /* 0x000fc4000000003b */
[----:B------:R-:W-:Y:S02]  /*04c0*/  SHF.L.U32 R79, R8, 0x10, RZ ;  /* 0x00000010084f7819 */ /* 0x000fe400000006ff */
[----:B------:R-:W-:Y:S02]  /*04d0*/  CS2R R8, SRZ ;  /* 0x0000000000087805 */ /* 0x000fe4000001ff00 */
[----:B------:R-:W-:Y:S02]  /*04e0*/  SHF.L.U32 R77, R10, 0x10, RZ ;  /* 0x000000100a4d7819 */ /* 0x000fe400000006ff */
[----:B------:R-:W-:Y:S02]  /*04f0*/  SHF.L.U32 R76, R11, 0x10, RZ ;  /* 0x000000100b4c7819 */ /* 0x000fe400000006ff */
[----:B------:R-:W-:Y:S02]  /*0500*/  CS2R R10, SRZ ;  /* 0x00000000000a7805 */ /* 0x000fe4000001ff00 */
[----:B------:R-:W-:-:S02]  /*0510*/  SHF.L.U32 R74, R5, 0x10, RZ ;  /* 0x00000010054a7819 */ /* 0x000fc400000006ff */
[----:B------:R-:W-:Y:S02]  /*0520*/  CS2R R4, SRZ ;  /* 0x0000000000047805 */ /* 0x000fe4000001ff00 */
[----:B------:R-:W-:Y:S02]  /*0530*/  SHF.L.U32 R73, R6, 0x10, RZ ;  /* 0x0000001006497819 */ /* 0x000fe400000006ff */
[----:B------:R-:W-:Y:S02]  /*0540*/  CS2R R6, SRZ ;  /* 0x0000000000067805 */ /* 0x000fe4000001ff00 */
[----:B------:R-:W-:Y:S02]  /*0550*/  SHF.L.U32 R67, R67, 0x10, RZ ;  /* 0x0000001043437819 */ /* 0x000fe400000006ff */
[----:B------:R-:W-:Y:S02]  /*0560*/  SHF.L.U32 R66, R66, 0x10, RZ ;  /* 0x0000001042427819 */ /* 0x000fe400000006ff */
[----:B------:R-:W-:-:S02]  /*0570*/  SHF.L.U32 R64, R64, 0x10, RZ ;  /* 0x0000001040407819 */ /* 0x000fc400000006ff */
[----:B------:R-:W-:Y:S02]  /*0580*/  SHF.L.U32 R63, R63, 0x10, RZ ;  /* 0x000000103f3f7819 */ /* 0x000fe400000006ff */
[----:B0-----:R-:W-:-:S07]  /*0590*/  SHF.L.U32 R59, R59, 0x10, RZ ;  /* 0x000000103b3b7819 */ /* 0x001fce00000006ff */
.L_x_28:
[----:B------:R-:W-:Y:S01]  /*05a0*/  IMAD R0, R80, UR8, RZ ;  /* 0x0000000850007c24 */ /* 0x000fe2000f8e02ff */
[----:B------:R-:W0:Y:S04]  /*05b0*/  LDC.64 R84, c[0x0][0x250] ;  /* 0x00009400ff547b82 */ /* 0x000e280000000a00 */
[----:B-1----:R-:W-:-:S04]  /*05c0*/  SHF.R.S32.HI R33, RZ, 0x1f, R0 ;  /* 0x0000001fff217819 */ /* 0x002fc80000011400 */
[----:B------:R-:W-:Y:S01]  /*05d0*/  LEA.HI R0, R33, R0, RZ, 0x3 ;  /* 0x0000000021007211 */ /* 0x000fe200078f18ff */
[----:B------:R-:W1:Y:S03]  /*05e0*/  LDC.64 R36, c[0x0][0x2b8] ;  /* 0x0000ae00ff247b82 */ /* 0x000e660000000a00 */
[----:B------:R-:W-:-:S04]  /*05f0*/  LEA.HI.SX32 R0, R0, R71, 0x1d ;  /* 0x0000004700007211 */ /* 0x000fc800078feaff */
[----:B------:R-:W-:Y:S01]  /*0600*/  SHF.L.U32 R58, R0, 0x4, RZ ;  /* 0x00000004003a7819 */ /* 0x000fe200000006ff */
[----:B------:R-:W2:Y:S01]  /*0610*/  LDC.64 R32, c[0x0][0x2c0] ;  /* 0x0000b000ff207b82 */ /* 0x000ea20000000a00 */
[----:B------:R-:W-:Y:S02]  /*0620*/  SHF.R.U32.HI R57, RZ, 0x1c, R0 ;  /* 0x0000001cff397819 */ /* 0x000fe40000011600 */
[----:B------:R-:W-:-:S04]  /*0630*/  IADD3 R40, P1, R58, UR10, RZ ;  /* 0x0000000a3a287c10 */ /* 0x000fc8000ff3e0ff */
[----:B------:R-:W-:Y:S01]  /*0640*/  IADD3.X R41, R57, UR11, RZ, P1, !PT ;  /* 0x0000000b39297c10 */ /* 0x000fe20008ffe4ff */
[----:B------:R-:W3:Y:S01]  /*0650*/  LDC.64 R82, c[0x0][0x258] ;  /* 0x00009600ff527b82 */ /* 0x000ee20000000a00 */
[----:B0-----:R-:W-:-:S04]  /*0660*/  IMAD.WIDE R84, R80, 0x4, R84 ;  /* 0x0000000450547825 */ /* 0x001fc800078e0254 */
[----:B------:R-:W4:Y:S03]  /*0670*/  LDG.E.128 R40, desc[UR4][R40.64] ;  /* 0x0000000428287981 */ /* 0x000f26000c1e1d00 */
[----:B------:R-:W0:Y:S01]  /*0680*/  @P0 LDC.64 R60, c[0x0][0x2c8] ;  /* 0x0000b200ff3c0b82 */ /* 0x000e220000000a00 */
[----:B------:R4:W4:Y:S01]  /*0690*/  LDG.E R84, desc[UR4][R84.64] ;  /* 0x0000000454547981 */ /* 0x000922000c1e1900 */
[----:B-1----:R-:W-:-:S04]  /*06a0*/  IMAD.WIDE.U32 R36, R0, 0x10, R36 ;  /* 0x0000001000247825 */ /* 0x002fc800078e0024 */
[----:B--2---:R-:W-:Y:S02]  /*06b0*/  IMAD.WIDE.U32 R32, R0, 0x10, R32 ;  /* 0x0000001000207825 */ /* 0x004fe400078e0020 */
[----:B------:R-:W2:Y:S04]  /*06c0*/  LDG.E.128 R36, desc[UR4][R36.64] ;  /* 0x0000000424247981 */ /* 0x000ea8000c1e1d00 */
[----:B------:R-:W2:Y:S01]  /*06d0*/  LDG.E.128 R32, desc[UR4][R32.64] ;  /* 0x0000000420207981 */ /* 0x000ea2000c1e1d00 */
[----:B---3--:R-:W-:-:S05]  /*06e0*/  IMAD.WIDE R82, R80, 0x4, R82 ;  /* 0x0000000450527825 */ /* 0x008fca00078e0252 */
[----:B------:R1:W3:Y:S01]  /*06f0*/  LDG.E R81, desc[UR4][R82.64] ;  /* 0x0000000452517981 */ /* 0x0002e2000c1e1900 */
[----:B0-----:R-:W-:-:S04]  /*0700*/  @P0 LEA R60, P1, R0, R60, 0x4 ;  /* 0x0000003c003c0211 */ /* 0x001fc800078220ff */
[----:B------:R-:W-:Y:S02]  /*0710*/  @P0 LEA.HI.X R61, R0, R61, RZ, 0x4, P1 ;  /* 0x0000003d003d0211 */ /* 0x000fe400008f24ff */
[----:B------:R-:W-:-:S03]  /*0720*/  ISETP.NE.AND P1, PT, R70, RZ, PT ;  /* 0x000000ff4600720c */ /* 0x000fc60003f25270 */
[----:B------:R0:W5:Y:S01]  /*0730*/  @P0 LDG.E.128 R20, desc[UR4][R60.64] ;  /* 0x000000043c140981 */ /* 0x000162000c1e1d00 */
[----:B------:R-:W-:Y:S01]  /*0740*/  UMOV UR6, 0xffffffff ;  /* 0xffffffff00067882 */ /* 0x000fe20000000000 */
[C---:B----4-:R-:W-:Y:S01]  /*0750*/  PRMT R85, R40.reuse, 0x7632, R85 ;  /* 0x0000763228557816 */ /* 0x050fe20000000055 */
[----:B------:R-:W-:Y:S01]  /*0760*/  IMAD.U32 R87, R40, 0x10000, RZ ;  /* 0x0001000028577824 */ /* 0x000fe200078e00ff */
[C---:B------:R-:W-:Y:S02]  /*0770*/  PRMT R40, R41.reuse, 0x7632, R40 ;  /* 0x0000763229287816 */ /* 0x040fe40000000028 */
[----:B------:R-:W-:Y:S02]  /*0780*/  FSEL R84, R84, RZ, !P1 ;  /* 0x000000ff54547208 */ /* 0x000fe40004800000 */
[----:B------:R-:W-:Y:S02]  /*0790*/  SHF.L.U32 R41, R41, 0x10, RZ ;  /* 0x0000001029297819 */ /* 0x000fe400000006ff */
[C---:B------:R-:W-:Y:S01]  /*07a0*/  PRMT R86, R43.reuse, 0x7632, R86 ;  /* 0x000076322b567816 */ /* 0x040fe20000000056 */
[----:B------:R-:W-:Y:S01]  /*07b0*/  IMAD.U32 R43, R43, 0x10000, RZ ;  /* 0x000100002b2b7824 */ /* 0x000fe200078e00ff */
[----:B-1----:R-:W-:Y:S01]  /*07c0*/  PRMT R83, R42, 0x7632, R83 ;  /* 0x000076322a537816 */ /* 0x002fe20000000053 */
[----:B------:R-:W-:Y:S01]  /*07d0*/  FADD.FTZ R82, -R84, R41 ;  /* 0x0000002954527221 */ /* 0x000fe20000010100 */
[----:B------:R-:W-:Y:S01]  /*07e0*/  SHF.L.U32 R41, R40, 0x10, RZ ;  /* 0x0000001028297819 */ /* 0x000fe200000006ff */
[C---:B------:R-:W-:Y:S01]  /*07f0*/  FADD.FTZ R40, -R84.reuse, R43 ;  /* 0x0000002b54287221 */ /* 0x040fe20000010100 */
[----:B------:R-:W-:Y:S01]  /*0800*/  FADD.FTZ R0, R87, -R84 ;  /* 0x8000005457007221 */ /* 0x000fe20000010000 */
[----:B------:R-:W-:Y:S01]  /*0810*/  IMAD.U32 R83, R83, 0x10000, RZ ;  /* 0x0001000053537824 */ /* 0x000fe200078e00ff */
[----:B--2---:R-:W-:Y:S01]  /*0820*/  SHF.L.U32 R43, R33, 0x10, RZ ;  /* 0x00000010212b7819 */ /* 0x004fe200000006ff */
[----:B------:R-:W-:Y:S01]  /*0830*/  FADD.FTZ R88, -R84, R41 ;  /* 0x0000002954587221 */ /* 0x000fe20000010100 */
[----:B0-----:R-:W-:Y:S01]  /*0840*/  SHF.L.U32 R61, R86, 0x10, RZ ;  /* 0x00000010563d7819 */ /* 0x001fe200000006ff */
[----:B------:R-:W-:Y:S01]  /*0850*/  FADD.FTZ R86, -R84, R83 ;  /* 0x0000005354567221 */ /* 0x000fe20000010100 */
[----:B------:R-:W-:Y:S01]  /*0860*/  SHF.L.U32 R60, R32, 0x10, RZ ;  /* 0x00000010203c7819 */ /* 0x000fe200000006ff */
[----:B------:R-:W-:Y:S01]  /*0870*/  FMUL.FTZ R83, R74, R43 ;  /* 0x0000002b4a537220 */ /* 0x000fe20000410000 */
[----:B------:R-:W-:Y:S01]  /*0880*/  SHF.L.U32 R89, R42, 0x10, RZ ;  /* 0x000000102a597819 */ /* 0x000fe200000006ff */
[----:B---3--:R-:W-:Y:S01]  /*0890*/  FMUL.FTZ R0, R81, R0 ;  /* 0x0000000051007220 */ /* 0x008fe20000410000 */
[----:B------:R-:W-:Y:S01]  /*08a0*/  SHF.L.U32 R41, R37, 0x10, RZ ;  /* 0x0000001025297819 */ /* 0x000fe200000006ff */
[-C--:B------:R-:W-:Y:S01]  /*08b0*/  FMUL.FTZ R92, R75, R60.reuse ;  /* 0x0000003c4b5c7220 */ /* 0x080fe20000410000 */
[----:B------:R-:W-:Y:S01]  /*08c0*/  FADD.FTZ R54, R60, R54 ;  /* 0x000000363c367221 */ /* 0x000fe20000010000 */
[----:B------:R-:W-:Y:S01]  /*08d0*/  FFMA.FTZ R55, R0, R60, R55 ;  /* 0x0000003c00377223 */ /* 0x000fe20000010037 */
[----:B------:R-:W-:Y:S01]  /*08e0*/  FMUL.FTZ R82, R81, R82 ;  /* 0x0000005251527220 */ /* 0x000fe20000410000 */
[----:B------:R-:W-:Y:S01]  /*08f0*/  FADD.FTZ R42, -R84, R89 ;  /* 0x00000059542a7221 */ /* 0x000fe20000010100 */
[-C--:B------:R-:W-:Y:S01]  /*0900*/  FFMA.FTZ R60, R78, R41.reuse, R83 ;  /* 0x000000294e3c7223 */ /* 0x080fe20000010053 */
[----:B------:R-:W-:Y:S01]  /*0910*/  IMAD.U32 R83, R34, 0x10000, RZ ;  /* 0x0001000022537824 */ /* 0x000fe200078e00ff */
[----:B------:R-:W-:Y:S01]  /*0920*/  SHF.L.U32 R85, R85, 0x10, RZ ;  /* 0x0000001055557819 */ /* 0x000fe200000006ff */
[----:B------:R-:W-:Y:S01]  /*0930*/  FADD.FTZ R48, R41, R48 ;  /* 0x0000003029307221 */ /* 0x000fe20000010000 */
[C---:B------:R-:W-:Y:S01]  /*0940*/  FFMA.FTZ R49, R82.reuse, R41, R49 ;  /* 0x0000002952317223 */ /* 0x040fe20000010031 */
[----:B------:R-:W-:Y:S01]  /*0950*/  FADD.FTZ R46, R43, R46 ;  /* 0x0000002e2b2e7221 */ /* 0x000fe20000010000 */
[----:B------:R-:W-:Y:S01]  /*0960*/  FFMA.FTZ R47, R82, R43, R47 ;  /* 0x0000002b522f7223 */ /* 0x000fe2000001002f */
[----:B------:R-:W-:Y:S01]  /*0970*/  SHF.L.U32 R41, R38, 0x10, RZ ;  /* 0x0000001026297819 */ /* 0x000fe200000006ff */
[----:B------:R-:W-:Y:S01]  /*0980*/  FMUL.FTZ R43, R81, R42 ;  /* 0x0000002a512b7220 */ /* 0x000fe20000410000 */
[----:B------:R-:W-:Y:S01]  /*0990*/  FMUL.FTZ R42, R73, R83 ;  /* 0x00000053492a7220 */ /* 0x000fe20000410000 */
[----:B------:R-:W-:Y:S01]  /*09a0*/  FADD.FTZ R90, -R84, R85 ;  /* 0x00000055545a7221 */ /* 0x000fe20000010100 */
[----:B------:R-:W-:Y:S01]  /*09b0*/  SHF.L.U32 R85, R35, 0x10, RZ ;  /* 0x0000001023557819 */ /* 0x000fe200000006ff */
[----:B------:R-:W-:Y:S01]  /*09c0*/  FADD.FTZ R12, R41, R12 ;  /* 0x0000000c290c7221 */ /* 0x000fe20000010000 */
[-C--:B------:R-:W-:Y:S01]  /*09d0*/  FFMA.FTZ R16, R43, R41.reuse, R16 ;  /* 0x000000292b107223 */ /* 0x080fe20000010010 */
[----:B------:R-:W-:Y:S01]  /*09e0*/  FFMA.FTZ R42, R77, R41, R42 ;  /* 0x000000294d2a7223 */ /* 0x000fe2000001002a */
[----:B------:R-:W-:Y:S01]  /*09f0*/  FMUL.FTZ R41, R81, R40 ;  /* 0x0000002851297220 */ /* 0x000fe20000410000 */
[----:B------:R-:W-:Y:S01]  /*0a00*/  PRMT R32, R32, 0x7632, R32 ;  /* 0x0000763220207816 */ /* 0x000fe20000000020 */
[----:B------:R-:W-:Y:S01]  /*0a10*/  FADD.FTZ R84, -R84, R61 ;  /* 0x0000003d54547221 */ /* 0x000fe20000010100 */
[----:B------:R-:W-:Y:S01]  /*0a20*/  PRMT R33, R33, 0x7632, R33 ;  /* 0x0000763221217816 */ /* 0x000fe20000000021 */
[----:B------:R-:W-:Y:S01]  /*0a30*/  FADD.FTZ R4, R83, R4 ;  /* 0x0000000453047221 */ /* 0x000fe20000010000 */
[----:B------:R-:W-:Y:S01]  /*0a40*/  FFMA.FTZ R8, R43, R83, R8 ;  /* 0x000000532b087223 */ /* 0x000fe20000010008 */
[----:B------:R-:W-:-:S02]  /*0a50*/  IMAD.U32 R61, R36, 0x10000, RZ ;  /* 0x00010000243d7824 */ /* 0x000fc400078e00ff */
[-C--:B------:R-:W-:Y:S01]  /*0a60*/  FMUL.FTZ R87, R72, R85.reuse ;  /* 0x0000005548577220 */ /* 0x080fe20000410000 */
[----:B------:R-:W-:Y:S02]  /*0a70*/  IMAD.U32 R83, R39, 0x10000, RZ ;  /* 0x0001000027537824 */ /* 0x000fe400078e00ff */
[----:B------:R-:W-:Y:S01]  /*0a80*/  FADD.FTZ R2, R85, R2 ;  /* 0x0000000255027221 */ /* 0x000fe20000010000 */
[----:B------:R-:W-:Y:S01]  /*0a90*/  FFMA.FTZ R6, R41, R85, R6 ;  /* 0x0000005529067223 */ /* 0x000fe20000010006 */
[----:B------:R-:W-:Y:S02]  /*0aa0*/  PRMT R36, R36, 0x7632, R36 ;  /* 0x0000763224247816 */ /* 0x000fe40000000024 */
[----:B------:R-:W-:Y:S01]  /*0ab0*/  SHF.L.U32 R85, R32, 0x10, RZ ;  /* 0x0000001020557819 */ /* 0x000fe200000006ff */
[----:B------:R-:W-:Y:S01]  /*0ac0*/  FMUL.FTZ R32, R81, R90 ;  /* 0x0000005a51207220 */ /* 0x000fe20000410000 */
[----:B------:R-:W-:Y:S01]  /*0ad0*/  PRMT R37, R37, 0x7632, R37 ;  /* 0x0000763225257816 */ /* 0x000fe20000000025 */
[----:B------:R-:W-:-:S02]  /*0ae0*/  IMAD.U32 R90, R33, 0x10000, RZ ;  /* 0x00010000215a7824 */ /* 0x000fc400078e00ff */
[----:B------:R-:W-:Y:S01]  /*0af0*/  FADD.FTZ R10, R83, R10 ;  /* 0x0000000a530a7221 */ /* 0x000fe20000010000 */
[-C--:B------:R-:W-:Y:S01]  /*0b00*/  FFMA.FTZ R14, R41, R83.reuse, R14 ;  /* 0x00000053290e7223 */ /* 0x080fe2000001000e */
[----:B------:R-:W-:Y:S01]  /*0b10*/  FFMA.FTZ R40, R76, R83, R87 ;  /* 0x000000534c287223 */ /* 0x000fe20000010057 */
[----:B------:R-:W-:Y:S01]  /*0b20*/  SHF.L.U32 R83, R36, 0x10, RZ ;  /* 0x0000001024537819 */ /* 0x000fe200000006ff */
[----:B------:R-:W-:Y:S01]  /*0b30*/  FMUL.FTZ R36, R81, R88 ;  /* 0x0000005851247220 */ /* 0x000fe20000410000 */
[----:B------:R-:W-:Y:S01]  /*0b40*/  SHF.L.U32 R37, R37, 0x10, RZ ;  /* 0x0000001025257819 */ /* 0x000fe200000006ff */
[----:B------:R-:W-:Y:S01]  /*0b50*/  FMUL.FTZ R88, R63, R90 ;  /* 0x0000005a3f587220 */ /* 0x000fe20000410000 */
[----:B------:R-:W-:Y:S02]  /*0b60*/  PRMT R34, R34, 0x7632, R34 ;  /* 0x0000763222227816 */ /* 0x000fe40000000022 */
[----:B------:R-:W-:Y:S01]  /*0b70*/  PRMT R38, R38, 0x7632, R38 ;  /* 0x0000763226267816 */ /* 0x000fe20000000026 */
[----:B------:R-:W-:Y:S01]  /*0b80*/  FFMA.FTZ R33, R67, R37, R88 ;  /* 0x0000002543217223 */ /* 0x000fe20000010058 */
[----:B------:R-:W-:-:S03]  /*0b90*/  SHF.L.U32 R88, R34, 0x10, RZ ;  /* 0x0000001022587819 */ /* 0x000fc600000006ff */
[----:B------:R-:W-:Y:S02]  /*0ba0*/  IMAD.U32 R34, R38, 0x10000, RZ ;  /* 0x0001000026227824 */ /* 0x000fe400078e00ff */
[----:B------:R-:W-:Y:S01]  /*0bb0*/  FMUL.FTZ R38, R81, R86 ;  /* 0x0000005651267220 */ /* 0x000fe20000410000 */
[----:B------:R-:W-:Y:S01]  /*0bc0*/  PRMT R35, R35, 0x7632, R35 ;  /* 0x0000763223237816 */ /* 0x000fe20000000023 */
[----:B------:R-:W-:Y:S01]  /*0bd0*/  FADD.FTZ R44, R37, R44 ;  /* 0x0000002c252c7221 */ /* 0x000fe20000010000 */
[----:B------:R-:W-:Y:S01]  /*0be0*/  FFMA.FTZ R45, R36, R37, R45 ;  /* 0x00000025242d7223 */ /* 0x000fe2000001002d */
[-C--:B------:R-:W-:Y:S01]  /*0bf0*/  FMUL.FTZ R37, R62, R88.reuse ;  /* 0x000000583e257220 */ /* 0x080fe20000410000 */
[----:B------:R-:W-:Y:S01]  /*0c00*/  FADD.FTZ R5, R88, R5 ;  /* 0x0000000558057221 */ /* 0x000fe20000010000 */
[----:B------:R-:W-:Y:S01]  /*0c10*/  FFMA.FTZ R9, R38, R88, R9 ;  /* 0x0000005826097223 */ /* 0x000fe20000010009 */
[----:B------:R-:W-:Y:S02]  /*0c20*/  PRMT R39, R39, 0x7632, R39 ;  /* 0x0000763227277816 */ /* 0x000fe40000000027 */
[----:B------:R-:W-:Y:S01]  /*0c30*/  SHF.L.U32 R88, R35, 0x10, RZ ;  /* 0x0000001023587819 */ /* 0x000fe200000006ff */
[----:B------:R-:W-:Y:S01]  /*0c40*/  FADD.FTZ R18, R90, R18 ;  /* 0x000000125a127221 */ /* 0x000fe20000010000 */
[----:B------:R-:W-:Y:S01]  /*0c50*/  FFMA.FTZ R19, R36, R90, R19 ;  /* 0x0000005a24137223 */ /* 0x000fe20000010013 */
[----:B------:R-:W-:Y:S01]  /*0c60*/  SHF.L.U32 R86, R39, 0x10, RZ ;  /* 0x0000001027567819 */ /* 0x000fe200000006ff */
[----:B------:R-:W-:Y:S01]  /*0c70*/  FADD.FTZ R56, R61, R56 ;  /* 0x000000383d387221 */ /* 0x000fe20000010000 */
[-C--:B------:R-:W-:Y:S01]  /*0c80*/  FFMA.FTZ R69, R0, R61.reuse, R69 ;  /* 0x0000003d00457223 */ /* 0x080fe20000010045 */
[----:B------:R-:W-:Y:S01]  /*0c90*/  FMUL.FTZ R84, R81, R84 ;  /* 0x0000005451547220 */ /* 0x000fe20000410000 */
[----:B------:R-:W-:Y:S01]  /*0ca0*/  FMUL.FTZ R90, R59, R88 ;  /* 0x000000583b5a7220 */ /* 0x000fe20000410000 */
[----:B------:R-:W-:Y:S01]  /*0cb0*/  FFMA.FTZ R61, R79, R61, R92 ;  /* 0x0000003d4f3d7223 */ /* 0x000fe2000001005c */
[----:B------:R-:W-:Y:S01]  /*0cc0*/  FMUL.FTZ R87, R64, R85 ;  /* 0x0000005540577220 */ /* 0x000fe20000410000 */
[----:B------:R-:W-:Y:S01]  /*0cd0*/  FADD.FTZ R52, R83, R52 ;  /* 0x0000003453347221 */ /* 0x000fe20000010000 */
[-C--:B------:R-:W-:Y:S01]  /*0ce0*/  FFMA.FTZ R53, R32, R83.reuse, R53 ;  /* 0x0000005320357223 */ /* 0x080fe20000010035 */
[----:B------:R-:W-:Y:S01]  /*0cf0*/  FADD.FTZ R13, R34, R13 ;  /* 0x0000000d220d7221 */ /* 0x000fe20000010000 */
[----:B------:R-:W-:Y:S01]  /*0d00*/  FFMA.FTZ R17, R38, R34, R17 ;  /* 0x0000002226117223 */ /* 0x000fe20000010011 */
[----:B------:R-:W-:Y:S01]  /*0d10*/  FADD.FTZ R11, R86, R11 ;  /* 0x0000000b560b7221 */ /* 0x000fe20000010000 */
[-C--:B------:R-:W-:Y:S01]  /*0d20*/  FFMA.FTZ R15, R84, R86.reuse, R15 ;  /* 0x00000056540f7223 */ /* 0x080fe2000001000f */
[----:B------:R-:W-:Y:S01]  /*0d30*/  FFMA.FTZ R35, R65, R86, R90 ;  /* 0x0000005641237223 */ /* 0x000fe2000001005a */
[----:B------:R-:W-:Y:S01]  /*0d40*/  FFMA.FTZ R83, R68, R83, R87 ;  /* 0x0000005344537223 */ /* 0x000fe20000010057 */
[----:B------:R-:W-:Y:S01]  /*0d50*/  FFMA.FTZ R34, R66, R34, R37 ;  /* 0x0000002242227223 */ /* 0x000fe20000010025 */
[----:B------:R-:W-:Y:S01]  /*0d60*/  FADD.FTZ R86, RZ, R61 ;  /* 0x0000003dff567221 */ /* 0x000fe20000010000 */
[----:B------:R-:W-:-:S03]  /*0d70*/  FFMA.FTZ R37, R0, R61, RZ ;  /* 0x0000003d00257223 */ /* 0x000fc600000100ff */
        /* <DEDUP_REMOVED lines=9> */
[----:B------:R-:W-:Y:S01]  /*0e10*/  FFMA.FTZ R86, R38, R34, R37 ;  /* 0x0000002226567223 */ /* 0x000fe20000010025 */
        /* <DEDUP_REMOVED lines=8> */
[----:B------:R-:W-:Y:S06]  /*0ea0*/  BRA.DIV UR6, `(.L_x_27) ;  /* 0x0000001206107947 */ /* 0x000fec000b800000 */
[----:B------:R-:W0:Y:S04]  /*0eb0*/  SHFL.BFLY PT, R89, R87, 0x1, 0x1f ;  /* 0x0c201f0057597f89 */ /* 0x000e2800000e0000 */
[----:B------:R-:W1:Y:S01]  /*0ec0*/  SHFL.BFLY PT, R90, R37, 0x1, 0x1f ;  /* 0x0c201f00255a7f89 */ /* 0x000e6200000e0000 */
[----:B0-----:R-:W-:Y:S01]  /*0ed0*/  FADD.FTZ R91, R87, R89 ;  /* 0x00000059575b7221 */ /* 0x001fe20000010000 */
[----:B-1----:R-:W-:-:S04]  /*0ee0*/  FADD.FTZ R90, R37, R90 ;  /* 0x0000005a255a7221 */ /* 0x002fc80000010000 */
        /* <DEDUP_REMOVED lines=12> */
[----:B------:R0:W1:Y:S04]  /*0fb0*/  SHFL.BFLY PT, R90, R39, 0x10, 0x1f ;  /* 0x0e001f00275a7f89 */ /* 0x00006800000e0000 */
[----:B------:R0:W2:Y:S02]  /*0fc0*/  SHFL.BFLY PT, R89, R37, 0x10, 0x1f ;  /* 0x0e001f0025597f89 */ /* 0x0000a400000e0000 */
.L_x_40:
[----:B-1----:R-:W-:Y:S01]  /*0fd0*/  FADD.FTZ R90, R39, R90 ;  /* 0x0000005a275a7221 */ /* 0x002fe20000010000 */
[----:B--2---:R-:W-:Y:S01]  /*0fe0*/  FADD.FTZ R89, R37, R89 ;  /* 0x0000005925597221 */ /* 0x004fe20000010000 */
[----:B------:R-:W-:Y:S02]  /*0ff0*/  ISETP.NE.U32.AND P2, PT, RZ, UR14, PT ;  /* 0x0000000eff007c0c */ /* 0x000fe4000bf45070 */
[----:B------:R-:W-:Y:S01]  /*1000*/  FMUL.FTZ R90, R90, UR9 ;  /* 0x000000095a5a7c20 */ /* 0x000fe20008410000 */
[----:B------:R-:W-:Y:S01]  /*1010*/  FMUL.FTZ R89, R89, UR9 ;  /* 0x0000000959597c20 */ /* 0x000fe20008410000 */
[----:B------:R-:W-:-:S03]  /*1020*/  ISETP.NE.AND.EX P2, PT, RZ, UR15, PT, P2 ;  /* 0x0000000fff007c0c */ /* 0x000fc6000bf45320 */
[----:B------:R-:W-:Y:S02]  /*1030*/  FSEL R85, R90, RZ, !P1 ;  /* 0x000000ff5a557208 */ /* 0x000fe40004800000 */
[----:B------:R-:W-:-:S03]  /*1040*/  ISETP.NE.U32.AND P1, PT, RZ, UR12, PT ;  /* 0x0000000cff007c0c */ /* 0x000fc6000bf25070 */
[-CC-:B------:R-:W-:Y:S01]  /*1050*/  FFMA.FTZ R0, R0, R89.reuse, R85.reuse ;  /* 0x0000005900007223 */ /* 0x180fe20000010055 */
[-CC-:B0-----:R-:W-:Y:S01]  /*1060*/  FFMA.FTZ R37, R82, R89.reuse, R85.reuse ;  /* 0x0000005952257223 */ /* 0x181fe20000010055 */
[-CC-:B------:R-:W-:Y:S01]  /*1070*/  FFMA.FTZ R32, R32, R89.reuse, R85.reuse ;  /* 0x0000005920207223 */ /* 0x180fe20000010055 */
[-CC-:B------:R-:W-:Y:S01]  /*1080*/  FFMA.FTZ R43, R43, R89.reuse, R85.reuse ;  /* 0x000000592b2b7223 */ /* 0x180fe20000010055 */
[----:B------:R-:W-:Y:S01]  /*1090*/  FADD.FTZ R0, R61, -R0 ;  /* 0x800000003d007221 */ /* 0x000fe20000010000 */
[-CC-:B------:R-:W-:Y:S01]  /*10a0*/  FFMA.FTZ R82, R36, R89.reuse, R85.reuse ;  /* 0x0000005924527223 */ /* 0x180fe20000010055 */
[-C--:B------:R-:W-:Y:S01]  /*10b0*/  FFMA.FTZ R41, R41, R89.reuse, R85 ;  /* 0x0000005929297223 */ /* 0x080fe20000010055 */
[----:B------:R-:W-:Y:S01]  /*10c0*/  FADD.FTZ R60, R60, -R37 ;  /* 0x800000253c3c7221 */ /* 0x000fe20000010000 */
[-C--:B------:R-:W-:Y:S01]  /*10d0*/  FFMA.FTZ R39, R38, R89.reuse, R85 ;  /* 0x0000005926277223 */ /* 0x080fe20000010055 */
[----:B------:R-:W-:Y:S01]  /*10e0*/  FADD.FTZ R36, R83, -R32 ;  /* 0x8000002053247221 */ /* 0x000fe20000010000 */
[----:B------:R-:W-:Y:S01]  /*10f0*/  FADD.FTZ R38, R42, -R43 ;  /* 0x8000002b2a267221 */ /* 0x000fe20000010000 */
[----:B------:R-:W-:Y:S01]  /*1100*/  FMUL.FTZ R32, R81, R0 ;  /* 0x0000000051207220 */ /* 0x000fe20000410000 */
[----:B------:R-:W-:Y:S01]  /*1110*/  FADD.FTZ R82, R33, -R82 ;  /* 0x8000005221527221 */ /* 0x000fe20000010000 */
[----:B------:R-:W-:Y:S01]  /*1120*/  FADD.FTZ R86, R40, -R41 ;  /* 0x8000002928567221 */ /* 0x000fe20000010000 */
[----:B-----5:R-:W-:Y:S01]  /*1130*/  @P0 PRMT R42, R21, 0x7632, R42 ;  /* 0x00007632152a0816 */ /* 0x020fe2000000002a */
[----:B------:R-:W-:Y:S01]  /*1140*/  FMUL.FTZ R33, R81, R60 ;  /* 0x0000003c51217220 */ /* 0x000fe20000410000 */
[----:B------:R-:W-:Y:S01]  /*1150*/  @P0 SHF.L.U32 R0, R21, 0x10, RZ ;  /* 0x0000001015000819 */ /* 0x000fe200000006ff */
[----:B------:R-:W-:Y:S01]  /*1160*/  FFMA.FTZ R88, R84, R89, R85 ;  /* 0x0000005954587223 */ /* 0x000fe20000010055 */
[----:B------:R-:W-:Y:S01]  /*1170*/  @P0 PRMT R40, R20, 0x7632, R40 ;  /* 0x0000763214280816 */ /* 0x000fe20000000028 */
[C---:B------:R-:W-:Y:S01]  /*1180*/  FMUL.FTZ R37, R81.reuse, R36 ;  /* 0x0000002451257220 */ /* 0x040fe20000410000 */
[----:B------:R-:W-:Y:S01]  /*1190*/  ISETP.NE.AND.EX P1, PT, RZ, UR13, PT, P1 ;  /* 0x0000000dff007c0c */ /* 0x000fe2000bf25310 */
[----:B------:R-:W-:Y:S01]  /*11a0*/  FMUL.FTZ R36, R81, R82 ;  /* 0x0000005251247220 */ /* 0x000fe20000410000 */
[----:B------:R-:W-:Y:S01]  /*11b0*/  @P0 SHF.L.U32 R40, R40, 0x10, RZ ;  /* 0x0000001028280819 */ /* 0x000fe200000006ff */
[----:B------:R-:W-:-:S02]  /*11c0*/  @P0 IMAD.U32 R43, R42, 0x10000, RZ ;  /* 0x000100002a2b0824 */ /* 0x000fc400078e00ff */
[--C-:B------:R-:W-:Y:S01]  /*11d0*/  @P0 FADD.FTZ R33, R33, R0.reuse ;  /* 0x0000000021210221 */ /* 0x100fe20000010000 */
[----:B------:R-:W-:Y:S01]  /*11e0*/  @P0 IMAD.U32 R41, R20, 0x10000, RZ ;  /* 0x0001000014290824 */ /* 0x000fe200078e00ff */
[----:B------:R-:W-:Y:S01]  /*11f0*/  @P0 PRMT R0, R22, 0x7632, R0 ;  /* 0x0000763216000816 */ /* 0x000fe20000000000 */
[----:B------:R-:W-:Y:S01]  /*1200*/  FADD.FTZ R84, R34, -R39 ;  /* 0x8000002722547221 */ /* 0x000fe20000010000 */
[----:B------:R-:W-:Y:S01]  /*1210*/  @P0 PRMT R42, R23, 0x7632, R42 ;  /* 0x00007632172a0816 */ /* 0x000fe2000000002a */
[----:B------:R-:W-:Y:S01]  /*1220*/  FADD.FTZ R88, R35, -R88 ;  /* 0x8000005823587221 */ /* 0x000fe20000010000 */
[----:B------:R-:W-:Y:S01]  /*1230*/  @P0 FADD.FTZ R36, R36, R43 ;  /* 0x0000002b24240221 */ /* 0x000fe20000010000 */
[----:B------:R-:W-:Y:S01]  /*1240*/  FMUL.FTZ R34, R81, R38 ;  /* 0x0000002651227220 */ /* 0x000fe20000410000 */
[----:B------:R-:W-:Y:S01]  /*1250*/  @P0 FADD.FTZ R32, R32, R41 ;  /* 0x0000002920200221 */ /* 0x000fe20000010000 */
[----:B------:R-:W-:Y:S01]  /*1260*/  @P0 FADD.FTZ R37, R37, R40 ;  /* 0x0000002825250221 */ /* 0x000fe20000010000 */
[----:B------:R-:W-:Y:S01]  /*1270*/  @P0 SHF.L.U32 R0, R0, 0x10, RZ ;  /* 0x0000001000000819 */ /* 0x000fe200000006ff */
[C---:B------:R-:W-:Y:S01]  /*1280*/  FMUL.FTZ R39, R81.reuse, R84 ;  /* 0x0000005451277220 */ /* 0x040fe20000410000 */
[----:B------:R-:W-:Y:S01]  /*1290*/  @P0 SHF.L.U32 R43, R42, 0x10, RZ ;  /* 0x000000102a2b0819 */ /* 0x000fe200000006ff */
[C---:B------:R-:W-:Y:S01]  /*12a0*/  FMUL.FTZ R35, R81.reuse, R86 ;  /* 0x0000005651237220 */ /* 0x040fe20000410000 */
[----:B------:R-:W-:Y:S01]  /*12b0*/  FMUL.FTZ R38, R81, R88 ;  /* 0x0000005851267220 */ /* 0x000fe20000410000 */
[----:B------:R-:W-:Y:S01]  /*12c0*/  @P0 IMAD.U32 R40, R23, 0x10000, RZ ;  /* 0x0001000017280824 */ /* 0x000fe200078e00ff */
[----:B------:R-:W-:Y:S01]  /*12d0*/  @P0 SHF.L.U32 R41, R22, 0x10, RZ ;  /* 0x0000001016290819 */ /* 0x000fe200000006ff */
[----:B------:R-:W-:Y:S01]  /*12e0*/  @P0 FADD.FTZ R39, R39, R0 ;  /* 0x0000000027270221 */ /* 0x000fe20000010000 */
[----:B------:R-:W-:Y:S01]  /*12f0*/  @P0 FADD.FTZ R38, R38, R43 ;  /* 0x0000002b26260221 */ /* 0x000fe20000010000 */
[----:B------:R-:W-:Y:S01]  /*1300*/  @P0 FADD.FTZ R35, R35, R40 ;  /* 0x0000002823230221 */ /* 0x000fe20000010000 */
[----:B------:R-:W-:Y:S01]  /*1310*/  @P1 F2FP.BF16.F32.PACK_AB R60, RZ, R32 ;  /* 0x00000020ff3c123e */ /* 0x000fe200000010ff */
[----:B------:R-:W-:Y:S01]  /*1320*/  @P0 FADD.FTZ R34, R34, R41 ;  /* 0x0000002922220221 */ /* 0x000fe20000010000 */
[----:B------:R-:W-:-:S02]  /*1330*/  @P1 F2FP.BF16.F32.PACK_AB R81, RZ, R33 ;  /* 0x00000021ff51123e */ /* 0x000fc400000010ff */
[----:B------:R-:W-:Y:S02]  /*1340*/  @P2 F2FP.BF16.F32.PACK_AB R87, RZ, R33 ;  /* 0x00000021ff57223e */ /* 0x000fe400000010ff */
[----:B------:R-:W-:Y:S02]  /*1350*/  @P2 F2FP.BF16.F32.PACK_AB R86, RZ, R32 ;  /* 0x00000020ff56223e */ /* 0x000fe400000010ff */
[-C--:B------:R-:W-:Y:S02]  /*1360*/  @P1 F2FP.BF16.F32.PACK_AB R61, RZ, R37.reuse ;  /* 0x00000025ff3d123e */ /* 0x080fe400000010ff */
[-C--:B------:R-:W-:Y:S02]  /*1370*/  @P1 F2FP.BF16.F32.PACK_AB R82, RZ, R36.reuse ;  /* 0x00000024ff52123e */ /* 0x080fe400000010ff */
[----:B------:R-:W-:Y:S02]  /*1380*/  @P2 F2FP.BF16.F32.PACK_AB R0, RZ, R36 ;  /* 0x00000024ff00223e */ /* 0x000fe400000010ff */
[----:B------:R-:W-:-:S02]  /*1390*/  @P2 F2FP.BF16.F32.PACK_AB R43, RZ, R37 ;  /* 0x00000025ff2b223e */ /* 0x000fc400000010ff */
[----:B------:R-:W-:Y:S02]  /*13a0*/  F2FP.BF16.F32.PACK_AB R33, R36, R33 ;  /* 0x000000212421723e */ /* 0x000fe400000010ff */
[----:B------:R-:W-:Y:S02]  /*13b0*/  F2FP.BF16.F32.PACK_AB R32, R37, R32 ;  /* 0x000000202520723e */ /* 0x000fe400000010ff */
[----:B------:R-:W0:Y:S01]  /*13c0*/  LDC.64 R36, c[0x0][0x210] ;  /* 0x00008400ff247b82 */ /* 0x000e220000000a00 */
[-C--:B------:R-:W-:Y:S02]  /*13d0*/  @P2 F2FP.BF16.F32.PACK_AB R89, RZ, R35.reuse ;  /* 0x00000023ff59223e */ /* 0x080fe400000010ff */
[----:B------:R-:W-:Y:S02]  /*13e0*/  @P1 F2FP.BF16.F32.PACK_AB R85, RZ, R35 ;  /* 0x00000023ff55123e */ /* 0x000fe400000010ff */
[----:B------:R-:W-:Y:S02]  /*13f0*/  @P2 F2FP.BF16.F32.PACK_AB R40, RZ, R38 ;  /* 0x00000026ff28223e */ /* 0x000fe400000010ff */
[----:B------:R-:W-:-:S02]  /*1400*/  @P2 F2FP.BF16.F32.PACK_AB R88, RZ, R34 ;  /* 0x00000022ff58223e */ /* 0x000fc400000010ff */
[----:B------:R-:W-:Y:S02]  /*1410*/  @P2 PRMT R27, R89, 0x7610, R27 ;  /* 0x00007610591b2816 */ /* 0x000fe4000000001b */
[----:B------:R-:W-:Y:S02]  /*1420*/  @P1 F2FP.BF16.F32.PACK_AB R83, RZ, R34 ;  /* 0x00000022ff53123e */ /* 0x000fe400000010ff */
[----:B------:R-:W-:Y:S02]  /*1430*/  @P1 F2FP.BF16.F32.PACK_AB R42, RZ, R38 ;  /* 0x00000026ff2a123e */ /* 0x000fe400000010ff */
[----:B------:R-:W-:Y:S02]  /*1440*/  @P1 PRMT R31, R85, 0x7610, R31 ;  /* 0x00007610551f1816 */ /* 0x000fe4000000001f */
[----:B------:R-:W-:Y:S02]  /*1450*/  @P2 F2FP.BF16.F32.PACK_AB R41, RZ, R39 ;  /* 0x00000027ff29223e */ /* 0x000fe400000010ff */
[----:B------:R-:W-:-:S02]  /*1460*/  @P2 PRMT R26, R88, 0x7610, R26 ;  /* 0x00007610581a2816 */ /* 0x000fc4000000001a */
[----:B------:R-:W-:Y:S02]  /*1470*/  @P2 PRMT R27, R27, 0x5410, R40 ;  /* 0x000054101b1b2816 */ /* 0x000fe40000000028 */
[----:B------:R-:W-:Y:S02]  /*1480*/  @P1 F2FP.BF16.F32.PACK_AB R84, RZ, R39 ;  /* 0x00000027ff54123e */ /* 0x000fe400000010ff */
[----:B------:R-:W-:Y:S02]  /*1490*/  F2FP.BF16.F32.PACK_AB R35, R38, R35 ;  /* 0x000000232623723e */ /* 0x000fe400000010ff */
[----:B------:R-:W-:Y:S02]  /*14a0*/  @P1 PRMT R28, R60, 0x7610, R28 ;  /* 0x000076103c1c1816 */ /* 0x000fe4000000001c */
[----:B------:R-:W-:Y:S02]  /*14b0*/  @P1 PRMT R29, R81, 0x7610, R29 ;  /* 0x00007610511d1816 */ /* 0x000fe4000000001d */
[----:B------:R-:W-:-:S02]  /*14c0*/  @P1 PRMT R30, R83, 0x7610, R30 ;  /* 0x00007610531e1816 */ /* 0x000fc4000000001e */
[----:B------:R-:W-:Y:S02]  /*14d0*/  @P1 IADD3 R40, P3, R58, UR12, RZ ;  /* 0x0000000c3a281c10 */ /* 0x000fe4000ff7e0ff */
[----:B------:R-:W-:Y:S02]  /*14e0*/  @P2 PRMT R24, R86, 0x7610, R24 ;  /* 0x0000761056182816 */ /* 0x000fe40000000018 */
[----:B------:R-:W-:Y:S02]  /*14f0*/  @P1 PRMT R31, R31, 0x5410, R42 ;  /* 0x000054101f1f1816 */ /* 0x000fe4000000002a */
[C---:B------:R-:W-:Y:S02]  /*1500*/  IADD3 R38, P4, R58.reuse, UR16, RZ ;  /* 0x000000103a267c10 */ /* 0x040fe4000ff9e0ff */
[----:B------:R-:W-:Y:S02]  /*1510*/  @P2 PRMT R25, R87, 0x7610, R25 ;  /* 0x0000761057192816 */ /* 0x000fe40000000019 */
[----:B------:R-:W-:-:S02]  /*1520*/  @P2 IADD3 R42, P5, R58, UR14, RZ ;  /* 0x0000000e3a2a2c10 */ /* 0x000fc4000ffbe0ff */
[----:B------:R-:W-:Y:S02]  /*1530*/  @P2 PRMT R26, R26, 0x5410, R41 ;  /* 0x000054101a1a2816 */ /* 0x000fe40000000029 */
[----:B------:R-:W-:Y:S02]  /*1540*/  F2FP.BF16.F32.PACK_AB R34, R39, R34 ;  /* 0x000000222722723e */ /* 0x000fe400000010ff */
[----:B------:R-:W-:Y:S02]  /*1550*/  @P1 PRMT R28, R28, 0x5410, R61 ;  /* 0x000054101c1c1816 */ /* 0x000fe4000000003d */
[----:B------:R-:W-:Y:S02]  /*1560*/  @P1 PRMT R29, R29, 0x5410, R82 ;  /* 0x000054101d1d1816 */ /* 0x000fe40000000052 */
[----:B------:R-:W-:Y:S02]  /*1570*/  @P1 PRMT R30, R30, 0x5410, R84 ;  /* 0x000054101e1e1816 */ /* 0x000fe40000000054 */
[----:B------:R-:W-:-:S02]  /*1580*/  @P1 IADD3.X R41, R57, UR13, RZ, P3, !PT ;  /* 0x0000000d39291c10 */ /* 0x000fc40009ffe4ff */
[----:B------:R-:W-:Y:S02]  /*1590*/  IADD3.X R39, R57, UR17, RZ, P4, !PT ;  /* 0x0000001139277c10 */ /* 0x000fe4000a7fe4ff */
[----:B------:R-:W-:Y:S01]  /*15a0*/  @P2 PRMT R24, R24, 0x5410, R43 ;  /* 0x0000541018182816 */ /* 0x000fe2000000002b */
[----:B------:R1:W-:Y:S01]  /*15b0*/  @P1 STG.E.128 desc[UR4][R40.64], R28 ;  /* 0x0000001c28001986 */ /* 0x0003e2000c101d04 */
[----:B------:R-:W-:Y:S02]  /*15c0*/  @P2 PRMT R25, R25, 0x5410, R0 ;  /* 0x0000541019192816 */ /* 0x000fe40000000000 */
[----:B------:R-:W-:Y:S01]  /*15d0*/  @P2 IADD3.X R43, R57, UR15, RZ, P5, !PT ;  /* 0x0000000f392b2c10 */ /* 0x000fe2000affe4ff */
[----:B------:R1:W-:Y:S01]  /*15e0*/  STG.E.128 desc[UR4][R38.64], R32 ;  /* 0x0000002026007986 */ /* 0x0003e2000c101d04 */
[----:B0-----:R-:W-:-:S03]  /*15f0*/  LEA R80, R36, R80, 0x2 ;  /* 0x0000005024507211 */ /* 0x001fc600078e10ff */
[----:B------:R1:W-:Y:S01]  /*1600*/  @P2 STG.E.128 desc[UR4][R42.64], R24 ;  /* 0x000000182a002986 */ /* 0x0003e2000c101d04 */
[----:B------:R-:W-:-:S13]  /*1610*/  ISETP.GE.AND P1, PT, R80, R37, PT ;  /* 0x000000255000720c */ /* 0x000fda0003f26270 */
[----:B------:R-:W-:Y:S05]  /*1620*/  @!P1 BRA `(.L_x_28) ;  /* 0xffffffec00dc9947 */ /* 0x000fea000383ffff */
[----:B------:R-:W-:Y:S05]  /*1630*/  BSYNC B1 ;  /* 0x0000000000017941 */ /* 0x000fea0003800000 */
.L_x_26:
[----:B-1----:R-:W-:Y:S01]  /*1640*/  MOV R31, R19 ;  /* 0x00000013001f7202 */ /* 0x002fe20000000f00 */
[----:B------:R-:W-:Y:S01]  /*1650*/  IMAD.MOV.U32 R35, RZ, RZ, R18 ;  /* 0x000000ffff237224 */ /* 0x000fe200078e0012 */
[----:B------:R-:W-:Y:S01]  /*1660*/  MOV R18, R14 ;  /* 0x0000000e00127202 */ /* 0x000fe20000000f00 */
        /* <DEDUP_REMOVED lines=13> */
[----:B------:R-:W-:-:S02]  /*1740*/  MOV R25, R52 ;  /* 0x0000003400197202 */ /* 0x000fc40000000f00 */
[----:B------:R-:W-:Y:S02]  /*1750*/  MOV R33, R50 ;  /* 0x0000003200217202 */ /* 0x000fe40000000f00 */
[----:B------:R-:W-:Y:S02]  /*1760*/  MOV R22, R49 ;  /* 0x0000003100167202 */ /* 0x000fe40000000f00 */
[----:B------:R-:W-:Y:S02]  /*1770*/  MOV R30, R47 ;  /* 0x0000002f001e7202 */ /* 0x000fe40000000f00 */
[----:B------:R-:W-:Y:S02]  /*1780*/  MOV R34, R46 ;  /* 0x0000002e00227202 */ /* 0x000fe40000000f00 */
[----:B------:R-:W-:Y:S02]  /*1790*/  MOV R27, R44 ;  /* 0x0000002c001b7202 */ /* 0x000fe40000000f00 */
[----:B------:R-:W-:-:S02]  /*17a0*/  MOV R6, R2 ;  /* 0x0000000200067202 */ /* 0x000fc40000000f00 */
[----:B------:R-:W-:-:S07]  /*17b0*/  MOV R7, R3 ;  /* 0x0000000300077202 */ /* 0x000fce0000000f00 */
.L_x_25:
[----:B------:R-:W-:Y:S05]  /*17c0*/  BSYNC B0 ;  /* 0x0000000000007941 */ /* 0x000fea0003800000 */
.L_x_23:
[----:B------:R-:W0:Y:S01]  /*17d0*/  S2R R3, SR_CgaCtaId ;  /* 0x0000000000037919 */ /* 0x000e220000008800 */
[----:B------:R-:W-:Y:S01]  /*17e0*/  MOV R0, 0x400 ;  /* 0x0000040000007802 */ /* 0x000fe20000000f00 */
[----:B------:R-:W-:Y:S05]  /*17f0*/  WARPSYNC.ALL ;  /* 0x0000000000007948 */ /* 0x000fea0003800000 */
[----:B------:R-:W1:Y:S01]  /*1800*/  S2R R47, SR_TID.X ;  /* 0x00000000002f7919 */ /* 0x000e620000002100 */
[----:B------:R-:W-:Y:S01]  /*1810*/  ULDC UR6, c[0x0][0x218] ;  /* 0x0000860000067ab9 */ /* 0x000fe20000000800 */
[----:B------:R-:W-:Y:S01]  /*1820*/  ULDC.64 UR18, c[0x0][0x2e8] ;  /* 0x0000ba0000127ab9 */ /* 0x000fe20000000a00 */
[----:B------:R-:W-:Y:S01]  /*1830*/  ULDC.64 UR20, c[0x0][0x2e0] ;  /* 0x0000b80000147ab9 */ /* 0x000fe20000000a00 */
[----:B------:R-:W2:Y:S01]  /*1840*/  S2R R42, SR_CTAID.X ;  /* 0x00000000002a7919 */ /* 0x000ea20000002500 */
[----:B0-----:R-:W-:-:S05]  /*1850*/  LEA R0, R3, R0, 0x18 ;  /* 0x0000000003007211 */ /* 0x001fca00078ec0ff */
[C---:B-1----:R-:W-:Y:S01]  /*1860*/  IMAD R2, R47.reuse, 0x20, R0 ;  /* 0x000000202f027824 */ /* 0x042fe200078e0200 */
[----:B------:R-:W-:Y:S01]  /*1870*/  LEA R0, R47, R0, 0x2 ;  /* 0x000000002f007211 */ /* 0x000fe200078e10ff */
[----:B--2---:R-:W-:-:S03]  /*1880*/  IMAD R42, R42, UR6, RZ ;  /* 0x000000062a2a7c24 */ /* 0x004fc6000f8e02ff */
[----:B------:R-:W-:Y:S01]  /*1890*/  STS.128 [R2], R24 ;  /* 0x0000001802007388 */ /* 0x000fe20000000c00 */
[----:B------:R-:W-:-:S03]  /*18a0*/  ULDC.64 UR6, c[0x0][0x2d8] ;  /* 0x0000b60000067ab9 */ /* 0x000fc60000000a00 */
[----:B------:R-:W-:Y:S01]  /*18b0*/  STS.128 [R2+0x10], R12 ;  /* 0x0000100c02007388 */ /* 0x000fe20000000c00 */
[----:B------:R-:W-:Y:S06]  /*18c0*/  BAR.SYNC.DEFER_BLOCKING 0x0 ;  /* 0x0000000000007b1d */ /* 0x000fec0000010000 */
[----:B------:R-:W0:Y:S04]  /*18d0*/  LDS R3, [R0] ;  /* 0x0000000000037984 */ /* 0x000e280000000800 */
[----:B------:R-:W1:Y:S04]  /*18e0*/  LDS R38, [R0+0x400] ;  /* 0x0004000000267984 */ /* 0x000e680000000800 */
[----:B------:R-:W2:Y:S04]  /*18f0*/  LDS R36, [R0+0x200] ;  /* 0x0002000000247984 */ /* 0x000ea80000000800 */
[----:B------:R-:W3:Y:S04]  /*1900*/  LDS R37, [R0+0x600] ;  /* 0x0006000000257984 */ /* 0x000ee80000000800 */
[----:B------:R-:W4:Y:S04]  /*1910*/  LDS R40, [R0+0x800] ;  /* 0x0008000000287984 */ /* 0x000f280000000800 */
[----:B------:R-:W5:Y:S04]  /*1920*/  LDS R39, [R0+0xa00] ;  /* 0x000a000000277984 */ /* 0x000f680000000800 */
[----:B------:R-:W-:Y:S04]  /*1930*/  LDS R24, [R0+0xc00] ;  /* 0x000c000000187984 */ /* 0x000fe80000000800 */
[----:B------:R-:W5:Y:S01]  /*1940*/  LDS R13, [R0+0xe00] ;  /* 0x000e0000000d7984 */ /* 0x000f620000000800 */
[----:B------:R-:W-:Y:S01]  /*1950*/  BAR.SYNC.DEFER_BLOCKING 0x0 ;  /* 0x0000000000007b1d */ /* 0x000fe20000010000 */
[----:B0-----:R-:W-:-:S04]  /*1960*/  FADD.FTZ R3, RZ, R3 ;  /* 0x00000003ff037221 */ /* 0x001fc80000010000 */
[----:B-1----:R-:W-:Y:S01]  /*1970*/  FADD.FTZ R3, R3, R38 ;  /* 0x0000002603037221 */ /* 0x002fe20000010000 */
[----:B--2---:R-:W-:-:S04]  /*1980*/  FADD.FTZ R36, RZ, R36 ;  /* 0x00000024ff247221 */ /* 0x004fc80000010000 */
[----:B---3--:R-:W-:Y:S01]  /*1990*/  FADD.FTZ R36, R36, R37 ;  /* 0x0000002524247221 */ /* 0x008fe20000010000 */
[----:B------:R-:W-:Y:S01]  /*19a0*/  STS.128 [R2], R20 ;  /* 0x0000001402007388 */ /* 0x000fe20000000c00 */
[----:B----4-:R-:W-:-:S03]  /*19b0*/  FADD.FTZ R3, R3, R40 ;  /* 0x0000002803037221 */ /* 0x010fc60000010000 */
[----:B------:R-:W-:Y:S01]  /*19c0*/  STS.128 [R2+0x10], R16 ;  /* 0x0000101002007388 */ /* 0x000fe20000000c00 */
[----:B-----5:R-:W-:Y:S01]  /*19d0*/  FADD.FTZ R36, R36, R39 ;  /* 0x0000002724247221 */ /* 0x020fe20000010000 */
[----:B------:R-:W-:Y:S03]  /*19e0*/  BAR.SYNC.DEFER_BLOCKING 0x0 ;  /* 0x0000000000007b1d */ /* 0x000fe60000010000 */
[----:B------:R-:W-:-:S03]  /*19f0*/  FADD.FTZ R13, R36, R13 ;  /* 0x0000000d240d7221 */ /* 0x000fc60000010000 */
[----:B------:R-:W0:Y:S04]  /*1a00*/  LDS R12, [R0] ;  /* 0x00000000000c7984 */ /* 0x000e280000000800 */
[----:B------:R-:W1:Y:S04]  /*1a10*/  LDS R15, [R0+0x400] ;  /* 0x00040000000f7984 */ /* 0x000e680000000800 */
[----:B------:R-:W2:Y:S04]  /*1a20*/  LDS R14, [R0+0x200] ;  /* 0x00020000000e7984 */ /* 0x000ea80000000800 */
[----:B------:R-:W3:Y:S04]  /*1a30*/  LDS R25, [R0+0x600] ;  /* 0x0006000000197984 */ /* 0x000ee80000000800 */
[----:B------:R-:W4:Y:S04]  /*1a40*/  LDS R27, [R0+0x800] ;  /* 0x00080000001b7984 */ /* 0x000f280000000800 */
[----:B------:R-:W5:Y:S04]  /*1a50*/  LDS R41, [R0+0xa00] ;  /* 0x000a000000297984 */ /* 0x000f680000000800 */
[----:B------:R-:W5:Y:S04]  /*1a60*/  LDS R43, [R0+0xc00] ;  /* 0x000c0000002b7984 */ /* 0x000f680000000800 */
        /* <DEDUP_REMOVED lines=29> */
[----:B-----5:R-:W-:Y:S01]  /*1c40*/  FADD.FTZ R17, R17, R20 ;  /* 0x0000001411117221 */ /* 0x020fe20000010000 */
[----:B------:R-:W-:Y:S01]  /*1c50*/  BAR.SYNC.DEFER_BLOCKING 0x0 ;  /* 0x0000000000007b1d */ /* 0x000fe20000010000 */
[----:B------:R-:W-:Y:S02]  /*1c60*/  FADD.FTZ R23, R16, R23 ;  /* 0x0000001710177221 */ /* 0x000fe40000010000 */
[----:B------:R-:W-:Y:S01]  /*1c70*/  FADD.FTZ R17, R17, R22 ;  /* 0x0000001611117221 */ /* 0x000fe20000010000 */
[----:B0-----:R-:W-:Y:S01]  /*1c80*/  IADD3 R8, P0, R42, R47, RZ ;  /* 0x0000002f2a087210 */ /* 0x001fe20007f1e0ff */
[----:B------:R-:W-:-:S03]  /*1c90*/  FADD.FTZ R11, R3, R24 ;  /* 0x00000018030b7221 */ /* 0x000fc60000010000 */
[----:B------:R-:W-:-:S04]  /*1ca0*/  IADD3.X R3, RZ, RZ, RZ, P0, !PT ;  /* 0x000000ffff037210 */ /* 0x000fc800007fe4ff */
[C---:B------:R-:W-:Y:S01]  /*1cb0*/  SHF.L.U64.HI R24, R8.reuse, 0x2, R3 ;  /* 0x0000000208187819 */ /* 0x040fe20000010203 */
[----:B------:R-:W-:Y:S01]  /*1cc0*/  IMAD.SHL.U32 R8, R8, 0x4, RZ ;  /* 0x0000000408087824 */ /* 0x000fe200078e00ff */
[----:B------:R-:W0:Y:S04]  /*1cd0*/  LDS R4, [R0] ;  /* 0x0000000000047984 */ /* 0x000e280000000800 */
[----:B------:R-:W-:Y:S01]  /*1ce0*/  IADD3 R2, P0, R8, UR6, RZ ;  /* 0x0000000608027c10 */ /* 0x000fe2000ff1e0ff */
[----:B------:R-:W1:Y:S03]  /*1cf0*/  LDS R7, [R0+0x400] ;  /* 0x0004000000077984 */ /* 0x000e660000000800 */
[----:B------:R-:W-:Y:S01]  /*1d00*/  IADD3.X R3, R24, UR7, RZ, P0, !PT ;  /* 0x0000000718037c10 */ /* 0x000fe200087fe4ff */
[----:B------:R-:W-:Y:S01]  /*1d10*/  ULDC.64 UR6, c[0x0][0x2d0] ;  /* 0x0000b40000067ab9 */ /* 0x000fe20000000a00 */
[----:B------:R-:W2:Y:S04]  /*1d20*/  LDS R5, [R0+0x200] ;  /* 0x0002000000057984 */ /* 0x000ea80000000800 */
[----:B------:R-:W3:Y:S04]  /*1d30*/  LDS R33, [R0+0x800] ;  /* 0x0008000000217984 */ /* 0x000ee80000000800 */
[----:B------:R-:W4:Y:S04]  /*1d40*/  LDS R6, [R0+0x600] ;  /* 0x0006000000067984 */ /* 0x000f280000000800 */
[----:B------:R-:W5:Y:S04]  /*1d50*/  LDS R10, [R0+0xc00] ;  /* 0x000c0000000a7984 */ /* 0x000f680000000800 */
[----:B------:R-:W5:Y:S04]  /*1d60*/  LDS R9, [R0+0xa00] ;  /* 0x000a000000097984 */ /* 0x000f680000000800 */
[----:B------:R4:W5:Y:S04]  /*1d70*/  LDS R15, [R0+0xe00] ;  /* 0x000e0000000f7984 */ /* 0x0009680000000800 */
[----:B------:R-:W-:Y:S01]  /*1d80*/  STG.E desc[UR4][R2.64], R43 ;  /* 0x0000002b02007986 */ /* 0x000fe2000c101904 */
[----:B0-----:R-:W-:-:S04]  /*1d90*/  FADD.FTZ R4, RZ, R4 ;  /* 0x00000004ff047221 */ /* 0x001fc80000010000 */
[----:B-1----:R-:W-:Y:S01]  /*1da0*/  FADD.FTZ R4, R4, R7 ;  /* 0x0000000704047221 */ /* 0x002fe20000010000 */
[----:B--2---:R-:W-:-:S03]  /*1db0*/  FADD.FTZ R5, RZ, R5 ;  /* 0x00000005ff057221 */ /* 0x004fc60000010000 */
[----:B---3--:R-:W-:Y:S01]  /*1dc0*/  FADD.FTZ R33, R4, R33 ;  /* 0x0000002104217221 */ /* 0x008fe20000010000 */
[C---:B------:R-:W-:Y:S01]  /*1dd0*/  IADD3 R4, P0, R8.reuse, UR6, RZ ;  /* 0x0000000608047c10 */ /* 0x040fe2000ff1e0ff */
[----:B----4-:R-:W-:Y:S01]  /*1de0*/  FADD.FTZ R0, R5, R6 ;  /* 0x0000000605007221 */ /* 0x010fe20000010000 */
[----:B------:R-:W-:Y:S02]  /*1df0*/  IADD3 R6, P1, R8, UR18, RZ ;  /* 0x0000001208067c10 */ /* 0x000fe4000ff3e0ff */
[----:B------:R-:W-:Y:S01]  /*1e00*/  IADD3.X R5, R24, UR7, RZ, P0, !PT ;  /* 0x0000000718057c10 */ /* 0x000fe200087fe4ff */
[----:B-----5:R-:W-:Y:S01]  /*1e10*/  FADD.FTZ R33, R33, R10 ;  /* 0x0000000a21217221 */ /* 0x020fe20000010000 */
[----:B------:R-:W-:Y:S02]  /*1e20*/  IADD3 R8, P0, R8, UR20, RZ ;  /* 0x0000001408087c10 */ /* 0x000fe4000ff1e0ff */
[----:B------:R-:W-:Y:S01]  /*1e30*/  IADD3.X R7, R24, UR19, RZ, P1, !PT ;  /* 0x0000001318077c10 */ /* 0x000fe20008ffe4ff */
[----:B------:R-:W-:Y:S01]  /*1e40*/  FADD.FTZ R0, R0, R9 ;  /* 0x0000000900007221 */ /* 0x000fe20000010000 */
[----:B------:R-:W-:Y:S01]  /*1e50*/  IADD3.X R9, R24, UR21, RZ, P0, !PT ;  /* 0x0000001518097c10 */ /* 0x000fe200087fe4ff */
[----:B------:R-:W-:Y:S02]  /*1e60*/  STG.E desc[UR4][R4.64], R11 ;  /* 0x0000000b04007986 */ /* 0x000fe4000c101904 */
[----:B------:R-:W-:-:S02]  /*1e70*/  FADD.FTZ R15, R0, R15 ;  /* 0x0000000f000f7221 */ /* 0x000fc40000010000 */
[----:B------:R-:W-:Y:S04]  /*1e80*/  STG.E desc[UR4][R6.64], R33 ;  /* 0x0000002106007986 */ /* 0x000fe8000c101904 */
[----:B------:R-:W-:Y:S04]  /*1e90*/  STG.E desc[UR4][R8.64], R23 ;  /* 0x0000001708007986 */ /* 0x000fe8000c101904 */
[----:B------:R-:W-:Y:S04]  /*1ea0*/  STG.E desc[UR4][R2.64+0x200], R45 ;  /* 0x0002002d02007986 */ /* 0x000fe8000c101904 */
[----:B------:R-:W-:Y:S04]  /*1eb0*/  STG.E desc[UR4][R4.64+0x200], R13 ;  /* 0x0002000d04007986 */ /* 0x000fe8000c101904 */
[----:B------:R-:W-:Y:S04]  /*1ec0*/  STG.E desc[UR4][R6.64+0x200], R15 ;  /* 0x0002000f06007986 */ /* 0x000fe8000c101904 */
[----:B------:R-:W-:Y:S01]  /*1ed0*/  STG.E desc[UR4][R8.64+0x200], R17 ;  /* 0x0002001108007986 */ /* 0x000fe2000c101904 */
[----:B------:R-:W-:Y:S05]  /*1ee0*/  EXIT ;  /* 0x000000000000794d */ /* 0x000fea0003800000 */
.L_x_27:
[----:B------:R-:W-:Y:S01]  /*1ef0*/  HFMA2.MMA R86, -RZ, RZ, 0, 5.9604644775390625e-08 ;  /* 0x00000001ff567435 */ /* 0x000fe200000001ff */
[----:B------:R-:W-:Y:S01]  /*1f00*/  BSSY B2, `(.L_x_29) ;  /* 0x0000006000027945 */ /* 0x000fe20003800000 */
[----:B------:R-:W-:Y:S01]  /*1f10*/  MOV R85, 0x1f ;  /* 0x0000001f00557802 */ /* 0x000fe20000000f00 */
[----:B------:R-:W-:-:S08]  /*1f20*/  IMAD.MOV.U32 R88, RZ, RZ, -0x1 ;  /* 0xffffffffff587424 */ /* 0x000fd000078e00ff */
[----:B-----5:R-:W-:Y:S05]  /*1f30*/  WARPSYNC.COLLECTIVE R88, `(.L_x_30) ;  /* 0x0000000058087348 */ /* 0x020fea0003c00000 */
[----:B------:R0:W1:Y:S02]  /*1f40*/  SHFL.BFLY P2, R89, R87, R86, R85 ;  /* 0x0c00005657597389 */ /* 0x0000640000040055 */
[----:B01---5:R-:W-:Y:S01]  /*1f50*/  ENDCOLLECTIVE ;  /* 0x000000000000791b */ /* 0x023fe20003800000 */
.L_x_30:
[----:B------:R-:W-:Y:S05]  /*1f60*/  BSYNC B2 ;  /* 0x0000000000027941 */ /* 0x000fea0003800000 */
.L_x_29:
[----:B------:R-:W-:Y:S01]  /*1f70*/  HFMA2.MMA R86, -RZ, RZ, 0, 5.9604644775390625e-08 ;  /* 0x00000001ff567435 */ /* 0x000fe200000001ff */
[----:B------:R-:W-:Y:S01]  /*1f80*/  FADD.FTZ R91, R87, R89 ;  /* 0x00000059575b7221 */ /* 0x000fe20000010000 */
[----:B------:R-:W-:Y:S01]  /*1f90*/  MOV R87, R37 ;  /* 0x0000002500577202 */ /* 0x000fe20000000f00 */
[----:B------:R-:W-:Y:S01]  /*1fa0*/  IMAD.MOV.U32 R85, RZ, RZ, 0x1f ;  /* 0x0000001fff557424 */ /* 0x000fe200078e00ff */
[----:B------:R-:W-:-:S07]  /*1fb0*/  MOV R88, 0xffffffff ;  /* 0xffffffff00587802 */ /* 0x000fce0000000f00 */
[----:B------:R-:W-:Y:S05]  /*1fc0*/  WARPSYNC.COLLECTIVE R88, `(.L_x_31) ;  /* 0x0000000058087348 */ /* 0x000fea0003c00000 */
[----:B------:R0:W1:Y:S02]  /*1fd0*/  SHFL.BFLY P2, R89, R87, R86, R85 ;  /* 0x0c00005657597389 */ /* 0x0000640000040055 */
[----:B01----:R-:W-:Y:S01]  /*1fe0*/  ENDCOLLECTIVE ;  /* 0x000000000000791b */ /* 0x003fe20003800000 */
.L_x_31:
[----:B------:R-:W-:Y:S01]  /*1ff0*/  HFMA2.MMA R86, -RZ, RZ, 0, 1.1920928955078125e-07 ;  /* 0x00000002ff567435 */ /* 0x000fe200000001ff */
[----:B------:R-:W-:Y:S01]  /*2000*/  IMAD.MOV.U32 R87, RZ, RZ, R91 ;  /* 0x000000ffff577224 */ /* 0x000fe200078e005b */
[----:B------:R-:W-:-:S09]  /*2010*/  MOV R90, R89 ;  /* 0x00000059005a7202 */ /* 0x000fd20000000f00 */
[----:B------:R-:W-:Y:S05]  /*2020*/  WARPSYNC.COLLECTIVE R88, `(.L_x_32) ;  /* 0x0000000058087348 */ /* 0x000fea0003c00000 */
[----:B------:R0:W1:Y:S02]  /*2030*/  SHFL.BFLY P2, R89, R87, R86, R85 ;  /* 0x0c00005657597389 */ /* 0x0000640000040055 */
[----:B01----:R-:W-:Y:S01]  /*2040*/  ENDCOLLECTIVE ;  /* 0x000000000000791b */ /* 0x003fe20003800000 */
.L_x_32:
[----:B------:R-:W-:-:S05]  /*2050*/  FADD.FTZ R90, R37, R90 ;  /* 0x0000005a255a7221 */ /* 0x000fca0000010000 */
[----:B------:R-:W-:Y:S01]  /*2060*/  MOV R87, R90 ;  /* 0x0000005a00577202 */ /* 0x000fe20000000f00 */
[----:B------:R-:W-:-:S07]  /*2070*/  FADD.FTZ R92, R91, R89 ;  /* 0x000000595b5c7221 */ /* 0x000fce0000010000 */
[----:B------:R-:W-:Y:S05]  /*2080*/  WARPSYNC.COLLECTIVE R88, `(.L_x_33) ;  /* 0x0000000058087348 */ /* 0x000fea0003c00000 */
[----:B------:R0:W1:Y:S02]  /*2090*/  SHFL.BFLY P2, R89, R87, R86, R85 ;  /* 0x0c00005657597389 */ /* 0x0000640000040055 */
[----:B01----:R-:W-:Y:S01]  /*20a0*/  ENDCOLLECTIVE ;  /* 0x000000000000791b */ /* 0x003fe20003800000 */
.L_x_33:
[----:B------:R-:W-:Y:S01]  /*20b0*/  HFMA2.MMA R86, -RZ, RZ, 0, 2.384185791015625e-07 ;  /* 0x00000004ff567435 */ /* 0x000fe200000001ff */
[----:B------:R-:W-:Y:S01]  /*20c0*/  MOV R87, R92 ;  /* 0x0000005c00577202 */ /* 0x000fe20000000f00 */
[----:B------:R-:W-:-:S09]  /*20d0*/  IMAD.MOV.U32 R39, RZ, RZ, R89 ;  /* 0x000000ffff277224 */ /* 0x000fd200078e0059 */
[----:B------:R-:W-:Y:S05]  /*20e0*/  WARPSYNC.COLLECTIVE R88, `(.L_x_34) ;  /* 0x0000000058087348 */ /* 0x000fea0003c00000 */
[----:B------:R0:W1:Y:S02]  /*20f0*/  SHFL.BFLY P2, R89, R87, R86, R85 ;  /* 0x0c00005657597389 */ /* 0x0000640000040055 */
[----:B01----:R-:W-:Y:S01]  /*2100*/  ENDCOLLECTIVE ;  /* 0x000000000000791b */ /* 0x003fe20003800000 */
.L_x_34:
[----:B------:R-:W-:-:S04]  /*2110*/  FADD.FTZ R93, R90, R39 ;  /* 0x000000275a5d7221 */ /* 0x000fc80000010000 */
[----:B------:R-:W-:Y:S02]  /*2120*/  IMAD.MOV.U32 R87, RZ, RZ, R93 ;  /* 0x000000ffff577224 */ /* 0x000fe400078e005d */
[----:B------:R-:W-:-:S07]  /*2130*/  FADD.FTZ R92, R92, R89 ;  /* 0x000000595c5c7221 */ /* 0x000fce0000010000 */
[----:B------:R-:W-:Y:S05]  /*2140*/  WARPSYNC.COLLECTIVE R88, `(.L_x_35) ;  /* 0x0000000058087348 */ /* 0x000fea0003c00000 */
[----:B------:R0:W1:Y:S02]  /*2150*/  SHFL.BFLY P2, R89, R87, R86, R85 ;  /* 0x0c00005657597389 */ /* 0x0000640000040055 */
[----:B01----:R-:W-:Y:S01]  /*2160*/  ENDCOLLECTIVE ;  /* 0x000000000000791b */ /* 0x003fe20003800000 */
.L_x_35:
[----:B------:R-:W-:Y:S01]  /*2170*/  MOV R87, R92 ;  /* 0x0000005c00577202 */ /* 0x000fe20000000f00 */
[----:B------:R-:W-:Y:S01]  /*2180*/  IMAD.MOV.U32 R86, RZ, RZ, 0x8 ;  /* 0x00000008ff567424 */ /* 0x000fe200078e00ff */
[----:B------:R-:W-:-:S07]  /*2190*/  MOV R39, R89 ;  /* 0x0000005900277202 */ /* 0x000fce0000000f00 */
[----:B------:R-:W-:Y:S05]  /*21a0*/  WARPSYNC.COLLECTIVE R88, `(.L_x_36) ;  /* 0x0000000058087348 */ /* 0x000fea0003c00000 */
[----:B------:R0:W1:Y:S02]  /*21b0*/  SHFL.BFLY P2, R89, R87, R86, R85 ;  /* 0x0c00005657597389 */ /* 0x0000640000040055 */
[----:B01----:R-:W-:Y:S01]  /*21c0*/  ENDCOLLECTIVE ;  /* 0x000000000000791b */ /* 0x003fe20003800000 */
.L_x_36:
[----:B------:R-:W-:-:S05]  /*21d0*/  FADD.FTZ R93, R93, R39 ;  /* 0x000000275d5d7221 */ /* 0x000fca0000010000 */
[----:B------:R-:W-:Y:S01]  /*21e0*/  MOV R87, R93 ;  /* 0x0000005d00577202 */ /* 0x000fe20000000f00 */
[----:B------:R-:W-:-:S07]  /*21f0*/  FADD.FTZ R39, R92, R89 ;  /* 0x000000595c277221 */ /* 0x000fce0000010000 */
[----:B------:R-:W-:Y:S05]  /*2200*/  WARPSYNC.COLLECTIVE R88, `(.L_x_37) ;  /* 0x0000000058087348 */ /* 0x000fea0003c00000 */
[----:B------:R0:W1:Y:S02]  /*2210*/  SHFL.BFLY P2, R89, R87, R86, R85 ;  /* 0x0c00005657597389 */ /* 0x0000640000040055 */
[----:B01----:R-:W-:Y:S01]  /*2220*/  ENDCOLLECTIVE ;  /* 0x000000000000791b */ /* 0x003fe20003800000 */
.L_x_37:
[----:B------:R-:W-:Y:S01]  /*2230*/  HFMA2.MMA R86, -RZ, RZ, 0, 9.5367431640625e-07 ;  /* 0x00000010ff567435 */ /* 0x000fe200000001ff */
[----:B------:R-:W-:Y:S01]  /*2240*/  IMAD.MOV.U32 R87, RZ, RZ, R39 ;  /* 0x000000ffff577224 */ /* 0x000fe200078e0027 */
[----:B------:R-:W-:-:S09]  /*2250*/  MOV R37, R89 ;  /* 0x0000005900257202 */ /* 0x000fd20000000f00 */
[----:B------:R-:W-:Y:S05]  /*2260*/  WARPSYNC.COLLECTIVE R88, `(.L_x_38) ;  /* 0x0000000058087348 */ /* 0x000fea0003c00000 */
[----:B------:R0:W1:Y:S02]  /*2270*/  SHFL.BFLY P2, R89, R87, R86, R85 ;  /* 0x0c00005657597389 */ /* 0x0000640000040055 */
[----:B01----:R-:W-:Y:S01]  /*2280*/  ENDCOLLECTIVE ;  /* 0x000000000000791b */ /* 0x003fe20003800000 */
.L_x_38:
[----:B------:R-:W-:-:S05]  /*2290*/  FADD.FTZ R37, R93, R37 ;  /* 0x000000255d257221 */ /* 0x000fca0000010000 */
[----:B------:R-:W-:Y:S02]  /*22a0*/  MOV R87, R37 ;  /* 0x0000002500577202 */ /* 0x000fe40000000f00 */
[----:B------:R-:W-:-:S07]  /*22b0*/  MOV R90, R89 ;  /* 0x00000059005a7202 */ /* 0x000fce0000000f00 */
[----:B------:R-:W-:Y:S05]  /*22c0*/  WARPSYNC.COLLECTIVE R88, `(.L_x_39) ;  /* 0x0000000058087348 */ /* 0x000fea0003c00000 */
[----:B------:R0:W1:Y:S02]  /*22d0*/  SHFL.BFLY P2, R89, R87, R86, R85 ;  /* 0x0c00005657597389 */ /* 0x0000640000040055 */
[----:B01----:R-:W-:Y:S01]  /*22e0*/  ENDCOLLECTIVE ;  /* 0x000000000000791b */ /* 0x003fe20003800000 */
.L_x_39:
[----:B------:R-:W-:Y:S05]  /*22f0*/  BRA `(.L_x_40) ;  /* 0xffffffec00347947 */ /* 0x000fea000383ffff */
.L_x_41:
        /* <DEDUP_REMOVED lines=16> */
.L_x_2854:


//--------------------- .text._ZN10layer_norm31ln_parallel_residual_bwd_kernelINS_13Kernel_traitsI13__nv_bfloat16S2_S2_S2_fjLj256ELj1ELj4ELj1ELj16ENS_18Kernel_traits_baseILj256ES2_S2_S2_S2_fjLj128EEEEELb0ELb1ELb0EEEvNS_9BwdParamsE --------------------------
	.section	.text._ZN10layer_norm31ln_parallel_residual_bwd_kernelINS_13Kernel_traitsI13__nv_bfloat16S2_S2_S2_fjLj256ELj1ELj4ELj1ELj16ENS_18Kernel_traits_baseILj256ES2_S2_S2_S2_fjLj128EEEEELb0ELb1ELb0EEEvNS_9BwdParamsE,"ax",@progbits
	.align	128
        .global         _ZN10layer_norm31ln_parallel_residual_bwd_kernelINS_13Kernel_traitsI13__nv_bfloat16S2_S2_S2_fjLj256ELj1ELj4ELj1ELj16ENS_18Kernel_traits_baseILj256ES2_S2_S2_S2_fjLj128EEEEELb0ELb1ELb0EEEvNS_9BwdParamsE
        .type           _ZN10layer_norm31ln_parallel_residual_bwd_kernelINS_13Kernel_traitsI13__nv_bfloat16S2_S2_S2_fjLj256ELj1ELj4ELj1ELj16ENS_18Kernel_traits_baseILj256ES2_S2_S2_S2_fjLj128EEEEELb0ELb1ELb0EEEvNS_9BwdParamsE,@function
        .size           _ZN10layer_norm31ln_parallel_residual_bwd_kernelINS_13Kernel_traitsI13__nv_bfloat16S2_S2_S2_fjLj256ELj1ELj4ELj1ELj16ENS_18Kernel_traits_baseILj256ES2_S2_S2_S2_fjLj128EEEEELb0ELb1ELb0EEEvNS_9BwdParamsE,(.L_x_2855 - _ZN10layer_norm31ln_parallel_residual_bwd_kernelINS_13Kernel_traitsI13__nv_bfloat16S2_S2_S2_fjLj256ELj1ELj4ELj1ELj16ENS_18Kernel_traits_baseILj256ES2_S2_S2_S2_fjLj128EEEEELb0ELb1ELb0EEEvNS_9BwdParamsE)
        .other          _ZN10layer_norm31ln_parallel_residual_bwd_kernelINS_13Kernel_traitsI13__nv_bfloat16S2_S2_S2_fjLj256ELj1ELj4ELj1ELj16ENS_18Kernel_traits_baseILj256ES2_S2_S2_S2_fjLj128EEEEELb0ELb1ELb0EEEvNS_9BwdParamsE,@"STO_CUDA_ENTRY STV_DEFAULT"
_ZN10layer_norm31ln_parallel_residual_bwd_kernelINS_13Kernel_traitsI13__nv_bfloat16S2_S2_S2_fjLj256ELj1ELj4ELj1ELj16ENS_18Kernel_traits_baseILj256ES2_S2_S2_S2_fjLj128EEEEELb0ELb1ELb0EEEvNS_9BwdParamsE:
.text._ZN10layer_norm31ln_parallel_residual_bwd_kernelINS_13Kernel_traitsI13__nv_bfloat16S2_S2_S2_fjLj256ELj1ELj4ELj1ELj16ENS_18Kernel_traits_baseILj256ES2_S2_S2_S2_fjLj128EEEEELb0ELb1ELb0EEEvNS_9BwdParamsE:
        /* <DEDUP_REMOVED lines=18> */
[----:B------:R-:W0:Y:S02]  /*0120*/  @P2 LDC.64 R2, c[0x0][0x260] ;  /* 0x00009800ff022b82 */ /* 0x000e240000000a00 */
[----:B0-----:R-:W-:-:S05]  /*0130*/  @P2 IMAD.WIDE.U32 R2, R48, 0x10, R2 ;  /* 0x0000001030022825 */ /* 0x001fca00078e0002 */
[----:B------:R0:W5:Y:S01]  /*0140*/  @P2 LDG.E.128 R12, desc[UR4][R2.64] ;  /* 0x00000004020c2981 */ /* 0x000162000c1e1d00 */
[----:B------:R-:W-:Y:S01]  /*0150*/  SHF.R.U32.HI R11, RZ, 0x5, R11 ;  /* 0x00000005ff0b7819 */ /* 0x000fe2000001160b */
[----:B------:R-:W-:Y:S01]  /*0160*/  BSSY B0, `(.L_x_42) ;  /* 0x000010a000007945 */ /* 0x000fe20003800000 */
[----:B------:R-:W-:Y:S01]  /*0170*/  CS2R R36, SRZ ;  /* 0x0000000000247805 */ /* 0x000fe2000001ff00 */
[----:B------:R-:W1:Y:S01]  /*0180*/  S2R R0, SR_CTAID.X ;  /* 0x0000000000007919 */ /* 0x000e620000002500 */
[----:B------:R-:W-:Y:S02]  /*0190*/  CS2R R38, SRZ ;  /* 0x0000000000267805 */ /* 0x000fe4000001ff00 */
[----:B------:R-:W-:Y:S02]  /*01a0*/  CS2R R28, SRZ ;  /* 0x00000000001c7805 */ /* 0x000fe4000001ff00 */
[----:B------:R-:W-:Y:S02]  /*01b0*/  CS2R R30, SRZ ;  /* 0x00000000001e7805 */ /* 0x000fe4000001ff00 */
[----:B------:R-:W-:-:S02]  /*01c0*/  CS2R R26, SRZ ;  /* 0x00000000001a7805 */ /* 0x000fc4000001ff00 */
[----:B------:R-:W-:Y:S02]  /*01d0*/  CS2R R24, SRZ ;  /* 0x0000000000187805 */ /* 0x000fe4000001ff00 */
[----:B------:R-:W-:Y:S02]  /*01e0*/  CS2R R18, SRZ ;  /* 0x0000000000127805 */ /* 0x000fe4000001ff00 */
[----:B------:R-:W-:Y:S02]  /*01f0*/  CS2R R16, SRZ ;  /* 0x0000000000107805 */ /* 0x000fe4000001ff00 */
[----:B-1----:R-:W-:-:S04]  /*0200*/  LEA R11, R0, R11, 0x2 ;  /* 0x0000000b000b7211 */ /* 0x002fc800078e10ff */
[----:B------:R-:W-:-:S13]  /*0210*/  ISETP.GE.AND P0, PT, R11, UR6, PT ;  /* 0x000000060b007c0c */ /* 0x000fda000bf06270 */
[----:B0-----:R-:W-:Y:S05]  /*0220*/  @P0 BRA `(.L_x_43) ;  /* 0x0000000c00f40947 */ /* 0x001fea0003800000 */
[----:B------:R-:W0:Y:S01]  /*0230*/  LDC.U8 R10, c[0x0][0x2a0] ;  /* 0x0000a800ff0a7b82 */ /* 0x000e220000000000 */
[C---:B-----5:R-:W-:Y:S01]  /*0240*/  @P2 PRMT R5, R12.reuse, 0x7632, R5 ;  /* 0x000076320c052816 */ /* 0x060fe20000000005 */
[----:B------:R-:W-:Y:S01]  /*0250*/  HFMA2.MMA R37, -RZ, RZ, 0, 0 ;  /* 0x00000000ff257435 */ /* 0x000fe200000001ff */
[----:B------:R-:W-:Y:S01]  /*0260*/  @P2 PRMT R0, R15, 0x7632, R0 ;  /* 0x000076320f002816 */ /* 0x000fe20000000000 */
[----:B------:R-:W-:Y:S01]  /*0270*/  IMAD.U32 R9, R12, 0x10000, RZ ;  /* 0x000100000c097824 */ /* 0x000fe200078e00ff */
[----:B------:R-:W-:Y:S01]  /*0280*/  @P2 PRMT R4, R13, 0x7632, R4 ;  /* 0x000076320d042816 */ /* 0x000fe20000000004 */
[C---:B------:R-:W-:Y:S01]  /*0290*/  IMAD.U32 R7, R14.reuse, 0x10000, RZ ;  /* 0x000100000e077824 */ /* 0x040fe200078e00ff */
[----:B------:R-:W-:Y:S01]  /*02a0*/  @P2 PRMT R2, R14, 0x7632, R2 ;  /* 0x000076320e022816 */ /* 0x000fe20000000002 */
[----:B------:R-:W-:Y:S01]  /*02b0*/  IMAD.U32 R5, R5, 0x10000, RZ ;  /* 0x0001000005057824 */ /* 0x000fe200078e00ff */
[----:B------:R-:W-:Y:S01]  /*02c0*/  SHF.L.U32 R8, R13, 0x10, RZ ;  /* 0x000000100d087819 */ /* 0x000fe200000006ff */
[----:B------:R-:W-:Y:S01]  /*02d0*/  IMAD.U32 R0, R0, 0x10000, RZ ;  /* 0x0001000000007824 */ /* 0x000fe200078e00ff */
[----:B------:R-:W-:-:S02]  /*02e0*/  SHF.L.U32 R6, R15, 0x10, RZ ;  /* 0x000000100f067819 */ /* 0x000fc400000006ff */
[----:B------:R-:W-:Y:S02]  /*02f0*/  SHF.L.U32 R4, R4, 0x10, RZ ;  /* 0x0000001004047819 */ /* 0x000fe400000006ff */
[----:B------:R-:W-:-:S07]  /*0300*/  SHF.L.U32 R2, R2, 0x10, RZ ;  /* 0x0000001002027819 */ /* 0x000fce00000006ff */
.L_x_49:
[----:B-1----:R-:W1:Y:S02]  /*0310*/  LDC.64 R40, c[0x0][0x258] ;  /* 0x00009600ff287b82 */ /* 0x002e640000000a00 */
[----:B-1----:R-:W-:-:S05]  /*0320*/  IMAD.WIDE R40, R11, 0x4, R40 ;  /* 0x000000040b287825 */ /* 0x002fca00078e0228 */
[----:B-----5:R1:W5:Y:S01]  /*0330*/  LDG.E R61, desc[UR4][R40.64] ;  /* 0x00000004283d7981 */ /* 0x020362000c1e1900 */
[----:B------:R-:W-:Y:S01]  /*0340*/  MOV R50, UR20 ;  /* 0x0000001400327c02 */ /* 0x000fe20008000f00 */
[----:B------:R-:W-:Y:S01]  /*0350*/  BSSY B1, `(.L_x_44) ;  /* 0x0000067000017945 */ /* 0x000fe20003800000 */
[----:B------:R-:W-:-:S03]  /*0360*/  CS2R R64, SRZ ;  /* 0x0000000000407805 */ /* 0x000fc6000001ff00 */
        /* <DEDUP_REMOVED lines=9> */
[----:B------:R-:W3:Y:S01]  /*0400*/  LDG.E.128 R44, desc[UR4][R44.64] ;  /* 0x000000042c2c7981 */ /* 0x000ee2000c1e1d00 */
[----:B-1----:R-:W-:-:S06]  /*0410*/  IMAD.WIDE R54, R11, 0x4, R42 ;  /* 0x000000040b367825 */ /* 0x002fcc00078e022a */
[----:B------:R1:W4:Y:S01]  /*0420*/  LDG.E R54, desc[UR4][R54.64] ;  /* 0x0000000436367981 */ /* 0x000322000c1e1900 */
[----:B--2---:R-:W-:-:S06]  /*0430*/  IMAD.WIDE.U32 R40, R49, 0x10, R40 ;  /* 0x0000001031287825 */ /* 0x004fcc00078e0028 */
[----:B------:R-:W2:Y:S01]  /*0440*/  LDG.E.128 R40, desc[UR4][R40.64] ;  /* 0x0000000428287981 */ /* 0x000ea2000c1e1d00 */
[----:B------:R-:W-:-:S04]  /*0450*/  ISETP.NE.U32.AND P0, PT, RZ, UR8, PT ;  /* 0x00000008ff007c0c */ /* 0x000fc8000bf05070 */
[----:B------:R-:W-:-:S13]  /*0460*/  ISETP.NE.AND.EX P0, PT, RZ, UR9, PT, P0 ;  /* 0x00000009ff007c0c */ /* 0x000fda000bf05300 */
[----:B------:R-:W-:-:S04]  /*0470*/  @P0 LEA R52, P1, R49, UR8, 0x4 ;  /* 0x0000000831340c11 */ /* 0x000fc8000f8220ff */
[----:B------:R-:W-:-:S05]  /*0480*/  @P0 LEA.HI.X R53, R49, UR9, RZ, 0x4, P1 ;  /* 0x0000000931350c11 */ /* 0x000fca00088f24ff */
[----:B------:R4:W5:Y:S01]  /*0490*/  @P0 LDG.E.128 R12, desc[UR4][R52.64] ;  /* 0x00000004340c0981 */ /* 0x000962000c1e1d00 */
[----:B0-----:R-:W-:Y:S02]  /*04a0*/  ISETP.NE.AND P0, PT, R10, RZ, PT ;  /* 0x000000ff0a00720c */ /* 0x001fe40003f05270 */
[C---:B---3--:R-:W-:Y:S02]  /*04b0*/  PRMT R56, R47.reuse, 0x7632, R56 ;  /* 0x000076322f387816 */ /* 0x048fe40000000038 */
[C---:B------:R-:W-:Y:S02]  /*04c0*/  PRMT R3, R44.reuse, 0x7632, R3 ;  /* 0x000076322c037816 */ /* 0x040fe40000000003 */
[----:B------:R-:W-:Y:S02]  /*04d0*/  SHF.L.U32 R51, R44, 0x10, RZ ;  /* 0x000000102c337819 */ /* 0x000fe400000006ff */
[----:B-1----:R-:W-:Y:S02]  /*04e0*/  PRMT R55, R46, 0x7632, R55 ;  /* 0x000076322e377816 */ /* 0x002fe40000000037 */
[----:B------:R-:W-:-:S02]  /*04f0*/  SHF.L.U32 R47, R47, 0x10, RZ ;  /* 0x000000102f2f7819 */ /* 0x000fc400000006ff */
[----:B------:R-:W-:Y:S02]  /*0500*/  SHF.L.U32 R57, R46, 0x10, RZ ;  /* 0x000000102e397819 */ /* 0x000fe400000006ff */
[----:B----4-:R-:W-:Y:S02]  /*0510*/  FSEL R62, R54, RZ, !P0 ;  /* 0x000000ff363e7208 */ /* 0x010fe40004000000 */
[C---:B------:R-:W-:Y:S01]  /*0520*/  PRMT R54, R45.reuse, 0x7632, R54 ;  /* 0x000076322d367816 */ /* 0x040fe20000000036 */
[----:B------:R-:W-:Y:S01]  /*0530*/  IMAD.U32 R45, R45, 0x10000, RZ ;  /* 0x000100002d2d7824 */ /* 0x000fe200078e00ff */
[----:B------:R-:W-:-:S03]  /*0540*/  SHF.L.U32 R55, R55, 0x10, RZ ;  /* 0x0000001037377819 */ /* 0x000fc600000006ff */
[----:B------:R-:W-:Y:S01]  /*0550*/  FADD.FTZ R52, -R62, R45 ;  /* 0x0000002d3e347221 */ /* 0x000fe20000010100 */
[----:B------:R-:W-:Y:S01]  /*0560*/  SHF.L.U32 R45, R54, 0x10, RZ ;  /* 0x00000010362d7819 */ /* 0x000fe200000006ff */
[C---:B------:R-:W-:Y:S01]  /*0570*/  FADD.FTZ R44, -R62.reuse, R51 ;  /* 0x000000333e2c7221 */ /* 0x040fe20000010100 */
[----:B------:R-:W-:Y:S02]  /*0580*/  IMAD.U32 R3, R3, 0x10000, RZ ;  /* 0x0001000003037824 */ /* 0x000fe400078e00ff */
[--C-:B------:R-:W-:Y:S01]  /*0590*/  FADD.FTZ R60, -R62, R47.reuse ;  /* 0x0000002f3e3c7221 */ /* 0x100fe20000010100 */
[----:B------:R-:W-:Y:S01]  /*05a0*/  IMAD.U32 R51, R56, 0x10000, RZ ;  /* 0x0001000038337824 */ /* 0x000fe200078e00ff */
[----:B--2---:R-:W-:Y:S01]  /*05b0*/  PRMT R47, R41, 0x7632, R47 ;  /* 0x00007632292f7816 */ /* 0x004fe2000000002f */
[C---:B------:R-:W-:Y:S01]  /*05c0*/  FADD.FTZ R56, -R62.reuse, R45 ;  /* 0x0000002d3e387221 */ /* 0x040fe20000010100 */
[----:B------:R-:W-:Y:S01]  /*05d0*/  FADD.FTZ R46, -R62, R57 ;  /* 0x000000393e2e7221 */ /* 0x000fe20000010100 */
[----:B------:R-:W-:Y:S01]  /*05e0*/  PRMT R45, R40, 0x7632, R45 ;  /* 0x00007632282d7816 */ /* 0x000fe2000000002d */
[C---:B------:R-:W-:Y:S01]  /*05f0*/  FADD.FTZ R54, -R62.reuse, R3 ;  /* 0x000000033e367221 */ /* 0x040fe20000010100 */
[----:B------:R-:W-:Y:S01]  /*0600*/  FADD.FTZ R58, -R62, R55 ;  /* 0x000000373e3a7221 */ /* 0x000fe20000010100 */
[----:B------:R-:W-:Y:S01]  /*0610*/  SHF.L.U32 R40, R40, 0x10, RZ ;  /* 0x0000001028287819 */ /* 0x000fe200000006ff */
[----:B------:R-:W-:Y:S01]  /*0620*/  FADD.FTZ R62, -R62, R51 ;  /* 0x000000333e3e7221 */ /* 0x000fe20000010100 */
[C---:B------:R-:W-:Y:S01]  /*0630*/  PRMT R57, R42.reuse, 0x7632, R57 ;  /* 0x000076322a397816 */ /* 0x040fe20000000039 */
[----:B------:R-:W-:Y:S01]  /*0640*/  IMAD.U32 R51, R42, 0x10000, RZ ;  /* 0x000100002a337824 */ /* 0x000fe200078e00ff */
[----:B------:R-:W-:Y:S01]  /*0650*/  SHF.L.U32 R42, R45, 0x10, RZ ;  /* 0x000000102d2a7819 */ /* 0x000fe200000006ff */
[----:B------:R-:W-:-:S02]  /*0660*/  IMAD.U32 R53, R47, 0x10000, RZ ;  /* 0x000100002f357824 */ /* 0x000fc400078e00ff */
[----:B-----5:R-:W-:Y:S01]  /*0670*/  FMUL.FTZ R47, R61, R46 ;  /* 0x0000002e3d2f7220 */ /* 0x020fe20000410000 */
[----:B------:R-:W-:Y:S01]  /*0680*/  SHF.L.U32 R41, R41, 0x10, RZ ;  /* 0x0000001029297819 */ /* 0x000fe200000006ff */
[C---:B------:R-:W-:Y:S01]  /*0690*/  FMUL.FTZ R3, R61.reuse, R44 ;  /* 0x0000002c3d037220 */ /* 0x040fe20000410000 */
[----:B------:R-:W-:Y:S01]  /*06a0*/  FMUL.FTZ R54, R61, R54 ;  /* 0x000000363d367220 */ /* 0x000fe20000410000 */
[----:B------:R-:W-:Y:S01]  /*06b0*/  FMUL.FTZ R44, R9, R40 ;  /* 0x00000028092c7220 */ /* 0x000fe20000410000 */
[----:B------:R-:W-:Y:S01]  /*06c0*/  FMUL.FTZ R45, R61, R52 ;  /* 0x000000343d2d7220 */ /* 0x000fe20000410000 */
[----:B------:R-:W-:Y:S01]  /*06d0*/  FADD.FTZ R28, R28, R51 ;  /* 0x000000331c1c7221 */ /* 0x000fe20000010000 */
[-C--:B------:R-:W-:Y:S01]  /*06e0*/  FFMA.FTZ R24, R47, R51.reuse, R24 ;  /* 0x000000332f187223 */ /* 0x080fe20000010018 */
[----:B------:R-:W-:Y:S01]  /*06f0*/  FMUL.FTZ R52, R7, R51 ;  /* 0x0000003307347220 */ /* 0x000fe20000410000 */
[----:B------:R-:W-:Y:S01]  /*0700*/  PRMT R55, R43, 0x7632, R55 ;  /* 0x000076322b377816 */ /* 0x000fe20000000037 */
[----:B------:R-:W-:Y:S01]  /*0710*/  FADD.FTZ R37, R37, R42 ;  /* 0x0000002a25257221 */ /* 0x000fe20000010000 */
[-C--:B------:R-:W-:Y:S01]  /*0720*/  FFMA.FTZ R17, R54, R42.reuse, R17 ;  /* 0x0000002a36117223 */ /* 0x080fe20000010011 */
[----:B------:R-:W-:Y:S01]  /*0730*/  FMUL.FTZ R51, R5, R42 ;  /* 0x0000002a05337220 */ /* 0x000fe20000410000 */
[----:B------:R-:W-:Y:S01]  /*0740*/  FADD.FTZ R38, R38, R41 ;  /* 0x0000002926267221 */ /* 0x000fe20000010000 */
[-C--:B------:R-:W-:Y:S01]  /*0750*/  FFMA.FTZ R18, R45, R41.reuse, R18 ;  /* 0x000000292d127223 */ /* 0x080fe20000010012 */
[----:B------:R-:W-:Y:S01]  /*0760*/  FMUL.FTZ R46, R8, R41 ;  /* 0x00000029082e7220 */ /* 0x000fe20000410000 */
[----:B------:R-:W-:Y:S01]  /*0770*/  FADD.FTZ R42, RZ, R44 ;  /* 0x0000002cff2a7221 */ /* 0x000fe20000010000 */
[C---:B------:R-:W-:Y:S01]  /*0780*/  FFMA.FTZ R41, R3.reuse, R44, RZ ;  /* 0x0000002c03297223 */ /* 0x040fe200000100ff */
[----:B------:R-:W-:Y:S01]  /*0790*/  FADD.FTZ R36, R36, R40 ;  /* 0x0000002824247221 */ /* 0x000fe20000010000 */
[----:B------:R-:W-:Y:S01]  /*07a0*/  FFMA.FTZ R16, R3, R40, R16 ;  /* 0x0000002803107223 */ /* 0x000fe20000010010 */
[----:B------:R-:W-:Y:S01]  /*07b0*/  SHF.L.U32 R40, R55, 0x10, RZ ;  /* 0x0000001037287819 */ /* 0x000fe200000006ff */
[----:B------:R-:W-:Y:S01]  /*07c0*/  FMUL.FTZ R56, R61, R56 ;  /* 0x000000383d387220 */ /* 0x000fe20000410000 */
[----:B------:R-:W-:Y:S01]  /*07d0*/  FADD.FTZ R55, R42, R51 ;  /* 0x000000332a377221 */ /* 0x000fe20000010000 */
[----:B------:R-:W-:Y:S01]  /*07e0*/  FFMA.FTZ R42, R54, R51, R41 ;  /* 0x00000033362a7223 */ /* 0x000fe20000010029 */
[----:B------:R-:W-:Y:S01]  /*07f0*/  FADD.FTZ R39, R39, R53 ;  /* 0x0000003527277221 */ /* 0x000fe20000010000 */
[-C--:B------:R-:W-:Y:S01]  /*0800*/  FFMA.FTZ R19, R56, R53.reuse, R19 ;  /* 0x0000003538137223 */ /* 0x080fe20000010013 */
[----:B------:R-:W-:Y:S01]  /*0810*/  FMUL.FTZ R53, R4, R53 ;  /* 0x0000003504357220 */ /* 0x000fe20000410000 */
[----:B------:R-:W-:Y:S01]  /*0820*/  FADD.FTZ R64, R55, R46 ;  /* 0x0000002e37407221 */ /* 0x000fe20000010000 */
[----:B------:R-:W-:Y:S01]  /*0830*/  FFMA.FTZ R41, R45, R46, R42 ;  /* 0x0000002e2d297223 */ /* 0x000fe2000001002a */
[----:B------:R-:W-:Y:S01]  /*0840*/  SHF.L.U32 R57, R57, 0x10, RZ ;  /* 0x0000001039397819 */ /* 0x000fe200000006ff */
[----:B------:R-:W-:Y:S01]  /*0850*/  FMUL.FTZ R58, R61, R58 ;  /* 0x0000003a3d3a7220 */ /* 0x000fe20000410000 */
[----:B------:R-:W-:Y:S01]  /*0860*/  FADD.FTZ R59, R64, R53 ;  /* 0x00000035403b7221 */ /* 0x000fe20000010000 */
[----:B------:R-:W-:Y:S01]  /*0870*/  FFMA.FTZ R42, R56, R53, R41 ;  /* 0x00000035382a7223 */ /* 0x000fe20000010029 */
[----:B------:R-:W-:Y:S01]  /*0880*/  SHF.L.U32 R43, R43, 0x10, RZ ;  /* 0x000000102b2b7819 */ /* 0x000fe200000006ff */
[----:B------:R-:W-:Y:S01]  /*0890*/  FADD.FTZ R29, R29, R57 ;  /* 0x000000391d1d7221 */ /* 0x000fe20000010000 */
[----:B------:R-:W-:Y:S01]  /*08a0*/  FMUL.FTZ R55, R61, R60 ;  /* 0x0000003c3d377220 */ /* 0x000fe20000410000 */
[-C--:B------:R-:W-:Y:S01]  /*08b0*/  FFMA.FTZ R25, R58, R57.reuse, R25 ;  /* 0x000000393a197223 */ /* 0x080fe20000010019 */
        /* <DEDUP_REMOVED lines=8> */
[----:B------:R-:W-:Y:S01]  /*0940*/  FMUL.FTZ R62, R61, R62 ;  /* 0x0000003e3d3e7220 */ /* 0x000fe20000410000 */
[----:B------:R-:W-:Y:S01]  /*0950*/  FMUL.FTZ R59, R0, R40 ;  /* 0x00000028003b7220 */ /* 0x000fe20000410000 */
[----:B------:R-:W-:Y:S01]  /*0960*/  FADD.FTZ R64, R43, R60 ;  /* 0x0000003c2b407221 */ /* 0x000fe20000010000 */
[----:B------:R-:W-:Y:S01]  /*0970*/  FFMA.FTZ R42, R55, R60, R42 ;  /* 0x0000003c372a7223 */ /* 0x000fe2000001002a */
[----:B------:R-:W-:Y:S01]  /*0980*/  FADD.FTZ R31, R31, R40 ;  /* 0x000000281f1f7221 */ /* 0x000fe20000010000 */
[----:B------:R-:W-:Y:S01]  /*0990*/  FFMA.FTZ R27, R62, R40, R27 ;  /* 0x000000283e1b7223 */ /* 0x000fe2000001001b */
[----:B------:R-:W-:Y:S01]  /*09a0*/  FADD.FTZ R64, R64, R59 ;  /* 0x0000003b40407221 */ /* 0x000fe20000010000 */
[----:B------:R-:W-:-:S07]  /*09b0*/  FFMA.FTZ R65, R62, R59, R42 ;  /* 0x0000003b3e417223 */ /* 0x000fce000001002a */
.L_x_45:
[----:B------:R-:W-:Y:S05]  /*09c0*/  BSYNC B1 ;  /* 0x0000000000017941 */ /* 0x000fea0003800000 */
.L_x_44:
        /* <DEDUP_REMOVED lines=20> */
.L_x_61:
[----:B------:R-:W-:Y:S05]  /*0b10*/  @!P2 BRA.U `(.L_x_47) ;  /* 0x0000000500a8a947 */ /* 0x000fea0003800000 */
[----:B--2---:R-:W-:Y:S01]  /*0b20*/  FADD.FTZ R67, R66, R67 ;  /* 0x0000004342437221 */ /* 0x004fe20000010000 */
[----:B---3--:R-:W-:Y:S01]  /*0b30*/  FADD.FTZ R63, R65, R63 ;  /* 0x0000003f413f7221 */ /* 0x008fe20000010000 */
[----:B------:R-:W-:Y:S02]  /*0b40*/  BSSY B1, `(.L_x_47) ;  /* 0x0000067000017945 */ /* 0x000fe40003800000 */
[----:B------:R-:W-:Y:S01]  /*0b50*/  FMUL.FTZ R67, R67, UR7 ;  /* 0x0000000743437c20 */ /* 0x000fe20008410000 */
[----:B-1----:R-:W-:Y:S01]  /*0b60*/  FMUL.FTZ R66, R63, UR7 ;  /* 0x000000073f427c20 */ /* 0x002fe20008410000 */
        /* <DEDUP_REMOVED lines=10> */
[----:B------:R-:W-:Y:S01]  /*0c10*/  FFMA.FTZ R41, R47, R66, R65 ;  /* 0x000000422f297223 */ /* 0x000fe20000010041 */
[----:B------:R-:W-:Y:S01]  /*0c20*/  FADD.FTZ R42, R57, -R42 ;  /* 0x8000002a392a7221 */ /* 0x000fe20000010000 */
[----:B------:R-:W-:Y:S01]  /*0c30*/  FADD.FTZ R64, R44, -R43 ;  /* 0x8000002b2c407221 */ /* 0x000fe20000010000 */
[----:B------:R-:W-:Y:S01]  /*0c40*/  FADD.FTZ R43, R51, -R40 ;  /* 0x80000028332b7221 */ /* 0x000fe20000010000 */
[----:B------:R-:W-:Y:S01]  /*0c50*/  FADD.FTZ R40, R52, -R41 ;  /* 0x8000002934287221 */ /* 0x000fe20000010000 */
[----:B-----5:R-:W-:Y:S01]  /*0c60*/  FMUL.FTZ R41, R61, R42 ;  /* 0x0000002a3d297220 */ /* 0x020fe20000410000 */
[-CC-:B------:R-:W-:Y:S01]  /*0c70*/  FFMA.FTZ R67, R45, R66.reuse, R65.reuse ;  /* 0x000000422d437223 */ /* 0x180fe20000010041 */
[----:B------:R-:W-:Y:S01]  /*0c80*/  FMUL.FTZ R43, R61, R43 ;  /* 0x0000002b3d2b7220 */ /* 0x000fe20000410000 */
[-CC-:B------:R-:W-:Y:S01]  /*0c90*/  FFMA.FTZ R68, R56, R66.reuse, R65.reuse ;  /* 0x0000004238447223 */ /* 0x180fe20000010041 */
[-CC-:B------:R-:W-:Y:S01]  /*0ca0*/  FFMA.FTZ R63, R55, R66.reuse, R65.reuse ;  /* 0x00000042373f7223 */ /* 0x180fe20000010041 */
[----:B------:R-:W-:Y:S01]  /*0cb0*/  @P0 PRMT R42, R12, 0x7632, R42 ;  /* 0x000076320c2a0816 */ /* 0x000fe2000000002a */
[----:B------:R-:W-:Y:S01]  /*0cc0*/  FFMA.FTZ R66, R62, R66, R65 ;  /* 0x000000423e427223 */ /* 0x000fe20000010041 */
[----:B------:R-:W-:Y:S01]  /*0cd0*/  FADD.FTZ R67, R46, -R67 ;  /* 0x800000432e437221 */ /* 0x000fe20000010000 */
[----:B------:R-:W-:Y:S01]  /*0ce0*/  FADD.FTZ R68, R53, -R68 ;  /* 0x8000004435447221 */ /* 0x000fe20000010000 */
[----:B------:R-:W-:Y:S01]  /*0cf0*/  @P0 SHF.L.U32 R42, R42, 0x10, RZ ;  /* 0x000000102a2a0819 */ /* 0x000fe200000006ff */
[----:B------:R-:W-:Y:S01]  /*0d00*/  FADD.FTZ R63, R60, -R63 ;  /* 0x8000003f3c3f7221 */ /* 0x000fe20000010000 */
[----:B------:R-:W-:Y:S01]  /*0d10*/  FADD.FTZ R66, R59, -R66 ;  /* 0x800000423b427221 */ /* 0x000fe20000010000 */
[C---:B------:R-:W-:Y:S01]  /*0d20*/  FMUL.FTZ R67, R61.reuse, R67 ;  /* 0x000000433d437220 */ /* 0x040fe20000410000 */
[----:B------:R-:W-:Y:S01]  /*0d30*/  FMUL.FTZ R64, R61, R64 ;  /* 0x000000403d407220 */ /* 0x000fe20000410000 */
[----:B------:R-:W-:Y:S01]  /*0d40*/  @P0 FADD.FTZ R43, R43, R42 ;  /* 0x0000002a2b2b0221 */ /* 0x000fe20000010000 */
[----:B------:R-:W-:Y:S01]  /*0d50*/  @P0 SHF.L.U32 R42, R13, 0x10, RZ ;  /* 0x000000100d2a0819 */ /* 0x000fe200000006ff */
[C---:B------:R-:W-:Y:S01]  /*0d60*/  FMUL.FTZ R68, R61.reuse, R68 ;  /* 0x000000443d447220 */ /* 0x040fe20000410000 */
[C---:B------:R-:W-:Y:S01]  /*0d70*/  FMUL.FTZ R40, R61.reuse, R40 ;  /* 0x000000283d287220 */ /* 0x040fe20000410000 */
[C---:B------:R-:W-:Y:S01]  /*0d80*/  FMUL.FTZ R63, R61.reuse, R63 ;  /* 0x0000003f3d3f7220 */ /* 0x040fe20000410000 */
[----:B------:R-:W-:Y:S01]  /*0d90*/  FMUL.FTZ R66, R61, R66 ;  /* 0x000000423d427220 */ /* 0x000fe20000410000 */
[--C-:B------:R-:W-:Y:S01]  /*0da0*/  @P0 FADD.FTZ R67, R67, R42.reuse ;  /* 0x0000002a43430221 */ /* 0x100fe20000010000 */
[----:B------:R-:W-:Y:S01]  /*0db0*/  @P0 IMAD.U32 R61, R12, 0x10000, RZ ;  /* 0x000100000c3d0824 */ /* 0x000fe200078e00ff */
[----:B------:R-:W-:-:S03]  /*0dc0*/  @P0 PRMT R42, R13, 0x7632, R42 ;  /* 0x000076320d2a0816 */ /* 0x000fc6000000002a */
[----:B------:R-:W-:Y:S02]  /*0dd0*/  @P0 FADD.FTZ R64, R64, R61 ;  /* 0x0000003d40400221 */ /* 0x000fe40000010000 */
[----:B------:R-:W-:Y:S01]  /*0de0*/  @P0 IMAD.U32 R61, R42, 0x10000, RZ ;  /* 0x000100002a3d0824 */ /* 0x000fe200078e00ff */
[----:B------:R-:W-:-:S03]  /*0df0*/  @P0 PRMT R42, R14, 0x7632, R42 ;  /* 0x000076320e2a0816 */ /* 0x000fc6000000002a */
[----:B------:R-:W-:Y:S01]  /*0e00*/  @P0 FADD.FTZ R68, R68, R61 ;  /* 0x0000003d44440221 */ /* 0x000fe20000010000 */
[----:B------:R-:W-:Y:S02]  /*0e10*/  @P0 SHF.L.U32 R42, R42, 0x10, RZ ;  /* 0x000000102a2a0819 */ /* 0x000fe400000006ff */
[----:B------:R-:W-:-:S03]  /*0e20*/  @P0 SHF.L.U32 R61, R14, 0x10, RZ ;  /* 0x000000100e3d0819 */ /* 0x000fc600000006ff */
[----:B------:R-:W-:Y:S01]  /*0e30*/  @P0 FADD.FTZ R41, R41, R42 ;  /* 0x0000002a29290221 */ /* 0x000fe20000010000 */
[----:B------:R-:W-:Y:S02]  /*0e40*/  @P0 IMAD.U32 R42, R15, 0x10000, RZ ;  /* 0x000100000f2a0824 */ /* 0x000fe400078e00ff */
[----:B------:R-:W-:Y:S02]  /*0e50*/  @P0 FADD.FTZ R40, R40, R61 ;  /* 0x0000003d28280221 */ /* 0x000fe40000010000 */
[--C-:B------:R-:W-:Y:S01]  /*0e60*/  @P0 FADD.FTZ R63, R63, R42.reuse ;  /* 0x0000002a3f3f0221 */ /* 0x100fe20000010000 */
[----:B------:R-:W-:-:S04]  /*0e70*/  @P0 PRMT R42, R15, 0x7632, R42 ;  /* 0x000076320f2a0816 */ /* 0x000fc8000000002a */
[----:B------:R-:W-:Y:S02]  /*0e80*/  @P0 SHF.L.U32 R61, R42, 0x10, RZ ;  /* 0x000000102a3d0819 */ /* 0x000fe400000006ff */
[----:B------:R-:W-:-:S03]  /*0e90*/  @P1 F2FP.BF16.F32.PACK_AB R42, RZ, R40 ;  /* 0x00000028ff2a123e */ /* 0x000fc600000010ff */
[----:B------:R-:W-:Y:S01]  /*0ea0*/  @P0 FADD.FTZ R66, R66, R61 ;  /* 0x0000003d42420221 */ /* 0x000fe20000010000 */
[----:B------:R-:W-:Y:S02]  /*0eb0*/  ISETP.NE.U32.AND P0, PT, RZ, UR14, PT ;  /* 0x0000000eff007c0c */ /* 0x000fe4000bf05070 */
[----:B------:R-:W-:Y:S02]  /*0ec0*/  @P1 PRMT R34, R42, 0x7610, R34 ;  /* 0x000076102a221816 */ /* 0x000fe40000000022 */
[----:B------:R-:W-:-:S13]  /*0ed0*/  ISETP.NE.AND.EX P0, PT, RZ, UR15, PT, P0 ;  /* 0x0000000fff007c0c */ /* 0x000fda000bf05300 */
[----:B------:R-:W-:Y:S02]  /*0ee0*/  @P0 F2FP.BF16.F32.PACK_AB R42, RZ, R40 ;  /* 0x00000028ff2a023e */ /* 0x000fe400000010ff */
[-C--:B------:R-:W-:Y:S02]  /*0ef0*/  @P0 F2FP.BF16.F32.PACK_AB R61, RZ, R41.reuse ;  /* 0x00000029ff3d023e */ /* 0x080fe400000010ff */
[----:B------:R-:W-:Y:S02]  /*0f00*/  @P0 PRMT R22, R42, 0x7610, R22 ;  /* 0x000076102a160816 */ /* 0x000fe40000000016 */
[----:B------:R-:W-:Y:S02]  /*0f10*/  @P1 F2FP.BF16.F32.PACK_AB R42, RZ, R41 ;  /* 0x00000029ff2a123e */ /* 0x000fe400000010ff */
[----:B------:R-:W-:Y:S02]  /*0f20*/  @P0 F2FP.BF16.F32.PACK_AB R65, RZ, R64 ;  /* 0x00000040ff41023e */ /* 0x000fe400000010ff */
[----:B------:R-:W-:-:S02]  /*0f30*/  @P1 PRMT R34, R34, 0x5410, R42 ;  /* 0x0000541022221816 */ /* 0x000fc4000000002a */
[----:B------:R-:W-:Y:S02]  /*0f40*/  F2FP.BF16.F32.PACK_AB R42, R41, R40 ;  /* 0x00000028292a723e */ /* 0x000fe400000010ff */
[-C--:B------:R-:W-:Y:S02]  /*0f50*/  @P1 F2FP.BF16.F32.PACK_AB R40, RZ, R67.reuse ;  /* 0x00000043ff28123e */ /* 0x080fe400000010ff */
[----:B------:R-:W-:Y:S02]  /*0f60*/  @P1 F2FP.BF16.F32.PACK_AB R41, RZ, R68 ;  /* 0x00000044ff29123e */ /* 0x000fe400000010ff */
[----:B------:R-:W-:Y:S02]  /*0f70*/  @P1 PRMT R33, R40, 0x7610, R33 ;  /* 0x0000761028211816 */ /* 0x000fe40000000021 */
[----:B------:R-:W-:Y:S02]  /*0f80*/  @P0 F2FP.BF16.F32.PACK_AB R40, RZ, R67 ;  /* 0x00000043ff28023e */ /* 0x000fe400000010ff */
[----:B------:R-:W-:-:S02]  /*0f90*/  @P1 PRMT R33, R33, 0x5410, R41 ;  /* 0x0000541021211816 */ /* 0x000fc40000000029 */
[----:B------:R-:W-:Y:S02]  /*0fa0*/  @P0 PRMT R21, R40, 0x7610, R21 ;  /* 0x0000761028150816 */ /* 0x000fe40000000015 */
[----:B------:R-:W-:Y:S02]  /*0fb0*/  @P1 F2FP.BF16.F32.PACK_AB R40, RZ, R64 ;  /* 0x00000040ff28123e */ /* 0x000fe400000010ff */
[----:B------:R-:W-:Y:S02]  /*0fc0*/  @P0 PRMT R20, R65, 0x7610, R20 ;  /* 0x0000761041140816 */ /* 0x000fe40000000014 */
[----:B------:R-:W-:Y:S02]  /*0fd0*/  @P1 PRMT R32, R40, 0x7610, R32 ;  /* 0x0000761028201816 */ /* 0x000fe40000000020 */
[----:B------:R-:W-:Y:S02]  /*0fe0*/  @P1 F2FP.BF16.F32.PACK_AB R40, RZ, R43 ;  /* 0x0000002bff28123e */ /* 0x000fe400000010ff */
[----:B------:R-:W-:-:S02]  /*0ff0*/  @P0 F2FP.BF16.F32.PACK_AB R69, RZ, R63 ;  /* 0x0000003fff45023e */ /* 0x000fc400000010ff */
[----:B------:R-:W-:Y:S02]  /*1000*/  @P1 PRMT R32, R32, 0x5410, R40 ;  /* 0x0000541020201816 */ /* 0x000fe40000000028 */
[----:B------:R-:W-:Y:S02]  /*1010*/  @P1 F2FP.BF16.F32.PACK_AB R40, RZ, R63 ;  /* 0x0000003fff28123e */ /* 0x000fe400000010ff */
[----:B------:R-:W-:Y:S02]  /*1020*/  @P0 PRMT R22, R22, 0x5410, R61 ;  /* 0x0000541016160816 */ /* 0x000fe4000000003d */
[----:B------:R-:W-:Y:S02]  /*1030*/  @P1 PRMT R35, R40, 0x7610, R35 ;  /* 0x0000761028231816 */ /* 0x000fe40000000023 */
[----:B------:R-:W-:Y:S02]  /*1040*/  @P1 F2FP.BF16.F32.PACK_AB R40, RZ, R66 ;  /* 0x00000042ff28123e */ /* 0x000fe400000010ff */
[----:B------:R-:W-:-:S02]  /*1050*/  @P0 F2FP.BF16.F32.PACK_AB R61, RZ, R68 ;  /* 0x00000044ff3d023e */ /* 0x000fc400000010ff */
[----:B------:R-:W-:Y:S02]  /*1060*/  @P1 PRMT R35, R35, 0x5410, R40 ;  /* 0x0000541023231816 */ /* 0x000fe40000000028 */
[----:B------:R-:W-:Y:S02]  /*1070*/  ISETP.NE.U32.AND P1, PT, RZ, UR12, PT ;  /* 0x0000000cff007c0c */ /* 0x000fe4000bf25070 */
[----:B------:R-:W-:Y:S02]  /*1080*/  @P0 PRMT R23, R69, 0x7610, R23 ;  /* 0x0000761045170816 */ /* 0x000fe40000000017 */
[----:B------:R-:W-:Y:S02]  /*1090*/  ISETP.NE.AND.EX P1, PT, RZ, UR13, PT, P1 ;  /* 0x0000000dff007c0c */ /* 0x000fe4000bf25310 */
[----:B------:R-:W-:-:S11]  /*10a0*/  @P0 PRMT R21, R21, 0x5410, R61 ;  /* 0x0000541015150816 */ /* 0x000fd6000000003d */
[----:B------:R-:W0:Y:S02]  /*10b0*/  @P1 LDC.64 R40, c[0x0][0x308] ;  /* 0x0000c200ff281b82 */ /* 0x000e240000000a00 */
[----:B0-----:R-:W-:-:S05]  /*10c0*/  @P1 IMAD.WIDE.U32 R40, R49, 0x10, R40 ;  /* 0x0000001031281825 */ /* 0x001fca00078e0028 */
[----:B------:R0:W-:Y:S02]  /*10d0*/  @P1 STG.E.128 desc[UR4][R40.64], R32 ;  /* 0x0000002028001986 */ /* 0x0001e4000c101d04 */
[----:B0-----:R-:W-:Y:S02]  /*10e0*/  F2FP.BF16.F32.PACK_AB R40, R43, R64 ;  /* 0x000000402b28723e */ /* 0x001fe400000010ff */
[----:B------:R-:W0:Y:S01]  /*10f0*/  LDC.64 R64, c[0x0][0x2f8] ;  /* 0x0000be00ff407b82 */ /* 0x000e220000000a00 */
[----:B------:R-:W-:Y:S02]  /*1100*/  F2FP.BF16.F32.PACK_AB R41, R68, R67 ;  /* 0x000000434429723e */ /* 0x000fe400000010ff */
[----:B------:R-:W-:Y:S02]  /*1110*/  @P0 F2FP.BF16.F32.PACK_AB R67, RZ, R43 ;  /* 0x0000002bff43023e */ /* 0x000fe400000010ff */
[----:B------:R-:W-:Y:S02]  /*1120*/  F2FP.BF16.F32.PACK_AB R43, R66, R63 ;  /* 0x0000003f422b723e */ /* 0x000fe400000010ff */
[----:B------:R-:W-:-:S02]  /*1130*/  @P0 F2FP.BF16.F32.PACK_AB R68, RZ, R66 ;  /* 0x00000042ff44023e */ /* 0x000fc400000010ff */
[----:B------:R-:W-:Y:S02]  /*1140*/  @P0 PRMT R20, R20, 0x5410, R67 ;  /* 0x0000541014140816 */ /* 0x000fe40000000043 */
[----:B------:R-:W-:Y:S01]  /*1150*/  @P0 PRMT R23, R23, 0x5410, R68 ;  /* 0x0000541017170816 */ /* 0x000fe20000000044 */
[----:B0-----:R-:W-:-:S05]  /*1160*/  IMAD.WIDE.U32 R64, R49, 0x10, R64 ;  /* 0x0000001031407825 */ /* 0x001fca00078e0040 */
[----:B------:R0:W-:Y:S02]  /*1170*/  STG.E.128 desc[UR4][R64.64], R40 ;  /* 0x0000002840007986 */ /* 0x0001e4000c101d04 */
[----:B0-----:R-:W-:-:S04]  /*1180*/  @P0 LEA R64, P1, R49, UR14, 0x4 ;  /* 0x0000000e31400c11 */ /* 0x001fc8000f8220ff */
[----:B------:R-:W-:-:S05]  /*1190*/  @P0 LEA.HI.X R65, R49, UR15, RZ, 0x4, P1 ;  /* 0x0000000f31410c11 */ /* 0x000fca00088f24ff */
[----:B------:R1:W-:Y:S04]  /*11a0*/  @P0 STG.E.128 desc[UR4][R64.64], R20 ;  /* 0x0000001440000986 */ /* 0x0003e8000c101d04 */
.L_x_48:
[----:B------:R-:W-:Y:S05]  /*11b0*/  BSYNC B1 ;  /* 0x0000000000017941 */ /* 0x000fea0003800000 */
.L_x_47:
[----:B------:R-:W4:Y:S02]  /*11c0*/  LDC.64 R40, c[0x0][0x210] ;  /* 0x00008400ff287b82 */ /* 0x000f240000000a00 */
[----:B----4-:R-:W-:-:S04]  /*11d0*/  LEA R11, R40, R11, 0x2 ;  /* 0x0000000b280b7211 */ /* 0x010fc800078e10ff */
[----:B------:R-:W-:-:S13]  /*11e0*/  ISETP.GE.AND P0, PT, R11, R41, PT ;  /* 0x000000290b00720c */ /* 0x000fda0003f06270 */
[----:B------:R-:W-:Y:S05]  /*11f0*/  @!P0 BRA `(.L_x_49) ;  /* 0xfffffff000448947 */ /* 0x000fea000383ffff */
.L_x_43:
[----:B------:R-:W-:Y:S05]  /*1200*/  BSYNC B0 ;  /* 0x0000000000007941 */ /* 0x000fea0003800000 */
.L_x_42:
[----:B------:R-:W4:Y:S01]  /*1210*/  S2R R3, SR_CgaCtaId ;  /* 0x0000000000037919 */ /* 0x000f220000008800 */
[----:B------:R-:W-:Y:S01]  /*1220*/  MOV R0, 0x400 ;  /* 0x0000040000007802 */ /* 0x000fe20000000f00 */
[----:B------:R-:W-:Y:S05]  /*1230*/  WARPSYNC.ALL ;  /* 0x0000000000007948 */ /* 0x000fea0003800000 */
[----:B-1----:R-:W1:Y:S01]  /*1240*/  S2R R21, SR_TID.X ;  /* 0x0000000000157919 */ /* 0x002e620000002100 */
[----:B------:R-:W-:Y:S01]  /*1250*/  ULDC.64 UR16, c[0x0][0x2d8] ;  /* 0x0000b60000107ab9 */ /* 0x000fe20000000a00 */
[----:B------:R-:W-:Y:S01]  /*1260*/  ULDC.64 UR18, c[0x0][0x2d0] ;  /* 0x0000b40000127ab9 */ /* 0x000fe20000000a00 */
[----:B-----5:R-:W0:Y:S01]  /*1270*/  S2R R15, SR_CTAID.X ;  /* 0x00000000000f7919 */ /* 0x020e220000002500 */
[----:B----4-:R-:W-:-:S05]  /*1280*/  LEA R0, R3, R0, 0x18 ;  /* 0x0000000003007211 */ /* 0x010fca00078ec0ff */
[C---:B-1----:R-:W-:Y:S01]  /*1290*/  IMAD R2, R21.reuse, 0x20, R0 ;  /* 0x0000002015027824 */ /* 0x042fe200078e0200 */
[----:B------:R-:W-:-:S04]  /*12a0*/  LEA R0, R21, R0, 0x2 ;  /* 0x0000000015007211 */ /* 0x000fc800078e10ff */
[----:B------:R-:W-:Y:S04]  /*12b0*/  STS.128 [R2], R36 ;  /* 0x0000002402007388 */ /* 0x000fe80000000c00 */
[----:B------:R0:W-:Y:S01]  /*12c0*/  STS.128 [R2+0x10], R28 ;  /* 0x0000101c02007388 */ /* 0x0001e20000000c00 */
[----:B------:R-:W-:Y:S01]  /*12d0*/  BAR.SYNC.DEFER_BLOCKING 0x0 ;  /* 0x0000000000007b1d */ /* 0x000fe20000010000 */
[----:B0-----:R-:W-:Y:S01]  /*12e0*/  IMAD R30, R15, R50, RZ ;  /* 0x000000320f1e7224 */ /* 0x001fe200078e02ff */
[----:B------:R-:W-:-:S04]  /*12f0*/  IADD3 R50, R50, 0x7f, -R21 ;  /* 0x0000007f32327810 */ /* 0x000fc80007ffe815 */
[C---:B------:R-:W-:Y:S02]  /*1300*/  LOP3.LUT P1, RZ, R50.reuse, 0xffffff80, RZ, 0xc0, !PT ;  /* 0xffffff8032ff7812 */ /* 0x040fe4000782c0ff */
[----:B------:R-:W-:Y:S01]  /*1310*/  ISETP.GE.U32.AND P0, PT, R50, 0x100, PT ;  /* 0x000001003200780c */ /* 0x000fe20003f06070 */
[----:B------:R-:W0:Y:S04]  /*1320*/  LDS R3, [R0] ;  /* 0x0000000000037984 */ /* 0x000e280000000800 */
[----:B------:R-:W1:Y:S04]  /*1330*/  LDS R6, [R0+0x400] ;  /* 0x0004000000067984 */ /* 0x000e680000000800 */
[----:B------:R-:W4:Y:S04]  /*1340*/  LDS R4, [R0+0x200] ;  /* 0x0002000000047984 */ /* 0x000f280000000800 */
[----:B------:R-:W2:Y:S04]  /*1350*/  LDS R5, [R0+0x600] ;  /* 0x0006000000057984 */ /* 0x000ea80000000800 */
[----:B------:R-:W3:Y:S04]  /*1360*/  LDS R8, [R0+0x800] ;  /* 0x0008000000087984 */ /* 0x000ee80000000800 */
[----:B------:R-:W3:Y:S04]  /*1370*/  LDS R7, [R0+0xa00] ;  /* 0x000a000000077984 */ /* 0x000ee80000000800 */
[----:B------:R-:W-:Y:S04]  /*1380*/  LDS R10, [R0+0xc00] ;  /* 0x000c0000000a7984 */ /* 0x000fe80000000800 */
[----:B------:R-:W3:Y:S01]  /*1390*/  LDS R12, [R0+0xe00] ;  /* 0x000e0000000c7984 */ /* 0x000ee20000000800 */
[----:B------:R-:W-:Y:S01]  /*13a0*/  BAR.SYNC.DEFER_BLOCKING 0x0 ;  /* 0x0000000000007b1d */ /* 0x000fe20000010000 */
[----:B0-----:R-:W-:-:S04]  /*13b0*/  FADD.FTZ R3, RZ, R3 ;  /* 0x00000003ff037221 */ /* 0x001fc80000010000 */
[----:B-1----:R-:W-:Y:S01]  /*13c0*/  FADD.FTZ R3, R3, R6 ;  /* 0x0000000603037221 */ /* 0x002fe20000010000 */
[----:B----4-:R-:W-:-:S04]  /*13d0*/  FADD.FTZ R4, RZ, R4 ;  /* 0x00000004ff047221 */ /* 0x010fc80000010000 */
[----:B--2---:R-:W-:Y:S01]  /*13e0*/  FADD.FTZ R4, R4, R5 ;  /* 0x0000000504047221 */ /* 0x004fe20000010000 */
[----:B------:R-:W-:Y:S01]  /*13f0*/  STS.128 [R2], R16 ;  /* 0x0000001002007388 */ /* 0x000fe20000000c00 */
[----:B---3--:R-:W-:-:S03]  /*1400*/  FADD.FTZ R3, R3, R8 ;  /* 0x0000000803037221 */ /* 0x008fc60000010000 */
[----:B------:R0:W-:Y:S01]  /*1410*/  STS.128 [R2+0x10], R24 ;  /* 0x0000101802007388 */ /* 0x0001e20000000c00 */
[----:B------:R-:W-:Y:S01]  /*1420*/  FADD.FTZ R7, R4, R7 ;  /* 0x0000000704077221 */ /* 0x000fe20000010000 */
[----:B------:R-:W-:Y:S03]  /*1430*/  BAR.SYNC.DEFER_BLOCKING 0x0 ;  /* 0x0000000000007b1d */ /* 0x000fe60000010000 */
        /* <DEDUP_REMOVED lines=12> */
[----:B0-----:R-:W-:-:S02]  /*1500*/  IMAD.SHL.U32 R0, R2, 0x4, RZ ;  /* 0x0000000402007824 */ /* 0x001fc400078e00ff */
[----:B------:R-:W-:-:S03]  /*1510*/  FADD.FTZ R9, RZ, R9 ;  /* 0x00000009ff097221 */ /* 0x000fc60000010000 */
[C---:B------:R-:W-:Y:S02]  /*1520*/  IADD3 R6, P2, R0.reuse, UR16, RZ ;  /* 0x0000001000067c10 */ /* 0x040fe4000ff5e0ff */
[----:B------:R-:W-:Y:S01]  /*1530*/  IADD3 R0, P3, R0, UR18, RZ ;  /* 0x0000001200007c10 */ /* 0x000fe2000ff7e0ff */
[----:B-1----:R-:W-:Y:S01]  /*1540*/  FADD.FTZ R9, R9, R14 ;  /* 0x0000000e09097221 */ /* 0x002fe20000010000 */
[C---:B------:R-:W-:Y:S02]  /*1550*/  IADD3.X R17, R15.reuse, UR17, RZ, P2, !PT ;  /* 0x000000110f117c10 */ /* 0x040fe400097fe4ff */
[----:B------:R-:W-:Y:S01]  /*1560*/  IADD3.X R15, R15, UR19, RZ, P3, !PT ;  /* 0x000000130f0f7c10 */ /* 0x000fe20009ffe4ff */
[----:B--2---:R-:W-:Y:S01]  /*1570*/  FADD.FTZ R22, R9, R22 ;  /* 0x0000001609167221 */ /* 0x004fe20000010000 */
[----:B------:R-:W-:Y:S02]  /*1580*/  @P1 IMAD.MOV.U32 R4, RZ, RZ, R0 ;  /* 0x000000ffff041224 */ /* 0x000fe400078e0000 */
[----:B------:R-:W-:Y:S01]  /*1590*/  FADD.FTZ R9, R3, R10 ;  /* 0x0000000a03097221 */ /* 0x000fe20000010000 */
[----:B------:R-:W-:Y:S01]  /*15a0*/  @P1 IADD3 R0, P3, R0, 0x200, RZ ;  /* 0x0000020000001810 */ /* 0x000fe20007f7e0ff */
[----:B---3--:R-:W-:Y:S01]  /*15b0*/  FADD.FTZ R11, RZ, R11 ;  /* 0x0000000bff0b7221 */ /* 0x008fe20000010000 */
[----:B------:R-:W-:-:S02]  /*15c0*/  @P1 MOV R2, R6 ;  /* 0x0000000600021202 */ /* 0x000fc40000000f00 */
[----:B------:R-:W-:Y:S01]  /*15d0*/  @P1 MOV R3, R17 ;  /* 0x0000001100031202 */ /* 0x000fe20000000f00 */
[----:B----4-:R-:W-:Y:S01]  /*15e0*/  FADD.FTZ R13, R22, R13 ;  /* 0x0000000d160d7221 */ /* 0x010fe20000010000 */
[----:B------:R-:W-:Y:S01]  /*15f0*/  @P1 MOV R5, R15 ;  /* 0x0000000f00051202 */ /* 0x000fe20000000f00 */
[----:B------:R-:W-:Y:S01]  /*1600*/  @P1 IMAD.X R15, RZ, RZ, R15, P3 ;  /* 0x000000ffff0f1224 */ /* 0x000fe200018e060f */
[----:B------:R-:W-:Y:S01]  /*1610*/  @P1 IADD3 R6, P2, R6, 0x200, RZ ;  /* 0x0000020006061810 */ /* 0x000fe20007f5e0ff */
[----:B------:R-:W-:Y:S01]  /*1620*/  FADD.FTZ R11, R11, R20 ;  /* 0x000000140b0b7221 */ /* 0x000fe20000010000 */
[----:B------:R0:W-:Y:S02]  /*1630*/  @P1 STG.E desc[UR4][R2.64], R13 ;  /* 0x0000000d02001986 */ /* 0x0001e4000c101904 */
[----:B------:R-:W-:Y:S01]  /*1640*/  @P1 IADD3.X R17, RZ, R17, RZ, P2, !PT ;  /* 0x00000011ff111210 */ /* 0x000fe200017fe4ff */
[----:B------:R-:W-:Y:S01]  /*1650*/  FADD.FTZ R11, R11, R28 ;  /* 0x0000001c0b0b7221 */ /* 0x000fe20000010000 */
[----:B------:R1:W-:Y:S03]  /*1660*/  @P1 STG.E desc[UR4][R4.64], R9 ;  /* 0x0000000904001986 */ /* 0x0003e6000c101904 */
[----:B------:R-:W-:Y:S01]  /*1670*/  FADD.FTZ R11, R11, R16 ;  /* 0x000000100b0b7221 */ /* 0x000fe20000010000 */
[----:B0-----:R-:W-:-:S02]  /*1680*/  MOV R2, R6 ;  /* 0x0000000600027202 */ /* 0x001fc40000000f00 */
[----:B------:R-:W-:Y:S01]  /*1690*/  MOV R3, R17 ;  /* 0x0000001100037202 */ /* 0x000fe20000000f00 */
[----:B-1----:R-:W-:Y:S01]  /*16a0*/  IMAD.MOV.U32 R4, RZ, RZ, R0 ;  /* 0x000000ffff047224 */ /* 0x002fe200078e0000 */
[----:B------:R-:W-:Y:S01]  /*16b0*/  MOV R5, R15 ;  /* 0x0000000f00057202 */ /* 0x000fe20000000f00 */
[----:B------:R-:W-:Y:S06]  /*16c0*/  @!P0 EXIT ;  /* 0x000000000000894d */ /* 0x000fec0003800000 */
[----:B------:R-:W-:Y:S04]  /*16d0*/  STG.E desc[UR4][R2.64], R11 ;  /* 0x0000000b02007986 */ /* 0x000fe8000c101904 */
[----:B------:R-:W-:Y:S01]  /*16e0*/  STG.E desc[UR4][R4.64], R7 ;  /* 0x0000000704007986 */ /* 0x000fe2000c101904 */
[----:B------:R-:W-:Y:S05]  /*16f0*/  EXIT ;  /* 0x000000000000794d */ /* 0x000fea0003800000 */
.L_x_46:
        /* <DEDUP_REMOVED lines=8> */
.L_x_51:
[----:B------:R-:W-:Y:S05]  /*1780*/  BSYNC B1 ;  /* 0x0000000000017941 */ /* 0x000fea0003800000 */
.L_x_50:
[----:B------:R-:W-:Y:S01]  /*1790*/  HFMA2.MMA R42, -RZ, RZ, 0, 5.9604644775390625e-08 ;  /* 0x00000001ff2a7435 */ /* 0x000fe200000001ff */
[----:B------:R-:W-:Y:S01]  /*17a0*/  IMAD.MOV.U32 R43, RZ, RZ, R65 ;  /* 0x000000ffff2b7224 */ /* 0x000fe200078e0041 */
[----:B------:R-:W-:Y:S01]  /*17b0*/  MOV R41, 0x1f ;  /* 0x0000001f00297802 */ /* 0x000fe20000000f00 */
[----:B------:R-:W-:Y:S02]  /*17c0*/  IMAD.MOV.U32 R40, RZ, RZ, -0x1 ;  /* 0xffffffffff287424 */ /* 0x000fe400078e00ff */
[----:B------:R-:W-:-:S07]  /*17d0*/  FADD.FTZ R67, R63, R64 ;  /* 0x000000403f437221 */ /* 0x000fce0000010000 */
[----:B------:R-:W-:Y:S05]  /*17e0*/  WARPSYNC.COLLECTIVE R40, `(.L_x_52) ;  /* 0x0000000028087348 */ /* 0x000fea0003c00000 */
[----:B------:R0:W1:Y:S02]  /*17f0*/  SHFL.BFLY P0, R63, R43, R42, R41 ;  /* 0x0c00002a2b3f7389 */ /* 0x0000640000000029 */
[----:B01----:R-:W-:Y:S01]  /*1800*/  ENDCOLLECTIVE ;  /* 0x000000000000791b */ /* 0x003fe20003800000 */
.L_x_52:
[----:B------:R-:W-:Y:S01]  /*1810*/  MOV R43, R67 ;  /* 0x00000043002b7202 */ /* 0x000fe20000000f00 */
[----:B------:R-:W-:Y:S01]  /*1820*/  IMAD.MOV.U32 R42, RZ, RZ, 0x2 ;  /* 0x00000002ff2a7424 */ /* 0x000fe200078e00ff */
[----:B------:R-:W-:-:S07]  /*1830*/  MOV R66, R63 ;  /* 0x0000003f00427202 */ /* 0x000fce0000000f00 */
[----:B------:R-:W-:Y:S05]  /*1840*/  WARPSYNC.COLLECTIVE R40, `(.L_x_53) ;  /* 0x0000000028087348 */ /* 0x000fea0003c00000 */
[----:B------:R0:W1:Y:S02]  /*1850*/  SHFL.BFLY P0, R63, R43, R42, R41 ;  /* 0x0c00002a2b3f7389 */ /* 0x0000640000000029 */
[----:B01----:R-:W-:Y:S01]  /*1860*/  ENDCOLLECTIVE ;  /* 0x000000000000791b */ /* 0x003fe20003800000 */
.L_x_53:
[----:B------:R-:W-:-:S05]  /*1870*/  FADD.FTZ R66, R66, R65 ;  /* 0x0000004142427221 */ /* 0x000fca0000010000 */
[----:B------:R-:W-:Y:S01]  /*1880*/  MOV R43, R66 ;  /* 0x00000042002b7202 */ /* 0x000fe20000000f00 */
[----:B------:R-:W-:-:S07]  /*1890*/  FADD.FTZ R68, R67, R63 ;  /* 0x0000003f43447221 */ /* 0x000fce0000010000 */
[----:B------:R-:W-:Y:S05]  /*18a0*/  WARPSYNC.COLLECTIVE R40, `(.L_x_54) ;  /* 0x0000000028087348 */ /* 0x000fea0003c00000 */
[----:B------:R0:W1:Y:S02]  /*18b0*/  SHFL.BFLY P0, R63, R43, R42, R41 ;  /* 0x0c00002a2b3f7389 */ /* 0x0000640000000029 */
[----:B01----:R-:W-:Y:S01]  /*18c0*/  ENDCOLLECTIVE ;  /* 0x000000000000791b */ /* 0x003fe20003800000 */
.L_x_54:
[----:B------:R-:W-:Y:S01]  /*18d0*/  HFMA2.MMA R42, -RZ, RZ, 0, 2.384185791015625e-07 ;  /* 0x00000004ff2a7435 */ /* 0x000fe200000001ff */
[----:B------:R-:W-:Y:S01]  /*18e0*/  IMAD.MOV.U32 R43, RZ, RZ, R68 ;  /* 0x000000ffff2b7224 */ /* 0x000fe200078e0044 */
[----:B------:R-:W-:-:S09]  /*18f0*/  MOV R69, R63 ;  /* 0x0000003f00457202 */ /* 0x000fd20000000f00 */
[----:B------:R-:W-:Y:S05]  /*1900*/  WARPSYNC.COLLECTIVE R40, `(.L_x_55) ;  /* 0x0000000028087348 */ /* 0x000fea0003c00000 */
[----:B------:R0:W1:Y:S02]  /*1910*/  SHFL.BFLY P0, R63, R43, R42, R41 ;  /* 0x0c00002a2b3f7389 */ /* 0x0000640000000029 */
[----:B01----:R-:W-:Y:S01]  /*1920*/  ENDCOLLECTIVE ;  /* 0x000000000000791b */ /* 0x003fe20003800000 */
.L_x_55:
[----:B------:R-:W-:-:S05]  /*1930*/  FADD.FTZ R69, R66, R69 ;  /* 0x0000004542457221 */ /* 0x000fca0000010000 */
[----:B------:R-:W-:Y:S01]  /*1940*/  MOV R43, R69 ;  /* 0x00000045002b7202 */ /* 0x000fe20000000f00 */
[----:B------:R-:W-:-:S07]  /*1950*/  FADD.FTZ R68, R68, R63 ;  /* 0x0000003f44447221 */ /* 0x000fce0000010000 */
[----:B------:R-:W-:Y:S05]  /*1960*/  WARPSYNC.COLLECTIVE R40, `(.L_x_56) ;  /* 0x0000000028087348 */ /* 0x000fea0003c00000 */
[----:B------:R0:W1:Y:S02]  /*1970*/  SHFL.BFLY P0, R63, R43, R42, R41 ;  /* 0x0c00002a2b3f7389 */ /* 0x0000640000000029 */
[----:B01----:R-:W-:Y:S01]  /*1980*/  ENDCOLLECTIVE ;  /* 0x000000000000791b */ /* 0x003fe20003800000 */
.L_x_56:
[----:B------:R-:W-:Y:S01]  /*1990*/  HFMA2.MMA R42, -RZ, RZ, 0, 4.76837158203125e-07 ;  /* 0x00000008ff2a7435 */ /* 0x000fe200000001ff */
[----:B------:R-:W-:Y:S01]  /*19a0*/  MOV R43, R68 ;  /* 0x00000044002b7202 */ /* 0x000fe20000000f00 */
[----:B------:R-:W-:-:S09]  /*19b0*/  IMAD.MOV.U32 R64, RZ, RZ, R63 ;  /* 0x000000ffff407224 */ /* 0x000fd200078e003f */
[----:B------:R-:W-:Y:S05]  /*19c0*/  WARPSYNC.COLLECTIVE R40, `(.L_x_57) ;  /* 0x0000000028087348 */ /* 0x000fea0003c00000 */
[----:B------:R0:W1:Y:S02]  /*19d0*/  SHFL.BFLY P0, R63, R43, R42, R41 ;  /* 0x0c00002a2b3f7389 */ /* 0x0000640000000029 */
[----:B01----:R-:W-:Y:S01]  /*19e0*/  ENDCOLLECTIVE ;  /* 0x000000000000791b */ /* 0x003fe20003800000 */
.L_x_57:
[----:B------:R-:W-:-:S04]  /*19f0*/  FADD.FTZ R64, R69, R64 ;  /* 0x0000004045407221 */ /* 0x000fc80000010000 */
[----:B------:R-:W-:Y:S02]  /*1a00*/  IMAD.MOV.U32 R43, RZ, RZ, R64 ;  /* 0x000000ffff2b7224 */ /* 0x000fe400078e0040 */
[----:B------:R-:W-:-:S07]  /*1a10*/  FADD.FTZ R66, R68, R63 ;  /* 0x0000003f44427221 */ /* 0x000fce0000010000 */
[----:B------:R-:W-:Y:S05]  /*1a20*/  WARPSYNC.COLLECTIVE R40, `(.L_x_58) ;  /* 0x0000000028087348 */ /* 0x000fea0003c00000 */
[----:B------:R0:W1:Y:S02]  /*1a30*/  SHFL.BFLY P0, R63, R43, R42, R41 ;  /* 0x0c00002a2b3f7389 */ /* 0x0000640000000029 */
[----:B01----:R-:W-:Y:S01]  /*1a40*/  ENDCOLLECTIVE ;  /* 0x000000000000791b */ /* 0x003fe20003800000 */
.L_x_58:
[----:B------:R-:W-:Y:S01]  /*1a50*/  MOV R43, R66 ;  /* 0x00000042002b7202 */ /* 0x000fe20000000f00 */
[----:B------:R-:W-:Y:S01]  /*1a60*/  IMAD.MOV.U32 R42, RZ, RZ, 0x10 ;  /* 0x00000010ff2a7424 */ /* 0x000fe200078e00ff */
[----:B------:R-:W-:-:S07]  /*1a70*/  MOV R65, R63 ;  /* 0x0000003f00417202 */ /* 0x000fce0000000f00 */
[----:B------:R-:W-:Y:S05]  /*1a80*/  WARPSYNC.COLLECTIVE R40, `(.L_x_59) ;  /* 0x0000000028087348 */ /* 0x000fea0003c00000 */
[----:B------:R0:W1:Y:S02]  /*1a90*/  SHFL.BFLY P0, R63, R43, R42, R41 ;  /* 0x0c00002a2b3f7389 */ /* 0x0000640000000029 */
[----:B01----:R-:W-:Y:S01]  /*1aa0*/  ENDCOLLECTIVE ;  /* 0x000000000000791b */ /* 0x003fe20003800000 */
.L_x_59:
[----:B------:R-:W-:-:S05]  /*1ab0*/  FADD.FTZ R65, R64, R65 ;  /* 0x0000004140417221 */ /* 0x000fca0000010000 */
[----:B------:R-:W-:Y:S02]  /*1ac0*/  MOV R43, R65 ;  /* 0x00000041002b7202 */ /* 0x000fe40000000f00 */
[----:B------:R-:W-:-:S07]  /*1ad0*/  MOV R67, R63 ;  /* 0x0000003f00437202 */ /* 0x000fce0000000f00 */
[----:B------:R-:W-:Y:S05]  /*1ae0*/  WARPSYNC.COLLECTIVE R40, `(.L_x_60) ;  /* 0x0000000028087348 */ /* 0x000fea0003c00000 */
[----:B------:R0:W1:Y:S02]  /*1af0*/  SHFL.BFLY P0, R63, R43, R42, R41 ;  /* 0x0c00002a2b3f7389 */ /* 0x0000640000000029 */
[----:B01----:R-:W-:Y:S01]  /*1b00*/  ENDCOLLECTIVE ;  /* 0x000000000000791b */ /* 0x003fe20003800000 */
.L_x_60:
[----:B------:R-:W-:Y:S05]  /*1b10*/  BRA `(.L_x_61) ;  /* 0xffffffec00fc7947 */ /* 0x000fea000383ffff */
.L_x_62:
        /* <DEDUP_REMOVED lines=14> */
.L_x_2855:


//--------------------- .text._ZN10layer_norm31ln_parallel_residual_bwd_kernelINS_13Kernel_traitsI13__nv_bfloat16S2_S2_S2_fjLj256ELj1ELj4ELj1ELj16ENS_18Kernel_traits_baseILj256ES2_S2_S2_S2_fjLj128EEEEELb0ELb1ELb1EEEvNS_9BwdParamsE --------------------------
	.section	.text._ZN10layer_norm31ln_parallel_residual_bwd_kernelINS_13Kernel_traitsI13__nv_bfloat16S2_S2_S2_fjLj256ELj1ELj4ELj1ELj16ENS_18Kernel_traits_baseILj256ES2_S2_S2_S2_fjLj128EEEEELb0ELb1ELb1EEEvNS_9BwdParamsE,"ax",@progbits
	.align	128
        .global         _ZN10layer_norm31ln_parallel_residual_bwd_kernelINS_13Kernel_traitsI13__nv_bfloat16S2_S2_S2_fjLj256ELj1ELj4ELj1ELj16ENS_18Kernel_traits_baseILj256ES2_S2_S2_S2_fjLj128EEEEELb0ELb1ELb1EEEvNS_9BwdParamsE
        .type           _ZN10layer_norm31ln_parallel_residual_bwd_kernelINS_13Kernel_traitsI13__nv_bfloat16S2_S2_S2_fjLj256ELj1ELj4ELj1ELj16ENS_18Kernel_traits_baseILj256ES2_S2_S2_S2_fjLj128EEEEELb0ELb1ELb1EEEvNS_9BwdParamsE,@function
        .size           _ZN10layer_norm31ln_parallel_residual_bwd_kernelINS_13Kernel_traitsI13__nv_bfloat16S2_S2_S2_fjLj256ELj1ELj4ELj1ELj16ENS_18Kernel_traits_baseILj256ES2_S2_S2_S2_fjLj128EEEEELb0ELb1ELb1EEEvNS_9BwdParamsE,(.L_x_2856 - _ZN10layer_norm31ln_parallel_residual_bwd_kernelINS_13Kernel_traitsI13__nv_bfloat16S2_S2_S2_fjLj256ELj1ELj4ELj1ELj16ENS_18Kernel_traits_baseILj256ES2_S2_S2_S2_fjLj128EEEEELb0ELb1ELb1EEEvNS_9BwdParamsE)
        .other          _ZN10layer_norm31ln_parallel_residual_bwd_kernelINS_13Kernel_traitsI13__nv_bfloat16S2_S2_S2_fjLj256ELj1ELj4ELj1ELj16ENS_18Kernel_traits_baseILj256ES2_S2_S2_S2_fjLj128EEEEELb0ELb1ELb1EEEvNS_9BwdParamsE,@"STO_CUDA_ENTRY STV_DEFAULT"
_ZN10layer_norm31ln_parallel_residual_bwd_kernelINS_13Kernel_traitsI13__nv_bfloat16S2_S2_S2_fjLj256ELj1ELj4ELj1ELj16ENS_18Kernel_traits_baseILj256ES2_S2_S2_S2_fjLj128EEEEELb0ELb1ELb1EEEvNS_9BwdParamsE:
.text._ZN10layer_norm31ln_parallel_residual_bwd_kernelINS_13Kernel_traitsI13__nv_bfloat16S2_S2_S2_fjLj256ELj1ELj4ELj1ELj16ENS_18Kernel_traits_baseILj256ES2_S2_S2_S2_fjLj128EEEEELb0ELb1ELb1EEEvNS_9BwdParamsE:
        /* <DEDUP_REMOVED lines=23> */
[----:B------:R-:W-:Y:S01]  /*0170*/  CS2R R4, SRZ ;  /* 0x0000000000047805 */ /* 0x000fe2000001ff00 */
[----:B------:R-:W-:Y:S06]  /*0180*/  BRA `(.L_x_65) ;  /* 0x00000010004c7947 */ /* 0x000fec0003800000 */
.L_x_64:
[----:B------:R-:W-:Y:S01]  /*0190*/  IMAD.SHL.U32 R0, R45, 0x10, RZ ;  /* 0x000000102d007824 */ /* 0x000fe200078e00ff */
[----:B------:R-:W-:Y:S01]  /*01a0*/  ULDC.64 UR6, c[0x0][0x260] ;  /* 0x0000980000067ab9 */ /* 0x000fe20000000a00 */
[----:B------:R-:W0:Y:S03]  /*01b0*/  LDC.U8 R44, c[0x0][0x2a0] ;  /* 0x0000a800ff2c7b82 */ /* 0x000e260000000000 */
[----:B------:R-:W-:-:S04]  /*01c0*/  LOP3.LUT R0, R0, 0x1f0, RZ, 0xc0, !PT ;  /* 0x000001f000007812 */ /* 0x000fc800078ec0ff */
[----:B------:R-:W-:-:S04]  /*01d0*/  IADD3 R2, P0, R0, UR6, RZ ;  /* 0x0000000600027c10 */ /* 0x000fc8000ff1e0ff */
[----:B------:R-:W-:Y:S01]  /*01e0*/  IADD3.X R3, RZ, UR7, RZ, P0, !PT ;  /* 0x00000007ff037c10 */ /* 0x000fe200087fe4ff */
[----:B------:R-:W-:-:S04]  /*01f0*/  ULDC.64 UR6, c[0x0][0x2c8] ;  /* 0x0000b20000067ab9 */ /* 0x000fc80000000a00 */
[----:B------:R-:W2:Y:S01]  /*0200*/  LDG.E.128 R4, desc[UR4][R2.64] ;  /* 0x0000000402047981 */ /* 0x000ea2000c1e1d00 */
[----:B------:R-:W-:Y:S01]  /*0210*/  ISETP.NE.U32.AND P0, PT, RZ, UR6, PT ;  /* 0x00000006ff007c0c */ /* 0x000fe2000bf05070 */
[----:B------:R-:W-:Y:S01]  /*0220*/  BSSY B1, `(.L_x_66) ;  /* 0x00000f9000017945 */ /* 0x000fe20003800000 */
[----:B------:R-:W-:Y:S02]  /*0230*/  LOP3.LUT R45, R45, 0x1f, RZ, 0xc0, !PT ;  /* 0x0000001f2d2d7812 */ /* 0x000fe400078ec0ff */
[----:B------:R-:W-:Y:S02]  /*0240*/  CS2R R42, SRZ ;  /* 0x00000000002a7805 */ /* 0x000fe4000001ff00 */
[----:B------:R-:W-:Y:S02]  /*0250*/  ISETP.NE.AND.EX P0, PT, RZ, UR7, PT, P0 ;  /* 0x00000007ff007c0c */ /* 0x000fe4000bf05300 */
[----:B------:R-:W-:Y:S02]  /*0260*/  CS2R R40, SRZ ;  /* 0x0000000000287805 */ /* 0x000fe4000001ff00 */
[----:B------:R-:W-:-:S02]  /*0270*/  CS2R R38, SRZ ;  /* 0x0000000000267805 */ /* 0x000fc4000001ff00 */
[----:B------:R-:W-:Y:S02]  /*0280*/  CS2R R36, SRZ ;  /* 0x0000000000247805 */ /* 0x000fe4000001ff00 */
[----:B------:R-:W-:Y:S02]  /*0290*/  CS2R R14, SRZ ;  /* 0x00000000000e7805 */ /* 0x000fe4000001ff00 */
[----:B------:R-:W-:Y:S02]  /*02a0*/  CS2R R12, SRZ ;  /* 0x00000000000c7805 */ /* 0x000fe4000001ff00 */
[----:B------:R-:W-:Y:S02]  /*02b0*/  CS2R R10, SRZ ;  /* 0x00000000000a7805 */ /* 0x000fe4000001ff00 */
[----:B------:R-:W-:Y:S02]  /*02c0*/  CS2R R8, SRZ ;  /* 0x0000000000087805 */ /* 0x000fe4000001ff00 */
[C---:B--2---:R-:W-:Y:S01]  /*02d0*/  PRMT R0, R4.reuse, 0x7632, R0 ;  /* 0x0000763204007816 */ /* 0x044fe20000000000 */
[----:B------:R-:W-:Y:S01]  /*02e0*/  IMAD.U32 R51, R4, 0x10000, RZ ;  /* 0x0001000004337824 */ /* 0x000fe200078e00ff */
[C---:B------:R-:W-:Y:S01]  /*02f0*/  PRMT R4, R5.reuse, 0x7632, R4 ;  /* 0x0000763205047816 */ /* 0x040fe20000000004 */
[----:B------:R-:W-:Y:S01]  /*0300*/  IMAD.U32 R49, R6, 0x10000, RZ ;  /* 0x0001000006317824 */ /* 0x000fe200078e00ff */
[----:B------:R-:W-:-:S02]  /*0310*/  SHF.L.U32 R50, R5, 0x10, RZ ;  /* 0x0000001005327819 */ /* 0x000fc400000006ff */
[----:B------:R-:W-:Y:S02]  /*0320*/  PRMT R5, R6, 0x7632, R5 ;  /* 0x0000763206057816 */ /* 0x000fe40000000005 */
[C---:B------:R-:W-:Y:S02]  /*0330*/  PRMT R16, R7.reuse, 0x7632, R16 ;  /* 0x0000763207107816 */ /* 0x040fe40000000010 */
[----:B------:R-:W-:Y:S01]  /*0340*/  SHF.L.U32 R48, R7, 0x10, RZ ;  /* 0x0000001007307819 */ /* 0x000fe200000006ff */
[----:B------:R-:W-:Y:S01]  /*0350*/  IMAD.U32 R7, R0, 0x10000, RZ ;  /* 0x0001000000077824 */ /* 0x000fe200078e00ff */
[----:B------:R-:W-:Y:S01]  /*0360*/  SHF.L.U32 R6, R4, 0x10, RZ ;  /* 0x0000001004067819 */ /* 0x000fe200000006ff */
[----:B------:R-:W-:Y:S01]  /*0370*/  IMAD.U32 R5, R5, 0x10000, RZ ;  /* 0x0001000005057824 */ /* 0x000fe200078e00ff */
[----:B0-----:R-:W-:-:S07]  /*0380*/  SHF.L.U32 R4, R16, 0x10, RZ ;  /* 0x0000001010047819 */ /* 0x001fce00000006ff */
.L_x_68:
[----:B0-----:R-:W0:Y:S01]  /*0390*/  LDC.64 R30, c[0x0][0x250] ;  /* 0x00009400ff1e7b82 */ /* 0x001e220000000a00 */
[----:B------:R-:W-:-:S05]  /*03a0*/  IMAD R0, R52, UR8, RZ ;  /* 0x0000000834007c24 */ /* 0x000fca000f8e02ff */
[----:B------:R-:W-:Y:S02]  /*03b0*/  SHF.R.S32.HI R3, RZ, 0x1f, R0 ;  /* 0x0000001fff037819 */ /* 0x000fe40000011400 */
[----:B------:R-:W1:Y:S02]  /*03c0*/  LDC.64 R28, c[0x0][0x2b8] ;  /* 0x0000ae00ff1c7b82 */ /* 0x000e640000000a00 */
[----:B------:R-:W-:-:S04]  /*03d0*/  LEA.HI R0, R3, R0, RZ, 0x3 ;  /* 0x0000000003007211 */ /* 0x000fc800078f18ff */
[----:B------:R-:W-:Y:S02]  /*03e0*/  LEA.HI.SX32 R59, R0, R45, 0x1d ;  /* 0x0000002d003b7211 */ /* 0x000fe400078feaff */
[----:B------:R-:W2:Y:S02]  /*03f0*/  LDC.64 R46, c[0x0][0x258] ;  /* 0x00009600ff2e7b82 */ /* 0x000ea40000000a00 */
[----:B------:R-:W-:Y:S02]  /*0400*/  SHF.L.U32 R3, R59, 0x4, RZ ;  /* 0x000000043b037819 */ /* 0x000fe400000006ff */
[----:B------:R-:W-:Y:S02]  /*0410*/  SHF.R.U32.HI R2, RZ, 0x1c, R59 ;  /* 0x0000001cff027819 */ /* 0x000fe4000001163b */
[----:B------:R-:W-:Y:S01]  /*0420*/  IADD3 R32, P1, R3, UR10, RZ ;  /* 0x0000000a03207c10 */ /* 0x000fe2000ff3e0ff */
[----:B0-----:R-:W-:-:S03]  /*0430*/  IMAD.WIDE R56, R52, 0x4, R30 ;  /* 0x0000000434387825 */ /* 0x001fc600078e021e */
[----:B------:R-:W-:-:S03]  /*0440*/  IADD3.X R33, R2, UR11, RZ, P1, !PT ;  /* 0x0000000b02217c10 */ /* 0x000fc60008ffe4ff */
[----:B------:R-:W3:Y:S01]  /*0450*/  LDG.E R56, desc[UR4][R56.64] ;  /* 0x0000000438387981 */ /* 0x000ee2000c1e1900 */
[----:B-1----:R-:W-:-:S03]  /*0460*/  IMAD.WIDE.U32 R28, R59, 0x10, R28 ;  /* 0x000000103b1c7825 */ /* 0x002fc600078e001c */
[----:B------:R-:W4:Y:S04]  /*0470*/  LDG.E.128 R32, desc[UR4][R32.64] ;  /* 0x0000000420207981 */ /* 0x000f28000c1e1d00 */
[----:B------:R-:W4:Y:S01]  /*0480*/  LDG.E.128 R28, desc[UR4][R28.64] ;  /* 0x000000041c1c7981 */ /* 0x000f22000c1e1d00 */
[----:B--2---:R-:W-:Y:S02]  /*0490*/  IMAD.WIDE R54, R52, 0x4, R46 ;  /* 0x0000000434367825 */ /* 0x004fe400078e022e */
[----:B------:R-:W0:Y:S03]  /*04a0*/  @P0 LDC.64 R46, c[0x0][0x2c8] ;  /* 0x0000b200ff2e0b82 */ /* 0x000e260000000a00 */
[----:B------:R1:W2:Y:S01]  /*04b0*/  LDG.E R53, desc[UR4][R54.64] ;  /* 0x0000000436357981 */ /* 0x0002a2000c1e1900 */
[----:B0-----:R-:W-:-:S04]  /*04c0*/  @P0 LEA R46, P1, R59, R46, 0x4 ;  /* 0x0000002e3b2e0211 */ /* 0x001fc800078220ff */
[----:B------:R-:W-:Y:S02]  /*04d0*/  @P0 LEA.HI.X R47, R59, R47, RZ, 0x4, P1 ;  /* 0x0000002f3b2f0211 */ /* 0x000fe400008f24ff */
[----:B------:R-:W-:-:S03]  /*04e0*/  ISETP.NE.AND P1, PT, R44, RZ, PT ;  /* 0x000000ff2c00720c */ /* 0x000fc60003f25270 */
[----:B------:R0:W5:Y:S01]  /*04f0*/  @P0 LDG.E.128 R16, desc[UR4][R46.64] ;  /* 0x000000042e100981 */ /* 0x000162000c1e1d00 */
[----:B------:R-:W-:Y:S01]  /*0500*/  UMOV UR6, 0xffffffff ;  /* 0xffffffff00067882 */ /* 0x000fe20000000000 */
[----:B---3--:R-:W-:Y:S02]  /*0510*/  FSEL R58, R56, RZ, !P1 ;  /* 0x000000ff383a7208 */ /* 0x008fe40004800000 */
[C---:B----4-:R-:W-:Y:S01]  /*0520*/  PRMT R56, R32.reuse, 0x7632, R56 ;  /* 0x0000763220387816 */ /* 0x050fe20000000038 */
[----:B------:R-:W-:Y:S01]  /*0530*/  IMAD.U32 R57, R32, 0x10000, RZ ;  /* 0x0001000020397824 */ /* 0x000fe200078e00ff */
[----:B------:R-:W-:Y:S01]  /*0540*/  PRMT R32, R33, 0x7632, R32 ;  /* 0x0000763221207816 */ /* 0x000fe20000000020 */
[----:B------:R-:W-:Y:S01]  /*0550*/  IMAD.U32 R63, R35, 0x10000, RZ ;  /* 0x00010000233f7824 */ /* 0x000fe200078e00ff */
[----:B------:R-:W-:Y:S01]  /*0560*/  SHF.L.U32 R59, R33, 0x10, RZ ;  /* 0x00000010213b7819 */ /* 0x000fe200000006ff */
[----:B------:R-:W-:Y:S01]  /*0570*/  FADD.FTZ R0, -R58, R57 ;  /* 0x000000393a007221 */ /* 0x000fe20000010100 */
[----:B-1----:R-:W-:Y:S01]  /*0580*/  PRMT R55, R34, 0x7632, R55 ;  /* 0x0000763222377816 */ /* 0x002fe20000000037 */
[----:B------:R-:W-:Y:S01]  /*0590*/  FADD.FTZ R60, -R58, R63 ;  /* 0x0000003f3a3c7221 */ /* 0x000fe20000010100 */
[----:B------:R-:W-:-:S02]  /*05a0*/  SHF.L.U32 R61, R34, 0x10, RZ ;  /* 0x00000010223d7819 */ /* 0x000fc400000006ff */
[----:B------:R-:W-:Y:S01]  /*05b0*/  PRMT R34, R35, 0x7632, R34 ;  /* 0x0000763223227816 */ /* 0x000fe20000000022 */
[----:B------:R-:W-:Y:S01]  /*05c0*/  IMAD.U32 R55, R55, 0x10000, RZ ;  /* 0x0001000037377824 */ /* 0x000fe200078e00ff */
[----:B------:R-:W-:Y:S01]  /*05d0*/  SHF.L.U32 R33, R56, 0x10, RZ ;  /* 0x0000001038217819 */ /* 0x000fe200000006ff */
[----:B------:R-:W-:Y:S01]  /*05e0*/  FADD.FTZ R56, -R58, R59 ;  /* 0x0000003b3a387221 */ /* 0x000fe20000010100 */
[----:B------:R-:W-:Y:S01]  /*05f0*/  SHF.L.U32 R35, R32, 0x10, RZ ;  /* 0x0000001020237819 */ /* 0x000fe200000006ff */
[----:B------:R-:W-:Y:S01]  /*0600*/  FADD.FTZ R54, -R58, R61 ;  /* 0x0000003d3a367221 */ /* 0x000fe20000010100 */
[----:B0-----:R-:W-:Y:S01]  /*0610*/  SHF.L.U32 R47, R34, 0x10, RZ ;  /* 0x00000010222f7819 */ /* 0x001fe200000006ff */
[----:B------:R-:W-:Y:S01]  /*0620*/  FADD.FTZ R66, -R58, R33 ;  /* 0x000000213a427221 */ /* 0x000fe20000010100 */
[----:B------:R-:W-:Y:S01]  /*0630*/  PRMT R32, R28, 0x7632, R32 ;  /* 0x000076321c207816 */ /* 0x000fe20000000020 */
[----:B------:R-:W-:Y:S01]  /*0640*/  FADD.FTZ R64, -R58, R35 ;  /* 0x000000233a407221 */ /* 0x000fe20000010100 */
[----:B------:R-:W-:Y:S01]  /*0650*/  SHF.L.U32 R34, R28, 0x10, RZ ;  /* 0x000000101c227819 */ /* 0x000fe200000006ff */
[C---:B------:R-:W-:Y:S01]  /*0660*/  FADD.FTZ R62, -R58.reuse, R55 ;  /* 0x000000373a3e7221 */ /* 0x040fe20000010100 */
[C---:B------:R-:W-:Y:S01]  /*0670*/  PRMT R33, R29.reuse, 0x7632, R33 ;  /* 0x000076321d217816 */ /* 0x040fe20000000021 */
[----:B------:R-:W-:Y:S01]  /*0680*/  FADD.FTZ R58, -R58, R47 ;  /* 0x0000002f3a3a7221 */ /* 0x000fe20000010100 */
[----:B------:R-:W-:Y:S01]  /*0690*/  IMAD.U32 R29, R29, 0x10000, RZ ;  /* 0x000100001d1d7824 */ /* 0x000fe200078e00ff */
[----:B------:R-:W-:Y:S01]  /*06a0*/  PRMT R28, R30, 0x7632, R28 ;  /* 0x000076321e1c7816 */ /* 0x000fe2000000001c */
[----:B------:R-:W-:-:S02]  /*06b0*/  IMAD.U32 R32, R32, 0x10000, RZ ;  /* 0x0001000020207824 */ /* 0x000fc400078e00ff */
[C---:B--2---:R-:W-:Y:S01]  /*06c0*/  FMUL.FTZ R56, R53.reuse, R56 ;  /* 0x0000003835387220 */ /* 0x044fe20000410000 */
[C---:B------:R-:W-:Y:S01]  /*06d0*/  FMUL.FTZ R35, R53.reuse, R66 ;  /* 0x0000004235237220 */ /* 0x040fe20000410000 */
[----:B------:R-:W-:Y:S01]  /*06e0*/  SHF.L.U32 R30, R30, 0x10, RZ ;  /* 0x000000101e1e7819 */ /* 0x000fe200000006ff */
[----:B------:R-:W-:Y:S01]  /*06f0*/  FMUL.FTZ R0, R53, R0 ;  /* 0x0000000035007220 */ /* 0x000fe20000410000 */
[----:B------:R-:W-:Y:S01]  /*0700*/  FMUL.FTZ R47, R51, R34 ;  /* 0x00000022332f7220 */ /* 0x000fe20000410000 */
[----:B------:R-:W-:Y:S01]  /*0710*/  FMUL.FTZ R54, R53, R54 ;  /* 0x0000003635367220 */ /* 0x000fe20000410000 */
[----:B------:R-:W-:Y:S01]  /*0720*/  FADD.FTZ R39, R29, R39 ;  /* 0x000000271d277221 */ /* 0x000fe20000010000 */
[-C--:B------:R-:W-:Y:S01]  /*0730*/  FFMA.FTZ R11, R56, R29.reuse, R11 ;  /* 0x0000001d380b7223 */ /* 0x080fe2000001000b */
[----:B------:R-:W-:Y:S01]  /*0740*/  FMUL.FTZ R46, R50, R29 ;  /* 0x0000001d322e7220 */ /* 0x000fe20000410000 */
[----:B------:R-:W-:Y:S01]  /*0750*/  FADD.FTZ R36, R32, R36 ;  /* 0x0000002420247221 */ /* 0x000fe20000010000 */
[----:B------:R-:W-:Y:S01]  /*0760*/  FFMA.FTZ R8, R35, R32, R8 ;  /* 0x0000002023087223 */ /* 0x000fe20000010008 */
[----:B------:R-:W-:Y:S01]  /*0770*/  FADD.FTZ R37, R34, R37 ;  /* 0x0000002522257221 */ /* 0x000fe20000010000 */
[----:B------:R-:W-:Y:S01]  /*0780*/  FFMA.FTZ R9, R0, R34, R9 ;  /* 0x0000002200097223 */ /* 0x000fe20000010009 */
[----:B------:R-:W-:Y:S01]  /*0790*/  FMUL.FTZ R32, R7, R32 ;  /* 0x0000002007207220 */ /* 0x000fe20000410000 */
[----:B------:R-:W-:Y:S01]  /*07a0*/  FADD.FTZ R29, RZ, R47 ;  /* 0x0000002fff1d7221 */ /* 0x000fe20000010000 */
[----:B------:R-:W-:Y:S01]  /*07b0*/  FADD.FTZ R41, R30, R41 ;  /* 0x000000291e297221 */ /* 0x000fe20000010000 */
[-C--:B------:R-:W-:Y:S01]  /*07c0*/  FFMA.FTZ R13, R54, R30.reuse, R13 ;  /* 0x0000001e360d7223 */ /* 0x080fe2000001000d */
[----:B------:R-:W-:Y:S01]  /*07d0*/  FMUL.FTZ R34, R49, R30 ;  /* 0x0000001e31227220 */ /* 0x000fe20000410000 */
[----:B------:R-:W-:Y:S01]  /*07e0*/  FFMA.FTZ R30, R0, R47, RZ ;  /* 0x0000002f001e7223 */ /* 0x000fe200000100ff */
[----:B------:R-:W-:Y:S01]  /*07f0*/  PRMT R59, R31, 0x7632, R59 ;  /* 0x000076321f3b7816 */ /* 0x000fe2000000003b */
[----:B------:R-:W-:Y:S01]  /*0800*/  FADD.FTZ R29, R29, R32 ;  /* 0x000000201d1d7221 */ /* 0x000fe20000010000 */
[----:B------:R-:W-:Y:S01]  /*0810*/  SHF.L.U32 R55, R31, 0x10, RZ ;  /* 0x000000101f377819 */ /* 0x000fe200000006ff */
[----:B------:R-:W-:Y:S01]  /*0820*/  FFMA.FTZ R57, R35, R32, R30 ;  /* 0x0000002023397223 */ /* 0x000fe2000001001e */
[----:B------:R-:W-:Y:S01]  /*0830*/  SHF.L.U32 R31, R33, 0x10, RZ ;  /* 0x00000010211f7819 */ /* 0x000fe200000006ff */
[----:B------:R-:W-:Y:S01]  /*0840*/  FMUL.FTZ R33, R53, R64 ;  /* 0x0000004035217220 */ /* 0x000fe20000410000 */
[----:B------:R-:W-:Y:S01]  /*0850*/  FADD.FTZ R64, R29, R46 ;  /* 0x0000002e1d407221 */ /* 0x000fe20000010000 */
[----:B------:R-:W-:Y:S01]  /*0860*/  FMUL.FTZ R29, R53, R62 ;  /* 0x0000003e351d7220 */ /* 0x000fe20000410000 */
[----:B------:R-:W-:Y:S01]  /*0870*/  FFMA.FTZ R62, R56, R46, R57 ;  /* 0x0000002e383e7223 */ /* 0x000fe20000010039 */
[----:B------:R-:W-:Y:S01]  /*0880*/  FADD.FTZ R38, R31, R38 ;  /* 0x000000261f267221 */ /* 0x000fe20000010000 */
[-C--:B------:R-:W-:Y:S01]  /*0890*/  FFMA.FTZ R10, R33, R31.reuse, R10 ;  /* 0x0000001f210a7223 */ /* 0x080fe2000001000a */
[----:B------:R-:W-:Y:S01]  /*08a0*/  FMUL.FTZ R31, R6, R31 ;  /* 0x0000001f061f7220 */ /* 0x000fe20000410000 */
[----:B------:R-:W-:Y:S01]  /*08b0*/  SHF.L.U32 R28, R28, 0x10, RZ ;  /* 0x000000101c1c7819 */ /* 0x000fe200000006ff */
[----:B------:R-:W-:Y:S01]  /*08c0*/  FMUL.FTZ R30, R53, R60 ;  /* 0x0000003c351e7220 */ /* 0x000fe20000410000 */
[----:B------:R-:W-:Y:S01]  /*08d0*/  FADD.FTZ R43, R55, R43 ;  /* 0x0000002b372b7221 */ /* 0x000fe20000010000 */
[----:B------:R-:W-:Y:S01]  /*08e0*/  FADD.FTZ R57, R64, R31 ;  /* 0x0000001f40397221 */ /* 0x000fe20000010000 */
[----:B------:R-:W-:Y:S01]  /*08f0*/  FFMA.FTZ R61, R33, R31, R62 ;  /* 0x0000001f213d7223 */ /* 0x000fe2000001003e */
[----:B------:R-:W-:Y:S01]  /*0900*/  FADD.FTZ R40, R28, R40 ;  /* 0x000000281c287221 */ /* 0x000fe20000010000 */
[-C--:B------:R-:W-:Y:S01]  /*0910*/  FFMA.FTZ R12, R29, R28.reuse, R12 ;  /* 0x0000001c1d0c7223 */ /* 0x080fe2000001000c */
[----:B------:R-:W-:Y:S01]  /*0920*/  FMUL.FTZ R28, R5, R28 ;  /* 0x0000001c051c7220 */ /* 0x000fe20000410000 */
[----:B------:R-:W-:Y:S01]  /*0930*/  FADD.FTZ R57, R57, R34 ;  /* 0x0000002239397221 */ /* 0x000fe20000010000 */
[----:B------:R-:W-:Y:S01]  /*0940*/  FFMA.FTZ R60, R54, R34, R61 ;  /* 0x00000022363c7223 */ /* 0x000fe2000001003d */
[----:B------:R-:W-:Y:S01]  /*0950*/  FFMA.FTZ R15, R30, R55, R15 ;  /* 0x000000371e0f7223 */ /* 0x000fe2000001000f */
[----:B------:R-:W-:-:S02]  /*0960*/  IMAD.U32 R59, R59, 0x10000, RZ ;  /* 0x000100003b3b7824 */ /* 0x000fc400078e00ff */
        /* <DEDUP_REMOVED lines=30> */
.L_x_80:
        /* <DEDUP_REMOVED lines=8> */
[-CC-:B0-----:R-:W-:Y:S01]  /*0bd0*/  FFMA.FTZ R59, R56, R61.reuse, R62.reuse ;  /* 0x0000003d383b7223 */ /* 0x181fe2000001003e */
[-CC-:B------:R-:W-:Y:S01]  /*0be0*/  FFMA.FTZ R56, R33, R61.reuse, R62.reuse ;  /* 0x0000003d21387223 */ /* 0x180fe2000001003e */
[-CC-:B------:R-:W-:Y:S01]  /*0bf0*/  FFMA.FTZ R35, R35, R61.reuse, R62.reuse ;  /* 0x0000003d23237223 */ /* 0x180fe2000001003e */
[-CC-:B------:R-:W-:Y:S01]  /*0c00*/  FFMA.FTZ R33, R54, R61.reuse, R62.reuse ;  /* 0x0000003d36217223 */ /* 0x180fe2000001003e */
[-CC-:B------:R-:W-:Y:S01]  /*0c10*/  FFMA.FTZ R0, R0, R61.reuse, R62.reuse ;  /* 0x0000003d00007223 */ /* 0x180fe2000001003e */
[-CC-:B------:R-:W-:Y:S01]  /*0c20*/  FFMA.FTZ R29, R29, R61.reuse, R62.reuse ;  /* 0x0000003d1d1d7223 */ /* 0x180fe2000001003e */
[-CC-:B------:R-:W-:Y:S01]  /*0c30*/  FFMA.FTZ R54, R30, R61.reuse, R62.reuse ;  /* 0x0000003d1e367223 */ /* 0x180fe2000001003e */
[----:B------:R-:W-:Y:S01]  /*0c40*/  FFMA.FTZ R57, R57, R61, R62 ;  /* 0x0000003d39397223 */ /* 0x000fe2000001003e */
[----:B------:R-:W-:Y:S01]  /*0c50*/  FADD.FTZ R30, R46, -R59 ;  /* 0x8000003b2e1e7221 */ /* 0x000fe20000010000 */
[----:B------:R-:W-:Y:S01]  /*0c60*/  FADD.FTZ R32, R32, -R35 ;  /* 0x8000002320207221 */ /* 0x000fe20000010000 */
[----:B------:R-:W-:Y:S01]  /*0c70*/  FADD.FTZ R34, R34, -R33 ;  /* 0x8000002122227221 */ /* 0x000fe20000010000 */
[----:B------:R-:W-:Y:S01]  /*0c80*/  FADD.FTZ R0, R47, -R0 ;  /* 0x800000002f007221 */ /* 0x000fe20000010000 */
[----:B------:R-:W-:Y:S01]  /*0c90*/  FADD.FTZ R56, R31, -R56 ;  /* 0x800000381f387221 */ /* 0x000fe20000010000 */
[----:B------:R-:W-:Y:S01]  /*0ca0*/  FADD.FTZ R60, R28, -R29 ;  /* 0x8000001d1c3c7221 */ /* 0x000fe20000010000 */
[--C-:B------:R-:W-:Y:S01]  /*0cb0*/  FADD.FTZ R62, R55, -R54.reuse ;  /* 0x80000036373e7221 */ /* 0x100fe20000010000 */
[----:B------:R-:W-:Y:S01]  /*0cc0*/  FADD.FTZ R58, R58, -R57 ;  /* 0x800000393a3a7221 */ /* 0x000fe20000010000 */
[----:B-----5:R-:W-:Y:S01]  /*0cd0*/  @P0 PRMT R54, R17, 0x7632, R54 ;  /* 0x0000763211360816 */ /* 0x020fe20000000036 */
[C---:B------:R-:W-:Y:S01]  /*0ce0*/  FMUL.FTZ R29, R53.reuse, R30 ;  /* 0x0000001e351d7220 */ /* 0x040fe20000410000 */
[C---:B------:R-:W-:Y:S01]  /*0cf0*/  FMUL.FTZ R33, R53.reuse, R32 ;  /* 0x0000002035217220 */ /* 0x040fe20000410000 */
[C---:B------:R-:W-:Y:S01]  /*0d00*/  FMUL.FTZ R30, R53.reuse, R34 ;  /* 0x00000022351e7220 */ /* 0x040fe20000410000 */
[C---:B------:R-:W-:Y:S01]  /*0d10*/  FMUL.FTZ R28, R53.reuse, R0 ;  /* 0x00000000351c7220 */ /* 0x040fe20000410000 */
[C---:B------:R-:W-:Y:S01]  /*0d20*/  FMUL.FTZ R32, R53.reuse, R56 ;  /* 0x0000003835207220 */ /* 0x040fe20000410000 */
[C---:B------:R-:W-:Y:S01]  /*0d30*/  FMUL.FTZ R35, R53.reuse, R60 ;  /* 0x0000003c35237220 */ /* 0x040fe20000410000 */
[C---:B------:R-:W-:Y:S01]  /*0d40*/  FMUL.FTZ R31, R53.reuse, R62 ;  /* 0x0000003e351f7220 */ /* 0x040fe20000410000 */
[----:B------:R-:W-:Y:S01]  /*0d50*/  FMUL.FTZ R34, R53, R58 ;  /* 0x0000003a35227220 */ /* 0x000fe20000410000 */
[----:B------:R-:W-:Y:S01]  /*0d60*/  @P0 SHF.L.U32 R53, R54, 0x10, RZ ;  /* 0x0000001036350819 */ /* 0x000fe200000006ff */
[----:B------:R-:W-:Y:S01]  /*0d70*/  @P0 IMAD.U32 R0, R17, 0x10000, RZ ;  /* 0x0001000011000824 */ /* 0x000fe200078e00ff */
[----:B------:R-:W-:-:S02]  /*0d80*/  @P0 PRMT R46, R16, 0x7632, R46 ;  /* 0x00007632102e0816 */ /* 0x000fc4000000002e */
[----:B------:R-:W-:Y:S01]  /*0d90*/  ISETP.NE.AND.EX P1, PT, RZ, UR13, PT, P1 ;  /* 0x0000000dff007c0c */ /* 0x000fe2000bf25310 */
[--C-:B------:R-:W-:Y:S01]  /*0da0*/  @P0 FADD.FTZ R29, R29, R0.reuse ;  /* 0x000000001d1d0221 */ /* 0x100fe20000010000 */
[----:B------:R-:W-:Y:S01]  /*0db0*/  @P0 SHF.L.U32 R47, R16, 0x10, RZ ;  /* 0x00000010102f0819 */ /* 0x000fe200000006ff */
[----:B------:R-:W-:Y:S01]  /*0dc0*/  @P0 FADD.FTZ R32, R32, R53 ;  /* 0x0000003520200221 */ /* 0x000fe20000010000 */
[----:B------:R-:W-:Y:S02]  /*0dd0*/  @P0 SHF.L.U32 R46, R46, 0x10, RZ ;  /* 0x000000102e2e0819 */ /* 0x000fe400000006ff */
[----:B------:R-:W-:Y:S01]  /*0de0*/  @P0 PRMT R0, R18, 0x7632, R0 ;  /* 0x0000763212000816 */ /* 0x000fe20000000000 */
[----:B------:R-:W-:Y:S01]  /*0df0*/  @P0 FADD.FTZ R28, R28, R47 ;  /* 0x0000002f1c1c0221 */ /* 0x000fe20000010000 */
[----:B------:R-:W-:Y:S01]  /*0e00*/  @P0 PRMT R53, R19, 0x7632, R53 ;  /* 0x0000763213350816 */ /* 0x000fe20000000035 */
[----:B------:R-:W-:Y:S01]  /*0e10*/  @P0 FADD.FTZ R33, R33, R46 ;  /* 0x0000002e21210221 */ /* 0x000fe20000010000 */
[----:B------:R-:W-:Y:S01]  /*0e20*/  @P0 SHF.L.U32 R46, R19, 0x10, RZ ;  /* 0x00000010132e0819 */ /* 0x000fe200000006ff */
[----:B------:R-:W-:Y:S01]  /*0e30*/  @P0 IMAD.U32 R0, R0, 0x10000, RZ ;  /* 0x0001000000000824 */ /* 0x000fe200078e00ff */
[----:B------:R-:W-:-:S02]  /*0e40*/  @P0 SHF.L.U32 R53, R53, 0x10, RZ ;  /* 0x0000001035350819 */ /* 0x000fc400000006ff */
[----:B------:R-:W-:Y:S01]  /*0e50*/  @P0 SHF.L.U32 R47, R18, 0x10, RZ ;  /* 0x00000010122f0819 */ /* 0x000fe200000006ff */
[----:B------:R-:W-:Y:S01]  /*0e60*/  @P0 FADD.FTZ R35, R35, R0 ;  /* 0x0000000023230221 */ /* 0x000fe20000010000 */
[-C--:B------:R-:W-:Y:S01]  /*0e70*/  @P1 F2FP.BF16.F32.PACK_AB R55, RZ, R28.reuse ;  /* 0x0000001cff37123e */ /* 0x080fe200000010ff */
[----:B------:R-:W-:Y:S01]  /*0e80*/  @P0 FADD.FTZ R34, R34, R53 ;  /* 0x0000003522220221 */ /* 0x000fe20000010000 */
[-C--:B------:R-:W-:Y:S01]  /*0e90*/  @P1 F2FP.BF16.F32.PACK_AB R57, RZ, R29.reuse ;  /* 0x0000001dff39123e */ /* 0x080fe200000010ff */
[----:B------:R-:W-:Y:S01]  /*0ea0*/  @P0 FADD.FTZ R31, R31, R46 ;  /* 0x0000002e1f1f0221 */ /* 0x000fe20000010000 */
[----:B------:R-:W-:Y:S01]  /*0eb0*/  @P2 F2FP.BF16.F32.PACK_AB R63, RZ, R29 ;  /* 0x0000001dff3f223e */ /* 0x000fe200000010ff */
[----:B------:R-:W-:Y:S01]  /*0ec0*/  @P0 FADD.FTZ R30, R30, R47 ;  /* 0x0000002f1e1e0221 */ /* 0x000fe20000010000 */
[----:B------:R-:W-:Y:S02]  /*0ed0*/  @P2 F2FP.BF16.F32.PACK_AB R62, RZ, R28 ;  /* 0x0000001cff3e223e */ /* 0x000fe400000010ff */
[----:B------:R-:W-:-:S02]  /*0ee0*/  @P1 F2FP.BF16.F32.PACK_AB R56, RZ, R33 ;  /* 0x00000021ff38123e */ /* 0x000fc400000010ff */
[-C--:B------:R-:W-:Y:S02]  /*0ef0*/  @P1 F2FP.BF16.F32.PACK_AB R58, RZ, R32.reuse ;  /* 0x00000020ff3a123e */ /* 0x080fe400000010ff */
[----:B------:R-:W-:Y:S02]  /*0f00*/  @P2 F2FP.BF16.F32.PACK_AB R0, RZ, R32 ;  /* 0x00000020ff00223e */ /* 0x000fe400000010ff */
[----:B------:R-:W-:Y:S02]  /*0f10*/  @P2 F2FP.BF16.F32.PACK_AB R53, RZ, R33 ;  /* 0x00000021ff35223e */ /* 0x000fe400000010ff */
[----:B------:R-:W-:Y:S02]  /*0f20*/  F2FP.BF16.F32.PACK_AB R29, R32, R29 ;  /* 0x0000001d201d723e */ /* 0x000fe400000010ff */
[----:B------:R-:W-:Y:S02]  /*0f30*/  F2FP.BF16.F32.PACK_AB R28, R33, R28 ;  /* 0x0000001c211c723e */ /* 0x000fe400000010ff */
[----:B------:R-:W0:Y:S01]  /*0f40*/  LDC.64 R32, c[0x0][0x210] ;  /* 0x00008400ff207b82 */ /* 0x000e220000000a00 */
[----:B------:R-:W-:-:S02]  /*0f50*/  @P2 F2FP.BF16.F32.PACK_AB R65, RZ, R31 ;  /* 0x0000001fff41223e */ /* 0x000fc400000010ff */
[----:B------:R-:W-:Y:S02]  /*0f60*/  @P1 F2FP.BF16.F32.PACK_AB R61, RZ, R31 ;  /* 0x0000001fff3d123e */ /* 0x000fe400000010ff */
[----:B------:R-:W-:Y:S02]  /*0f70*/  @P2 F2FP.BF16.F32.PACK_AB R46, RZ, R34 ;  /* 0x00000022ff2e223e */ /* 0x000fe400000010ff */
[-C--:B------:R-:W-:Y:S02]  /*0f80*/  @P2 F2FP.BF16.F32.PACK_AB R64, RZ, R30.reuse ;  /* 0x0000001eff40223e */ /* 0x080fe400000010ff */
[----:B------:R-:W-:Y:S02]  /*0f90*/  @P2 PRMT R23, R65, 0x7610, R23 ;  /* 0x0000761041172816 */ /* 0x000fe40000000017 */
[----:B------:R-:W-:Y:S02]  /*0fa0*/  @P1 F2FP.BF16.F32.PACK_AB R59, RZ, R30 ;  /* 0x0000001eff3b123e */ /* 0x000fe400000010ff */
[----:B------:R-:W-:-:S02]  /*0fb0*/  @P1 F2FP.BF16.F32.PACK_AB R54, RZ, R34 ;  /* 0x00000022ff36123e */ /* 0x000fc400000010ff */
[----:B------:R-:W-:Y:S02]  /*0fc0*/  @P1 PRMT R27, R61, 0x7610, R27 ;  /* 0x000076103d1b1816 */ /* 0x000fe4000000001b */
[-C--:B------:R-:W-:Y:S02]  /*0fd0*/  @P2 F2FP.BF16.F32.PACK_AB R47, RZ, R35.reuse ;  /* 0x00000023ff2f223e */ /* 0x080fe400000010ff */
[----:B------:R-:W-:Y:S02]  /*0fe0*/  @P2 PRMT R22, R64, 0x7610, R22 ;  /* 0x0000761040162816 */ /* 0x000fe40000000016 */
[----:B------:R-:W-:Y:S02]  /*0ff0*/  @P2 PRMT R23, R23, 0x5410, R46 ;  /* 0x0000541017172816 */ /* 0x000fe4000000002e */
[----:B------:R-:W-:Y:S01]  /*1000*/  @P1 F2FP.BF16.F32.PACK_AB R60, RZ, R35 ;  /* 0x00000023ff3c123e */ /* 0x000fe200000010ff */
[----:B0-----:R-:W-:Y:S01]  /*1010*/  IMAD R52, R32, 0x4, R52 ;  /* 0x0000000420347824 */ /* 0x001fe200078e0234 */
[----:B------:R-:W-:-:S02]  /*1020*/  F2FP.BF16.F32.PACK_AB R31, R34, R31 ;  /* 0x0000001f221f723e */ /* 0x000fc400000010ff */
[----:B------:R-:W-:Y:S02]  /*1030*/  @P1 PRMT R24, R55, 0x7610, R24 ;  /* 0x0000761037181816 */ /* 0x000fe40000000018 */
[----:B------:R-:W-:Y:S02]  /*1040*/  @P1 PRMT R25, R57, 0x7610, R25 ;  /* 0x0000761039191816 */ /* 0x000fe40000000019 */
[----:B------:R-:W-:Y:S02]  /*1050*/  @P1 PRMT R26, R59, 0x7610, R26 ;  /* 0x000076103b1a1816 */ /* 0x000fe4000000001a */
[----:B------:R-:W-:Y:S02]  /*1060*/  @P1 IADD3 R46, P3, R3, UR12, RZ ;  /* 0x0000000c032e1c10 */ /* 0x000fe4000ff7e0ff */
[----:B------:R-:W-:Y:S02]  /*1070*/  @P1 PRMT R27, R27, 0x5410, R54 ;  /* 0x000054101b1b1816 */ /* 0x000fe40000000036 */
[----:B------:R-:W-:-:S02]  /*1080*/  IADD3 R34, P4, R3, UR16, RZ ;  /* 0x0000001003227c10 */ /* 0x000fc4000ff9e0ff */
[----:B------:R-:W-:Y:S02]  /*1090*/  @P2 PRMT R21, R63, 0x7610, R21 ;  /* 0x000076103f152816 */ /* 0x000fe40000000015 */
[----:B------:R-:W-:Y:S02]  /*10a0*/  @P2 PRMT R20, R62, 0x7610, R20 ;  /* 0x000076103e142816 */ /* 0x000fe40000000014 */
[----:B------:R-:W-:Y:S02]  /*10b0*/  @P2 IADD3 R54, P5, R3, UR14, RZ ;  /* 0x0000000e03362c10 */ /* 0x000fe4000ffbe0ff */
[----:B------:R-:W-:Y:S02]  /*10c0*/  @P2 PRMT R22, R22, 0x5410, R47 ;  /* 0x0000541016162816 */ /* 0x000fe4000000002f */
[----:B------:R-:W-:Y:S02]  /*10d0*/  F2FP.BF16.F32.PACK_AB R30, R35, R30 ;  /* 0x0000001e231e723e */ /* 0x000fe400000010ff */
[----:B------:R-:W-:-:S02]  /*10e0*/  @P1 PRMT R24, R24, 0x5410, R56 ;  /* 0x0000541018181816 */ /* 0x000fc40000000038 */
[----:B------:R-:W-:Y:S02]  /*10f0*/  @P1 PRMT R25, R25, 0x5410, R58 ;  /* 0x0000541019191816 */ /* 0x000fe4000000003a */
[----:B------:R-:W-:Y:S02]  /*1100*/  @P1 PRMT R26, R26, 0x5410, R60 ;  /* 0x000054101a1a1816 */ /* 0x000fe4000000003c */
[C---:B------:R-:W-:Y:S02]  /*1110*/  @P1 IADD3.X R47, R2.reuse, UR13, RZ, P3, !PT ;  /* 0x0000000d022f1c10 */ /* 0x040fe40009ffe4ff */
[----:B------:R-:W-:Y:S02]  /*1120*/  IADD3.X R35, R2, UR17, RZ, P4, !PT ;  /* 0x0000001102237c10 */ /* 0x000fe4000a7fe4ff */
[----:B------:R-:W-:Y:S01]  /*1130*/  @P2 PRMT R21, R21, 0x5410, R0 ;  /* 0x0000541015152816 */ /* 0x000fe20000000000 */
[----:B------:R0:W-:Y:S01]  /*1140*/  @P1 STG.E.128 desc[UR4][R46.64], R24 ;  /* 0x000000182e001986 */ /* 0x0001e2000c101d04 */
[----:B------:R-:W-:-:S02]  /*1150*/  @P2 PRMT R20, R20, 0x5410, R53 ;  /* 0x0000541014142816 */ /* 0x000fc40000000035 */
[----:B------:R-:W-:Y:S01]  /*1160*/  @P2 IADD3.X R55, R2, UR15, RZ, P5, !PT ;  /* 0x0000000f02372c10 */ /* 0x000fe2000affe4ff */
[----:B------:R0:W-:Y:S01]  /*1170*/  STG.E.128 desc[UR4][R34.64], R28 ;  /* 0x0000001c22007986 */ /* 0x0001e2000c101d04 */
[----:B------:R-:W-:-:S03]  /*1180*/  ISETP.GE.AND P1, PT, R52, R33, PT ;  /* 0x000000213400720c */ /* 0x000fc60003f26270 */
[----:B------:R0:W-:Y:S10]  /*1190*/  @P2 STG.E.128 desc[UR4][R54.64], R20 ;  /* 0x0000001436002986 */ /* 0x0001f4000c101d04 */
[----:B------:R-:W-:Y:S05]  /*11a0*/  @!P1 BRA `(.L_x_68) ;  /* 0xfffffff000789947 */ /* 0x000fea000383ffff */
[----:B------:R-:W-:Y:S05]  /*11b0*/  BSYNC B1 ;  /* 0x0000000000017941 */ /* 0x000fea0003800000 */
.L_x_66:
[----:B------:R-:W-:Y:S01]  /*11c0*/  MOV R4, R9 ;  /* 0x0000000900047202 */ /* 0x000fe20000000f00 */
[----:B------:R-:W-:Y:S01]  /*11d0*/  IMAD.MOV.U32 R5, RZ, RZ, R8 ;  /* 0x000000ffff057224 */ /* 0x000fe200078e0008 */
[----:B------:R-:W-:Y:S01]  /*11e0*/  MOV R6, R11 ;  /* 0x0000000b00067202 */ /* 0x000fe20000000f00 */
[----:B------:R-:W-:Y:S01]  /*11f0*/  IMAD.MOV.U32 R18, RZ, RZ, R39 ;  /* 0x000000ffff127224 */ /* 0x000fe200078e0027 */
[----:B------:R-:W-:Y:S01]  /*1200*/  MOV R7, R10 ;  /* 0x0000000a00077202 */ /* 0x000fe20000000f00 */
[----:B------:R-:W-:Y:S01]  /*1210*/  IMAD.MOV.U32 R8, RZ, RZ, R13 ;  /* 0x000000ffff087224 */ /* 0x000fe200078e000d */
[----:B------:R-:W-:Y:S01]  /*1220*/  MOV R16, R37 ;  /* 0x0000002500107202 */ /* 0x000fe20000000f00 */
[----:B0-----:R-:W-:Y:S01]  /*1230*/  IMAD.MOV.U32 R21, RZ, RZ, R40 ;  /* 0x000000ffff157224 */ /* 0x001fe200078e0028 */
[----:B------:R-:W-:Y:S01]  /*1240*/  MOV R17, R36 ;  /* 0x0000002400117202 */ /* 0x000fe20000000f00 */
[----:B------:R-:W-:Y:S01]  /*1250*/  IMAD.MOV.U32 R11, RZ, RZ, R14 ;  /* 0x000000ffff0b7224 */ /* 0x000fe200078e000e */
[----:B------:R-:W-:-:S02]  /*1260*/  MOV R19, R38 ;  /* 0x0000002600137202 */ /* 0x000fc40000000f00 */
[----:B------:R-:W-:Y:S02]  /*1270*/  MOV R20, R41 ;  /* 0x0000002900147202 */ /* 0x000fe40000000f00 */
[----:B------:R-:W-:Y:S02]  /*1280*/  MOV R9, R12 ;  /* 0x0000000c00097202 */ /* 0x000fe40000000f00 */
[----:B------:R-:W-:Y:S02]  /*1290*/  MOV R10, R15 ;  /* 0x0000000f000a7202 */ /* 0x000fe40000000f00 */
[----:B------:R-:W-:Y:S02]  /*12a0*/  MOV R22, R43 ;  /* 0x0000002b00167202 */ /* 0x000fe40000000f00 */
[----:B------:R-:W-:-:S07]  /*12b0*/  MOV R23, R42 ;  /* 0x0000002a00177202 */ /* 0x000fce0000000f00 */
.L_x_65:
[----:B------:R-:W-:Y:S05]  /*12c0*/  BSYNC B0 ;  /* 0x0000000000007941 */ /* 0x000fea0003800000 */
.L_x_63:
[----:B------:R-:W0:Y:S01]  /*12d0*/  S2R R3, SR_CgaCtaId ;  /* 0x0000000000037919 */ /* 0x000e220000008800 */
[----:B------:R-:W-:Y:S01]  /*12e0*/  MOV R0, 0x400 ;  /* 0x0000040000007802 */ /* 0x000fe20000000f00 */
[----:B------:R-:W-:Y:S05]  /*12f0*/  WARPSYNC.ALL ;  /* 0x0000000000007948 */ /* 0x000fea0003800000 */
[----:B------:R-:W1:Y:S01]  /*1300*/  S2R R29, SR_TID.X ;  /* 0x00000000001d7919 */ /* 0x000e620000002100 */
[----:B------:R-:W-:Y:S01]  /*1310*/  ULDC UR6, c[0x0][0x218] ;  /* 0x0000860000067ab9 */ /* 0x000fe20000000800 */
[----:B------:R-:W-:Y:S01]  /*1320*/  ULDC.64 UR18, c[0x0][0x2d0] ;  /* 0x0000b40000127ab9 */ /* 0x000fe20000000a00 */
[----:B------:R-:W2:Y:S01]  /*1330*/  S2R R27, SR_CTAID.X ;  /* 0x00000000001b7919 */ /* 0x000ea20000002500 */
[----:B0-----:R-:W-:-:S04]  /*1340*/  LEA R0, R3, R0, 0x18 ;  /* 0x0000000003007211 */ /* 0x001fc800078ec0ff */
[C---:B-1----:R-:W-:Y:S01]  /*1350*/  LEA R2, R29.reuse, R0, 0x5 ;  /* 0x000000001d027211 */ /* 0x042fe200078e28ff */
[----:B------:R-:W-:-:S04]  /*1360*/  IMAD R0, R29, 0x4, R0 ;  /* 0x000000041d007824 */ /* 0x000fc800078e0200 */
[----:B------:R-:W-:Y:S04]  /*1370*/  STS.128 [R2], R16 ;  /* 0x0000001002007388 */ /* 0x000fe80000000c00 */
[----:B------:R-:W-:Y:S01]  /*1380*/  STS.128 [R2+0x10], R20 ;  /* 0x0000101402007388 */ /* 0x000fe20000000c00 */
[----:B------:R-:W-:Y:S06]  /*1390*/  BAR.SYNC.DEFER_BLOCKING 0x0 ;  /* 0x0000000000007b1d */ /* 0x000fec0000010000 */
[----:B------:R-:W0:Y:S04]  /*13a0*/  LDS R3, [R0] ;  /* 0x0000000000037984 */ /* 0x000e280000000800 */
[----:B------:R-:W1:Y:S04]  /*13b0*/  LDS R14, [R0+0x400] ;  /* 0x00040000000e7984 */ /* 0x000e680000000800 */
[----:B------:R-:W3:Y:S04]  /*13c0*/  LDS R12, [R0+0x200] ;  /* 0x00020000000c7984 */ /* 0x000ee80000000800 */
[----:B------:R-:W4:Y:S04]  /*13d0*/  LDS R13, [R0+0x600] ;  /* 0x00060000000d7984 */ /* 0x000f280000000800 */
[----:B------:R-:W5:Y:S04]  /*13e0*/  LDS R24, [R0+0x800] ;  /* 0x0008000000187984 */ /* 0x000f680000000800 */
[----:B------:R-:W2:Y:S04]  /*13f0*/  LDS R15, [R0+0xa00] ;  /* 0x000a0000000f7984 */ /* 0x000ea80000000800 */
[----:B------:R-:W-:Y:S04]  /*1400*/  LDS R16, [R0+0xc00] ;  /* 0x000c000000107984 */ /* 0x000fe80000000800 */
[----:B------:R-:W2:Y:S01]  /*1410*/  LDS R17, [R0+0xe00] ;  /* 0x000e000000117984 */ /* 0x000ea20000000800 */
[----:B------:R-:W-:Y:S01]  /*1420*/  BAR.SYNC.DEFER_BLOCKING 0x0 ;  /* 0x0000000000007b1d */ /* 0x000fe20000010000 */
[----:B0-----:R-:W-:-:S04]  /*1430*/  FADD.FTZ R3, RZ, R3 ;  /* 0x00000003ff037221 */ /* 0x001fc80000010000 */
[----:B-1----:R-:W-:Y:S01]  /*1440*/  FADD.FTZ R3, R3, R14 ;  /* 0x0000000e03037221 */ /* 0x002fe20000010000 */
[----:B---3--:R-:W-:-:S04]  /*1450*/  FADD.FTZ R12, RZ, R12 ;  /* 0x0000000cff0c7221 */ /* 0x008fc80000010000 */
[----:B----4-:R-:W-:Y:S01]  /*1460*/  FADD.FTZ R12, R12, R13 ;  /* 0x0000000d0c0c7221 */ /* 0x010fe20000010000 */
[----:B------:R0:W-:Y:S01]  /*1470*/  STS.128 [R2], R4 ;  /* 0x0000000402007388 */ /* 0x0001e20000000c00 */
[----:B-----5:R-:W-:-:S03]  /*1480*/  FADD.FTZ R3, R3, R24 ;  /* 0x0000001803037221 */ /* 0x020fc60000010000 */
[----:B------:R-:W-:Y:S01]  /*1490*/  STS.128 [R2+0x10], R8 ;  /* 0x0000100802007388 */ /* 0x000fe20000000c00 */
[----:B--2---:R-:W-:Y:S01]  /*14a0*/  FADD.FTZ R12, R12, R15 ;  /* 0x0000000f0c0c7221 */ /* 0x004fe20000010000 */
[----:B------:R-:W-:Y:S03]  /*14b0*/  BAR.SYNC.DEFER_BLOCKING 0x0 ;  /* 0x0000000000007b1d */ /* 0x000fe60000010000 */
[----:B------:R-:W-:Y:S01]  /*14c0*/  FADD.FTZ R17, R12, R17 ;  /* 0x000000110c117221 */ /* 0x000fe20000010000 */
[----:B0-----:R-:W-:Y:S02]  /*14d0*/  IMAD R4, R27, UR6, RZ ;  /* 0x000000061b047c24 */ /* 0x001fe4000f8e02ff */
[----:B------:R-:W-:Y:S01]  /*14e0*/  ULDC.64 UR6, c[0x0][0x2d8] ;  /* 0x0000b60000067ab9 */ /* 0x000fe20000000a00 */
[----:B------:R-:W-:Y:S02]  /*14f0*/  FADD.FTZ R7, R3, R16 ;  /* 0x0000001003077221 */ /* 0x000fe40000010000 */
[----:B------:R-:W-:-:S04]  /*1500*/  IADD3 R4, P0, R4, R29, RZ ;  /* 0x0000001d04047210 */ /* 0x000fc80007f1e0ff */
[----:B------:R-:W-:Y:S01]  /*1510*/  IADD3.X R5, RZ, RZ, RZ, P0, !PT ;  /* 0x000000ffff057210 */ /* 0x000fe200007fe4ff */
[----:B------:R-:W0:Y:S04]  /*1520*/  LDS R18, [R0] ;  /* 0x0000000000127984 */ /* 0x000e280000000800 */
[----:B------:R-:W1:Y:S04]  /*1530*/  LDS R19, [R0+0x200] ;  /* 0x0002000000137984 */ /* 0x000e680000000800 */
[----:B------:R-:W2:Y:S04]  /*1540*/  LDS R21, [R0+0x400] ;  /* 0x0004000000157984 */ /* 0x000ea80000000800 */
[----:B------:R-:W3:Y:S04]  /*1550*/  LDS R20, [R0+0x600] ;  /* 0x0006000000147984 */ /* 0x000ee80000000800 */
[----:B------:R-:W4:Y:S04]  /*1560*/  LDS R23, [R0+0x800] ;  /* 0x0008000000177984 */ /* 0x000f280000000800 */
[----:B------:R-:W5:Y:S04]  /*1570*/  LDS R22, [R0+0xa00] ;  /* 0x000a000000167984 */ /* 0x000f680000000800 */
[----:B------:R-:W5:Y:S04]  /*1580*/  LDS R25, [R0+0xc00] ;  /* 0x000c000000197984 */ /* 0x000f680000000800 */
[----:B------:R0:W5:Y:S02]  /*1590*/  LDS R26, [R0+0xe00] ;  /* 0x000e0000001a7984 */ /* 0x0001640000000800 */
[----:B0-----:R-:W-:-:S02]  /*15a0*/  SHF.L.U64.HI R0, R4, 0x2, R5 ;  /* 0x0000000204007819 */ /* 0x001fc40000010205 */
[----:B------:R-:W-:Y:S01]  /*15b0*/  SHF.L.U32 R4, R4, 0x2, RZ ;  /* 0x0000000204047819 */ /* 0x000fe200000006ff */
[----:B------:R-:W-:-:S03]  /*15c0*/  FADD.FTZ R18, RZ, R18 ;  /* 0x00000012ff127221 */ /* 0x000fc60000010000 */
[C---:B------:R-:W-:Y:S01]  /*15d0*/  IADD3 R2, P0, R4.reuse, UR6, RZ ;  /* 0x0000000604027c10 */ /* 0x040fe2000ff1e0ff */
[----:B-1----:R-:W-:Y:S01]  /*15e0*/  FADD.FTZ R19, RZ, R19 ;  /* 0x00000013ff137221 */ /* 0x002fe20000010000 */
[----:B------:R-:W-:Y:S02]  /*15f0*/  IADD3 R4, P1, R4, UR18, RZ ;  /* 0x0000001204047c10 */ /* 0x000fe4000ff3e0ff */
[----:B------:R-:W-:Y:S01]  /*1600*/  IADD3.X R3, R0, UR7, RZ, P0, !PT ;  /* 0x0000000700037c10 */ /* 0x000fe200087fe4ff */
[----:B--2---:R-:W-:Y:S01]  /*1610*/  FADD.FTZ R18, R18, R21 ;  /* 0x0000001512127221 */ /* 0x004fe20000010000 */
[----:B------:R-:W-:Y:S01]  /*1620*/  IADD3.X R5, R0, UR19, RZ, P1, !PT ;  /* 0x0000001300057c10 */ /* 0x000fe20008ffe4ff */
[----:B---3--:R-:W-:Y:S02]  /*1630*/  FADD.FTZ R19, R19, R20 ;  /* 0x0000001413137221 */ /* 0x008fe40000010000 */
[----:B----4-:R-:W-:Y:S02]  /*1640*/  FADD.FTZ R18, R18, R23 ;  /* 0x0000001712127221 */ /* 0x010fe40000010000 */
[----:B-----5:R-:W-:-:S02]  /*1650*/  FADD.FTZ R19, R19, R22 ;  /* 0x0000001613137221 */ /* 0x020fc40000010000 */
[----:B------:R-:W-:Y:S02]  /*1660*/  FADD.FTZ R25, R18, R25 ;  /* 0x0000001912197221 */ /* 0x000fe40000010000 */
[----:B------:R-:W-:-:S03]  /*1670*/  FADD.FTZ R19, R19, R26 ;  /* 0x0000001a13137221 */ /* 0x000fc60000010000 */
[----:B------:R-:W-:Y:S04]  /*1680*/  STG.E desc[UR4][R2.64], R25 ;  /* 0x0000001902007986 */ /* 0x000fe8000c101904 */
[----:B------:R-:W-:Y:S04]  /*1690*/  STG.E desc[UR4][R4.64], R7 ;  /* 0x0000000704007986 */ /* 0x000fe8000c101904 */
[----:B------:R-:W-:Y:S04]  /*16a0*/  STG.E desc[UR4][R2.64+0x200], R19 ;  /* 0x0002001302007986 */ /* 0x000fe8000c101904 */
[----:B------:R-:W-:Y:S01]  /*16b0*/  STG.E desc[UR4][R4.64+0x200], R17 ;  /* 0x0002001104007986 */ /* 0x000fe2000c101904 */
[----:B------:R-:W-:Y:S05]  /*16c0*/  EXIT ;  /* 0x000000000000794d */ /* 0x000fea0003800000 */
.L_x_67:
[----:B------:R-:W-:Y:S01]  /*16d0*/  HFMA2.MMA R64, -RZ, RZ, 0, 1.847743988037109375e-06 ;  /* 0x0000001fff407435 */ /* 0x000fe200000001ff */
[----:B------:R-:W-:Y:S01]  /*16e0*/  BSSY B2, `(.L_x_69) ;  /* 0x0000006000027945 */ /* 0x000fe20003800000 */
[----:B------:R-:W-:Y:S01]  /*16f0*/  IMAD.MOV.U32 R65, RZ, RZ, 0x1 ;  /* 0x00000001ff417424 */ /* 0x000fe200078e00ff */
[----:B------:R-:W-:-:S08]  /*1700*/  MOV R63, 0xffffffff ;  /* 0xffffffff003f7802 */ /* 0x000fd00000000f00 */
[----:B-----5:R-:W-:Y:S05]  /*1710*/  WARPSYNC.COLLECTIVE R63, `(.L_x_70) ;  /* 0x000000003f087348 */ /* 0x020fea0003c00000 */
[----:B------:R0:W1:Y:S02]  /*1720*/  SHFL.BFLY P2, R61, R66, R65, R64 ;  /* 0x0c000041423d7389 */ /* 0x0000640000040040 */
[----:B01---5:R-:W-:Y:S01]  /*1730*/  ENDCOLLECTIVE ;  /* 0x000000000000791b */ /* 0x023fe20003800000 */
.L_x_70:
[----:B------:R-:W-:Y:S05]  /*1740*/  BSYNC B2 ;  /* 0x0000000000027941 */ /* 0x000fea0003800000 */
.L_x_69:
[----:B------:R-:W-:Y:S01]  /*1750*/  HFMA2.MMA R65, -RZ, RZ, 0, 5.9604644775390625e-08 ;  /* 0x00000001ff417435 */ /* 0x000fe200000001ff */
[----:B------:R-:W-:Y:S01]  /*1760*/  FADD.FTZ R62, R66, R61 ;  /* 0x0000003d423e7221 */ /* 0x000fe20000010000 */
[----:B------:R-:W-:Y:S01]  /*1770*/  IMAD.MOV.U32 R66, RZ, RZ, R59 ;  /* 0x000000ffff427224 */ /* 0x000fe200078e003b */
[----:B------:R-:W-:Y:S01]  /*1780*/  MOV R64, 0x1f ;  /* 0x0000001f00407802 */ /* 0x000fe20000000f00 */
[----:B------:R-:W-:-:S07]  /*1790*/  IMAD.MOV.U32 R63, RZ, RZ, -0x1 ;  /* 0xffffffffff3f7424 */ /* 0x000fce00078e00ff */
[----:B------:R-:W-:Y:S05]  /*17a0*/  WARPSYNC.COLLECTIVE R63, `(.L_x_71) ;  /* 0x000000003f087348 */ /* 0x000fea0003c00000 */
[----:B------:R0:W1:Y:S02]  /*17b0*/  SHFL.BFLY P2, R61, R66, R65, R64 ;  /* 0x0c000041423d7389 */ /* 0x0000640000040040 */
[----:B01----:R-:W-:Y:S01]  /*17c0*/  ENDCOLLECTIVE ;  /* 0x000000000000791b */ /* 0x003fe20003800000 */
.L_x_71:
[----:B------:R-:W-:Y:S01]  /*17d0*/  MOV R66, R62 ;  /* 0x0000003e00427202 */ /* 0x000fe20000000f00 */
[----:B------:R-:W-:Y:S01]  /*17e0*/  IMAD.MOV.U32 R65, RZ, RZ, 0x2 ;  /* 0x00000002ff417424 */ /* 0x000fe200078e00ff */
[----:B------:R-:W-:-:S07]  /*17f0*/  MOV R60, R61 ;  /* 0x0000003d003c7202 */ /* 0x000fce0000000f00 */
[----:B------:R-:W-:Y:S05]  /*1800*/  WARPSYNC.COLLECTIVE R63, `(.L_x_72) ;  /* 0x000000003f087348 */ /* 0x000fea0003c00000 */
[----:B------:R0:W1:Y:S02]  /*1810*/  SHFL.BFLY P2, R61, R66, R65, R64 ;  /* 0x0c000041423d7389 */ /* 0x0000640000040040 */
[----:B01----:R-:W-:Y:S01]  /*1820*/  ENDCOLLECTIVE ;  /* 0x000000000000791b */ /* 0x003fe20003800000 */
.L_x_72:
[----:B------:R-:W-:-:S05]  /*1830*/  FADD.FTZ R67, R59, R60 ;  /* 0x0000003c3b437221 */ /* 0x000fca0000010000 */
[----:B------:R-:W-:Y:S01]  /*1840*/  MOV R66, R67 ;  /* 0x0000004300427202 */ /* 0x000fe20000000f00 */
[----:B------:R-:W-:-:S07]  /*1850*/  FADD.FTZ R68, R62, R61 ;  /* 0x0000003d3e447221 */ /* 0x000fce0000010000 */
[----:B------:R-:W-:Y:S05]  /*1860*/  WARPSYNC.COLLECTIVE R63, `(.L_x_73) ;  /* 0x000000003f087348 */ /* 0x000fea0003c00000 */
[----:B------:R0:W1:Y:S02]  /*1870*/  SHFL.BFLY P2, R61, R66, R65, R64 ;  /* 0x0c000041423d7389 */ /* 0x0000640000040040 */
[----:B01----:R-:W-:Y:S01]  /*1880*/  ENDCOLLECTIVE ;  /* 0x000000000000791b */ /* 0x003fe20003800000 */
.L_x_73:
[----:B------:R-:W-:Y:S01]  /*1890*/  HFMA2.MMA R65, -RZ, RZ, 0, 2.384185791015625e-07 ;  /* 0x00000004ff417435 */ /* 0x000fe200000001ff */
[----:B------:R-:W-:Y:S01]  /*18a0*/  IMAD.MOV.U32 R66, RZ, RZ, R68 ;  /* 0x000000ffff427224 */ /* 0x000fe200078e0044 */
[----:B------:R-:W-:-:S09]  /*18b0*/  MOV R60, R61 ;  /* 0x0000003d003c7202 */ /* 0x000fd20000000f00 */
[----:B------:R-:W-:Y:S05]  /*18c0*/  WARPSYNC.COLLECTIVE R63, `(.L_x_74) ;  /* 0x000000003f087348 */ /* 0x000fea0003c00000 */
[----:B------:R0:W1:Y:S02]  /*18d0*/  SHFL.BFLY P2, R61, R66, R65, R64 ;  /* 0x0c000041423d7389 */ /* 0x0000640000040040 */
[----:B01----:R-:W-:Y:S01]  /*18e0*/  ENDCOLLECTIVE ;  /* 0x000000000000791b */ /* 0x003fe20003800000 */
.L_x_74:
[----:B------:R-:W-:-:S05]  /*18f0*/  FADD.FTZ R69, R67, R60 ;  /* 0x0000003c43457221 */ /* 0x000fca0000010000 */
[----:B------:R-:W-:Y:S01]  /*1900*/  MOV R66, R69 ;  /* 0x0000004500427202 */ /* 0x000fe20000000f00 */
[----:B------:R-:W-:-:S07]  /*1910*/  FADD.FTZ R68, R68, R61 ;  /* 0x0000003d44447221 */ /* 0x000fce0000010000 */
[----:B------:R-:W-:Y:S05]  /*1920*/  WARPSYNC.COLLECTIVE R63, `(.L_x_75) ;  /* 0x000000003f087348 */ /* 0x000fea0003c00000 */
[----:B------:R0:W1:Y:S02]  /*1930*/  SHFL.BFLY P2, R61, R66, R65, R64 ;  /* 0x0c000041423d7389 */ /* 0x0000640000040040 */
[----:B01----:R-:W-:Y:S01]  /*1940*/  ENDCOLLECTIVE ;  /* 0x000000000000791b */ /* 0x003fe20003800000 */
.L_x_75:
[----:B------:R-:W-:Y:S01]  /*1950*/  HFMA2.MMA R65, -RZ, RZ, 0, 4.76837158203125e-07 ;  /* 0x00000008ff417435 */ /* 0x000fe200000001ff */
[----:B------:R-:W-:Y:S01]  /*1960*/  MOV R66, R68 ;  /* 0x0000004400427202 */ /* 0x000fe20000000f00 */
[----:B------:R-:W-:-:S09]  /*1970*/  IMAD.MOV.U32 R60, RZ, RZ, R61 ;  /* 0x000000ffff3c7224 */ /* 0x000fd200078e003d */
[----:B------:R-:W-:Y:S05]  /*1980*/  WARPSYNC.COLLECTIVE R63, `(.L_x_76) ;  /* 0x000000003f087348 */ /* 0x000fea0003c00000 */
[----:B------:R0:W1:Y:S02]  /*1990*/  SHFL.BFLY P2, R61, R66, R65, R64 ;  /* 0x0c000041423d7389 */ /* 0x0000640000040040 */
[----:B01----:R-:W-:Y:S01]  /*19a0*/  ENDCOLLECTIVE ;  /* 0x000000000000791b */ /* 0x003fe20003800000 */
.L_x_76:
[----:B------:R-:W-:-:S04]  /*19b0*/  FADD.FTZ R60, R69, R60 ;  /* 0x0000003c453c7221 */ /* 0x000fc80000010000 */
[----:B------:R-:W-:Y:S02]  /*19c0*/  IMAD.MOV.U32 R66, RZ, RZ, R60 ;  /* 0x000000ffff427224 */ /* 0x000fe400078e003c */
[----:B------:R-:W-:-:S07]  /*19d0*/  FADD.FTZ R59, R68, R61 ;  /* 0x0000003d443b7221 */ /* 0x000fce0000010000 */
[----:B------:R-:W-:Y:S05]  /*19e0*/  WARPSYNC.COLLECTIVE R63, `(.L_x_77) ;  /* 0x000000003f087348 */ /* 0x000fea0003c00000 */
[----:B------:R0:W1:Y:S02]  /*19f0*/  SHFL.BFLY P2, R61, R66, R65, R64 ;  /* 0x0c000041423d7389 */ /* 0x0000640000040040 */
[----:B01----:R-:W-:Y:S01]  /*1a00*/  ENDCOLLECTIVE ;  /* 0x000000000000791b */ /* 0x003fe20003800000 */
.L_x_77:
[----:B------:R-:W-:Y:S01]  /*1a10*/  MOV R66, R59 ;  /* 0x0000003b00427202 */ /* 0x000fe20000000f00 */
[----:B------:R-:W-:Y:S01]  /*1a20*/  IMAD.MOV.U32 R65, RZ, RZ, 0x10 ;  /* 0x00000010ff417424 */ /* 0x000fe200078e00ff */
[----:B------:R-:W-:-:S07]  /*1a30*/  MOV R67, R61 ;  /* 0x0000003d00437202 */ /* 0x000fce0000000f00 */
[----:B------:R-:W-:Y:S05]  /*1a40*/  WARPSYNC.COLLECTIVE R63, `(.L_x_78) ;  /* 0x000000003f087348 */ /* 0x000fea0003c00000 */
[----:B------:R0:W1:Y:S02]  /*1a50*/  SHFL.BFLY P2, R61, R66, R65, R64 ;  /* 0x0c000041423d7389 */ /* 0x0000640000040040 */
[----:B01----:R-:W-:Y:S01]  /*1a60*/  ENDCOLLECTIVE ;  /* 0x000000000000791b */ /* 0x003fe20003800000 */
.L_x_78:
[----:B------:R-:W-:-:S05]  /*1a70*/  FADD.FTZ R60, R60, R67 ;  /* 0x000000433c3c7221 */ /* 0x000fca0000010000 */
[----:B------:R-:W-:Y:S02]  /*1a80*/  MOV R66, R60 ;  /* 0x0000003c00427202 */ /* 0x000fe40000000f00 */
[----:B------:R-:W-:-:S07]  /*1a90*/  MOV R62, R61 ;  /* 0x0000003d003e7202 */ /* 0x000fce0000000f00 */
[----:B------:R-:W-:Y:S05]  /*1aa0*/  WARPSYNC.COLLECTIVE R63, `(.L_x_79) ;  /* 0x000000003f087348 */ /* 0x000fea0003c00000 */
[----:B------:R0:W1:Y:S02]  /*1ab0*/  SHFL.BFLY P2, R61, R66, R65, R64 ;  /* 0x0c000041423d7389 */ /* 0x0000640000040040 */
[----:B01----:R-:W-:Y:S01]  /*1ac0*/  ENDCOLLECTIVE ;  /* 0x000000000000791b */ /* 0x003fe20003800000 */
.L_x_79:
[----:B------:R-:W-:Y:S05]  /*1ad0*/  BRA `(.L_x_80) ;  /* 0xfffffff0001c7947 */ /* 0x000fea000383ffff */
.L_x_81:
        /* <DEDUP_REMOVED lines=10> */
.L_x_2856:


//--------------------- .text._ZN10layer_norm31ln_parallel_residual_bwd_kernelINS_13Kernel_traitsI13__nv_bfloat16S2_S2_S2_fjLj256ELj1ELj4ELj1ELj16ENS_18Kernel_traits_baseILj256ES2_S2_S2_S2_fjLj128EEEEELb1ELb0ELb0EEEvNS_9BwdParamsE --------------------------
	.section	.text._ZN10layer_norm31ln_parallel_residual_bwd_kernelINS_13Kernel_traitsI13__nv_bfloat16S2_S2_S2_fjLj256ELj1ELj4ELj1ELj16ENS_18Kernel_traits_baseILj256ES2_S2_S2_S2_fjLj128EEEEELb1ELb0ELb0EEEvNS_9BwdParamsE,"ax",@progbits
	.align	128
        .global         _ZN10layer_norm31ln_parallel_residual_bwd_kernelINS_13Kernel_traitsI13__nv_bfloat16S2_S2_S2_fjLj256ELj1ELj4ELj1ELj16ENS_18Kernel_traits_baseILj256ES2_S2_S2_S2_fjLj128EEEEELb1ELb0ELb0EEEvNS_9BwdParamsE
        .type           _ZN10layer_norm31ln_parallel_residual_bwd_kernelINS_13Kernel_traitsI13__nv_bfloat16S2_S2_S2_fjLj256ELj1ELj4ELj1ELj16ENS_18Kernel_traits_baseILj256ES2_S2_S2_S2_fjLj128EEEEELb1ELb0ELb0EEEvNS_9BwdParamsE,@function
        .size           _ZN10layer_norm31ln_parallel_residual_bwd_kernelINS_13Kernel_traitsI13__nv_bfloat16S2_S2_S2_fjLj256ELj1ELj4ELj1ELj16ENS_18Kernel_traits_baseILj256ES2_S2_S2_S2_fjLj128EEEEELb1ELb0ELb0EEEvNS_9BwdParamsE,(.L_x_2857 - _ZN10layer_norm31ln_parallel_residual_bwd_kernelINS_13Kernel_traitsI13__nv_bfloat16S2_S2_S2_fjLj256ELj1ELj4ELj1ELj16ENS_18Kernel_traits_baseILj256ES2_S2_S2_S2_fjLj128EEEEELb1ELb0ELb0EEEvNS_9BwdParamsE)
        .other          _ZN10layer_norm31ln_parallel_residual_bwd_kernelINS_13Kernel_traitsI13__nv_bfloat16S2_S2_S2_fjLj256ELj1ELj4ELj1ELj16ENS_18Kernel_traits_baseILj256ES2_S2_S2_S2_fjLj128EEEEELb1ELb0ELb0EEEvNS_9BwdParamsE,@"STO_CUDA_ENTRY STV_DEFAULT"
_ZN10layer_norm31ln_parallel_residual_bwd_kernelINS_13Kernel_traitsI13__nv_bfloat16S2_S2_S2_fjLj256ELj1ELj4ELj1ELj16ENS_18Kernel_traits_baseILj256ES2_S2_S2_S2_fjLj128EEEEELb1ELb0ELb0EEEvNS_9BwdParamsE:
.text._ZN10layer_norm31ln_parallel_residual_bwd_kernelINS_13Kernel_traitsI13__nv_bfloat16S2_S2_S2_fjLj256ELj1ELj4ELj1ELj16ENS_18Kernel_traits_baseILj256ES2_S2_S2_S2_fjLj128EEEEELb1ELb0ELb0EEEvNS_9BwdParamsE:
[----:B------:R-:W-:Y:S01]  /*0000*/  LDC R1, c[0x0][0x28] ;  /* 0x00000a00ff017b82 */ /* 0x000fe20000000800 */
[----:B------:R-:W0:Y:S01]  /*0010*/  S2R R75, SR_TID.X ;  /* 0x00000000004b7919 */ /* 0x000e220000002100 */
[----:B------:R-:W-:Y:S01]  /*0020*/  ULDC UR4, c[0x0][0x218] ;  /* 0x0000860000047ab9 */ /* 0x000fe20000000800 */
[----:B------:R-:W-:Y:S01]  /*0030*/  ULDC UR6, c[0x0][0x214] ;  /* 0x0000850000067ab9 */ /* 0x000fe20000000800 */
[----:B------:R-:W-:Y:S01]  /*0040*/  IMAD.U32 R76, RZ, RZ, UR4 ;  /* 0x00000004ff4c7e24 */ /* 0x000fe2000f8e00ff */
[----:B------:R-:W-:Y:S01]  /*0050*/  ULDC.64 UR4, c[0x0][0x208] ;  /* 0x0000820000047ab9 */ /* 0x000fe20000000a00 */
[----:B------:R-:W1:Y:S01]  /*0060*/  S2R R6, SR_CTAID.X ;  /* 0x0000000000067919 */ /* 0x000e620000002500 */
[----:B------:R-:W-:Y:S01]  /*0070*/  ULDC UR26, c[0x0][0x218] ;  /* 0x00008600001a7ab9 */ /* 0x000fe20000000800 */
[----:B------:R-:W-:Y:S01]  /*0080*/  ULDC UR14, c[0x0][0x290] ;  /* 0x0000a400000e7ab9 */ /* 0x000fe20000000800 */
[----:B------:R-:W-:Y:S01]  /*0090*/  SHF.R.S32.HI R3, RZ, 0x1f, R76 ;  /* 0x0000001fff037819 */ /* 0x000fe2000001144c */
[----:B------:R-:W-:Y:S01]  /*00a0*/  ULDC UR15, c[0x0][0x298] ;  /* 0x0000a600000f7ab9 */ /* 0x000fe20000000800 */
[----:B------:R-:W-:Y:S01]  /*00b0*/  ULDC.64 UR8, c[0x0][0x2c8] ;  /* 0x0000b20000087ab9 */ /* 0x000fe20000000a00 */
[----:B------:R-:W-:Y:S01]  /*00c0*/  ULDC.64 UR12, c[0x0][0x300] ;  /* 0x0000c000000c7ab9 */ /* 0x000fe20000000a00 */
[----:B------:R-:W-:Y:S01]  /*00d0*/  LEA.HI R3, R3, R76, RZ, 0x3 ;  /* 0x0000004c03037211 */ /* 0x000fe200078f18ff */
[----:B------:R-:W-:Y:S01]  /*00e0*/  ULDC.64 UR10, c[0x0][0x238] ;  /* 0x00008e00000a7ab9 */ /* 0x000fe20000000a00 */
[----:B------:R-:W-:Y:S01]  /*00f0*/  ULDC.64 UR16, c[0x0][0x308] ;  /* 0x0000c20000107ab9 */ /* 0x000fe20000000a00 */
[----:B0-----:R-:W-:-:S04]  /*0100*/  LOP3.LUT R0, R75, 0x1f, RZ, 0xc, !PT ;  /* 0x0000001f4b007812 */ /* 0x001fc800078e0cff */
[----:B------:R-:W-:-:S04]  /*0110*/  LEA.HI.SX32 R0, R3, R0, 0x1d ;  /* 0x0000000003007211 */ /* 0x000fc800078feaff */
[----:B------:R-:W-:Y:S02]  /*0120*/  LOP3.LUT P3, RZ, R0, 0xffffffe0, RZ, 0xc0, !PT ;  /* 0xffffffe000ff7812 */ /* 0x000fe4000786c0ff */
[----:B------:R-:W-:-:S11]  /*0130*/  LOP3.LUT R0, R75, 0x1f, RZ, 0xc0, !PT ;  /* 0x0000001f4b007812 */ /* 0x000fd600078ec0ff */
[----:B------:R-:W0:Y:S08]  /*0140*/  @P3 LDC.64 R2, c[0x0][0x260] ;  /* 0x00009800ff023b82 */ /* 0x000e300000000a00 */
[----:B------:R-:W2:Y:S01]  /*0150*/  @P3 LDC.64 R4, c[0x0][0x268] ;  /* 0x00009a00ff043b82 */ /* 0x000ea20000000a00 */
[----:B0-----:R-:W-:-:S05]  /*0160*/  @P3 IMAD.WIDE.U32 R2, R0, 0x10, R2 ;  /* 0x0000001000023825 */ /* 0x001fca00078e0002 */
[----:B------:R-:W5:Y:S01]  /*0170*/  @P3 LDG.E.128 R40, desc[UR4][R2.64] ;  /* 0x0000000402283981 */ /* 0x000f62000c1e1d00 */
[----:B------:R-:W-:Y:S01]  /*0180*/  SHF.R.U32.HI R75, RZ, 0x5, R75 ;  /* 0x00000005ff4b7819 */ /* 0x000fe2000001164b */
[----:B--2---:R-:W-:-:S04]  /*0190*/  @P3 IMAD.WIDE.U32 R4, R0, 0x10, R4 ;  /* 0x0000001000043825 */ /* 0x004fc800078e0004 */
[----:B-1----:R-:W-:Y:S01]  /*01a0*/  IMAD R75, R6, 0x4, R75 ;  /* 0x00000004064b7824 */ /* 0x002fe200078e024b */
[----:B------:R-:W-:Y:S01]  /*01b0*/  BSSY B0, `(.L_x_82) ;  /* 0x000018f000007945 */ /* 0x000fe20003800000 */
[----:B------:R0:W5:Y:S03]  /*01c0*/  @P3 LDG.E.128 R36, desc[UR4][R4.64] ;  /* 0x0000000404243981 */ /* 0x000166000c1e1d00 */
[----:B------:R-:W-:Y:S01]  /*01d0*/  ISETP.GE.AND P0, PT, R75, UR6, PT ;  /* 0x000000064b007c0c */ /* 0x000fe2000bf06270 */
[----:B------:R-:W-:Y:S01]  /*01e0*/  ULDC.64 UR6, c[0x0][0x240] ;  /* 0x0000900000067ab9 */ /* 0x000fe20000000a00 */
        /* <DEDUP_REMOVED lines=15> */
[----:B0-----:R-:W-:Y:S01]  /*02e0*/  CS2R R4, SRZ ;  /* 0x0000000000047805 */ /* 0x001fe2000001ff00 */
[----:B------:R-:W-:Y:S06]  /*02f0*/  @P0 BRA `(.L_x_83) ;  /* 0x0000001400e80947 */ /* 0x000fec0003800000 */
[----:B------:R-:W0:Y:S01]  /*0300*/  LDC.U8 R91, c[0x0][0x2a0] ;  /* 0x0000a800ff5b7b82 */ /* 0x000e220000000000 */
[----:B-----5:R-:W-:Y:S01]  /*0310*/  @P3 PRMT R67, R40, 0x7632, R67 ;  /* 0x0000763228433816 */ /* 0x020fe20000000043 */
[----:B------:R-:W-:Y:S01]  /*0320*/  HFMA2.MMA R33, -RZ, RZ, 0, 0 ;  /* 0x00000000ff217435 */ /* 0x000fe200000001ff */
[C---:B------:R-:W-:Y:S01]  /*0330*/  @P3 PRMT R69, R41.reuse, 0x7632, R69 ;  /* 0x0000763229453816 */ /* 0x040fe20000000045 */
[----:B------:R-:W-:Y:S01]  /*0340*/  IMAD.U32 R60, R41, 0x10000, RZ ;  /* 0x00010000293c7824 */ /* 0x000fe200078e00ff */
[----:B------:R-:W-:Y:S01]  /*0350*/  @P3 PRMT R71, R42, 0x7632, R71 ;  /* 0x000076322a473816 */ /* 0x000fe20000000047 */
[C---:B------:R-:W-:Y:S01]  /*0360*/  IMAD.U32 R62, R43.reuse, 0x10000, RZ ;  /* 0x000100002b3e7824 */ /* 0x040fe200078e00ff */
[----:B------:R-:W-:Y:S01]  /*0370*/  @P3 PRMT R73, R43, 0x7632, R73 ;  /* 0x000076322b493816 */ /* 0x000fe20000000049 */
[----:B------:R-:W-:Y:S01]  /*0380*/  IMAD.U32 R64, R37, 0x10000, RZ ;  /* 0x0001000025407824 */ /* 0x000fe200078e00ff */
        /* <DEDUP_REMOVED lines=8> */
[----:B------:R-:W-:Y:S01]  /*0410*/  SHF.L.U32 R2, R40, 0x10, RZ ;  /* 0x0000001028027819 */ /* 0x000fe200000006ff */
        /* <DEDUP_REMOVED lines=8> */
.L_x_89:
[----:B-1----:R-:W1:Y:S02]  /*04a0*/  LDC.64 R48, c[0x0][0x258] ;  /* 0x00009600ff307b82 */ /* 0x002e640000000a00 */
[----:B-1----:R-:W-:-:S05]  /*04b0*/  IMAD.WIDE R48, R75, 0x4, R48 ;  /* 0x000000044b307825 */ /* 0x002fca00078e0230 */
[----:B-----5:R1:W5:Y:S01]  /*04c0*/  LDG.E R108, desc[UR4][R48.64] ;  /* 0x00000004306c7981 */ /* 0x020362000c1e1900 */
[----:B------:R-:W-:Y:S01]  /*04d0*/  IMAD.U32 R76, RZ, RZ, UR26 ;  /* 0x0000001aff4c7e24 */ /* 0x000fe2000f8e00ff */
[----:B------:R-:W-:Y:S01]  /*04e0*/  BSSY B1, `(.L_x_84) ;  /* 0x00000b0000017945 */ /* 0x000fe20003800000 */
[----:B------:R-:W-:Y:S02]  /*04f0*/  IMAD.MOV.U32 R52, RZ, RZ, RZ ;  /* 0x000000ffff347224 */ /* 0x000fe400078e00ff */
[----:B------:R-:W-:-:S05]  /*0500*/  IMAD R50, R75, R76, RZ ;  /* 0x0000004c4b327224 */ /* 0x000fca00078e02ff */
[----:B---3--:R-:W-:-:S04]  /*0510*/  SHF.R.S32.HI R51, RZ, 0x1f, R50 ;  /* 0x0000001fff337819 */ /* 0x008fc80000011432 */
[----:B------:R-:W-:Y:S02]  /*0520*/  LEA.HI R51, R51, R50, RZ, 0x3 ;  /* 0x0000003233337211 */ /* 0x000fe400078f18ff */
[----:B------:R-:W-:Y:S02]  /*0530*/  MOV R50, RZ ;  /* 0x000000ff00327202 */ /* 0x000fe40000000f00 */
[----:B------:R-:W-:Y:S01]  /*0540*/  LEA.HI.SX32 R77, R51, R0, 0x1d ;  /* 0x00000000334d7211 */ /* 0x000fe200078feaff */
[----:B-1----:R-:W-:Y:S06]  /*0550*/  @!P3 BRA `(.L_x_85) ;  /* 0x0000000800a0b947 */ /* 0x002fec0003800000 */
[----:B------:R-:W-:Y:S01]  /*0560*/  ISETP.NE.U32.AND P0, PT, RZ, UR12, PT ;  /* 0x0000000cff007c0c */ /* 0x000fe2000bf05070 */
[----:B------:R-:W1:Y:S01]  /*0570*/  LDC.64 R48, c[0x0][0x250] ;  /* 0x00009400ff307b82 */ /* 0x000e620000000a00 */
[----:B------:R-:W-:Y:S02]  /*0580*/  SHF.L.U32 R3, R77, 0x3, RZ ;  /* 0x000000034d037819 */ /* 0x000fe400000006ff */
[----:B------:R-:W-:Y:S02]  /*0590*/  ISETP.NE.AND.EX P0, PT, RZ, UR13, PT, P0 ;  /* 0x0000000dff007c0c */ /* 0x000fe4000bf05300 */
[----:B------:R-:W-:Y:S02]  /*05a0*/  SHF.R.U32.HI R50, RZ, 0x1d, R77 ;  /* 0x0000001dff327819 */ /* 0x000fe4000001164d */
[----:B------:R-:W-:Y:S01]  /*05b0*/  IADD3 R80, P1, R3, UR6, RZ ;  /* 0x0000000603507c10 */ /* 0x000fe2000ff3e0ff */
[----:B------:R-:W2:Y:S03]  /*05c0*/  LDC.64 R56, c[0x0][0x2b8] ;  /* 0x0000ae00ff387b82 */ /* 0x000ea60000000a00 */
[----:B------:R-:W-:-:S05]  /*05d0*/  IADD3.X R81, R50, UR7, RZ, P1, !PT ;  /* 0x0000000732517c10 */ /* 0x000fca0008ffe4ff */
[----:B------:R-:W3:Y:S01]  /*05e0*/  @P0 LDC.64 R78, c[0x0][0x248] ;  /* 0x00009200ff4e0b82 */ /* 0x000ee20000000a00 */
[----:B------:R-:W4:Y:S01]  /*05f0*/  LDG.E.64 R80, desc[UR4][R80.64] ;  /* 0x0000000450507981 */ /* 0x000f22000c1e1b00 */
[----:B-1----:R-:W-:-:S06]  /*0600*/  IMAD.WIDE R84, R75, 0x4, R48 ;  /* 0x000000044b547825 */ /* 0x002fcc00078e0230 */
[----:B------:R-:W1:Y:S01]  /*0610*/  LDC.64 R48, c[0x0][0x2c0] ;  /* 0x0000b000ff307b82 */ /* 0x000e620000000a00 */
[----:B------:R-:W4:Y:S01]  /*0620*/  LDG.E R84, desc[UR4][R84.64] ;  /* 0x0000000454547981 */ /* 0x000f22000c1e1900 */
[----:B---3--:R-:W-:-:S05]  /*0630*/  @P0 IADD3 R78, P1, R3, R78, RZ ;  /* 0x0000004e034e0210 */ /* 0x008fca0007f3e0ff */
[----:B------:R-:W-:Y:S01]  /*0640*/  @P0 IMAD.X R79, R50, 0x1, R79, P1 ;  /* 0x00000001324f0824 */ /* 0x000fe200008e064f */
[----:B------:R-:W-:-:S05]  /*0650*/  LEA R52, P1, R77, UR10, 0x4 ;  /* 0x0000000a4d347c11 */ /* 0x000fca000f8220ff */
[----:B------:R-:W3:Y:S01]  /*0660*/  @P0 LDG.E.64 R78, desc[UR4][R78.64] ;  /* 0x000000044e4e0981 */ /* 0x000ee2000c1e1b00 */
[----:B------:R-:W-:-:S06]  /*0670*/  LEA.HI.X R53, R77, UR11, RZ, 0x4, P1 ;  /* 0x0000000b4d357c11 */ /* 0x000fcc00088f24ff */
[----:B------:R-:W3:Y:S01]  /*0680*/  LDG.E.128 R52, desc[UR4][R52.64] ;  /* 0x0000000434347981 */ /* 0x000ee2000c1e1d00 */
[----:B--2---:R-:W-:-:S04]  /*0690*/  IMAD.WIDE.U32 R56, R77, 0x10, R56 ;  /* 0x000000104d387825 */ /* 0x004fc800078e0038 */
[----:B-1----:R-:W-:Y:S02]  /*06a0*/  IMAD.WIDE.U32 R48, R77, 0x10, R48 ;  /* 0x000000104d307825 */ /* 0x002fe400078e0030 */
[----:B------:R-:W2:Y:S04]  /*06b0*/  LDG.E.128 R56, desc[UR4][R56.64] ;  /* 0x0000000438387981 */ /* 0x000ea8000c1e1d00 */
[----:B------:R-:W2:Y:S01]  /*06c0*/  LDG.E.128 R48, desc[UR4][R48.64] ;  /* 0x0000000430307981 */ /* 0x000ea2000c1e1d00 */
[----:B------:R-:W-:-:S04]  /*06d0*/  ISETP.NE.U32.AND P1, PT, RZ, UR8, PT ;  /* 0x00000008ff007c0c */ /* 0x000fc8000bf25070 */
[----:B------:R-:W-:-:S13]  /*06e0*/  ISETP.NE.AND.EX P1, PT, RZ, UR9, PT, P1 ;  /* 0x00000009ff007c0c */ /* 0x000fda000bf25310 */
[----:B------:R-:W-:-:S04]  /*06f0*/  @P1 LEA R82, P2, R77, UR8, 0x4 ;  /* 0x000000084d521c11 */ /* 0x000fc8000f8420ff */
[----:B------:R-:W-:-:S05]  /*0700*/  @P1 LEA.HI.X R83, R77, UR9, RZ, 0x4, P2 ;  /* 0x000000094d531c11 */ /* 0x000fca00090f24ff */
[----:B------:R1:W5:Y:S01]  /*0710*/  @P1 LDG.E.128 R36, desc[UR4][R82.64] ;  /* 0x0000000452241981 */ /* 0x000362000c1e1d00 */
[----:B0-----:R-:W-:Y:S02]  /*0720*/  ISETP.NE.AND P1, PT, R91, RZ, PT ;  /* 0x000000ff5b00720c */ /* 0x001fe40003f25270 */
[--C-:B----4-:R-:W-:Y:S01]  /*0730*/  SHF.R.U32.HI R100, RZ, 0x18, R81.reuse ;  /* 0x00000018ff647819 */ /* 0x110fe20000011651 */
[----:B------:R-:W-:Y:S01]  /*0740*/  IMAD.MOV.U32 R107, RZ, RZ, R80 ;  /* 0x000000ffff6b7224 */ /* 0x000fe200078e0050 */
[--C-:B------:R-:W-:Y:S02]  /*0750*/  SHF.R.U32.HI R101, RZ, 0x10, R81.reuse ;  /* 0x00000010ff657819 */ /* 0x100fe40000011651 */
[--C-:B------:R-:W-:Y:S02]  /*0760*/  SHF.R.U32.HI R102, RZ, 0x8, R81.reuse ;  /* 0x00000008ff667819 */ /* 0x100fe40000011651 */
[----:B------:R-:W-:Y:S02]  /*0770*/  MOV R103, R81 ;  /* 0x0000005100677202 */ /* 0x000fe40000000f00 */
[----:B------:R-:W-:-:S02]  /*0780*/  SHF.R.U64 R104, R80, 0x18, R81 ;  /* 0x0000001850687819 */ /* 0x000fc40000001251 */
[C-C-:B------:R-:W-:Y:S02]  /*0790*/  SHF.R.U64 R105, R80.reuse, 0x10, R81.reuse ;  /* 0x0000001050697819 */ /* 0x140fe40000001251 */
[----:B------:R-:W-:Y:S02]  /*07a0*/  SHF.R.U64 R106, R80, 0x8, R81 ;  /* 0x00000008506a7819 */ /* 0x000fe40000001251 */
[C-C-:B---3--:R-:W-:Y:S02]  /*07b0*/  @P0 SHF.R.U64 R3, R78.reuse, 0x8, R79.reuse ;  /* 0x000000084e030819 */ /* 0x148fe4000000124f */
[C-C-:B------:R-:W-:Y:S02]  /*07c0*/  @P0 SHF.R.U64 R80, R78.reuse, 0x10, R79.reuse ;  /* 0x000000104e500819 */ /* 0x140fe4000000124f */
[C---:B------:R-:W-:Y:S02]  /*07d0*/  @P0 SHF.R.U64 R81, R78.reuse, 0x18, R79 ;  /* 0x000000184e510819 */ /* 0x040fe4000000124f */
[----:B------:R-:W-:-:S02]  /*07e0*/  @P0 PRMT R92, R78, 0x7610, R92 ;  /* 0x000076104e5c0816 */ /* 0x000fc4000000005c */
[----:B------:R-:W-:Y:S02]  /*07f0*/  @P0 PRMT R93, R3, 0x7610, R93 ;  /* 0x00007610035d0816 */ /* 0x000fe4000000005d */
[--C-:B------:R-:W-:Y:S02]  /*0800*/  @P0 SHF.R.U32.HI R3, RZ, 0x8, R79.reuse ;  /* 0x00000008ff030819 */ /* 0x100fe4000001164f */
[----:B------:R-:W-:Y:S02]  /*0810*/  @P0 SHF.R.U32.HI R78, RZ, 0x10, R79 ;  /* 0x00000010ff4e0819 */ /* 0x000fe4000001164f */
[----:B------:R-:W-:Y:S02]  /*0820*/  @P0 PRMT R97, R3, 0x7610, R97 ;  /* 0x0000761003610816 */ /* 0x000fe40000000061 */
[----:B------:R-:W-:Y:S01]  /*0830*/  @P0 PRMT R98, R78, 0x7610, R98 ;  /* 0x000076104e620816 */ /* 0x000fe20000000062 */
[----:B------:R-:W-:Y:S01]  /*0840*/  IMAD.U32 R89, R53, 0x10000, RZ ;  /* 0x0001000035597824 */ /* 0x000fe200078e00ff */
[----:B------:R-:W-:-:S02]  /*0850*/  PRMT R78, R52, 0x7632, R78 ;  /* 0x00007632344e7816 */ /* 0x000fc4000000004e */
[----:B------:R-:W-:Y:S02]  /*0860*/  SHF.L.U32 R3, R52, 0x10, RZ ;  /* 0x0000001034037819 */ /* 0x000fe400000006ff */
[----:B------:R-:W-:Y:S02]  /*0870*/  PRMT R52, R53, 0x7632, R52 ;  /* 0x0000763235347816 */ /* 0x000fe40000000034 */
[----:B------:R-:W-:Y:S02]  /*0880*/  @P0 PRMT R96, R79, 0x7610, R96 ;  /* 0x000076104f600816 */ /* 0x000fe40000000060 */
[C---:B------:R-:W-:Y:S02]  /*0890*/  PRMT R53, R54.reuse, 0x7632, R53 ;  /* 0x0000763236357816 */ /* 0x040fe40000000035 */
[----:B------:R-:W-:Y:S02]  /*08a0*/  SHF.L.U32 R87, R54, 0x10, RZ ;  /* 0x0000001036577819 */ /* 0x000fe400000006ff */
[----:B------:R-:W-:-:S02]  /*08b0*/  @P0 SHF.R.U32.HI R79, RZ, 0x18, R79 ;  /* 0x00000018ff4f0819 */ /* 0x000fc4000001164f */
[----:B------:R-:W-:Y:S02]  /*08c0*/  PRMT R54, R55, 0x7632, R54 ;  /* 0x0000763237367816 */ /* 0x000fe40000000036 */
[----:B------:R-:W-:Y:S02]  /*08d0*/  @P0 PRMT R94, R80, 0x7610, R94 ;  /* 0x00007610505e0816 */ /* 0x000fe4000000005e */
[----:B------:R-:W-:Y:S02]  /*08e0*/  @P0 PRMT R95, R81, 0x7610, R95 ;  /* 0x00007610515f0816 */ /* 0x000fe4000000005f */
[----:B------:R-:W-:Y:S02]  /*08f0*/  FSEL R80, R84, RZ, !P1 ;  /* 0x000000ff54507208 */ /* 0x000fe40004800000 */
[----:B------:R-:W-:Y:S01]  /*0900*/  SHF.L.U32 R53, R53, 0x10, RZ ;  /* 0x0000001035357819 */ /* 0x000fe200000006ff */
[----:B------:R-:W-:Y:S01]  /*0910*/  IMAD.U32 R85, R55, 0x10000, RZ ;  /* 0x0001000037557824 */ /* 0x000fe200078e00ff */
[----:B------:R-:W-:Y:S01]  /*0920*/  @P0 PRMT R99, R79, 0x7610, R99 ;  /* 0x000076104f630816 */ /* 0x000fe20000000063 */
[----:B------:R-:W-:Y:S01]  /*0930*/  IMAD.U32 R79, R52, 0x10000, RZ ;  /* 0x00010000344f7824 */ /* 0x000fe200078e00ff */
[----:B------:R-:W-:Y:S01]  /*0940*/  SHF.L.U32 R81, R78, 0x10, RZ ;  /* 0x000000104e517819 */ /* 0x000fe200000006ff */
[----:B-1----:R-:W-:-:S02]  /*0950*/  IMAD.U32 R83, R54, 0x10000, RZ ;  /* 0x0001000036537824 */ /* 0x002fc400078e00ff */
[C---:B------:R-:W-:Y:S01]  /*0960*/  FADD.FTZ R55, -R80.reuse, R53 ;  /* 0x0000003550377221 */ /* 0x040fe20000010100 */
[----:B------:R-:W-:Y:S01]  /*0970*/  FADD.FTZ R3, R3, -R80 ;  /* 0x8000005003037221 */ /* 0x000fe20000010000 */
[C---:B------:R-:W-:Y:S01]  /*0980*/  FADD.FTZ R89, -R80.reuse, R89 ;  /* 0x0000005950597221 */ /* 0x040fe20000010100 */
[C---:B------:R-:W-:Y:S01]  /*0990*/  FADD.FTZ R87, -R80.reuse, R87 ;  /* 0x0000005750577221 */ /* 0x040fe20000010100 */
[C---:B------:R-:W-:Y:S01]  /*09a0*/  FADD.FTZ R85, -R80.reuse, R85 ;  /* 0x0000005550557221 */ /* 0x040fe20000010100 */
[C---:B------:R-:W-:Y:S01]  /*09b0*/  FADD.FTZ R81, -R80.reuse, R81 ;  /* 0x0000005150517221 */ /* 0x040fe20000010100 */
[C---:B------:R-:W-:Y:S01]  /*09c0*/  FADD.FTZ R79, -R80.reuse, R79 ;  /* 0x0000004f504f7221 */ /* 0x040fe20000010100 */
[----:B------:R-:W-:Y:S01]  /*09d0*/  FADD.FTZ R53, -R80, R83 ;  /* 0x0000005350357221 */ /* 0x000fe20000010100 */
[C---:B--2---:R-:W-:Y:S02]  /*09e0*/  PRMT R52, R58.reuse, 0x7632, R52 ;  /* 0x000076323a347816 */ /* 0x044fe40000000034 */
[----:B------:R-:W-:-:S02]  /*09f0*/  SHF.L.U32 R80, R58, 0x10, RZ ;  /* 0x000000103a507819 */ /* 0x000fc400000006ff */
[----:B------:R-:W-:Y:S02]  /*0a00*/  PRMT R58, R50, 0x7632, R58 ;  /* 0x00007632323a7816 */ /* 0x000fe4000000003a */
[----:B------:R-:W-:Y:S02]  /*0a10*/  PRMT R109, R48, 0x7632, R109 ;  /* 0x00007632306d7816 */ /* 0x000fe4000000006d */
[----:B------:R-:W-:Y:S02]  /*0a20*/  SHF.L.U32 R50, R50, 0x10, RZ ;  /* 0x0000001032327819 */ /* 0x000fe400000006ff */
[----:B------:R-:W-:Y:S01]  /*0a30*/  SHF.L.U32 R48, R48, 0x10, RZ ;  /* 0x0000001030307819 */ /* 0x000fe200000006ff */
[----:B------:R-:W-:Y:S01]  /*0a40*/  IMAD.U32 R113, R59, 0x10000, RZ ;  /* 0x000100003b717824 */ /* 0x000fe200078e00ff */
[C---:B------:R-:W-:Y:S01]  /*0a50*/  PRMT R78, R56.reuse, 0x7632, R78 ;  /* 0x00007632384e7816 */ /* 0x040fe2000000004e */
[----:B------:R-:W-:Y:S01]  /*0a60*/  FMUL.FTZ R86, R65, R50 ;  /* 0x0000003241567220 */ /* 0x000fe20000410000 */
[----:B------:R-:W-:Y:S01]  /*0a70*/  SHF.L.U32 R83, R56, 0x10, RZ ;  /* 0x0000001038537819 */ /* 0x000fe200000006ff */
[C---:B-----5:R-:W-:Y:S01]  /*0a80*/  FMUL.FTZ R87, R108.reuse, R87 ;  /* 0x000000576c577220 */ /* 0x060fe20000410000 */
[----:B------:R-:W-:Y:S01]  /*0a90*/  PRMT R54, R59, 0x7632, R54 ;  /* 0x000076323b367816 */ /* 0x000fe20000000036 */
[----:B------:R-:W-:Y:S01]  /*0aa0*/  FMUL.FTZ R59, R63, R48 ;  /* 0x000000303f3b7220 */ /* 0x000fe20000410000 */
[----:B------:R-:W-:Y:S01]  /*0ab0*/  SHF.L.U32 R109, R109, 0x10, RZ ;  /* 0x000000106d6d7819 */ /* 0x000fe200000006ff */
[----:B------:R-:W-:Y:S01]  /*0ac0*/  FMUL.FTZ R3, R108, R3 ;  /* 0x000000036c037220 */ /* 0x000fe20000410000 */
[C---:B------:R-:W-:Y:S01]  /*0ad0*/  PRMT R82, R49.reuse, 0x7632, R82 ;  /* 0x0000763231527816 */ /* 0x040fe20000000052 */
[----:B------:R-:W-:-:S02]  /*0ae0*/  IMAD.U32 R49, R49, 0x10000, RZ ;  /* 0x0001000031317824 */ /* 0x000fc400078e00ff */
[----:B------:R-:W-:Y:S01]  /*0af0*/  FADD.FTZ R32, R32, R80 ;  /* 0x0000005020207221 */ /* 0x000fe20000010000 */
[-C--:B------:R-:W-:Y:S01]  /*0b00*/  FFMA.FTZ R86, R61, R80.reuse, R86 ;  /* 0x000000503d567223 */ /* 0x080fe20000010056 */
[----:B------:R-:W-:Y:S01]  /*0b10*/  FFMA.FTZ R8, R87, R80, R8 ;  /* 0x0000005057087223 */ /* 0x000fe20000010008 */
[----:B------:R-:W-:Y:S01]  /*0b20*/  FFMA.FTZ R90, R2, R83, R59 ;  /* 0x00000053025a7223 */ /* 0x000fe2000001003b */
[----:B------:R-:W-:Y:S01]  /*0b30*/  FMUL.FTZ R89, R108, R89 ;  /* 0x000000596c597220 */ /* 0x000fe20000410000 */
[----:B------:R-:W-:Y:S02]  /*0b40*/  IMAD.U32 R78, R78, 0x10000, RZ ;  /* 0x000100004e4e7824 */ /* 0x000fe400078e00ff */
[----:B------:R-:W-:Y:S01]  /*0b50*/  FMUL.FTZ R80, R68, R109 ;  /* 0x0000006d44507220 */ /* 0x000fe20000410000 */
[C---:B------:R-:W-:Y:S01]  /*0b60*/  PRMT R56, R57.reuse, 0x7632, R56 ;  /* 0x0000763239387816 */ /* 0x040fe20000000038 */
[----:B------:R-:W-:Y:S01]  /*0b70*/  IMAD.U32 R111, R57, 0x10000, RZ ;  /* 0x00010000396f7824 */ /* 0x000fe200078e00ff */
[C---:B------:R-:W-:Y:S01]  /*0b80*/  PRMT R57, R51.reuse, 0x7632, R57 ;  /* 0x0000763233397816 */ /* 0x040fe20000000039 */
[----:B------:R-:W-:-:S02]  /*0b90*/  IMAD.U32 R51, R51, 0x10000, RZ ;  /* 0x0001000033337824 */ /* 0x000fc400078e00ff */
[----:B------:R-:W-:Y:S01]  /*0ba0*/  FMUL.FTZ R59, R64, R49 ;  /* 0x00000031403b7220 */ /* 0x000fe20000410000 */
[C---:B------:R-:W-:Y:S01]  /*0bb0*/  FMUL.FTZ R85, R108.reuse, R85 ;  /* 0x000000556c557220 */ /* 0x040fe20000410000 */
[----:B------:R-:W-:Y:S01]  /*0bc0*/  FMUL.FTZ R84, R108, R81 ;  /* 0x000000516c547220 */ /* 0x000fe20000410000 */
[----:B------:R-:W-:Y:S01]  /*0bd0*/  FADD.FTZ R20, R20, R48 ;  /* 0x0000003014147221 */ /* 0x000fe20000010000 */
[----:B------:R-:W-:Y:S01]  /*0be0*/  FFMA.FTZ R28, R3, R48, R28 ;  /* 0x00000030031c7223 */ /* 0x000fe2000001001c */
[----:B------:R-:W-:Y:S01]  /*0bf0*/  SHF.L.U32 R110, R82, 0x10, RZ ;  /* 0x00000010526e7819 */ /* 0x000fe200000006ff */
[----:B------:R-:W-:Y:S01]  /*0c00*/  FFMA.FTZ R81, R67, R78, R80 ;  /* 0x0000004e43517223 */ /* 0x000fe20000010050 */
[----:B------:R-:W-:Y:S01]  /*0c10*/  FADD.FTZ R22, R22, R49 ;  /* 0x0000003116167221 */ /* 0x000fe20000010000 */
[----:B------:R-:W-:Y:S01]  /*0c20*/  FFMA.FTZ R30, R89, R49, R30 ;  /* 0x00000031591e7223 */ /* 0x000fe2000001001e */
[----:B------:R-:W-:Y:S01]  /*0c30*/  FADD.FTZ R48, RZ, R90 ;  /* 0x0000005aff307221 */ /* 0x000fe20000010000 */
[C---:B------:R-:W-:Y:S01]  /*0c40*/  FFMA.FTZ R49, R3.reuse, R90, RZ ;  /* 0x0000005a03317223 */ /* 0x040fe200000100ff */
[----:B------:R-:W-:Y:S01]  /*0c50*/  FADD.FTZ R12, R12, R83 ;  /* 0x000000530c0c7221 */ /* 0x000fe20000010000 */
[----:B------:R-:W-:Y:S01]  /*0c60*/  FFMA.FTZ R4, R3, R83, R4 ;  /* 0x0000005303047223 */ /* 0x000fe20000010004 */
[----:B------:R-:W-:Y:S01]  /*0c70*/  FADD.FTZ R14, R14, R111 ;  /* 0x0000006f0e0e7221 */ /* 0x000fe20000010000 */
[-C--:B------:R-:W-:Y:S01]  /*0c80*/  FFMA.FTZ R88, R60, R111.reuse, R59 ;  /* 0x0000006f3c587223 */ /* 0x080fe2000001003b */
[----:B------:R-:W-:Y:S01]  /*0c90*/  FFMA.FTZ R6, R89, R111, R6 ;  /* 0x0000006f59067223 */ /* 0x000fe20000010006 */
[-C--:B------:R-:W-:Y:S01]  /*0ca0*/  FMUL.FTZ R83, R66, R51.reuse ;  /* 0x0000003342537220 */ /* 0x080fe20000410000 */
[----:B------:R-:W-:Y:S01]  /*0cb0*/  FADD.FTZ R18, R18, R51 ;  /* 0x0000003312127221 */ /* 0x000fe20000010000 */
[----:B------:R-:W-:Y:S01]  /*0cc0*/  FFMA.FTZ R26, R85, R51, R26 ;  /* 0x00000033551a7223 */ /* 0x000fe2000001001a */
[----:B------:R-:W-:Y:S01]  /*0cd0*/  SHF.L.U32 R111, R58, 0x10, RZ ;  /* 0x000000103a6f7819 */ /* 0x000fe200000006ff */
[----:B------:R-:W-:Y:S01]  /*0ce0*/  FADD.FTZ R51, R48, R81 ;  /* 0x0000005130337221 */ /* 0x000fe20000010000 */
[----:B------:R-:W-:-:S02]  /*0cf0*/  IMAD.U32 R56, R56, 0x10000, RZ ;  /* 0x0001000038387824 */ /* 0x000fc400078e00ff */
[----:B------:R-:W-:Y:S01]  /*0d00*/  FMUL.FTZ R58, R70, R110 ;  /* 0x0000006e463a7220 */ /* 0x000fe20000410000 */
[----:B------:R-:W-:Y:S01]  /*0d10*/  FFMA.FTZ R48, R84, R81, R49 ;  /* 0x0000005154307223 */ /* 0x000fe20000010031 */
[----:B------:R-:W-:Y:S01]  /*0d20*/  FMUL.FTZ R82, R108, R79 ;  /* 0x0000004f6c527220 */ /* 0x000fe20000410000 */
[----:B------:R-:W-:Y:S01]  /*0d30*/  FADD.FTZ R16, R16, R50 ;  /* 0x0000003210107221 */ /* 0x000fe20000010000 */
[----:B------:R-:W-:Y:S01]  /*0d40*/  FFMA.FTZ R24, R87, R50, R24 ;  /* 0x0000003257187223 */ /* 0x000fe20000010018 */
[----:B------:R-:W-:Y:S01]  /*0d50*/  FFMA.FTZ R79, R69, R56, R58 ;  /* 0x00000038454f7223 */ /* 0x000fe2000001003a */
[----:B------:R-:W-:Y:S01]  /*0d60*/  FADD.FTZ R50, R51, R88 ;  /* 0x0000005833327221 */ /* 0x000fe20000010000 */
[----:B------:R-:W-:Y:S01]  /*0d70*/  FFMA.FTZ R49, R89, R88, R48 ;  /* 0x0000005859317223 */ /* 0x000fe20000010030 */
[----:B------:R-:W-:Y:S01]  /*0d80*/  FADD.FTZ R15, R15, R56 ;  /* 0x000000380f0f7221 */ /* 0x000fe20000010000 */
[----:B------:R-:W-:Y:S01]  /*0d90*/  FFMA.FTZ R7, R82, R56, R7 ;  /* 0x0000003852077223 */ /* 0x000fe20000010007 */
[----:B------:R-:W-:Y:S01]  /*0da0*/  SHF.L.U32 R52, R52, 0x10, RZ ;  /* 0x0000001034347819 */ /* 0x000fe200000006ff */
[----:B------:R-:W-:-:S02]  /*0db0*/  IMAD.U32 R56, R54, 0x10000, RZ ;  /* 0x0001000036387824 */ /* 0x000fc400078e00ff */
[----:B------:R-:W-:Y:S01]  /*0dc0*/  FMUL.FTZ R54, R72, R111 ;  /* 0x0000006f48367220 */ /* 0x000fe20000410000 */
[----:B------:R-:W-:Y:S01]  /*0dd0*/  FADD.FTZ R51, R50, R79 ;  /* 0x0000004f32337221 */ /* 0x000fe20000010000 */
[----:B------:R-:W-:Y:S01]  /*0de0*/  FFMA.FTZ R48, R82, R79, R49 ;  /* 0x0000004f52307223 */ /* 0x000fe20000010031 */
[----:B------:R-:W-:Y:S02]  /*0df0*/  IMAD.U32 R57, R57, 0x10000, RZ ;  /* 0x0001000039397824 */ /* 0x000fe400078e00ff */
[----:B------:R-:W-:Y:S01]  /*0e00*/  FMUL.FTZ R80, R108, R55 ;  /* 0x000000376c507220 */ /* 0x000fe20000410000 */
[----:B------:R-:W-:Y:S01]  /*0e10*/  FFMA.FTZ R59, R71, R52, R54 ;  /* 0x00000034473b7223 */ /* 0x000fe20000010036 */
[----:B------:R-:W-:Y:S01]  /*0e20*/  FADD.FTZ R50, R51, R86 ;  /* 0x0000005633327221 */ /* 0x000fe20000010000 */
[----:B------:R-:W-:Y:S01]  /*0e30*/  FFMA.FTZ R49, R87, R86, R48 ;  /* 0x0000005657317223 */ /* 0x000fe20000010030 */
[----:B------:R-:W-:Y:S01]  /*0e40*/  FFMA.FTZ R83, R62, R113, R83 ;  /* 0x000000713e537223 */ /* 0x000fe20000010053 */
[----:B------:R-:W-:Y:S01]  /*0e50*/  FMUL.FTZ R58, R74, R57 ;  /* 0x000000394a3a7220 */ /* 0x000fe20000410000 */
[----:B------:R-:W-:Y:S01]  /*0e60*/  FADD.FTZ R50, R50, R59 ;  /* 0x0000003b32327221 */ /* 0x000fe20000010000 */
[----:B------:R-:W-:Y:S01]  /*0e70*/  FFMA.FTZ R48, R80, R59, R49 ;  /* 0x0000003b50307223 */ /* 0x000fe20000010031 */
[----:B------:R-:W-:Y:S01]  /*0e80*/  FADD.FTZ R13, R13, R78 ;  /* 0x0000004e0d0d7221 */ /* 0x000fe20000010000 */
[----:B------:R-:W-:Y:S01]  /*0e90*/  FFMA.FTZ R5, R84, R78, R5 ;  /* 0x0000004e54057223 */ /* 0x000fe20000010005 */
[----:B------:R-:W-:Y:S01]  /*0ea0*/  FMUL.FTZ R78, R108, R53 ;  /* 0x000000356c4e7220 */ /* 0x000fe20000410000 */
        /* <DEDUP_REMOVED lines=16> */
[C---:B------:R-:W-:Y:S01]  /*0fb0*/  FFMA.FTZ R27, R78.reuse, R57, R27 ;  /* 0x000000394e1b7223 */ /* 0x040fe2000001001b */
[----:B------:R-:W-:Y:S01]  /*0fc0*/  FADD.FTZ R50, R49, R58 ;  /* 0x0000003a31327221 */ /* 0x000fe20000010000 */
[----:B------:R-:W-:-:S07]  /*0fd0*/  FFMA.FTZ R52, R78, R58, R51 ;  /* 0x0000003a4e347223 */ /* 0x000fce0000010033 */
.L_x_85:
[----:B------:R-:W-:Y:S05]  /*0fe0*/  BSYNC B1 ;  /* 0x0000000000017941 */ /* 0x000fea0003800000 */
.L_x_84:
        /* <DEDUP_REMOVED lines=20> */
.L_x_103:
[----:B------:R-:W-:Y:S05]  /*1130*/  @!P3 BRA.U `(.L_x_87) ;  /* 0x000000090048b947 */ /* 0x000fea0003800000 */
[----:B--2---:R-:W-:Y:S01]  /*1140*/  FADD.FTZ R49, R50, R49 ;  /* 0x0000003132317221 */ /* 0x004fe20000010000 */
[----:B---3--:R-:W-:Y:S01]  /*1150*/  FADD.FTZ R51, R52, R51 ;  /* 0x0000003334337221 */ /* 0x008fe20000010000 */
[----:B------:R-:W-:Y:S02]  /*1160*/  BSSY B1, `(.L_x_87) ;  /* 0x000008f000017945 */ /* 0x000fe40003800000 */
[----:B------:R-:W-:Y:S01]  /*1170*/  FMUL.FTZ R49, R49, UR14 ;  /* 0x0000000e31317c20 */ /* 0x000fe20008410000 */
[----:B------:R-:W-:Y:S01]  /*1180*/  FMUL.FTZ R117, R51, UR14 ;  /* 0x0000000e33757c20 */ /* 0x000fe20008410000 */
[----:B------:R-:W-:Y:S06]  /*1190*/  @!P3 BRA `(.L_x_88) ;  /* 0x00000008002cb947 */ /* 0x000fec0003800000 */
[----:B------:R-:W-:Y:S02]  /*11a0*/  ISETP.NE.U32.AND P0, PT, RZ, UR8, PT ;  /* 0x00000008ff007c0c */ /* 0x000fe4000bf05070 */
[----:B0-----:R-:W-:Y:S02]  /*11b0*/  ISETP.NE.AND P1, PT, R91, RZ, PT ;  /* 0x000000ff5b00720c */ /* 0x001fe40003f25270 */
[----:B------:R-:W-:Y:S02]  /*11c0*/  ISETP.NE.AND.EX P2, PT, RZ, UR9, PT, P0 ;  /* 0x00000009ff007c0c */ /* 0x000fe4000bf45300 */
[----:B-1----:R-:W-:Y:S02]  /*11d0*/  FSEL R50, R49, RZ, !P1 ;  /* 0x000000ff31327208 */ /* 0x002fe40004800000 */
[----:B------:R-:W-:Y:S02]  /*11e0*/  ISETP.NE.U32.AND P1, PT, RZ, UR16, PT ;  /* 0x00000010ff007c0c */ /* 0x000fe4000bf25070 */
[----:B------:R-:W-:Y:S01]  /*11f0*/  ISETP.NE.U32.AND P0, PT, RZ, UR12, PT ;  /* 0x0000000cff007c0c */ /* 0x000fe2000bf05070 */
[-CC-:B------:R-:W-:Y:S01]  /*1200*/  FFMA.FTZ R48, R84, R117.reuse, R50.reuse ;  /* 0x0000007554307223 */ /* 0x180fe20000010032 */
[-CC-:B------:R-:W-:Y:S01]  /*1210*/  FFMA.FTZ R49, R3, R117.reuse, R50.reuse ;  /* 0x0000007503317223 */ /* 0x180fe20000010032 */
[-CC-:B------:R-:W-:Y:S01]  /*1220*/  FFMA.FTZ R51, R89, R117.reuse, R50.reuse ;  /* 0x0000007559337223 */ /* 0x180fe20000010032 */
[-CC-:B------:R-:W-:Y:S01]  /*1230*/  FFMA.FTZ R54, R82, R117.reuse, R50.reuse ;  /* 0x0000007552367223 */ /* 0x180fe20000010032 */
[-CC-:B------:R-:W-:Y:S01]  /*1240*/  FFMA.FTZ R111, R87, R117.reuse, R50.reuse ;  /* 0x00000075576f7223 */ /* 0x180fe20000010032 */
[-CC-:B------:R-:W-:Y:S01]  /*1250*/  FFMA.FTZ R56, R80, R117.reuse, R50.reuse ;  /* 0x0000007550387223 */ /* 0x180fe20000010032 */
[-CC-:B------:R-:W-:Y:S01]  /*1260*/  FFMA.FTZ R110, R85, R117.reuse, R50.reuse ;  /* 0x00000075556e7223 */ /* 0x180fe20000010032 */
[--C-:B------:R-:W-:Y:S01]  /*1270*/  FFMA.FTZ R117, R78, R117, R50.reuse ;  /* 0x000000754e757223 */ /* 0x100fe20000010032 */
[----:B------:R-:W-:Y:S01]  /*1280*/  @P2 PRMT R50, R36, 0x7632, R50 ;  /* 0x0000763224322816 */ /* 0x000fe20000000032 */
[----:B------:R-:W-:Y:S01]  /*1290*/  FADD.FTZ R53, R81, -R48 ;  /* 0x8000003051357221 */ /* 0x000fe20000010000 */
[----:B------:R-:W-:Y:S01]  /*12a0*/  FADD.FTZ R49, R90, -R49 ;  /* 0x800000315a317221 */ /* 0x000fe20000010000 */
[----:B------:R-:W-:Y:S01]  /*12b0*/  FADD.FTZ R109, R79, -R54 ;  /* 0x800000364f6d7221 */ /* 0x000fe20000010000 */
[----:B------:R-:W-:Y:S01]  /*12c0*/  @P2 SHF.L.U32 R52, R36, 0x10, RZ ;  /* 0x0000001024342819 */ /* 0x000fe200000006ff */
[----:B------:R-:W-:-:S02]  /*12d0*/  @P2 IMAD.U32 R57, R50, 0x10000, RZ ;  /* 0x0001000032392824 */ /* 0x000fc400078e00ff */
[----:B-----5:R-:W-:Y:S01]  /*12e0*/  FMUL.FTZ R54, R108, R53 ;  /* 0x000000356c367220 */ /* 0x020fe20000410000 */
[----:B------:R-:W-:Y:S01]  /*12f0*/  FADD.FTZ R55, R88, -R51 ;  /* 0x8000003358377221 */ /* 0x000fe20000010000 */
[----:B------:R-:W-:Y:S01]  /*1300*/  FMUL.FTZ R51, R108, R49 ;  /* 0x000000316c337220 */ /* 0x000fe20000410000 */
[----:B------:R-:W-:Y:S01]  /*1310*/  ISETP.NE.AND.EX P1, PT, RZ, UR17, PT, P1 ;  /* 0x00000011ff007c0c */ /* 0x000fe2000bf25310 */
[--C-:B------:R-:W-:Y:S01]  /*1320*/  @P2 FADD.FTZ R54, R54, R57.reuse ;  /* 0x0000003936362221 */ /* 0x100fe20000010000 */
[----:B------:R-:W-:Y:S01]  /*1330*/  ISETP.NE.AND.EX P0, PT, RZ, UR13, PT, P0 ;  /* 0x0000000dff007c0c */ /* 0x000fe2000bf05300 */
[----:B------:R-:W-:Y:S01]  /*1340*/  FADD.FTZ R113, R59, -R56 ;  /* 0x800000383b717221 */ /* 0x000fe20000010000 */
[----:B------:R-:W-:Y:S01]  /*1350*/  @P2 SHF.L.U32 R53, R37, 0x10, RZ ;  /* 0x0000001025352819 */ /* 0x000fe200000006ff */
[----:B------:R-:W-:Y:S01]  /*1360*/  FMUL.FTZ R48, R108, R55 ;  /* 0x000000376c307220 */ /* 0x000fe20000410000 */
[----:B------:R-:W-:Y:S01]  /*1370*/  @P2 PRMT R57, R38, 0x7632, R57 ;  /* 0x0000763226392816 */ /* 0x000fe20000000039 */
[----:B------:R-:W-:Y:S01]  /*1380*/  FMUL.FTZ R49, R108, R109 ;  /* 0x0000006d6c317220 */ /* 0x000fe20000410000 */
[----:B------:R-:W-:Y:S01]  /*1390*/  @P2 FADD.FTZ R51, R51, R52 ;  /* 0x0000003433332221 */ /* 0x000fe20000010000 */
[----:B------:R-:W-:Y:S01]  /*13a0*/  FADD.FTZ R111, R86, -R111 ;  /* 0x8000006f566f7221 */ /* 0x000fe20000010000 */
[----:B------:R-:W-:Y:S01]  /*13b0*/  FADD.FTZ R115, R83, -R110 ;  /* 0x8000006e53737221 */ /* 0x000fe20000010000 */
[----:B------:R-:W-:Y:S01]  /*13c0*/  @P2 PRMT R52, R37, 0x7632, R52 ;  /* 0x0000763225342816 */ /* 0x000fe20000000034 */
[----:B------:R-:W-:Y:S01]  /*13d0*/  FADD.FTZ R117, R58, -R117 ;  /* 0x800000753a757221 */ /* 0x000fe20000010000 */
[----:B------:R-:W-:Y:S01]  /*13e0*/  @P2 PRMT R109, R39, 0x7632, R109 ;  /* 0x00007632276d2816 */ /* 0x000fe2000000006d */
[----:B------:R-:W-:Y:S01]  /*13f0*/  FMUL.FTZ R50, R108, R113 ;  /* 0x000000716c327220 */ /* 0x000fe20000410000 */
[----:B------:R-:W-:Y:S01]  /*1400*/  @P2 FADD.FTZ R48, R48, R53 ;  /* 0x0000003530302221 */ /* 0x000fe20000010000 */
[----:B------:R-:W-:-:S02]  /*1410*/  @P2 IMAD.U32 R57, R57, 0x10000, RZ ;  /* 0x0001000039392824 */ /* 0x000fc400078e00ff */
[C---:B------:R-:W-:Y:S01]  /*1420*/  FMUL.FTZ R56, R108.reuse, R111 ;  /* 0x0000006f6c387220 */ /* 0x040fe20000410000 */
[----:B------:R-:W-:Y:S01]  /*1430*/  FMUL.FTZ R55, R108, R115 ;  /* 0x000000736c377220 */ /* 0x000fe20000410000 */
[----:B------:R-:W-:Y:S01]  /*1440*/  @P2 SHF.L.U32 R53, R38, 0x10, RZ ;  /* 0x0000001026352819 */ /* 0x000fe200000006ff */
[----:B------:R-:W-:Y:S01]  /*1450*/  FMUL.FTZ R108, R108, R117 ;  /* 0x000000756c6c7220 */ /* 0x000fe20000410000 */
[----:B------:R-:W-:Y:S01]  /*1460*/  @P2 SHF.L.U32 R110, R39, 0x10, RZ ;  /* 0x00000010276e2819 */ /* 0x000fe200000006ff */
[----:B------:R-:W-:Y:S02]  /*1470*/  @P2 IMAD.U32 R52, R52, 0x10000, RZ ;  /* 0x0001000034342824 */ /* 0x000fe400078e00ff */
[----:B------:R-:W-:Y:S01]  /*1480*/  @P2 FADD.FTZ R50, R50, R57 ;  /* 0x0000003932322221 */ /* 0x000fe20000010000 */
[----:B------:R-:W-:Y:S01]  /*1490*/  @P2 IMAD.U32 R109, R109, 0x10000, RZ ;  /* 0x000100006d6d2824 */ /* 0x000fe200078e00ff */
[----:B------:R-:W-:Y:S01]  /*14a0*/  @P1 F2FP.BF16.F32.PACK_AB R57, RZ, R51 ;  /* 0x00000033ff39123e */ /* 0x000fe200000010ff */
[----:B------:R-:W-:Y:S01]  /*14b0*/  @P2 FADD.FTZ R49, R49, R52 ;  /* 0x0000003431312221 */ /* 0x000fe20000010000 */
[----:B------:R-:W-:Y:S01]  /*14c0*/  @P2 FADD.FTZ R56, R56, R53 ;  /* 0x0000003538382221 */ /* 0x000fe20000010000 */
[----:B------:R-:W-:Y:S01]  /*14d0*/  @P2 FADD.FTZ R55, R55, R110 ;  /* 0x0000006e37372221 */ /* 0x000fe20000010000 */
[----:B------:R-:W-:Y:S01]  /*14e0*/  @P2 FADD.FTZ R108, R108, R109 ;  /* 0x0000006d6c6c2221 */ /* 0x000fe20000010000 */
[----:B------:R-:W-:Y:S01]  /*14f0*/  FMUL.FTZ R51, R51, UR15 ;  /* 0x0000000f33337c20 */ /* 0x000fe20008410000 */
[----:B------:R-:W-:Y:S01]  /*1500*/  @P0 LOP3.LUT P2, RZ, R92, 0xff, RZ, 0xc0, !PT ;  /* 0x000000ff5cff0812 */ /* 0x000fe2000784c0ff */
[----:B------:R-:W-:Y:S01]  /*1510*/  FMUL.FTZ R117, R55, UR15 ;  /* 0x0000000f37757c20 */ /* 0x000fe20008410000 */
[----:B------:R-:W-:Y:S01]  /*1520*/  @P1 F2FP.BF16.F32.PACK_AB R52, RZ, R54 ;  /* 0x00000036ff34123e */ /* 0x000fe200000010ff */
[----:B------:R-:W-:Y:S01]  /*1530*/  FMUL.FTZ R54, R54, UR15 ;  /* 0x0000000f36367c20 */ /* 0x000fe20008410000 */
[----:B------:R-:W-:Y:S01]  /*1540*/  @P1 F2FP.BF16.F32.PACK_AB R114, RZ, R55 ;  /* 0x00000037ff72123e */ /* 0x000fe200000010ff */
[----:B------:R-:W-:Y:S01]  /*1550*/  FMUL.FTZ R119, R108, UR15 ;  /* 0x0000000f6c777c20 */ /* 0x000fe20008410000 */
[----:B------:R-:W-:-:S02]  /*1560*/  @P0 FSEL R112, R51, RZ, P2 ;  /* 0x000000ff33700208 */ /* 0x000fc40001000000 */
[----:B------:R-:W-:Y:S01]  /*1570*/  @P1 F2FP.BF16.F32.PACK_AB R113, RZ, R56 ;  /* 0x00000038ff71123e */ /* 0x000fe200000010ff */
[----:B------:R-:W-:Y:S01]  /*1580*/  FMUL.FTZ R56, R56, UR15 ;  /* 0x0000000f38387c20 */ /* 0x000fe20008410000 */
[----:B------:R-:W-:Y:S02]  /*1590*/  @P0 LOP3.LUT P2, RZ, R93, 0xff, RZ, 0xc0, !PT ;  /* 0x000000ff5dff0812 */ /* 0x000fe4000784c0ff */
[----:B------:R-:W-:Y:S01]  /*15a0*/  @P1 F2FP.BF16.F32.PACK_AB R53, RZ, R49 ;  /* 0x00000031ff35123e */ /* 0x000fe200000010ff */
[----:B------:R-:W-:Y:S01]  /*15b0*/  FMUL.FTZ R49, R49, UR15 ;  /* 0x0000000f31317c20 */ /* 0x000fe20008410000 */
[----:B------:R-:W-:Y:S02]  /*15c0*/  @P0 LOP3.LUT P6, RZ, R96, 0xff, RZ, 0xc0, !PT ;  /* 0x000000ff60ff0812 */ /* 0x000fe400078cc0ff */
[----:B------:R-:W-:Y:S02]  /*15d0*/  @P1 PRMT R43, R114, 0x7610, R43 ;  /* 0x00007610722b1816 */ /* 0x000fe4000000002b */
[----:B------:R-:W-:-:S02]  /*15e0*/  @P0 LOP3.LUT P5, RZ, R95, 0xff, RZ, 0xc0, !PT ;  /* 0x000000ff5fff0812 */ /* 0x000fc400078ac0ff */
[----:B------:R-:W-:Y:S02]  /*15f0*/  @P0 FSEL R114, R54, RZ, P2 ;  /* 0x000000ff36720208 */ /* 0x000fe40001000000 */
[----:B------:R-:W-:Y:S02]  /*1600*/  ISETP.NE.U32.AND P2, PT, RZ, UR16, PT ;  /* 0x00000010ff007c0c */ /* 0x000fe4000bf45070 */
[----:B------:R-:W-:Y:S01]  /*1610*/  @P1 F2FP.BF16.F32.PACK_AB R109, RZ, R48 ;  /* 0x00000030ff6d123e */ /* 0x000fe200000010ff */
[----:B------:R-:W-:Y:S01]  /*1620*/  FMUL.FTZ R48, R48, UR15 ;  /* 0x0000000f30307c20 */ /* 0x000fe20008410000 */
[----:B------:R-:W-:Y:S01]  /*1630*/  @P1 PRMT R40, R57, 0x7610, R40 ;  /* 0x0000761039281816 */ /* 0x000fe20000000028 */
[----:B------:R-:W-:Y:S01]  /*1640*/  FMUL.FTZ R57, R50, UR15 ;  /* 0x0000000f32397c20 */ /* 0x000fe20008410000 */
[----:B------:R-:W-:Y:S02]  /*1650*/  @P1 PRMT R42, R113, 0x7610, R42 ;  /* 0x00007610712a1816 */ /* 0x000fe4000000002a */
[----:B------:R-:W-:-:S02]  /*1660*/  @P0 FSEL R115, R56, RZ, P6 ;  /* 0x000000ff38730208 */ /* 0x000fc40003000000 */
[----:B------:R-:W-:Y:S02]  /*1670*/  @P0 FSEL R113, R49, RZ, P5 ;  /* 0x000000ff31710208 */ /* 0x000fe40002800000 */
[----:B------:R-:W-:Y:S02]  /*1680*/  @P0 LOP3.LUT P6, RZ, R98, 0xff, RZ, 0xc0, !PT ;  /* 0x000000ff62ff0812 */ /* 0x000fe400078cc0ff */
[----:B------:R-:W-:Y:S02]  /*1690*/  @P0 LOP3.LUT P4, RZ, R94, 0xff, RZ, 0xc0, !PT ;  /* 0x000000ff5eff0812 */ /* 0x000fe4000788c0ff */
[----:B------:R-:W-:Y:S02]  /*16a0*/  @P0 LOP3.LUT P5, RZ, R97, 0xff, RZ, 0xc0, !PT ;  /* 0x000000ff61ff0812 */ /* 0x000fe400078ac0ff */
[----:B------:R-:W-:Y:S02]  /*16b0*/  ISETP.NE.AND.EX P2, PT, RZ, UR17, PT, P2 ;  /* 0x00000011ff007c0c */ /* 0x000fe4000bf45320 */
[----:B------:R-:W-:-:S02]  /*16c0*/  @P1 F2FP.BF16.F32.PACK_AB R110, RZ, R50 ;  /* 0x00000032ff6e123e */ /* 0x000fc400000010ff */
[----:B------:R-:W-:Y:S02]  /*16d0*/  @P0 FSEL R118, R117, RZ, P6 ;  /* 0x000000ff75760208 */ /* 0x000fe40003000000 */
[----:B------:R-:W-:Y:S02]  /*16e0*/  @P0 FSEL R116, R48, RZ, P4 ;  /* 0x000000ff30740208 */ /* 0x000fe40002000000 */
[----:B------:R-:W-:Y:S02]  /*16f0*/  @P0 FSEL R50, R57, RZ, P5 ;  /* 0x000000ff39320208 */ /* 0x000fe40002800000 */
[----:B------:R-:W-:Y:S02]  /*1700*/  LOP3.LUT P6, RZ, R102, 0xff, RZ, 0xc0, !PT ;  /* 0x000000ff66ff7812 */ /* 0x000fe400078cc0ff */
[----:B------:R-:W-:Y:S02]  /*1710*/  LOP3.LUT P4, RZ, R103, 0xff, RZ, 0xc0, !PT ;  /* 0x000000ff67ff7812 */ /* 0x000fe4000788c0ff */
[----:B------:R-:W-:-:S02]  /*1720*/  @P1 F2FP.BF16.F32.PACK_AB R111, RZ, R108 ;  /* 0x0000006cff6f123e */ /* 0x000fc400000010ff */
[----:B------:R-:W-:Y:S02]  /*1730*/  @P0 F2FP.BF16.F32.PACK_AB R108, RZ, R50 ;  /* 0x00000032ff6c023e */ /* 0x000fe400000010ff */
[----:B------:R-:W-:Y:S02]  /*1740*/  FSEL R57, R57, RZ, P6 ;  /* 0x000000ff39397208 */ /* 0x000fe40003000000 */
[----:B------:R-:W-:Y:S02]  /*1750*/  FSEL R50, R56, RZ, P4 ;  /* 0x000000ff38327208 */ /* 0x000fe40002000000 */
[----:B------:R-:W-:Y:S02]  /*1760*/  LOP3.LUT P6, RZ, R106, 0xff, RZ, 0xc0, !PT ;  /* 0x000000ff6aff7812 */ /* 0x000fe400078cc0ff */
[----:B------:R-:W-:Y:S02]  /*1770*/  F2FP.BF16.F32.PACK_AB R50, R57, R50 ;  /* 0x000000323932723e */ /* 0x000fe400000010ff */
[----:B------:R-:W0:Y:S01]  /*1780*/  @P2 LDC.64 R56, c[0x0][0x308] ;  /* 0x0000c200ff382b82 */ /* 0x000e220000000a00 */
[----:B------:R-:W-:-:S02]  /*1790*/  FSEL R120, R54, RZ, P6 ;  /* 0x000000ff36787208 */ /* 0x000fc40003000000 */
[----:B------:R-:W-:Y:S02]  /*17a0*/  @P0 LOP3.LUT P5, RZ, R99, 0xff, RZ, 0xc0, !PT ;  /* 0x000000ff63ff0812 */ /* 0x000fe400078ac0ff */
[----:B------:R-:W-:Y:S02]  /*17b0*/  @P1 PRMT R41, R109, 0x7610, R41 ;  /* 0x000076106d291816 */ /* 0x000fe40000000029 */
[----:B------:R-:W-:Y:S01]  /*17c0*/  LOP3.LUT P4, RZ, R107, 0xff, RZ, 0xc0, !PT ;  /* 0x000000ff6bff7812 */ /* 0x000fe2000788c0ff */
[----:B------:R-:W1:Y:S01]  /*17d0*/  LDC.64 R54, c[0x0][0x2f8] ;  /* 0x0000be00ff367b82 */ /* 0x000e620000000a00 */
[----:B------:R-:W-:Y:S02]  /*17e0*/  @P0 FSEL R109, R119, RZ, P5 ;  /* 0x000000ff776d0208 */ /* 0x000fe40002800000 */
[----:B------:R-:W-:Y:S02]  /*17f0*/  LOP3.LUT P5, RZ, R105, 0xff, RZ, 0xc0, !PT ;  /* 0x000000ff69ff7812 */ /* 0x000fe400078ac0ff */
[----:B------:R-:W-:-:S02]  /*1800*/  FSEL R51, R51, RZ, P4 ;  /* 0x000000ff33337208 */ /* 0x000fc40002000000 */
[----:B------:R-:W-:Y:S02]  /*1810*/  LOP3.LUT P4, RZ, R104, 0xff, RZ, 0xc0, !PT ;  /* 0x000000ff68ff7812 */ /* 0x000fe4000788c0ff */
[----:B------:R-:W-:Y:S02]  /*1820*/  FSEL R48, R48, RZ, P5 ;  /* 0x000000ff30307208 */ /* 0x000fe40002800000 */
[----:B------:R-:W-:Y:S02]  /*1830*/  LOP3.LUT P6, RZ, R101, 0xff, RZ, 0xc0, !PT ;  /* 0x000000ff65ff7812 */ /* 0x000fe400078cc0ff */
[----:B------:R-:W-:Y:S02]  /*1840*/  LOP3.LUT P5, RZ, R100, 0xff, RZ, 0xc0, !PT ;  /* 0x000000ff64ff7812 */ /* 0x000fe400078ac0ff */
[----:B------:R-:W-:Y:S01]  /*1850*/  @P0 F2FP.BF16.F32.PACK_AB R112, RZ, R112 ;  /* 0x00000070ff70023e */ /* 0x000fe200000010ff */
[----:B0-----:R-:W-:Y:S01]  /*1860*/  @P2 IMAD.WIDE.U32 R56, R77, 0x10, R56 ;  /* 0x000000104d382825 */ /* 0x001fe200078e0038 */
[----:B------:R-:W-:-:S02]  /*1870*/  @P0 F2FP.BF16.F32.PACK_AB R116, RZ, R116 ;  /* 0x00000074ff74023e */ /* 0x000fc400000010ff */
[----:B------:R-:W-:Y:S02]  /*1880*/  @P0 F2FP.BF16.F32.PACK_AB R115, RZ, R115 ;  /* 0x00000073ff73023e */ /* 0x000fe400000010ff */
[----:B------:R-:W-:Y:S02]  /*1890*/  @P0 F2FP.BF16.F32.PACK_AB R118, RZ, R118 ;  /* 0x00000076ff76023e */ /* 0x000fe400000010ff */
[----:B------:R-:W-:Y:S01]  /*18a0*/  FSEL R49, R49, RZ, P4 ;  /* 0x000000ff31317208 */ /* 0x000fe20002000000 */
[----:B-1----:R-:W-:Y:S01]  /*18b0*/  IMAD.WIDE.U32 R54, R77, 0x10, R54 ;  /* 0x000000104d367825 */ /* 0x002fe200078e0036 */
[----:B------:R-:W-:Y:S02]  /*18c0*/  FSEL R117, R117, RZ, P6 ;  /* 0x000000ff75757208 */ /* 0x000fe40003000000 */
[----:B------:R-:W-:Y:S02]  /*18d0*/  FSEL R122, R119, RZ, P5 ;  /* 0x000000ff777a7208 */ /* 0x000fe40002800000 */
[----:B------:R-:W-:-:S02]  /*18e0*/  @P1 PRMT R40, R40, 0x5410, R52 ;  /* 0x0000541028281816 */ /* 0x000fc40000000034 */
[----:B------:R-:W-:Y:S02]  /*18f0*/  @P1 PRMT R41, R41, 0x5410, R53 ;  /* 0x0000541029291816 */ /* 0x000fe40000000035 */
[----:B------:R-:W-:Y:S02]  /*1900*/  @P1 PRMT R42, R42, 0x5410, R110 ;  /* 0x000054102a2a1816 */ /* 0x000fe4000000006e */
[----:B------:R-:W-:Y:S02]  /*1910*/  @P1 PRMT R43, R43, 0x5410, R111 ;  /* 0x000054102b2b1816 */ /* 0x000fe4000000006f */
[----:B------:R-:W-:Y:S02]  /*1920*/  @P0 F2FP.BF16.F32.PACK_AB R114, RZ, R114 ;  /* 0x00000072ff72023e */ /* 0x000fe400000010ff */
[----:B------:R-:W-:Y:S01]  /*1930*/  @P0 F2FP.BF16.F32.PACK_AB R113, RZ, R113 ;  /* 0x00000071ff71023e */ /* 0x000fe200000010ff */
[----:B------:R2:W-:Y:S01]  /*1940*/  @P2 STG.E.128 desc[UR4][R56.64], R40 ;  /* 0x0000002838002986 */ /* 0x0005e2000c101d04 */
[----:B------:R-:W-:-:S02]  /*1950*/  @P0 F2FP.BF16.F32.PACK_AB R109, RZ, R109 ;  /* 0x0000006dff6d023e */ /* 0x000fc400000010ff */
[----:B------:R-:W-:Y:S02]  /*1960*/  @P0 PRMT R44, R112, 0x7610, R44 ;  /* 0x00007610702c0816 */ /* 0x000fe4000000002c */
[----:B------:R-:W-:Y:S02]  /*1970*/  @P0 PRMT R45, R116, 0x7610, R45 ;  /* 0x00007610742d0816 */ /* 0x000fe4000000002d */
[----:B------:R-:W-:Y:S02]  /*1980*/  @P0 PRMT R46, R115, 0x7610, R46 ;  /* 0x00007610732e0816 */ /* 0x000fe4000000002e */
[----:B------:R-:W-:Y:S02]  /*1990*/  @P0 PRMT R47, R118, 0x7610, R47 ;  /* 0x00007610762f0816 */ /* 0x000fe4000000002f */
[----:B------:R-:W-:Y:S02]  /*19a0*/  @P0 LEA R52, P1, R77, UR12, 0x4 ;  /* 0x0000000c4d340c11 */ /* 0x000fe4000f8220ff */
[----:B------:R-:W-:-:S02]  /*19b0*/  F2FP.BF16.F32.PACK_AB R49, R49, R48 ;  /* 0x000000303131723e */ /* 0x000fc400000010ff */
[----:B------:R-:W-:Y:S02]  /*19c0*/  F2FP.BF16.F32.PACK_AB R48, R120, R51 ;  /* 0x000000337830723e */ /* 0x000fe400000010ff */
[----:B------:R-:W-:Y:S02]  /*19d0*/  F2FP.BF16.F32.PACK_AB R51, R122, R117 ;  /* 0x000000757a33723e */ /* 0x000fe400000010ff */
[----:B------:R-:W-:Y:S02]  /*19e0*/  @P0 PRMT R44, R44, 0x5410, R114 ;  /* 0x000054102c2c0816 */ /* 0x000fe40000000072 */
[----:B------:R-:W-:Y:S01]  /*19f0*/  @P0 PRMT R45, R45, 0x5410, R113 ;  /* 0x000054102d2d0816 */ /* 0x000fe20000000071 */
[----:B------:R2:W-:Y:S01]  /*1a00*/  STG.E.128 desc[UR4][R54.64], R48 ;  /* 0x0000003036007986 */ /* 0x0005e2000c101d04 */
[----:B------:R-:W-:Y:S02]  /*1a10*/  @P0 LEA.HI.X R53, R77, UR13, RZ, 0x4, P1 ;  /* 0x0000000d4d350c11 */ /* 0x000fe400088f24ff */
[----:B------:R-:W-:-:S02]  /*1a20*/  @P0 PRMT R46, R46, 0x5410, R108 ;  /* 0x000054102e2e0816 */ /* 0x000fc4000000006c */
[----:B------:R-:W-:-:S05]  /*1a30*/  @P0 PRMT R47, R47, 0x5410, R109 ;  /* 0x000054102f2f0816 */ /* 0x000fca000000006d */
[----:B------:R2:W-:Y:S02]  /*1a40*/  @P0 STG.E.128 desc[UR4][R52.64], R44 ;  /* 0x0000002c34000986 */ /* 0x0005e4000c101d04 */
.L_x_88:
[----:B------:R-:W-:Y:S05]  /*1a50*/  BSYNC B1 ;  /* 0x0000000000017941 */ /* 0x000fea0003800000 */
.L_x_87:
[----:B--2---:R-:W2:Y:S02]  /*1a60*/  LDC.64 R48, c[0x0][0x210] ;  /* 0x00008400ff307b82 */ /* 0x004ea40000000a00 */
[----:B--2---:R-:W-:-:S04]  /*1a70*/  LEA R75, R48, R75, 0x2 ;  /* 0x0000004b304b7211 */ /* 0x004fc800078e10ff */
[----:B------:R-:W-:-:S13]  /*1a80*/  ISETP.GE.AND P0, PT, R75, R49, PT ;  /* 0x000000314b00720c */ /* 0x000fda0003f06270 */
[----:B------:R-:W-:Y:S05]  /*1a90*/  @!P0 BRA `(.L_x_89) ;  /* 0xffffffe800808947 */ /* 0x000fea000383ffff */
.L_x_83:
[----:B------:R-:W-:Y:S05]  /*1aa0*/  BSYNC B0 ;  /* 0x0000000000007941 */ /* 0x000fea0003800000 */
.L_x_82:
[----:B------:R-:W2:Y:S01]  /*1ab0*/  S2R R3, SR_CgaCtaId ;  /* 0x0000000000037919 */ /* 0x000ea20000008800 */
[----:B------:R-:W-:Y:S01]  /*1ac0*/  MOV R0, 0x400 ;  /* 0x0000040000007802 */ /* 0x000fe20000000f00 */
[----:B------:R-:W-:Y:S05]  /*1ad0*/  WARPSYNC.ALL ;  /* 0x0000000000007948 */ /* 0x000fea0003800000 */
[----:B------:R-:W4:Y:S01]  /*1ae0*/  S2R R47, SR_TID.X ;  /* 0x00000000002f7919 */ /* 0x000f220000002100 */
[----:B------:R-:W-:Y:S01]  /*1af0*/  ULDC.64 UR18, c[0x0][0x2d8] ;  /* 0x0000b60000127ab9 */ /* 0x000fe20000000a00 */
[----:B------:R-:W-:Y:S01]  /*1b00*/  ULDC.64 UR20, c[0x0][0x2d0] ;  /* 0x0000b40000147ab9 */ /* 0x000fe20000000a00 */
[----:B------:R-:W-:Y:S01]  /*1b10*/  ULDC.64 UR22, c[0x0][0x2e8] ;  /* 0x0000ba0000167ab9 */ /* 0x000fe20000000a00 */
[----:B------:R-:W0:Y:S01]  /*1b20*/  S2R R45, SR_CTAID.X ;  /* 0x00000000002d7919 */ /* 0x000e220000002500 */
[----:B------:R-:W-:Y:S01]  /*1b30*/  ULDC.64 UR24, c[0x0][0x2e0] ;  /* 0x0000b80000187ab9 */ /* 0x000fe20000000a00 */
[----:B------:R-:W-:Y:S01]  /*1b40*/  BSSY B0, `(.L_x_90) ;  /* 0x0000077000007945 */ /* 0x000fe20003800000 */
[----:B--2---:R-:W-:-:S05]  /*1b50*/  LEA R0, R3, R0, 0x18 ;  /* 0x0000000003007211 */ /* 0x004fca00078ec0ff */
[C---:B----4-:R-:W-:Y:S01]  /*1b60*/  IMAD R2, R47.reuse, 0x20, R0 ;  /* 0x000000202f027824 */ /* 0x050fe200078e0200 */
[----:B------:R-:W-:-:S04]  /*1b70*/  LEA R0, R47, R0, 0x2 ;  /* 0x000000002f007211 */ /* 0x000fc800078e10ff */
[----:B------:R-:W-:Y:S04]  /*1b80*/  STS.128 [R2], R12 ;  /* 0x0000000c02007388 */ /* 0x000fe80000000c00 */
[----:B------:R-:W-:Y:S01]  /*1b90*/  STS.128 [R2+0x10], R32 ;  /* 0x0000102002007388 */ /* 0x000fe20000000c00 */
[----:B------:R-:W-:Y:S06]  /*1ba0*/  BAR.SYNC.DEFER_BLOCKING 0x0 ;  /* 0x0000000000007b1d */ /* 0x000fec0000010000 */
[----:B------:R-:W2:Y:S04]  /*1bb0*/  LDS R3, [R0] ;  /* 0x0000000000037984 */ /* 0x000ea80000000800 */
[----:B-----5:R-:W4:Y:S04]  /*1bc0*/  LDS R38, [R0+0x400] ;  /* 0x0004000000267984 */ /* 0x020f280000000800 */
[----:B------:R-:W1:Y:S04]  /*1bd0*/  LDS R36, [R0+0x200] ;  /* 0x0002000000247984 */ /* 0x000e680000000800 */
[----:B------:R-:W3:Y:S04]  /*1be0*/  LDS R37, [R0+0x600] ;  /* 0x0006000000257984 */ /* 0x000ee80000000800 */
[----:B------:R-:W0:Y:S04]  /*1bf0*/  LDS R40, [R0+0x800] ;  /* 0x0008000000287984 */ /* 0x000e280000000800 */
[----:B------:R-:W0:Y:S04]  /*1c00*/  LDS R39, [R0+0xa00] ;  /* 0x000a000000277984 */ /* 0x000e280000000800 */
[----:B------:R-:W-:Y:S04]  /*1c10*/  LDS R12, [R0+0xc00] ;  /* 0x000c0000000c7984 */ /* 0x000fe80000000800 */
[----:B------:R-:W0:Y:S01]  /*1c20*/  LDS R13, [R0+0xe00] ;  /* 0x000e0000000d7984 */ /* 0x000e220000000800 */
[----:B------:R-:W-:Y:S01]  /*1c30*/  BAR.SYNC.DEFER_BLOCKING 0x0 ;  /* 0x0000000000007b1d */ /* 0x000fe20000010000 */
[----:B--2---:R-:W-:-:S04]  /*1c40*/  FADD.FTZ R3, RZ, R3 ;  /* 0x00000003ff037221 */ /* 0x004fc80000010000 */
[----:B----4-:R-:W-:Y:S01]  /*1c50*/  FADD.FTZ R3, R3, R38 ;  /* 0x0000002603037221 */ /* 0x010fe20000010000 */
[----:B-1----:R-:W-:-:S04]  /*1c60*/  FADD.FTZ R36, RZ, R36 ;  /* 0x00000024ff247221 */ /* 0x002fc80000010000 */
[----:B---3--:R-:W-:Y:S01]  /*1c70*/  FADD.FTZ R36, R36, R37 ;  /* 0x0000002524247221 */ /* 0x008fe20000010000 */
[----:B------:R-:W-:Y:S01]  /*1c80*/  STS.128 [R2], R4 ;  /* 0x0000000402007388 */ /* 0x000fe20000000c00 */
[----:B0-----:R-:W-:-:S03]  /*1c90*/  FADD.FTZ R3, R3, R40 ;  /* 0x0000002803037221 */ /* 0x001fc60000010000 */
[----:B------:R0:W-:Y:S01]  /*1ca0*/  STS.128 [R2+0x10], R8 ;  /* 0x0000100802007388 */ /* 0x0001e20000000c00 */
[----:B------:R-:W-:Y:S01]  /*1cb0*/  FADD.FTZ R36, R36, R39 ;  /* 0x0000002724247221 */ /* 0x000fe20000010000 */
[----:B------:R-:W-:Y:S03]  /*1cc0*/  BAR.SYNC.DEFER_BLOCKING 0x0 ;  /* 0x0000000000007b1d */ /* 0x000fe60000010000 */
[----:B------:R-:W-:Y:S01]  /*1cd0*/  FADD.FTZ R13, R36, R13 ;  /* 0x0000000d240d7221 */ /* 0x000fe20000010000 */
[----:B0-----:R-:W-:Y:S02]  /*1ce0*/  FADD.FTZ R9, R3, R12 ;  /* 0x0000000c03097221 */ /* 0x001fe40000010000 */
        /* <DEDUP_REMOVED lines=13> */
[----:B------:R0:W-:Y:S01]  /*1dc0*/  STS.128 [R2], R20 ;  /* 0x0000001402007388 */ /* 0x0001e20000000c00 */
[----:B----4-:R-:W-:-:S03]  /*1dd0*/  FADD.FTZ R14, R14, R35 ;  /* 0x000000230e0e7221 */ /* 0x010fc60000010000 */
[----:B------:R-:W-:Y:S01]  /*1de0*/  STS.128 [R2+0x10], R16 ;  /* 0x0000101002007388 */ /* 0x000fe20000000c00 */
[----:B------:R-:W-:Y:S01]  /*1df0*/  FADD.FTZ R15, R15, R34 ;  /* 0x000000220f0f7221 */ /* 0x000fe20000010000 */
[----:B------:R-:W-:Y:S01]  /*1e00*/  BAR.SYNC.DEFER_BLOCKING 0x0 ;  /* 0x0000000000007b1d */ /* 0x000fe20000010000 */
[----:B------:R-:W-:Y:S02]  /*1e10*/  FADD.FTZ R41, R14, R41 ;  /* 0x000000290e297221 */ /* 0x000fe40000010000 */
[----:B------:R-:W-:Y:S01]  /*1e20*/  FADD.FTZ R15, R15, R42 ;  /* 0x0000002a0f0f7221 */ /* 0x000fe20000010000 */
[----:B0-----:R-:W-:Y:S01]  /*1e30*/  IMAD R22, R45, R76, RZ ;  /* 0x0000004c2d167224 */ /* 0x001fe200078e02ff */
[----:B------:R-:W-:-:S04]  /*1e40*/  IADD3 R76, R76, 0x7f, -R47 ;  /* 0x0000007f4c4c7810 */ /* 0x000fc80007ffe82f */
[C---:B------:R-:W-:Y:S02]  /*1e50*/  LOP3.LUT P1, RZ, R76.reuse, 0xffffff80, RZ, 0xc0, !PT ;  /* 0xffffff804cff7812 */ /* 0x040fe4000782c0ff */
[----:B------:R-:W-:Y:S01]  /*1e60*/  ISETP.GE.U32.AND P0, PT, R76, 0x100, PT ;  /* 0x000001004c00780c */ /* 0x000fe20003f06070 */
        /* <DEDUP_REMOVED lines=21> */
[----:B------:R-:W-:-:S04]  /*1fc0*/  SHF.L.U32 R8, R2, 0x2, RZ ;  /* 0x0000000202087819 */ /* 0x000fc800000006ff */
[C---:B------:R-:W-:Y:S02]  /*1fd0*/  IADD3 R12, P3, R8.reuse, UR20, RZ ;  /* 0x00000014080c7c10 */ /* 0x040fe4000ff7e0ff */
[----:B------:R-:W-:Y:S01]  /*1fe0*/  IADD3 R10, P4, R8, UR22, RZ ;  /* 0x00000016080a7c10 */ /* 0x000fe2000ff9e0ff */
        /* <DEDUP_REMOVED lines=8> */
[----:B0-----:R-:W-:-:S04]  /*2070*/  FADD.FTZ R16, RZ, R16 ;  /* 0x00000010ff107221 */ /* 0x001fc80000010000 */
[----:B-1----:R-:W-:Y:S01]  /*2080*/  FADD.FTZ R16, R16, R19 ;  /* 0x0000001310107221 */ /* 0x002fe20000010000 */
[----:B------:R-:W-:Y:S01]  /*2090*/  IMAD.X R19, RZ, RZ, RZ, P2 ;  /* 0x000000ffff137224 */ /* 0x000fe200010e06ff */
[C---:B------:R-:W-:Y:S01]  /*20a0*/  IADD3 R14, P2, R8.reuse, UR18, RZ ;  /* 0x00000012080e7c10 */ /* 0x040fe2000ff5e0ff */
[----:B--2---:R-:W-:Y:S01]  /*20b0*/  FADD.FTZ R17, RZ, R17 ;  /* 0x00000011ff117221 */ /* 0x004fe20000010000 */
[----:B------:R-:W-:Y:S02]  /*20c0*/  IADD3 R8, P5, R8, UR24, RZ ;  /* 0x0000001808087c10 */ /* 0x000fe4000ffbe0ff */
[----:B------:R-:W-:Y:S01]  /*20d0*/  SHF.L.U64.HI R19, R2, 0x2, R19 ;  /* 0x0000000202137819 */ /* 0x000fe20000010213 */
[----:B---3--:R-:W-:-:S03]  /*20e0*/  FADD.FTZ R16, R16, R21 ;  /* 0x0000001510107221 */ /* 0x008fc60000010000 */
[----:B------:R-:W-:Y:S01]  /*20f0*/  IADD3.X R27, R19, UR19, RZ, P2, !PT ;  /* 0x00000013131b7c10 */ /* 0x000fe200097fe4ff */
[----:B----4-:R-:W-:Y:S01]  /*2100*/  FADD.FTZ R17, R17, R18 ;  /* 0x0000001211117221 */ /* 0x010fe20000010000 */
[C---:B------:R-:W-:Y:S02]  /*2110*/  IADD3.X R25, R19.reuse, UR21, RZ, P3, !PT ;  /* 0x0000001513197c10 */ /* 0x040fe40009ffe4ff */
[----:B------:R-:W-:Y:S01]  /*2120*/  IADD3.X R21, R19, UR23, RZ, P4, !PT ;  /* 0x0000001713157c10 */ /* 0x000fe2000a7fe4ff */
[----:B------:R-:W-:Y:S01]  /*2130*/  FADD.FTZ R17, R17, R20 ;  /* 0x0000001411117221 */ /* 0x000fe20000010000 */
[----:B------:R-:W-:Y:S01]  /*2140*/  IADD3.X R19, R19, UR25, RZ, P5, !PT ;  /* 0x0000001913137c10 */ /* 0x000fe2000affe4ff */
[----:B------:R-:W-:Y:S01]  /*2150*/  FADD.FTZ R23, R16, R23 ;  /* 0x0000001710177221 */ /* 0x000fe20000010000 */
[----:B------:R-:W-:Y:S06]  /*2160*/  @!P1 BRA `(.L_x_91) ;  /* 0x0000000000509947 */ /* 0x000fec0003800000 */
[----:B------:R-:W-:Y:S01]  /*2170*/  IMAD.MOV.U32 R2, RZ, RZ, R14 ;  /* 0x000000ffff027224 */ /* 0x000fe200078e000e */
[----:B------:R-:W-:Y:S01]  /*2180*/  MOV R3, R27 ;  /* 0x0000001b00037202 */ /* 0x000fe20000000f00 */
[----:B------:R-:W-:Y:S01]  /*2190*/  IMAD.MOV.U32 R4, RZ, RZ, R12 ;  /* 0x000000ffff047224 */ /* 0x000fe200078e000c */
[----:B------:R-:W-:Y:S01]  /*21a0*/  MOV R5, R25 ;  /* 0x0000001900057202 */ /* 0x000fe20000000f00 */
[----:B------:R-:W-:Y:S01]  /*21b0*/  IMAD.MOV.U32 R6, RZ, RZ, R10 ;  /* 0x000000ffff067224 */ /* 0x000fe200078e000a */
[----:B------:R-:W-:Y:S01]  /*21c0*/  MOV R7, R21 ;  /* 0x0000001500077202 */ /* 0x000fe20000000f00 */
[----:B------:R0:W-:Y:S01]  /*21d0*/  STG.E desc[UR4][R2.64], R41 ;  /* 0x0000002902007986 */ /* 0x0001e2000c101904 */
[----:B------:R-:W-:Y:S02]  /*21e0*/  IADD3 R14, P1, R14, 0x200, RZ ;  /* 0x000002000e0e7810 */ /* 0x000fe40007f3e0ff */
[----:B------:R-:W-:Y:S01]  /*21f0*/  IADD3 R10, P3, R10, 0x200, RZ ;  /* 0x000002000a0a7810 */ /* 0x000fe20007f7e0ff */
[----:B------:R1:W-:Y:S01]  /*2200*/  STG.E desc[UR4][R4.64], R9 ;  /* 0x0000000904007986 */ /* 0x0003e2000c101904 */
[----:B------:R-:W-:Y:S01]  /*2210*/  IADD3 R12, P2, R12, 0x200, RZ ;  /* 0x000002000c0c7810 */ /* 0x000fe20007f5e0ff */
[----:B------:R-:W-:-:S02]  /*2220*/  IMAD.X R27, RZ, RZ, R27, P1 ;  /* 0x000000ffff1b7224 */ /* 0x000fc400008e061b */
[----:B------:R1:W-:Y:S01]  /*2230*/  STG.E desc[UR4][R6.64], R23 ;  /* 0x0000001706007986 */ /* 0x0003e2000c101904 */
[----:B------:R-:W-:Y:S01]  /*2240*/  IADD3.X R25, RZ, R25, RZ, P2, !PT ;  /* 0x00000019ff197210 */ /* 0x000fe200017fe4ff */
[----:B------:R-:W-:Y:S02]  /*2250*/  IMAD.X R21, RZ, RZ, R21, P3 ;  /* 0x000000ffff157224 */ /* 0x000fe400018e0615 */
[----:B0-----:R-:W-:Y:S01]  /*2260*/  IMAD.MOV.U32 R2, RZ, RZ, R8 ;  /* 0x000000ffff027224 */ /* 0x001fe200078e0008 */
[----:B------:R-:W-:Y:S02]  /*2270*/  MOV R3, R19 ;  /* 0x0000001300037202 */ /* 0x000fe40000000f00 */
[----:B------:R-:W-:-:S03]  /*2280*/  IADD3 R8, P4, R8, 0x200, RZ ;  /* 0x0000020008087810 */ /* 0x000fc60007f9e0ff */
[----:B------:R1:W-:Y:S01]  /*2290*/  STG.E desc[UR4][R2.64], R43 ;  /* 0x0000002b02007986 */ /* 0x0003e2000c101904 */
[----:B------:R-:W-:-:S09]  /*22a0*/  IADD3.X R19, RZ, R19, RZ, P4, !PT ;  /* 0x00000013ff137210 */ /* 0x000fd200027fe4ff */
.L_x_91:
[----:B------:R-:W-:Y:S05]  /*22b0*/  BSYNC B0 ;  /* 0x0000000000007941 */ /* 0x000fea0003800000 */
.L_x_90:
[----:B-1----:R-:W-:Y:S01]  /*22c0*/  IMAD.MOV.U32 R2, RZ, RZ, R14 ;  /* 0x000000ffff027224 */ /* 0x002fe200078e000e */
[----:B------:R-:W-:Y:S01]  /*22d0*/  MOV R3, R27 ;  /* 0x0000001b00037202 */ /* 0x000fe20000000f00 */
[----:B------:R-:W-:Y:S06]  /*22e0*/  @!P0 EXIT ;  /* 0x000000000000894d */ /* 0x000fec0003800000 */
[----:B------:R0:W-:Y:S01]  /*22f0*/  STG.E desc[UR4][R2.64], R15 ;  /* 0x0000000f02007986 */ /* 0x0001e2000c101904 */
[----:B------:R-:W-:Y:S01]  /*2300*/  FADD.FTZ R17, R17, R0 ;  /* 0x0000000011117221 */ /* 0x000fe20000010000 */
[----:B------:R-:W-:Y:S01]  /*2310*/  IMAD.MOV.U32 R4, RZ, RZ, R8 ;  /* 0x000000ffff047224 */ /* 0x000fe200078e0008 */
[----:B------:R-:W-:Y:S01]  /*2320*/  MOV R5, R19 ;  /* 0x0000001300057202 */ /* 0x000fe20000000f00 */
[----:B0-----:R-:W-:Y:S01]  /*2330*/  IMAD.MOV.U32 R2, RZ, RZ, R12 ;  /* 0x000000ffff027224 */ /* 0x001fe200078e000c */
[----:B------:R-:W-:-:S05]  /*2340*/  MOV R3, R25 ;  /* 0x0000001900037202 */ /* 0x000fca0000000f00 */
[----:B------:R0:W-:Y:S02]  /*2350*/  STG.E desc[UR4][R2.64], R13 ;  /* 0x0000000d02007986 */ /* 0x0001e4000c101904 */
[----:B0-----:R-:W-:Y:S01]  /*2360*/  IMAD.MOV.U32 R2, RZ, RZ, R10 ;  /* 0x000000ffff027224 */ /* 0x001fe200078e000a */
[----:B------:R-:W-:-:S05]  /*2370*/  MOV R3, R21 ;  /* 0x0000001500037202 */ /* 0x000fca0000000f00 */
[----:B------:R-:W-:Y:S04]  /*2380*/  STG.E desc[UR4][R2.64], R17 ;  /* 0x0000001102007986 */ /* 0x000fe8000c101904 */
[----:B------:R-:W-:Y:S01]  /*2390*/  STG.E desc[UR4][R4.64], R11 ;  /* 0x0000000b04007986 */ /* 0x000fe2000c101904 */
[----:B------:R-:W-:Y:S05]  /*23a0*/  EXIT ;  /* 0x000000000000794d */ /* 0x000fea0003800000 */
.L_x_86:
[----:B------:R-:W-:Y:S01]  /*23b0*/  HFMA2.MMA R110, -RZ, RZ, 0, 5.9604644775390625e-08 ;  /* 0x00000001ff6e7435 */ /* 0x000fe200000001ff */
[----:B------:R-:W-:Y:S01]  /*23c0*/  BSSY B1, `(.L_x_92) ;  /* 0x0000007000017945 */ /* 0x000fe20003800000 */
[----:B------:R-:W-:Y:S01]  /*23d0*/  IMAD.MOV.U32 R109, RZ, RZ, R50 ;  /* 0x000000ffff6d7224 */ /* 0x000fe200078e0032 */
[----:B------:R-:W-:Y:S01]  /*23e0*/  MOV R56, 0xffffffff ;  /* 0xffffffff00387802 */ /* 0x000fe20000000f00 */
[----:B------:R-:W-:-:S07]  /*23f0*/  IMAD.MOV.U32 R111, RZ, RZ, 0x1f ;  /* 0x0000001fff6f7424 */ /* 0x000fce00078e00ff */
[----:B0----5:R-:W-:Y:S05]  /*2400*/  WARPSYNC.COLLECTIVE R56, `(.L_x_93) ;  /* 0x0000000038087348 */ /* 0x021fea0003c00000 */
[----:B------:R1:W2:Y:S02]  /*2410*/  SHFL.BFLY P0, R57, R109, R110, R111 ;  /* 0x0c00006e6d397389 */ /* 0x0002a4000000006f */
[----:B012--5:R-:W-:Y:S01]  /*2420*/  ENDCOLLECTIVE ;  /* 0x000000000000791b */ /* 0x027fe20003800000 */
.L_x_93:
[----:B------:R-:W-:Y:S05]  /*2430*/  BSYNC B1 ;  /* 0x0000000000017941 */ /* 0x000fea0003800000 */
.L_x_92:
[----:B------:R-:W-:Y:S01]  /*2440*/  HFMA2.MMA R111, -RZ, RZ, 0, 1.847743988037109375e-06 ;  /* 0x0000001fff6f7435 */ /* 0x000fe200000001ff */
[----:B------:R-:W-:Y:S01]  /*2450*/  MOV R109, R52 ;  /* 0x00000034006d7202 */ /* 0x000fe20000000f00 */
[----:B------:R-:W-:Y:S02]  /*2460*/  IMAD.MOV.U32 R110, RZ, RZ, 0x1 ;  /* 0x00000001ff6e7424 */ /* 0x000fe400078e00ff */
[----:B------:R-:W-:Y:S02]  /*2470*/  IMAD.MOV.U32 R56, RZ, RZ, -0x1 ;  /* 0xffffffffff387424 */ /* 0x000fe400078e00ff */
[----:B------:R-:W-:-:S07]  /*2480*/  IMAD.MOV.U32 R49, RZ, RZ, R57 ;  /* 0x000000ffff317224 */ /* 0x000fce00078e0039 */
[----:B------:R-:W-:Y:S05]  /*2490*/  WARPSYNC.COLLECTIVE R56, `(.L_x_94) ;  /* 0x0000000038087348 */ /* 0x000fea0003c00000 */
[----:B------:R0:W1:Y:S02]  /*24a0*/  SHFL.BFLY P0, R57, R109, R110, R111 ;  /* 0x0c00006e6d397389 */ /* 0x000064000000006f */
[----:B01----:R-:W-:Y:S01]  /*24b0*/  ENDCOLLECTIVE ;  /* 0x000000000000791b */ /* 0x003fe20003800000 */
.L_x_94:
[----:B------:R-:W-:Y:S01]  /*24c0*/  FADD.FTZ R49, R49, R50 ;  /* 0x0000003231317221 */ /* 0x000fe20000010000 */
[----:B------:R-:W-:-:S03]  /*24d0*/  HFMA2.MMA R110, -RZ, RZ, 0, 1.1920928955078125e-07 ;  /* 0x00000002ff6e7435 */ /* 0x000fc600000001ff */
[----:B------:R-:W-:Y:S01]  /*24e0*/  IMAD.MOV.U32 R109, RZ, RZ, R49 ;  /* 0x000000ffff6d7224 */ /* 0x000fe200078e0031 */
[----:B------:R-:W-:-:S07]  /*24f0*/  MOV R51, R57 ;  /* 0x0000003900337202 */ /* 0x000fce0000000f00 */
[----:B------:R-:W-:Y:S05]  /*2500*/  WARPSYNC.COLLECTIVE R56, `(.L_x_95) ;  /* 0x0000000038087348 */ /* 0x000fea0003c00000 */
[----:B------:R0:W1:Y:S02]  /*2510*/  SHFL.BFLY P0, R57, R109, R110, R111 ;  /* 0x0c00006e6d397389 */ /* 0x000064000000006f */
[----:B01----:R-:W-:Y:S01]  /*2520*/  ENDCOLLECTIVE ;  /* 0x000000000000791b */ /* 0x003fe20003800000 */
.L_x_95:
[----:B------:R-:W-:-:S05]  /*2530*/  FADD.FTZ R51, R51, R52 ;  /* 0x0000003433337221 */ /* 0x000fca0000010000 */
[----:B------:R-:W-:Y:S01]  /*2540*/  MOV R109, R51 ;  /* 0x00000033006d7202 */ /* 0x000fe20000000f00 */
[----:B------:R-:W-:-:S07]  /*2550*/  IMAD.MOV.U32 R48, RZ, RZ, R57 ;  /* 0x000000ffff307224 */ /* 0x000fce00078e0039 */
[----:B------:R-:W-:Y:S05]  /*2560*/  WARPSYNC.COLLECTIVE R56, `(.L_x_96) ;  /* 0x0000000038087348 */ /* 0x000fea0003c00000 */
[----:B------:R0:W1:Y:S02]  /*2570*/  SHFL.BFLY P0, R57, R109, R110, R111 ;  /* 0x0c00006e6d397389 */ /* 0x000064000000006f */
[----:B01----:R-:W-:Y:S01]  /*2580*/  ENDCOLLECTIVE ;  /* 0x000000000000791b */ /* 0x003fe20003800000 */
.L_x_96:
[----:B------:R-:W-:-:S05]  /*2590*/  FADD.FTZ R48, R49, R48 ;  /* 0x0000003031307221 */ /* 0x000fca0000010000 */
[----:B------:R-:W-:Y:S01]  /*25a0*/  MOV R109, R48 ;  /* 0x00000030006d7202 */ /* 0x000fe20000000f00 */
[----:B------:R-:W-:Y:S02]  /*25b0*/  IMAD.MOV.U32 R110, RZ, RZ, 0x4 ;  /* 0x00000004ff6e7424 */ /* 0x000fe400078e00ff */
[----:B------:R-:W-:-:S07]  /*25c0*/  IMAD.MOV.U32 R54, RZ, RZ, R57 ;  /* 0x000000ffff367224 */ /* 0x000fce00078e0039 */
[----:B------:R-:W-:Y:S05]  /*25d0*/  WARPSYNC.COLLECTIVE R56, `(.L_x_97) ;  /* 0x0000000038087348 */ /* 0x000fea0003c00000 */
[----:B------:R0:W1:Y:S02]  /*25e0*/  SHFL.BFLY P0, R57, R109, R110, R111 ;  /* 0x0c00006e6d397389 */ /* 0x000064000000006f */
[----:B01----:R-:W-:Y:S01]  /*25f0*/  ENDCOLLECTIVE ;  /* 0x000000000000791b */ /* 0x003fe20003800000 */
.L_x_97:
[----:B------:R-:W-:-:S04]  /*2600*/  FADD.FTZ R54, R51, R54 ;  /* 0x0000003633367221 */ /* 0x000fc80000010000 */
[----:B------:R-:W-:Y:S01]  /*2610*/  IMAD.MOV.U32 R109, RZ, RZ, R54 ;  /* 0x000000ffff6d7224 */ /* 0x000fe200078e0036 */
[----:B------:R-:W-:-:S07]  /*2620*/  MOV R53, R57 ;  /* 0x0000003900357202 */ /* 0x000fce0000000f00 */
[----:B------:R-:W-:Y:S05]  /*2630*/  WARPSYNC.COLLECTIVE R56, `(.L_x_98) ;  /* 0x0000000038087348 */ /* 0x000fea0003c00000 */
[----:B------:R0:W1:Y:S02]  /*2640*/  SHFL.BFLY P0, R57, R109, R110, R111 ;  /* 0x0c00006e6d397389 */ /* 0x000064000000006f */
[----:B01----:R-:W-:Y:S01]  /*2650*/  ENDCOLLECTIVE ;  /* 0x000000000000791b */ /* 0x003fe20003800000 */
.L_x_98:
[----:B------:R-:W-:Y:S01]  /*2660*/  FADD.FTZ R53, R48, R53 ;  /* 0x0000003530357221 */ /* 0x000fe20000010000 */
[----:B------:R-:W-:-:S03]  /*2670*/  HFMA2.MMA R110, -RZ, RZ, 0, 4.76837158203125e-07 ;  /* 0x00000008ff6e7435 */ /* 0x000fc600000001ff */
[----:B------:R-:W-:Y:S01]  /*2680*/  IMAD.MOV.U32 R109, RZ, RZ, R53 ;  /* 0x000000ffff6d7224 */ /* 0x000fe200078e0035 */
[----:B------:R-:W-:-:S07]  /*2690*/  MOV R55, R57 ;  /* 0x0000003900377202 */ /* 0x000fce0000000f00 */
[----:B------:R-:W-:Y:S05]  /*26a0*/  WARPSYNC.COLLECTIVE R56, `(.L_x_99) ;  /* 0x0000000038087348 */ /* 0x000fea0003c00000 */
[----:B------:R0:W1:Y:S02]  /*26b0*/  SHFL.BFLY P0, R57, R109, R110, R111 ;  /* 0x0c00006e6d397389 */ /* 0x000064000000006f */
[----:B01----:R-:W-:Y:S01]  /*26c0*/  ENDCOLLECTIVE ;  /* 0x000000000000791b */ /* 0x003fe20003800000 */
.L_x_99:
[----:B------:R-:W-:-:S05]  /*26d0*/  FADD.FTZ R55, R54, R55 ;  /* 0x0000003736377221 */ /* 0x000fca0000010000 */
[----:B------:R-:W-:Y:S01]  /*26e0*/  MOV R109, R55 ;  /* 0x00000037006d7202 */ /* 0x000fe20000000f00 */
[----:B------:R-:W-:-:S07]  /*26f0*/  IMAD.MOV.U32 R50, RZ, RZ, R57 ;  /* 0x000000ffff327224 */ /* 0x000fce00078e0039 */
[----:B------:R-:W-:Y:S05]  /*2700*/  WARPSYNC.COLLECTIVE R56, `(.L_x_100) ;  /* 0x0000000038087348 */ /* 0x000fea0003c00000 */
[----:B------:R0:W1:Y:S02]  /*2710*/  SHFL.BFLY P0, R57, R109, R110, R111 ;  /* 0x0c00006e6d397389 */ /* 0x000064000000006f */
[----:B01----:R-:W-:Y:S01]  /*2720*/  ENDCOLLECTIVE ;  /* 0x000000000000791b */ /* 0x003fe20003800000 */
.L_x_100:
[----:B------:R-:W-:-:S05]  /*2730*/  FADD.FTZ R50, R53, R50 ;  /* 0x0000003235327221 */ /* 0x000fca0000010000 */
[----:B------:R-:W-:Y:S01]  /*2740*/  MOV R109, R50 ;  /* 0x00000032006d7202 */ /* 0x000fe20000000f00 */
[----:B------:R-:W-:Y:S02]  /*2750*/  IMAD.MOV.U32 R110, RZ, RZ, 0x10 ;  /* 0x00000010ff6e7424 */ /* 0x000fe400078e00ff */
[----:B------:R-:W-:-:S07]  /*2760*/  IMAD.MOV.U32 R52, RZ, RZ, R57 ;  /* 0x000000ffff347224 */ /* 0x000fce00078e0039 */
[----:B------:R-:W-:Y:S05]  /*2770*/  WARPSYNC.COLLECTIVE R56, `(.L_x_101) ;  /* 0x0000000038087348 */ /* 0x000fea0003c00000 */
[----:B------:R0:W1:Y:S02]  /*2780*/  SHFL.BFLY P0, R57, R109, R110, R111 ;  /* 0x0c00006e6d397389 */ /* 0x000064000000006f */
[----:B01----:R-:W-:Y:S01]  /*2790*/  ENDCOLLECTIVE ;  /* 0x000000000000791b */ /* 0x003fe20003800000 */
.L_x_101:
[----:B------:R-:W-:-:S04]  /*27a0*/  FADD.FTZ R52, R55, R52 ;  /* 0x0000003437347221 */ /* 0x000fc80000010000 */
[----:B------:R-:W-:Y:S01]  /*27b0*/  IMAD.MOV.U32 R109, RZ, RZ, R52 ;  /* 0x000000ffff6d7224 */ /* 0x000fe200078e0034 */
[----:B------:R-:W-:-:S07]  /*27c0*/  MOV R49, R57 ;  /* 0x0000003900317202 */ /* 0x000fce0000000f00 */
[----:B------:R-:W-:Y:S05]  /*27d0*/  WARPSYNC.COLLECTIVE R56, `(.L_x_102) ;  /* 0x0000000038087348 */ /* 0x000fea0003c00000 */
[----:B------:R0:W1:Y:S02]  /*27e0*/  SHFL.BFLY P0, R57, R109, R110, R111 ;  /* 0x0c00006e6d397389 */ /* 0x000064000000006f */
[----:B01----:R-:W-:Y:S01]  /*27f0*/  ENDCOLLECTIVE ;  /* 0x000000000000791b */ /* 0x003fe20003800000 */
.L_x_102:
[----:B------:R-:W-:Y:S01]  /*2800*/  MOV R51, R57 ;  /* 0x0000003900337202 */ /* 0x000fe20000000f00 */
[----:B------:R-:W-:Y:S06]  /*2810*/  BRA `(.L_x_103) ;  /* 0xffffffe800447947 */ /* 0x000fec000383ffff */
.L_x_104:
        /* <DEDUP_REMOVED lines=14> */
.L_x_2857:


//--------------------- .text._ZN10layer_norm31ln_parallel_residual_bwd_kernelINS_13Kernel_traitsI13__nv_bfloat16S2_S2_S2_fjLj256ELj1ELj4ELj1ELj16ENS_18Kernel_traits_baseILj256ES2_S2_S2_S2_fjLj128EEEEELb1ELb0ELb1EEEvNS_9BwdParamsE --------------------------
	.section	.text._ZN10layer_norm31ln_parallel_residual_bwd_kernelINS_13Kernel_traitsI13__nv_bfloat16S2_S2_S2_fjLj256ELj1ELj4ELj1ELj16ENS_18Kernel_traits_baseILj256ES2_S2_S2_S2_fjLj128EEEEELb1ELb0ELb1EEEvNS_9BwdParamsE,"ax",@progbits
	.align	128
        .global         _ZN10layer_norm31ln_parallel_residual_bwd_kernelINS_13Kernel_traitsI13__nv_bfloat16S2_S2_S2_fjLj256ELj1ELj4ELj1ELj16ENS_18Kernel_traits_baseILj256ES2_S2_S2_S2_fjLj128EEEEELb1ELb0ELb1EEEvNS_9BwdParamsE
        .type           _ZN10layer_norm31ln_parallel_residual_bwd_kernelINS_13Kernel_traitsI13__nv_bfloat16S2_S2_S2_fjLj256ELj1ELj4ELj1ELj16ENS_18Kernel_traits_baseILj256ES2_S2_S2_S2_fjLj128EEEEELb1ELb0ELb1EEEvNS_9BwdParamsE,@function
        .size           _ZN10layer_norm31ln_parallel_residual_bwd_kernelINS_13Kernel_traitsI13__nv_bfloat16S2_S2_S2_fjLj256ELj1ELj4ELj1ELj16ENS_18Kernel_traits_baseILj256ES2_S2_S2_S2_fjLj128EEEEELb1ELb0ELb1EEEvNS_9BwdParamsE,(.L_x_2858 - _ZN10layer_norm31ln_parallel_residual_bwd_kernelINS_13Kernel_traitsI13__nv_bfloat16S2_S2_S2_fjLj256ELj1ELj4ELj1ELj16ENS_18Kernel_traits_baseILj256ES2_S2_S2_S2_fjLj128EEEEELb1ELb0ELb1EEEvNS_9BwdParamsE)
        .other          _ZN10layer_norm31ln_parallel_residual_bwd_kernelINS_13Kernel_traitsI13__nv_bfloat16S2_S2_S2_fjLj256ELj1ELj4ELj1ELj16ENS_18Kernel_traits_baseILj256ES2_S2_S2_S2_fjLj128EEEEELb1ELb0ELb1EEEvNS_9BwdParamsE,@"STO_CUDA_ENTRY STV_DEFAULT"
_ZN10layer_norm31ln_parallel_residual_bwd_kernelINS_13Kernel_traitsI13__nv_bfloat16S2_S2_S2_fjLj256ELj1ELj4ELj1ELj16ENS_18Kernel_traits_baseILj256ES2_S2_S2_S2_fjLj128EEEEELb1ELb0ELb1EEEvNS_9BwdParamsE:
.text._ZN10layer_norm31ln_parallel_residual_bwd_kernelINS_13Kernel_traitsI13__nv_bfloat16S2_S2_S2_fjLj256ELj1ELj4ELj1ELj16ENS_18Kernel_traits_baseILj256ES2_S2_S2_S2_fjLj128EEEEELb1ELb0ELb1EEEvNS_9BwdParamsE:
[----:B------:R-:W-:Y:S01]  /*0000*/  LDC R1, c[0x0][0x28] ;  /* 0x00000a00ff017b82 */ /* 0x000fe20000000800 */
[----:B------:R-:W0:Y:S01]  /*0010*/  S2R R66, SR_TID.X ;  /* 0x0000000000427919 */ /* 0x000e220000002100 */
[----:B------:R-:W-:Y:S01]  /*0020*/  ULDC UR4, c[0x0][0x214] ;  /* 0x0000850000047ab9 */ /* 0x000fe20000000800 */
[----:B------:R-:W-:Y:S01]  /*0030*/  ULDC UR8, c[0x0][0x218] ;  /* 0x0000860000087ab9 */ /* 0x000fe20000000800 */
[----:B------:R-:W-:Y:S01]  /*0040*/  ULDC UR9, c[0x0][0x290] ;  /* 0x0000a40000097ab9 */ /* 0x000fe20000000800 */
[----:B------:R-:W1:Y:S01]  /*0050*/  S2R R0, SR_CTAID.X ;  /* 0x0000000000007919 */ /* 0x000e620000002500 */
[----:B------:R-:W-:Y:S01]  /*0060*/  ULDC UR16, c[0x0][0x298] ;  /* 0x0000a60000107ab9 */ /* 0x000fe20000000800 */
[----:B------:R-:W-:Y:S01]  /*0070*/  ULDC.64 UR10, c[0x0][0x238] ;  /* 0x00008e00000a7ab9 */ /* 0x000fe20000000a00 */
[----:B------:R-:W-:Y:S01]  /*0080*/  ULDC.64 UR12, c[0x0][0x240] ;  /* 0x00009000000c7ab9 */ /* 0x000fe20000000a00 */
[----:B------:R-:W-:Y:S01]  /*0090*/  ULDC.64 UR14, c[0x0][0x308] ;  /* 0x0000c200000e7ab9 */ /* 0x000fe20000000a00 */
[----:B------:R-:W-:Y:S01]  /*00a0*/  ULDC.64 UR18, c[0x0][0x2f8] ;  /* 0x0000be0000127ab9 */ /* 0x000fe20000000a00 */
[----:B------:R-:W-:Y:S01]  /*00b0*/  BSSY B0, `(.L_x_105) ;  /* 0x00001bb000007945 */ /* 0x000fe20003800000 */
[----:B0-----:R-:W-:-:S05]  /*00c0*/  SHF.R.U32.HI R57, RZ, 0x5, R66 ;  /* 0x00000005ff397819 */ /* 0x001fca0000011642 */
[----:B-1----:R-:W-:-:S05]  /*00d0*/  IMAD R57, R0, 0x4, R57 ;  /* 0x0000000400397824 */ /* 0x002fca00078e0239 */
        /* <DEDUP_REMOVED lines=20> */
.L_x_106:
[----:B------:R-:W-:Y:S01]  /*0220*/  IMAD.SHL.U32 R0, R66, 0x10, RZ ;  /* 0x0000001042007824 */ /* 0x000fe200078e00ff */
[----:B------:R-:W-:Y:S01]  /*0230*/  ULDC.64 UR6, c[0x0][0x260] ;  /* 0x0000980000067ab9 */ /* 0x000fe20000000a00 */
[----:B------:R-:W0:Y:S03]  /*0240*/  LDC.U8 R67, c[0x0][0x2a0] ;  /* 0x0000a800ff437b82 */ /* 0x000e260000000000 */
[----:B------:R-:W-:-:S04]  /*0250*/  LOP3.LUT R0, R0, 0x1f0, RZ, 0xc0, !PT ;  /* 0x000001f000007812 */ /* 0x000fc800078ec0ff */
[----:B------:R-:W-:-:S04]  /*0260*/  IADD3 R2, P0, R0, UR6, RZ ;  /* 0x0000000600027c10 */ /* 0x000fc8000ff1e0ff */
[----:B------:R-:W-:Y:S01]  /*0270*/  IADD3.X R3, RZ, UR7, RZ, P0, !PT ;  /* 0x00000007ff037c10 */ /* 0x000fe200087fe4ff */
[----:B------:R-:W-:Y:S02]  /*0280*/  ULDC.64 UR6, c[0x0][0x268] ;  /* 0x00009a0000067ab9 */ /* 0x000fe40000000a00 */
[----:B------:R-:W-:Y:S02]  /*0290*/  IADD3 R4, P0, R0, UR6, RZ ;  /* 0x0000000600047c10 */ /* 0x000fe4000ff1e0ff */
[----:B------:R1:W2:Y:S03]  /*02a0*/  LDG.E.128 R8, desc[UR4][R2.64] ;  /* 0x0000000402087981 */ /* 0x0002a6000c1e1d00 */
[----:B------:R-:W-:Y:S01]  /*02b0*/  IMAD.X R5, RZ, RZ, UR7, P0 ;  /* 0x00000007ff057e24 */ /* 0x000fe200080e06ff */
        /* <DEDUP_REMOVED lines=17> */
[----:B------:R-:W-:Y:S01]  /*03d0*/  CS2R R14, SRZ ;  /* 0x00000000000e7805 */ /* 0x000fe2000001ff00 */
[----:B------:R-:W-:Y:S01]  /*03e0*/  IMAD.MOV.U32 R86, RZ, RZ, RZ ;  /* 0x000000ffff567224 */ /* 0x000fe200078e00ff */
[C---:B--2---:R-:W-:Y:S01]  /*03f0*/  PRMT R69, R9.reuse, 0x7632, R69 ;  /* 0x0000763209457816 */ /* 0x044fe20000000045 */
[----:B------:R-:W-:Y:S01]  /*0400*/  IMAD.U32 R59, R9, 0x10000, RZ ;  /* 0x00010000093b7824 */ /* 0x000fe200078e00ff */
[C---:B------:R-:W-:Y:S01]  /*0410*/  PRMT R79, R11.reuse, 0x7632, R79 ;  /* 0x000076320b4f7816 */ /* 0x040fe2000000004f */
[----:B------:R-:W-:Y:S01]  /*0420*/  IMAD.U32 R61, R11, 0x10000, RZ ;  /* 0x000100000b3d7824 */ /* 0x000fe200078e00ff */
[----:B------:R-:W-:Y:S01]  /*0430*/  PRMT R68, R8, 0x7632, R68 ;  /* 0x0000763208447816 */ /* 0x000fe20000000044 */
[----:B------:R-:W-:Y:S01]  /*0440*/  IMAD.U32 R69, R69, 0x10000, RZ ;  /* 0x0001000045457824 */ /* 0x000fe200078e00ff */
[----:B------:R-:W-:Y:S01]  /*0450*/  PRMT R78, R10, 0x7632, R78 ;  /* 0x000076320a4e7816 */ /* 0x000fe2000000004e */
[----:B------:R-:W-:Y:S01]  /*0460*/  IMAD.U32 R79, R79, 0x10000, RZ ;  /* 0x000100004f4f7824 */ /* 0x000fe200078e00ff */
[----:B------:R-:W-:Y:S01]  /*0470*/  SHF.L.U32 R58, R8, 0x10, RZ ;  /* 0x00000010083a7819 */ /* 0x000fe200000006ff */
[C---:B---3--:R-:W-:Y:S01]  /*0480*/  IMAD.U32 R63, R5.reuse, 0x10000, RZ ;  /* 0x00010000053f7824 */ /* 0x048fe200078e00ff */
[----:B------:R-:W-:Y:S01]  /*0490*/  PRMT R81, R5, 0x7632, R81 ;  /* 0x0000763205517816 */ /* 0x000fe20000000051 */
[C---:B------:R-:W-:Y:S01]  /*04a0*/  IMAD.U32 R65, R7.reuse, 0x10000, RZ ;  /* 0x0001000007417824 */ /* 0x040fe200078e00ff */
[----:B------:R-:W-:-:S02]  /*04b0*/  PRMT R83, R7, 0x7632, R83 ;  /* 0x0000763207537816 */ /* 0x000fc40000000053 */
[----:B------:R-:W-:Y:S02]  /*04c0*/  CS2R R8, SRZ ;  /* 0x0000000000087805 */ /* 0x000fe4000001ff00 */
[----:B------:R-:W-:Y:S01]  /*04d0*/  PRMT R80, R4, 0x7632, R80 ;  /* 0x0000763204507816 */ /* 0x000fe20000000050 */
[----:B------:R-:W-:Y:S01]  /*04e0*/  IMAD.U32 R81, R81, 0x10000, RZ ;  /* 0x0001000051517824 */ /* 0x000fe200078e00ff */
[----:B------:R-:W-:Y:S01]  /*04f0*/  PRMT R82, R6, 0x7632, R82 ;  /* 0x0000763206527816 */ /* 0x000fe20000000052 */
[----:B------:R-:W-:Y:S01]  /*0500*/  IMAD.U32 R83, R83, 0x10000, RZ ;  /* 0x0001000053537824 */ /* 0x000fe200078e00ff */
        /* <DEDUP_REMOVED lines=9> */
[----:B0-----:R-:W-:-:S07]  /*05a0*/  SHF.L.U32 R82, R82, 0x10, RZ ;  /* 0x0000001052527819 */ /* 0x001fce00000006ff */
.L_x_110:
[----:B0-----:R-:W-:Y:S01]  /*05b0*/  IMAD R40, R57, UR8, RZ ;  /* 0x0000000839287c24 */ /* 0x001fe2000f8e02ff */
[----:B------:R-:W0:Y:S04]  /*05c0*/  LDC.64 R70, c[0x0][0x300] ;  /* 0x0000c000ff467b82 */ /* 0x000e280000000a00 */
[----:B------:R-:W-:-:S04]  /*05d0*/  SHF.R.S32.HI R41, RZ, 0x1f, R40 ;  /* 0x0000001fff297819 */ /* 0x000fc80000011428 */
[----:B------:R-:W1:Y:S01]  /*05e0*/  LDC.64 R42, c[0x0][0x250] ;  /* 0x00009400ff2a7b82 */ /* 0x000e620000000a00 */
[----:B------:R-:W-:-:S04]  /*05f0*/  LEA.HI R41, R41, R40, RZ, 0x3 ;  /* 0x0000002829297211 */ /* 0x000fc800078f18ff */
[----:B------:R-:W-:-:S03]  /*0600*/  LEA.HI.SX32 R95, R41, R66, 0x1d ;  /* 0x00000042295f7211 */ /* 0x000fc600078feaff */
[----:B------:R-:W2:Y:S01]  /*0610*/  LDC.64 R48, c[0x0][0x2c0] ;  /* 0x0000b000ff307b82 */ /* 0x000ea20000000a00 */
[----:B------:R-:W-:Y:S02]  /*0620*/  SHF.L.U32 R93, R95, 0x4, RZ ;  /* 0x000000045f5d7819 */ /* 0x000fe400000006ff */
[----:B------:R-:W-:Y:S02]  /*0630*/  SHF.R.U32.HI R56, RZ, 0x1c, R95 ;  /* 0x0000001cff387819 */ /* 0x000fe4000001165f */
[----:B------:R-:W-:-:S03]  /*0640*/  IADD3 R40, P1, R93, UR10, RZ ;  /* 0x0000000a5d287c10 */ /* 0x000fc6000ff3e0ff */
[----:B------:R-:W3:Y:S01]  /*0650*/  LDC.64 R44, c[0x0][0x2b8] ;  /* 0x0000ae00ff2c7b82 */ /* 0x000ee20000000a00 */
[----:B------:R-:W-:Y:S02]  /*0660*/  IADD3.X R41, R56, UR11, RZ, P1, !PT ;  /* 0x0000000b38297c10 */ /* 0x000fe40008ffe4ff */
[----:B0-----:R-:W-:-:S05]  /*0670*/  ISETP.NE.U32.AND P1, PT, R70, RZ, PT ;  /* 0x000000ff4600720c */ /* 0x001fca0003f25070 */
[----:B------:R-:W0:Y:S01]  /*0680*/  LDC.64 R72, c[0x0][0x258] ;  /* 0x00009600ff487b82 */ /* 0x000e220000000a00 */
[----:B------:R-:W-:Y:S01]  /*0690*/  ISETP.NE.AND.EX P1, PT, R71, RZ, PT, P1 ;  /* 0x000000ff4700720c */ /* 0x000fe20003f25310 */
[----:B-1----:R-:W-:Y:S02]  /*06a0*/  IMAD.WIDE R74, R57, 0x4, R42 ;  /* 0x00000004394a7825 */ /* 0x002fe400078e022a */
[----:B------:R-:W4:Y:S04]  /*06b0*/  LDG.E.128 R40, desc[UR4][R40.64] ;  /* 0x0000000428287981 */ /* 0x000f28000c1e1d00 */
[----:B------:R1:W4:Y:S01]  /*06c0*/  LDG.E R97, desc[UR4][R74.64] ;  /* 0x000000044a617981 */ /* 0x000322000c1e1900 */
[----:B--2---:R-:W-:-:S06]  /*06d0*/  IMAD.WIDE.U32 R48, R95, 0x10, R48 ;  /* 0x000000105f307825 */ /* 0x004fcc00078e0030 */
[----:B------:R-:W2:Y:S01]  /*06e0*/  LDG.E.128 R48, desc[UR4][R48.64] ;  /* 0x0000000430307981 */ /* 0x000ea2000c1e1d00 */
[----:B---3--:R-:W-:Y:S01]  /*06f0*/  IMAD.WIDE.U32 R44, R95, 0x10, R44 ;  /* 0x000000105f2c7825 */ /* 0x008fe200078e002c */
[----:B-1----:R-:W1:Y:S05]  /*0700*/  @P1 LDC.64 R74, c[0x0][0x248] ;  /* 0x00009200ff4a1b82 */ /* 0x002e6a0000000a00 */
[----:B------:R-:W3:Y:S01]  /*0710*/  LDG.E.128 R44, desc[UR4][R44.64] ;  /* 0x000000042c2c7981 */ /* 0x000ee2000c1e1d00 */
[----:B0-----:R-:W-:Y:S01]  /*0720*/  IMAD.WIDE R76, R57, 0x4, R72 ;  /* 0x00000004394c7825 */ /* 0x001fe200078e0248 */
[----:B------:R-:W-:Y:S01]  /*0730*/  SHF.R.U32.HI R96, RZ, 0x1d, R95 ;  /* 0x0000001dff607819 */ /* 0x000fe2000001165f */
[----:B------:R-:W0:Y:S03]  /*0740*/  @P0 LDC.64 R72, c[0x0][0x2c8] ;  /* 0x0000b200ff480b82 */ /* 0x000e260000000a00 */
[----:B------:R1:W3:Y:S01]  /*0750*/  LDG.E R94, desc[UR4][R76.64] ;  /* 0x000000044c5e7981 */ /* 0x0002e2000c1e1900 */
[----:B------:R-:W-:-:S05]  /*0760*/  IMAD.SHL.U32 R99, R95, 0x8, RZ ;  /* 0x000000085f637824 */ /* 0x000fca00078e00ff */
[----:B-1----:R-:W-:-:S04]  /*0770*/  @P1 IADD3 R74, P2, R99, R74, RZ ;  /* 0x0000004a634a1210 */ /* 0x002fc80007f5e0ff */
[----:B------:R-:W-:-:S06]  /*0780*/  @P1 IADD3.X R75, R96, R75, RZ, P2, !PT ;  /* 0x0000004b604b1210 */ /* 0x000fcc00017fe4ff */
[----:B------:R-:W3:Y:S01]  /*0790*/  @P1 LDG.E.64 R74, desc[UR4][R74.64] ;  /* 0x000000044a4a1981 */ /* 0x000ee2000c1e1b00 */
[----:B------:R-:W-:-:S04]  /*07a0*/  IADD3 R76, P3, R99, UR12, RZ ;  /* 0x0000000c634c7c10 */ /* 0x000fc8000ff7e0ff */
[----:B------:R-:W-:-:S06]  /*07b0*/  IADD3.X R77, R96, UR13, RZ, P3, !PT ;  /* 0x0000000d604d7c10 */ /* 0x000fcc0009ffe4ff */
[----:B------:R-:W5:Y:S01]  /*07c0*/  LDG.E.64 R76, desc[UR4][R76.64] ;  /* 0x000000044c4c7981 */ /* 0x000f62000c1e1b00 */
[----:B0-----:R-:W-:-:S04]  /*07d0*/  @P0 LEA R72, P2, R95, R72, 0x4 ;  /* 0x000000485f480211 */ /* 0x001fc800078420ff */
[----:B------:R-:W-:Y:S02]  /*07e0*/  @P0 LEA.HI.X R73, R95, R73, RZ, 0x4, P2 ;  /* 0x000000495f490211 */ /* 0x000fe400010f24ff */
[----:B------:R-:W-:-:S03]  /*07f0*/  ISETP.NE.AND P2, PT, R67, RZ, PT ;  /* 0x000000ff4300720c */ /* 0x000fc60003f45270 */
[----:B------:R0:W5:Y:S01]  /*0800*/  @P0 LDG.E.128 R28, desc[UR4][R72.64] ;  /* 0x00000004481c0981 */ /* 0x000162000c1e1d00 */
[----:B------:R-:W-:Y:S01]  /*0810*/  UMOV UR6, 0xffffffff ;  /* 0xffffffff00067882 */ /* 0x000fe20000000000 */
[C---:B----4-:R-:W-:Y:S01]  /*0820*/  PRMT R95, R40.reuse, 0x7632, R95 ;  /* 0x00007632285f7816 */ /* 0x050fe2000000005f */
[----:B------:R-:W-:Y:S01]  /*0830*/  IMAD.U32 R40, R40, 0x10000, RZ ;  /* 0x0001000028287824 */ /* 0x000fe200078e00ff */
[C---:B------:R-:W-:Y:S01]  /*0840*/  PRMT R99, R42.reuse, 0x7632, R99 ;  /* 0x000076322a637816 */ /* 0x040fe20000000063 */
[----:B------:R-:W-:Y:S01]  /*0850*/  IMAD.U32 R42, R42, 0x10000, RZ ;  /* 0x000100002a2a7824 */ /* 0x000fe200078e00ff */
[----:B------:R-:W-:Y:S02]  /*0860*/  FSEL R97, R97, RZ, !P2 ;  /* 0x000000ff61617208 */ /* 0x000fe40005000000 */
[----:B------:R-:W-:Y:S02]  /*0870*/  PRMT R96, R41, 0x7632, R96 ;  /* 0x0000763229607816 */ /* 0x000fe40000000060 */
[----:B------:R-:W-:Y:S01]  /*0880*/  PRMT R100, R43, 0x7632, R100 ;  /* 0x000076322b647816 */ /* 0x000fe20000000064 */
[----:B------:R-:W-:Y:S01]  /*0890*/  FADD.FTZ R107, -R97, R42 ;  /* 0x0000002a616b7221 */ /* 0x000fe20000010100 */
[----:B------:R-:W-:Y:S01]  /*08a0*/  SHF.L.U32 R98, R41, 0x10, RZ ;  /* 0x0000001029627819 */ /* 0x000fe200000006ff */
[----:B------:R-:W-:Y:S01]  /*08b0*/  FADD.FTZ R41, R40, -R97 ;  /* 0x8000006128297221 */ /* 0x000fe20000010000 */
[----:B0-----:R-:W-:Y:S01]  /*08c0*/  SHF.L.U32 R72, R43, 0x10, RZ ;  /* 0x000000102b487819 */ /* 0x001fe200000006ff */
[----:B------:R-:W-:Y:S01]  /*08d0*/  IMAD.U32 R40, R95, 0x10000, RZ ;  /* 0x000100005f287824 */ /* 0x000fe200078e00ff */
[----:B------:R-:W-:Y:S01]  /*08e0*/  SHF.L.U32 R96, R96, 0x10, RZ ;  /* 0x0000001060607819 */ /* 0x000fe200000006ff */
[----:B------:R-:W-:Y:S01]  /*08f0*/  IMAD.U32 R42, R99, 0x10000, RZ ;  /* 0x00010000632a7824 */ /* 0x000fe200078e00ff */
[----:B------:R-:W-:Y:S01]  /*0900*/  SHF.L.U32 R100, R100, 0x10, RZ ;  /* 0x0000001064647819 */ /* 0x000fe200000006ff */
[C---:B------:R-:W-:Y:S01]  /*0910*/  FADD.FTZ R109, -R97.reuse, R98 ;  /* 0x00000062616d7221 */ /* 0x040fe20000010100 */
[C---:B------:R-:W-:Y:S01]  /*0920*/  FADD.FTZ R101, -R97.reuse, R72 ;  /* 0x0000004861657221 */ /* 0x040fe20000010100 */
[C---:B------:R-:W-:Y:S01]  /*0930*/  FADD.FTZ R105, -R97.reuse, R40 ;  /* 0x0000002861697221 */ /* 0x040fe20000010100 */
[C---:B------:R-:W-:Y:S01]  /*0940*/  FADD.FTZ R43, -R97.reuse, R96 ;  /* 0x00000060612b7221 */ /* 0x040fe20000010100 */
[C---:B------:R-:W-:Y:S01]  /*0950*/  FADD.FTZ R73, -R97.reuse, R42 ;  /* 0x0000002a61497221 */ /* 0x040fe20000010100 */
[----:B------:R-:W-:Y:S01]  /*0960*/  FADD.FTZ R95, -R97, R100 ;  /* 0x00000064615f7221 */ /* 0x000fe20000010100 */
[----:B--2---:R-:W-:Y:S01]  /*0970*/  IMAD.U32 R97, R48, 0x10000, RZ ;  /* 0x0001000030617824 */ /* 0x004fe200078e00ff */
[C---:B---3--:R-:W-:Y:S01]  /*0980*/  PRMT R42, R44.reuse, 0x7632, R42 ;  /* 0x000076322c2a7816 */ /* 0x048fe2000000002a */
[----:B------:R-:W-:Y:S01]  /*0990*/  IMAD.U32 R72, R44, 0x10000, RZ ;  /* 0x000100002c487824 */ /* 0x000fe200078e00ff */
[C---:B------:R-:W-:Y:S01]  /*09a0*/  PRMT R96, R47.reuse, 0x7632, R96 ;  /* 0x000076322f607816 */ /* 0x040fe20000000060 */
[----:B------:R-:W-:Y:S01]  /*09b0*/  FMUL.FTZ R41, R94, R41 ;  /* 0x000000295e297220 */ /* 0x000fe20000410000 */
[----:B------:R-:W-:Y:S01]  /*09c0*/  SHF.L.U32 R44, R47, 0x10, RZ ;  /* 0x000000102f2c7819 */ /* 0x000fe200000006ff */
[----:B------:R-:W-:Y:S01]  /*09d0*/  FMUL.FTZ R47, R62, R97 ;  /* 0x000000613e2f7220 */ /* 0x000fe20000410000 */
[----:B------:R-:W-:Y:S01]  /*09e0*/  IMAD.U32 R99, R50, 0x10000, RZ ;  /* 0x0001000032637824 */ /* 0x000fe200078e00ff */
[----:B------:R-:W-:Y:S01]  /*09f0*/  SHF.L.U32 R100, R49, 0x10, RZ ;  /* 0x0000001031647819 */ /* 0x000fe200000006ff */
[----:B------:R-:W-:Y:S01]  /*0a00*/  FADD.FTZ R55, R72, R55 ;  /* 0x0000003748377221 */ /* 0x000fe20000010000 */
[-C--:B------:R-:W-:Y:S01]  /*0a10*/  FFMA.FTZ R86, R41, R72.reuse, R86 ;  /* 0x0000004829567223 */ /* 0x080fe20000010056 */
[----:B------:R-:W-:Y:S01]  /*0a20*/  PRMT R40, R46, 0x7632, R40 ;  /* 0x000076322e287816 */ /* 0x000fe20000000028 */
[----:B------:R-:W-:Y:S01]  /*0a30*/  FFMA.FTZ R72, R58, R72, R47 ;  /* 0x000000483a487223 */ /* 0x000fe2000001002f */
[----:B------:R-:W-:Y:S01]  /*0a40*/  PRMT R103, R50, 0x7632, R103 ;  /* 0x0000763232677816 */ /* 0x000fe20000000067 */
[----:B------:R-:W-:Y:S01]  /*0a50*/  IMAD.U32 R46, R46, 0x10000, RZ ;  /* 0x000100002e2e7824 */ /* 0x000fe200078e00ff */
[C---:B------:R-:W-:Y:S01]  /*0a60*/  PRMT R102, R45.reuse, 0x7632, R102 ;  /* 0x000076322d667816 */ /* 0x040fe20000000066 */
[----:B------:R-:W-:Y:S01]  /*0a70*/  FMUL.FTZ R47, R64, R99 ;  /* 0x00000063402f7220 */ /* 0x000fe20000410000 */
[----:B------:R-:W-:Y:S01]  /*0a80*/  SHF.L.U32 R108, R45, 0x10, RZ ;  /* 0x000000102d6c7819 */ /* 0x000fe200000006ff */
[----:B------:R-:W-:Y:S01]  /*0a90*/  FMUL.FTZ R50, R94, R107 ;  /* 0x0000006b5e327220 */ /* 0x000fe20000410000 */
[----:B------:R-:W-:Y:S01]  /*0aa0*/  PRMT R45, R48, 0x7632, R45 ;  /* 0x00007632302d7816 */ /* 0x000fe2000000002d */
[----:B------:R-:W-:Y:S01]  /*0ab0*/  FMUL.FTZ R48, R63, R100 ;  /* 0x000000643f307220 */ /* 0x000fe20000410000 */
[----:B------:R-:W-:Y:S01]  /*0ac0*/  PRMT R106, R49, 0x7632, R106 ;  /* 0x00007632316a7816 */ /* 0x000fe2000000006a */
[----:B------:R-:W-:Y:S01]  /*0ad0*/  FMUL.FTZ R49, R94, R109 ;  /* 0x0000006d5e317220 */ /* 0x000fe20000410000 */
[----:B------:R-:W-:Y:S01]  /*0ae0*/  SHF.L.U32 R98, R51, 0x10, RZ ;  /* 0x0000001033627819 */ /* 0x000fe200000006ff */
[----:B------:R-:W-:Y:S01]  /*0af0*/  FADD.FTZ R11, R46, R11 ;  /* 0x0000000b2e0b7221 */ /* 0x000fe20000010000 */
[-C--:B------:R-:W-:Y:S01]  /*0b00*/  FFMA.FTZ R15, R50, R46.reuse, R15 ;  /* 0x0000002e320f7223 */ /* 0x080fe2000001000f */
[----:B------:R-:W-:Y:S01]  /*0b10*/  FFMA.FTZ R47, R60, R46, R47 ;  /* 0x0000002e3c2f7223 */ /* 0x000fe2000001002f */
[----:B------:R-:W-:Y:S01]  /*0b20*/  FMUL.FTZ R46, R94, R101 ;  /* 0x000000655e2e7220 */ /* 0x000fe20000410000 */
[----:B------:R-:W-:Y:S01]  /*0b30*/  FADD.FTZ R22, R108, R22 ;  /* 0x000000166c167221 */ /* 0x000fe20000010000 */
[-C--:B------:R-:W-:Y:S01]  /*0b40*/  FFMA.FTZ R24, R49, R108.reuse, R24 ;  /* 0x0000006c31187223 */ /* 0x080fe20000010018 */
[----:B------:R-:W-:Y:S01]  /*0b50*/  FFMA.FTZ R48, R59, R108, R48 ;  /* 0x0000006c3b307223 */ /* 0x000fe20000010030 */
[----:B------:R-:W-:-:S02]  /*0b60*/  IMAD.U32 R101, R45, 0x10000, RZ ;  /* 0x000100002d657824 */ /* 0x000fc400078e00ff */
[----:B------:R-:W-:Y:S01]  /*0b70*/  FMUL.FTZ R108, R65, R98 ;  /* 0x00000062416c7220 */ /* 0x000fe20000410000 */
[----:B------:R-:W-:Y:S01]  /*0b80*/  SHF.L.U32 R42, R42, 0x10, RZ ;  /* 0x000000102a2a7819 */ /* 0x000fe200000006ff */
[----:B------:R-:W-:Y:S01]  /*0b90*/  FMUL.FTZ R45, R94, R105 ;  /* 0x000000695e2d7220 */ /* 0x000fe20000410000 */
[----:B------:R-:W-:Y:S01]  /*0ba0*/  PRMT R104, R51, 0x7632, R104 ;  /* 0x0000763233687816 */ /* 0x000fe20000000068 */
[----:B------:R-:W-:Y:S01]  /*0bb0*/  FADD.FTZ R9, R44, R9 ;  /* 0x000000092c097221 */ /* 0x000fe20000010000 */
[-C--:B------:R-:W-:Y:S01]  /*0bc0*/  FFMA.FTZ R13, R46, R44.reuse, R13 ;  /* 0x0000002c2e0d7223 */ /* 0x080fe2000001000d */
[----:B------:R-:W-:Y:S01]  /*0bd0*/  FMUL.FTZ R51, R80, R101 ;  /* 0x0000006550337220 */ /* 0x000fe20000410000 */
[----:B------:R-:W-:Y:S01]  /*0be0*/  FFMA.FTZ R44, R61, R44, R108 ;  /* 0x0000002c3d2c7223 */ /* 0x000fe2000001006c */
[----:B------:R-:W-:Y:S01]  /*0bf0*/  IMAD.U32 R108, R102, 0x10000, RZ ;  /* 0x00010000666c7824 */ /* 0x000fe200078e00ff */
[----:B------:R-:W-:Y:S01]  /*0c00*/  SHF.L.U32 R102, R106, 0x10, RZ ;  /* 0x000000106a667819 */ /* 0x000fe200000006ff */
[----:B------:R-:W-:Y:S01]  /*0c10*/  FADD.FTZ R27, R42, R27 ;  /* 0x0000001b2a1b7221 */ /* 0x000fe20000010000 */
[-C--:B------:R-:W-:Y:S01]  /*0c20*/  FFMA.FTZ R52, R45, R42.reuse, R52 ;  /* 0x0000002a2d347223 */ /* 0x080fe20000010034 */
[----:B------:R-:W-:Y:S01]  /*0c30*/  FADD.FTZ R53, R97, R53 ;  /* 0x0000003561357221 */ /* 0x000fe20000010000 */
[C---:B------:R-:W-:Y:S01]  /*0c40*/  FFMA.FTZ R54, R41.reuse, R97, R54 ;  /* 0x0000006129367223 */ /* 0x040fe20000010036 */
[----:B------:R-:W-:Y:S01]  /*0c50*/  FFMA.FTZ R42, R68, R42, R51 ;  /* 0x0000002a442a7223 */ /* 0x000fe20000010033 */
[----:B------:R-:W-:Y:S01]  /*0c60*/  FADD.FTZ R0, R98, R0 ;  /* 0x0000000062007221 */ /* 0x000fe20000010000 */
[----:B------:R-:W-:Y:S01]  /*0c70*/  FFMA.FTZ R5, R46, R98, R5 ;  /* 0x000000622e057223 */ /* 0x000fe20000010005 */
[----:B------:R-:W-:Y:S01]  /*0c80*/  FADD.FTZ R97, RZ, R72 ;  /* 0x00000048ff617221 */ /* 0x000fe20000010000 */
[----:B------:R-:W-:Y:S01]  /*0c90*/  FFMA.FTZ R98, R41, R72, RZ ;  /* 0x0000004829627223 */ /* 0x000fe200000100ff */
[----:B------:R-:W-:Y:S01]  /*0ca0*/  FMUL.FTZ R106, R81, R102 ;  /* 0x00000066516a7220 */ /* 0x000fe20000410000 */
[----:B------:R-:W-:Y:S01]  /*0cb0*/  FADD.FTZ R3, R99, R3 ;  /* 0x0000000363037221 */ /* 0x000fe20000010000 */
[----:B------:R-:W-:Y:S01]  /*0cc0*/  FADD.FTZ R97, R97, R42 ;  /* 0x0000002a61617221 */ /* 0x000fe20000010000 */
[----:B------:R-:W-:Y:S01]  /*0cd0*/  FFMA.FTZ R7, R50, R99, R7 ;  /* 0x0000006332077223 */ /* 0x000fe20000010007 */
[----:B------:R-:W-:Y:S01]  /*0ce0*/  FFMA.FTZ R98, R45, R42, R98 ;  /* 0x0000002a2d627223 */ /* 0x000fe20000010062 */
[----:B------:R-:W-:Y:S01]  /*0cf0*/  @P1 SHF.R.U64 R99, R74, 0x8, R75 ;  /* 0x000000084a631819 */ /* 0x000fe2000000124b */
[----:B------:R-:W-:-:S02]  /*0d00*/  IMAD.U32 R105, R40, 0x10000, RZ ;  /* 0x0001000028697824 */ /* 0x000fc400078e00ff */
[----:B------:R-:W-:Y:S01]  /*0d10*/  FFMA.FTZ R40, R69, R108, R106 ;  /* 0x0000006c45287223 */ /* 0x000fe2000001006a */
[----:B------:R-:W-:Y:S01]  /*0d20*/  SHF.L.U32 R103, R103, 0x10, RZ ;  /* 0x0000001067677819 */ /* 0x000fe200000006ff */
[----:B------:R-:W-:Y:S01]  /*0d30*/  FADD.FTZ R97, R97, R48 ;  /* 0x0000003061617221 */ /* 0x000fe20000010000 */
[----:B------:R-:W-:Y:S01]  /*0d40*/  FMUL.FTZ R43, R94, R43 ;  /* 0x0000002b5e2b7220 */ /* 0x000fe20000410000 */
[C---:B------:R-:W-:Y:S01]  /*0d50*/  FFMA.FTZ R98, R49.reuse, R48, R98 ;  /* 0x0000003031627223 */ /* 0x040fe20000010062 */
[----:B------:R-:W-:Y:S01]  /*0d60*/  FADD.FTZ R21, R100, R21 ;  /* 0x0000001564157221 */ /* 0x000fe20000010000 */
[----:B------:R-:W-:Y:S01]  /*0d70*/  FFMA.FTZ R23, R49, R100, R23 ;  /* 0x0000006431177223 */ /* 0x000fe20000010017 */
[----:B------:R-:W-:Y:S01]  /*0d80*/  @P1 PRMT R90, R99, 0x7610, R90 ;  /* 0x00007610635a1816 */ /* 0x000fe2000000005a */
[----:B------:R-:W-:Y:S01]  /*0d90*/  FMUL.FTZ R51, R94, R73 ;  /* 0x000000495e337220 */ /* 0x000fe20000410000 */
[C---:B------:R-:W-:Y:S02]  /*0da0*/  @P1 SHF.R.U64 R100, R74.reuse, 0x10, R75 ;  /* 0x000000104a641819 */ /* 0x040fe4000000124b */
[----:B------:R-:W-:-:S02]  /*0db0*/  @P1 PRMT R87, R74, 0x7610, R87 ;  /* 0x000076104a571816 */ /* 0x000fc40000000057 */
[----:B------:R-:W-:Y:S01]  /*0dc0*/  @P1 SHF.R.U64 R99, R74, 0x18, R75 ;  /* 0x000000184a631819 */ /* 0x000fe2000000124b */
[----:B------:R-:W-:Y:S01]  /*0dd0*/  FADD.FTZ R74, R97, R40 ;  /* 0x00000028614a7221 */ /* 0x000fe20000010000 */
[----:B------:R-:W-:Y:S01]  /*0de0*/  FMUL.FTZ R73, R82, R103 ;  /* 0x0000006752497220 */ /* 0x000fe20000410000 */
[----:B------:R-:W-:Y:S01]  /*0df0*/  FFMA.FTZ R97, R43, R40, R98 ;  /* 0x000000282b617223 */ /* 0x000fe20000010062 */
[----:B------:R-:W-:Y:S01]  /*0e00*/  @P1 PRMT R85, R99, 0x7610, R85 ;  /* 0x0000761063551816 */ /* 0x000fe20000000055 */
[----:B------:R-:W-:Y:S01]  /*0e10*/  FADD.FTZ R99, R74, R47 ;  /* 0x0000002f4a637221 */ /* 0x000fe20000010000 */
[----:B------:R-:W-:Y:S01]  /*0e20*/  SHF.L.U32 R106, R96, 0x10, RZ ;  /* 0x00000010606a7819 */ /* 0x000fe200000006ff */
[----:B------:R-:W-:Y:S02]  /*0e30*/  IMAD.U32 R104, R104, 0x10000, RZ ;  /* 0x0001000068687824 */ /* 0x000fe400078e00ff */
[----:B------:R-:W-:Y:S01]  /*0e40*/  FFMA.FTZ R96, R78, R105, R73 ;  /* 0x000000694e607223 */ /* 0x000fe20000010049 */
[----:B------:R-:W-:Y:S01]  /*0e50*/  FFMA.FTZ R74, R50, R47, R97 ;  /* 0x0000002f324a7223 */ /* 0x000fe20000010061 */
[----:B------:R-:W-:Y:S01]  /*0e60*/  FADD.FTZ R19, R108, R19 ;  /* 0x000000136c137221 */ /* 0x000fe20000010000 */
[----:B------:R-:W-:Y:S01]  /*0e70*/  FFMA.FTZ R20, R43, R108, R20 ;  /* 0x0000006c2b147223 */ /* 0x000fe20000010014 */
[----:B------:R-:W-:Y:S01]  /*0e80*/  @P1 SHF.R.U32.HI R98, RZ, 0x8, R75 ;  /* 0x00000008ff621819 */ /* 0x000fe2000001164b */
[----:B------:R-:W-:Y:S01]  /*0e90*/  FMUL.FTZ R108, R83, R104 ;  /* 0x00000068536c7220 */ /* 0x000fe20000410000 */
[----:B------:R-:W-:Y:S01]  /*0ea0*/  FADD.FTZ R99, R99, R96 ;  /* 0x0000006063637221 */ /* 0x000fe20000010000 */
[----:B------:R-:W-:Y:S01]  /*0eb0*/  FFMA.FTZ R97, R51, R96, R74 ;  /* 0x0000006033617223 */ /* 0x000fe2000001004a */
[----:B------:R-:W-:-:S02]  /*0ec0*/  @P1 PRMT R88, R100, 0x7610, R88 ;  /* 0x0000761064581816 */ /* 0x000fc40000000058 */
[----:B------:R-:W-:Y:S02]  /*0ed0*/  @P1 PRMT R91, R75, 0x7610, R91 ;  /* 0x000076104b5b1816 */ /* 0x000fe4000000005b */
[--C-:B------:R-:W-:Y:S01]  /*0ee0*/  @P1 SHF.R.U32.HI R100, RZ, 0x10, R75.reuse ;  /* 0x00000010ff641819 */ /* 0x100fe2000001164b */
[----:B------:R-:W-:Y:S01]  /*0ef0*/  FMUL.FTZ R95, R94, R95 ;  /* 0x0000005f5e5f7220 */ /* 0x000fe20000410000 */
[----:B------:R-:W-:Y:S01]  /*0f00*/  @P1 PRMT R92, R98, 0x7610, R92 ;  /* 0x00007610625c1816 */ /* 0x000fe2000000005c */
[----:B------:R-:W-:Y:S01]  /*0f10*/  FFMA.FTZ R73, R79, R106, R108 ;  /* 0x0000006a4f497223 */ /* 0x000fe2000001006c */
[----:B------:R-:W-:Y:S01]  /*0f20*/  @P1 SHF.R.U32.HI R75, RZ, 0x18, R75 ;  /* 0x00000018ff4b1819 */ /* 0x000fe2000001164b */
[----:B------:R-:W-:Y:S01]  /*0f30*/  FADD.FTZ R74, R99, R44 ;  /* 0x0000002c634a7221 */ /* 0x000fe20000010000 */
[----:B------:R-:W-:Y:S01]  /*0f40*/  FFMA.FTZ R98, R46, R44, R97 ;  /* 0x0000002c2e627223 */ /* 0x000fe20000010061 */
[----:B------:R-:W-:Y:S01]  /*0f50*/  FADD.FTZ R12, R105, R12 ;  /* 0x0000000c690c7221 */ /* 0x000fe20000010000 */
[----:B------:R-:W-:Y:S01]  /*0f60*/  @P1 PRMT R84, R75, 0x7610, R84 ;  /* 0x000076104b541816 */ /* 0x000fe20000000054 */
        /* <DEDUP_REMOVED lines=11> */
[----:B------:R-:W-:Y:S01]  /*1020*/  @P1 PRMT R89, R100, 0x7610, R89 ;  /* 0x0000761064591816 */ /* 0x000fe20000000059 */
        /* <DEDUP_REMOVED lines=21> */
.L_x_122:
[----:B-1----:R-:W-:Y:S01]  /*1180*/  FADD.FTZ R103, R74, R103 ;  /* 0x000000674a677221 */ /* 0x002fe20000010000 */
[----:B--2---:R-:W-:Y:S01]  /*1190*/  FADD.FTZ R101, R75, R101 ;  /* 0x000000654b657221 */ /* 0x004fe20000010000 */
[----:B0----5:R-:W-:Y:S01]  /*11a0*/  IMAD.MOV.U32 R74, RZ, RZ, R76 ;  /* 0x000000ffff4a7224 */ /* 0x021fe200078e004c */
[----:B------:R-:W-:Y:S01]  /*11b0*/  LOP3.LUT P5, RZ, R76, 0xff0000, RZ, 0xc0, !PT ;  /* 0x00ff00004cff7812 */ /* 0x000fe200078ac0ff */
[----:B------:R-:W-:Y:S01]  /*11c0*/  FMUL.FTZ R103, R103, UR9 ;  /* 0x0000000967677c20 */ /* 0x000fe20008410000 */
[----:B------:R-:W-:Y:S01]  /*11d0*/  FMUL.FTZ R98, R101, UR9 ;  /* 0x0000000965627c20 */ /* 0x000fe20008410000 */
[----:B------:R-:W-:Y:S02]  /*11e0*/  @P1 LOP3.LUT P6, RZ, R88, 0xff, RZ, 0xc0, !PT ;  /* 0x000000ff58ff1812 */ /* 0x000fe400078cc0ff */
[----:B------:R-:W-:Y:S02]  /*11f0*/  LOP3.LUT P3, RZ, R74, 0xff, RZ, 0xc0, !PT ;  /* 0x000000ff4aff7812 */ /* 0x000fe4000786c0ff */
[----:B------:R-:W-:-:S02]  /*1200*/  FSEL R100, R103, RZ, !P2 ;  /* 0x000000ff67647208 */ /* 0x000fc40005000000 */
[----:B------:R-:W-:-:S03]  /*1210*/  ISETP.NE.U32.AND P2, PT, RZ, UR14, PT ;  /* 0x0000000eff007c0c */ /* 0x000fc6000bf45070 */
[-CC-:B------:R-:W-:Y:S01]  /*1220*/  FFMA.FTZ R43, R43, R98.reuse, R100.reuse ;  /* 0x000000622b2b7223 */ /* 0x180fe20000010064 */
[-CC-:B------:R-:W-:Y:S01]  /*1230*/  FFMA.FTZ R45, R45, R98.reuse, R100.reuse ;  /* 0x000000622d2d7223 */ /* 0x180fe20000010064 */
[-CC-:B------:R-:W-:Y:S01]  /*1240*/  FFMA.FTZ R75, R51, R98.reuse, R100.reuse ;  /* 0x00000062334b7223 */ /* 0x180fe20000010064 */
[-C--:B------:R-:W-:Y:S01]  /*1250*/  FFMA.FTZ R41, R41, R98.reuse, R100 ;  /* 0x0000006229297223 */ /* 0x080fe20000010064 */
[----:B------:R-:W-:Y:S01]  /*1260*/  FADD.FTZ R51, R40, -R43 ;  /* 0x8000002b28337221 */ /* 0x000fe20000010000 */
[----:B------:R-:W-:Y:S01]  /*1270*/  @P0 PRMT R40, R28, 0x7632, R40 ;  /* 0x000076321c280816 */ /* 0x000fe20000000028 */
[----:B------:R-:W-:Y:S01]  /*1280*/  FADD.FTZ R45, R42, -R45 ;  /* 0x8000002d2a2d7221 */ /* 0x000fe20000010000 */
[-CC-:B------:R-:W-:Y:S01]  /*1290*/  FFMA.FTZ R49, R49, R98.reuse, R100.reuse ;  /* 0x0000006231317223 */ /* 0x180fe20000010064 */
[----:B------:R-:W-:Y:S01]  /*12a0*/  FADD.FTZ R41, R72, -R41 ;  /* 0x8000002948297221 */ /* 0x000fe20000010000 */
[----:B------:R-:W-:Y:S01]  /*12b0*/  @P0 SHF.L.U32 R40, R40, 0x10, RZ ;  /* 0x0000001028280819 */ /* 0x000fe200000006ff */
[----:B------:R-:W-:Y:S01]  /*12c0*/  FMUL.FTZ R45, R94, R45 ;  /* 0x0000002d5e2d7220 */ /* 0x000fe20000410000 */
[----:B------:R-:W-:Y:S01]  /*12d0*/  ISETP.NE.AND.EX P2, PT, RZ, UR15, PT, P2 ;  /* 0x0000000fff007c0c */ /* 0x000fe2000bf45320 */
[-C--:B------:R-:W-:Y:S01]  /*12e0*/  FFMA.FTZ R97, R46, R98.reuse, R100 ;  /* 0x000000622e617223 */ /* 0x080fe20000010064 */
[----:B------:R-:W-:Y:S01]  /*12f0*/  FADD.FTZ R49, R48, -R49 ;  /* 0x8000003130317221 */ /* 0x000fe20000010000 */
[--C-:B------:R-:W-:Y:S01]  /*1300*/  @P0 FADD.FTZ R45, R45, R40.reuse ;  /* 0x000000282d2d0221 */ /* 0x100fe20000010000 */
[----:B------:R-:W-:Y:S01]  /*1310*/  @P0 SHF.L.U32 R43, R28, 0x10, RZ ;  /* 0x000000101c2b0819 */ /* 0x000fe200000006ff */
[----:B------:R-:W-:Y:S01]  /*1320*/  FMUL.FTZ R42, R94, R41 ;  /* 0x000000295e2a7220 */ /* 0x000fe20000410000 */
[C---:B------:R-:W-:Y:S01]  /*1330*/  @P0 PRMT R40, R29.reuse, 0x7632, R40 ;  /* 0x000076321d280816 */ /* 0x040fe20000000028 */
[----:B------:R-:W-:Y:S01]  /*1340*/  FFMA.FTZ R50, R50, R98, R100 ;  /* 0x0000006232327223 */ /* 0x000fe20000010064 */
[----:B------:R-:W-:Y:S01]  /*1350*/  FADD.FTZ R97, R44, -R97 ;  /* 0x800000612c617221 */ /* 0x000fe20000010000 */
[----:B------:R-:W-:-:S02]  /*1360*/  @P0 IMAD.U32 R44, R29, 0x10000, RZ ;  /* 0x000100001d2c0824 */ /* 0x000fc400078e00ff */
[C---:B------:R-:W-:Y:S01]  /*1370*/  FMUL.FTZ R49, R94.reuse, R49 ;  /* 0x000000315e317220 */ /* 0x040fe20000410000 */
[----:B------:R-:W-:Y:S01]  /*1380*/  FMUL.FTZ R51, R94, R51 ;  /* 0x000000335e337220 */ /* 0x000fe20000410000 */
[----:B------:R-:W-:Y:S01]  /*1390*/  @P0 FADD.FTZ R42, R42, R43 ;  /* 0x0000002b2a2a0221 */ /* 0x000fe20000010000 */
[----:B------:R-:W-:Y:S02]  /*13a0*/  @P0 IMAD.U32 R40, R40, 0x10000, RZ ;  /* 0x0001000028280824 */ /* 0x000fe400078e00ff */
[----:B------:R-:W-:Y:S01]  /*13b0*/  FADD.FTZ R47, R47, -R50 ;  /* 0x800000322f2f7221 */ /* 0x000fe20000010000 */
[----:B------:R-:W-:Y:S01]  /*13c0*/  FFMA.FTZ R46, R95, R98, R100 ;  /* 0x000000625f2e7223 */ /* 0x000fe20000010064 */
[----:B------:R-:W-:Y:S01]  /*13d0*/  @P0 FADD.FTZ R49, R49, R44 ;  /* 0x0000002c31310221 */ /* 0x000fe20000010000 */
[C---:B------:R-:W-:Y:S01]  /*13e0*/  @P0 PRMT R41, R30.reuse, 0x7632, R41 ;  /* 0x000076321e290816 */ /* 0x040fe20000000029 */
[----:B------:R-:W-:Y:S01]  /*13f0*/  @P0 FADD.FTZ R51, R51, R40 ;  /* 0x0000002833330221 */ /* 0x000fe20000010000 */
[----:B------:R-:W-:Y:S01]  /*1400*/  @P0 SHF.L.U32 R44, R30, 0x10, RZ ;  /* 0x000000101e2c0819 */ /* 0x000fe200000006ff */
[----:B------:R-:W-:Y:S01]  /*1410*/  FADD.FTZ R75, R96, -R75 ;  /* 0x8000004b604b7221 */ /* 0x000fe20000010000 */
[C---:B------:R-:W-:Y:S01]  /*1420*/  FMUL.FTZ R47, R94.reuse, R47 ;  /* 0x0000002f5e2f7220 */ /* 0x040fe20000410000 */
[----:B------:R-:W-:Y:S01]  /*1430*/  @P2 F2FP.BF16.F32.PACK_AB R40, RZ, R42 ;  /* 0x0000002aff28223e */ /* 0x000fe200000010ff */
[----:B------:R-:W-:Y:S01]  /*1440*/  FADD.FTZ R73, R73, -R46 ;  /* 0x8000002e49497221 */ /* 0x000fe20000010000 */
[C---:B------:R-:W-:Y:S01]  /*1450*/  @P0 PRMT R43, R31.reuse, 0x7632, R43 ;  /* 0x000076321f2b0816 */ /* 0x040fe2000000002b */
[----:B------:R-:W-:Y:S01]  /*1460*/  FMUL.FTZ R97, R94, R97 ;  /* 0x000000615e617220 */ /* 0x000fe20000410000 */
[----:B------:R-:W-:Y:S01]  /*1470*/  @P0 SHF.L.U32 R48, R31, 0x10, RZ ;  /* 0x000000101f300819 */ /* 0x000fe200000006ff */
[----:B------:R-:W-:-:S02]  /*1480*/  @P0 IMAD.U32 R46, R41, 0x10000, RZ ;  /* 0x00010000292e0824 */ /* 0x000fc400078e00ff */
[C---:B------:R-:W-:Y:S01]  /*1490*/  FMUL.FTZ R75, R94.reuse, R75 ;  /* 0x0000004b5e4b7220 */ /* 0x040fe20000410000 */
[----:B------:R-:W-:Y:S01]  /*14a0*/  @P0 FADD.FTZ R47, R47, R44 ;  /* 0x0000002c2f2f0221 */ /* 0x000fe20000010000 */
[----:B------:R-:W-:Y:S01]  /*14b0*/  @P2 F2FP.BF16.F32.PACK_AB R41, RZ, R49 ;  /* 0x00000031ff29223e */ /* 0x000fe200000010ff */
[----:B------:R-:W-:Y:S01]  /*14c0*/  FMUL.FTZ R73, R94, R73 ;  /* 0x000000495e497220 */ /* 0x000fe20000410000 */
[----:B------:R-:W-:Y:S01]  /*14d0*/  @P2 PRMT R32, R40, 0x7610, R32 ;  /* 0x0000761028202816 */ /* 0x000fe20000000020 */
[----:B------:R-:W-:Y:S01]  /*14e0*/  @P0 IMAD.U32 R50, R43, 0x10000, RZ ;  /* 0x000100002b320824 */ /* 0x000fe200078e00ff */
[----:B------:R-:W-:Y:S01]  /*14f0*/  @P2 IADD3 R40, P4, R93, UR14, RZ ;  /* 0x0000000e5d282c10 */ /* 0x000fe2000ff9e0ff */
[----:B------:R-:W-:Y:S01]  /*1500*/  @P0 FADD.FTZ R97, R97, R48 ;  /* 0x0000003061610221 */ /* 0x000fe20000010000 */
[----:B------:R-:W-:Y:S01]  /*1510*/  @P0 FADD.FTZ R75, R75, R46 ;  /* 0x0000002e4b4b0221 */ /* 0x000fe20000010000 */
[----:B------:R-:W-:Y:S01]  /*1520*/  @P2 PRMT R33, R41, 0x7610, R33 ;  /* 0x0000761029212816 */ /* 0x000fe20000000021 */
[----:B------:R-:W-:Y:S01]  /*1530*/  FMUL.FTZ R42, R42, UR16 ;  /* 0x000000102a2a7c20 */ /* 0x000fe20008410000 */
[----:B------:R-:W-:Y:S01]  /*1540*/  @P2 F2FP.BF16.F32.PACK_AB R46, RZ, R47 ;  /* 0x0000002fff2e223e */ /* 0x000fe200000010ff */
[----:B------:R-:W-:Y:S01]  /*1550*/  @P0 FADD.FTZ R73, R73, R50 ;  /* 0x0000003249490221 */ /* 0x000fe20000010000 */
[----:B------:R-:W-:Y:S01]  /*1560*/  @P2 IADD3.X R41, R56, UR15, RZ, P4, !PT ;  /* 0x0000000f38292c10 */ /* 0x000fe2000a7fe4ff */
[----:B------:R-:W-:Y:S01]  /*1570*/  FMUL.FTZ R96, R45, UR16 ;  /* 0x000000102d607c20 */ /* 0x000fe20008410000 */
[----:B------:R-:W-:Y:S01]  /*1580*/  @P1 LOP3.LUT P4, RZ, R87, 0xff, RZ, 0xc0, !PT ;  /* 0x000000ff57ff1812 */ /* 0x000fe2000788c0ff */
[----:B------:R-:W-:Y:S01]  /*1590*/  FMUL.FTZ R49, R49, UR16 ;  /* 0x0000001031317c20 */ /* 0x000fe20008410000 */
[----:B------:R-:W-:Y:S01]  /*15a0*/  @P2 F2FP.BF16.F32.PACK_AB R50, RZ, R97 ;  /* 0x00000061ff32223e */ /* 0x000fe200000010ff */
[----:B------:R-:W-:Y:S01]  /*15b0*/  FMUL.FTZ R47, R47, UR16 ;  /* 0x000000102f2f7c20 */ /* 0x000fe20008410000 */
[----:B------:R-:W-:Y:S01]  /*15c0*/  @P2 PRMT R34, R46, 0x7610, R34 ;  /* 0x000076102e222816 */ /* 0x000fe20000000022 */
[----:B------:R-:W-:Y:S01]  /*15d0*/  FMUL.FTZ R46, R97, UR16 ;  /* 0x00000010612e7c20 */ /* 0x000fe20008410000 */
[C---:B------:R-:W-:Y:S01]  /*15e0*/  FSEL R95, R42.reuse, RZ, P3 ;  /* 0x000000ff2a5f7208 */ /* 0x040fe20001800000 */
[----:B------:R-:W-:Y:S01]  /*15f0*/  FMUL.FTZ R98, R51, UR16 ;  /* 0x0000001033627c20 */ /* 0x000fe20008410000 */
[----:B------:R-:W-:-:S02]  /*1600*/  @P1 FSEL R42, R42, RZ, P4 ;  /* 0x000000ff2a2a1208 */ /* 0x000fc40002000000 */
[----:B------:R-:W-:Y:S02]  /*1610*/  @P2 F2FP.BF16.F32.PACK_AB R43, RZ, R45 ;  /* 0x0000002dff2b223e */ /* 0x000fe400000010ff */
[----:B------:R-:W-:Y:S02]  /*1620*/  @P2 F2FP.BF16.F32.PACK_AB R44, RZ, R51 ;  /* 0x00000033ff2c223e */ /* 0x000fe400000010ff */
[----:B------:R-:W-:Y:S01]  /*1630*/  @P2 F2FP.BF16.F32.PACK_AB R48, RZ, R75 ;  /* 0x0000004bff30223e */ /* 0x000fe200000010ff */
[----:B------:R-:W-:Y:S01]  /*1640*/  FMUL.FTZ R75, R75, UR16 ;  /* 0x000000104b4b7c20 */ /* 0x000fe20008410000 */
[----:B------:R-:W-:Y:S01]  /*1650*/  @P2 F2FP.BF16.F32.PACK_AB R72, RZ, R73 ;  /* 0x00000049ff48223e */ /* 0x000fe200000010ff */
[----:B------:R-:W-:Y:S01]  /*1660*/  FMUL.FTZ R73, R73, UR16 ;  /* 0x0000001049497c20 */ /* 0x000fe20008410000 */
[----:B------:R-:W-:Y:S02]  /*1670*/  @P2 PRMT R35, R50, 0x7610, R35 ;  /* 0x0000761032232816 */ /* 0x000fe40000000023 */
[----:B------:R-:W-:-:S02]  /*1680*/  LOP3.LUT P4, RZ, R77, 0xff0000, RZ, 0xc0, !PT ;  /* 0x00ff00004dff7812 */ /* 0x000fc4000788c0ff */
[----:B------:R-:W-:Y:S02]  /*1690*/  @P1 LOP3.LUT P3, RZ, R89, 0xff, RZ, 0xc0, !PT ;  /* 0x000000ff59ff1812 */ /* 0x000fe4000786c0ff */
[----:B------:R-:W-:Y:S02]  /*16a0*/  @P2 PRMT R32, R32, 0x5410, R43 ;  /* 0x0000541020202816 */ /* 0x000fe4000000002b */
[----:B------:R-:W-:Y:S02]  /*16b0*/  @P2 PRMT R33, R33, 0x5410, R44 ;  /* 0x0000541021212816 */ /* 0x000fe4000000002c */
[----:B------:R-:W-:Y:S02]  /*16c0*/  @P2 PRMT R34, R34, 0x5410, R48 ;  /* 0x0000541022222816 */ /* 0x000fe40000000030 */
[----:B------:R-:W-:Y:S02]  /*16d0*/  @P2 PRMT R35, R35, 0x5410, R72 ;  /* 0x0000541023232816 */ /* 0x000fe40000000048 */
[----:B------:R-:W-:-:S02]  /*16e0*/  FSEL R99, R46, RZ, P4 ;  /* 0x000000ff2e637208 */ /* 0x000fc40002000000 */
[----:B------:R-:W-:Y:S01]  /*16f0*/  @P1 FSEL R46, R46, RZ, P3 ;  /* 0x000000ff2e2e1208 */ /* 0x000fe20001800000 */
[----:B------:R0:W-:Y:S01]  /*1700*/  @P2 STG.E.128 desc[UR4][R40.64], R32 ;  /* 0x0000002028002986 */ /* 0x0001e2000c101d04 */
[----:B------:R-:W-:Y:S02]  /*1710*/  @P1 LOP3.LUT P4, RZ, R90, 0xff, RZ, 0xc0, !PT ;  /* 0x000000ff5aff1812 */ /* 0x000fe4000788c0ff */
[----:B------:R-:W-:Y:S02]  /*1720*/  @P1 LOP3.LUT P3, RZ, R84, 0xff, RZ, 0xc0, !PT ;  /* 0x000000ff54ff1812 */ /* 0x000fe4000786c0ff */
[----:B------:R-:W-:Y:S02]  /*1730*/  FSEL R97, R49, RZ, P5 ;  /* 0x000000ff31617208 */ /* 0x000fe40002800000 */
[----:B------:R-:W-:Y:S02]  /*1740*/  @P1 FSEL R94, R73, RZ, P3 ;  /* 0x000000ff495e1208 */ /* 0x000fe40001800000 */
[----:B------:R-:W-:-:S02]  /*1750*/  @P1 LOP3.LUT P3, RZ, R91, 0xff, RZ, 0xc0, !PT ;  /* 0x000000ff5bff1812 */ /* 0x000fc4000786c0ff */
[----:B------:R-:W-:Y:S02]  /*1760*/  LOP3.LUT P5, RZ, R77, 0xff000000, RZ, 0xc0, !PT ;  /* 0xff0000004dff7812 */ /* 0x000fe400078ac0ff */
[----:B------:R-:W-:Y:S02]  /*1770*/  @P1 FSEL R44, R47, RZ, P3 ;  /* 0x000000ff2f2c1208 */ /* 0x000fe40001800000 */
[----:B------:R-:W-:Y:S02]  /*1780*/  FSEL R100, R73, RZ, P5 ;  /* 0x000000ff49647208 */ /* 0x000fe40002800000 */
[----:B------:R-:W-:Y:S02]  /*1790*/  @P1 F2FP.BF16.F32.PACK_AB R72, RZ, R44 ;  /* 0x0000002cff48123e */ /* 0x000fe400000010ff */
[----:B0-----:R-:W-:Y:S02]  /*17a0*/  @P1 FSEL R40, R96, RZ, P4 ;  /* 0x000000ff60281208 */ /* 0x001fe40002000000 */
[----:B------:R-:W-:-:S02]  /*17b0*/  @P1 LOP3.LUT P4, RZ, R92, 0xff, RZ, 0xc0, !PT ;  /* 0x000000ff5cff1812 */ /* 0x000fc4000788c0ff */
[----:B------:R-:W-:Y:S02]  /*17c0*/  @P1 LOP3.LUT P5, RZ, R85, 0xff, RZ, 0xc0, !PT ;  /* 0x000000ff55ff1812 */ /* 0x000fe400078ac0ff */
[----:B------:R-:W-:Y:S02]  /*17d0*/  @P1 FSEL R45, R75, RZ, P4 ;  /* 0x000000ff4b2d1208 */ /* 0x000fe40002000000 */
[----:B------:R-:W-:Y:S02]  /*17e0*/  @P1 FSEL R41, R49, RZ, P6 ;  /* 0x000000ff31291208 */ /* 0x000fe40003000000 */
[----:B------:R-:W-:Y:S02]  /*17f0*/  @P1 F2FP.BF16.F32.PACK_AB R73, RZ, R45 ;  /* 0x0000002dff49123e */ /* 0x000fe400000010ff */
[----:B------:R-:W0:Y:S01]  /*1800*/  LDC.64 R44, c[0x0][0x210] ;  /* 0x00008400ff2c7b82 */ /* 0x000e220000000a00 */
[----:B------:R-:W-:Y:S02]  /*1810*/  LOP3.LUT P2, RZ, R76, 0xff00, RZ, 0xc0, !PT ;  /* 0x0000ff004cff7812 */ /* 0x000fe4000784c0ff */
[----:B------:R-:W-:-:S02]  /*1820*/  @P1 FSEL R43, R98, RZ, P5 ;  /* 0x000000ff622b1208 */ /* 0x000fc40002800000 */
[----:B------:R-:W-:Y:S02]  /*1830*/  LOP3.LUT P5, RZ, R76, 0xff000000, RZ, 0xc0, !PT ;  /* 0xff0000004cff7812 */ /* 0x000fe400078ac0ff */
[C---:B------:R-:W-:Y:S02]  /*1840*/  LOP3.LUT P4, RZ, R77.reuse, 0xff, RZ, 0xc0, !PT ;  /* 0x000000ff4dff7812 */ /* 0x040fe4000788c0ff */
[----:B------:R-:W-:Y:S02]  /*1850*/  LOP3.LUT P6, RZ, R77, 0xff00, RZ, 0xc0, !PT ;  /* 0x0000ff004dff7812 */ /* 0x000fe400078cc0ff */
[----:B------:R-:W-:Y:S02]  /*1860*/  @P1 F2FP.BF16.F32.PACK_AB R48, RZ, R42 ;  /* 0x0000002aff30123e */ /* 0x000fe400000010ff */
[----:B------:R-:W-:Y:S02]  /*1870*/  @P1 F2FP.BF16.F32.PACK_AB R50, RZ, R41 ;  /* 0x00000029ff32123e */ /* 0x000fe400000010ff */
[----:B------:R-:W-:-:S02]  /*1880*/  @P1 F2FP.BF16.F32.PACK_AB R74, RZ, R46 ;  /* 0x0000002eff4a123e */ /* 0x000fc400000010ff */
[----:B------:R-:W-:Y:S02]  /*1890*/  @P1 F2FP.BF16.F32.PACK_AB R49, RZ, R40 ;  /* 0x00000028ff31123e */ /* 0x000fe400000010ff */
[----:B------:R-:W-:Y:S02]  /*18a0*/  FSEL R40, R96, RZ, P2 ;  /* 0x000000ff60287208 */ /* 0x000fe40001000000 */
[----:B------:R-:W-:Y:S02]  /*18b0*/  FSEL R42, R47, RZ, P4 ;  /* 0x000000ff2f2a7208 */ /* 0x000fe40002000000 */
[----:B------:R-:W-:Y:S01]  /*18c0*/  FSEL R75, R75, RZ, P6 ;  /* 0x000000ff4b4b7208 */ /* 0x000fe20003000000 */
[----:B0-----:R-:W-:Y:S01]  /*18d0*/  IMAD R57, R44, 0x4, R57 ;  /* 0x000000042c397824 */ /* 0x001fe200078e0239 */
[----:B------:R-:W-:Y:S02]  /*18e0*/  FSEL R98, R98, RZ, P5 ;  /* 0x000000ff62627208 */ /* 0x000fe40002800000 */
[----:B------:R-:W-:-:S02]  /*18f0*/  IADD3 R46, P2, R93, UR18, RZ ;  /* 0x000000125d2e7c10 */ /* 0x000fc4000ff5e0ff */
[----:B------:R-:W-:Y:S02]  /*1900*/  @P1 IADD3 R70, P3, R93, R70, RZ ;  /* 0x000000465d461210 */ /* 0x000fe40007f7e0ff */
[----:B------:R-:W-:Y:S02]  /*1910*/  @P1 F2FP.BF16.F32.PACK_AB R51, RZ, R43 ;  /* 0x0000002bff33123e */ /* 0x000fe400000010ff */
[----:B------:R-:W-:Y:S02]  /*1920*/  @P1 F2FP.BF16.F32.PACK_AB R94, RZ, R94 ;  /* 0x0000005eff5e123e */ /* 0x000fe400000010ff */
[----:B------:R-:W-:Y:S02]  /*1930*/  @P1 PRMT R36, R48, 0x7610, R36 ;  /* 0x0000761030241816 */ /* 0x000fe40000000024 */
[----:B------:R-:W-:Y:S02]  /*1940*/  @P1 PRMT R37, R50, 0x7610, R37 ;  /* 0x0000761032251816 */ /* 0x000fe40000000025 */
[----:B------:R-:W-:-:S02]  /*1950*/  @P1 PRMT R38, R72, 0x7610, R38 ;  /* 0x0000761048261816 */ /* 0x000fc40000000026 */
[----:B------:R-:W-:Y:S02]  /*1960*/  @P1 PRMT R39, R74, 0x7610, R39 ;  /* 0x000076104a271816 */ /* 0x000fe40000000027 */
[----:B------:R-:W-:Y:S02]  /*1970*/  F2FP.BF16.F32.PACK_AB R43, R100, R99 ;  /* 0x00000063642b723e */ /* 0x000fe400000010ff */
[----:B------:R-:W-:Y:S02]  /*1980*/  F2FP.BF16.F32.PACK_AB R42, R75, R42 ;  /* 0x0000002a4b2a723e */ /* 0x000fe400000010ff */
[----:B------:R-:W-:Y:S02]  /*1990*/  F2FP.BF16.F32.PACK_AB R41, R98, R97 ;  /* 0x000000616229723e */ /* 0x000fe400000010ff */
[----:B------:R-:W-:Y:S02]  /*19a0*/  F2FP.BF16.F32.PACK_AB R40, R40, R95 ;  /* 0x0000005f2828723e */ /* 0x000fe400000010ff */
[----:B------:R-:W-:-:S02]  /*19b0*/  IADD3.X R47, R56, UR19, RZ, P2, !PT ;  /* 0x00000013382f7c10 */ /* 0x000fc400097fe4ff */
[----:B------:R-:W-:Y:S02]  /*19c0*/  @P1 IADD3.X R71, R56, R71, RZ, P3, !PT ;  /* 0x0000004738471210 */ /* 0x000fe40001ffe4ff */
[----:B------:R-:W-:Y:S01]  /*19d0*/  @P1 PRMT R36, R36, 0x5410, R49 ;  /* 0x0000541024241816 */ /* 0x000fe20000000031 */
[----:B------:R0:W-:Y:S01]  /*19e0*/  STG.E.128 desc[UR4][R46.64], R40 ;  /* 0x000000282e007986 */ /* 0x0001e2000c101d04 */
[----:B------:R-:W-:Y:S02]  /*19f0*/  @P1 PRMT R37, R37, 0x5410, R51 ;  /* 0x0000541025251816 */ /* 0x000fe40000000033 */
[----:B------:R-:W-:Y:S02]  /*1a00*/  @P1 PRMT R38, R38, 0x5410, R73 ;  /* 0x0000541026261816 */ /* 0x000fe40000000049 */
[----:B------:R-:W-:-:S05]  /*1a10*/  @P1 PRMT R39, R39, 0x5410, R94 ;  /* 0x0000541027271816 */ /* 0x000fca000000005e */
[----:B------:R0:W-:Y:S01]  /*1a20*/  @P1 STG.E.128 desc[UR4][R70.64], R36 ;  /* 0x0000002446001986 */ /* 0x0001e2000c101d04 */
[----:B------:R-:W-:-:S13]  /*1a30*/  ISETP.GE.AND P1, PT, R57, R45, PT ;  /* 0x0000002d3900720c */ /* 0x000fda0003f26270 */
[----:B------:R-:W-:Y:S05]  /*1a40*/  @!P1 BRA `(.L_x_110) ;  /* 0xffffffe800d89947 */ /* 0x000fea000383ffff */
[----:B------:R-:W-:Y:S05]  /*1a50*/  BSYNC B1 ;  /* 0x0000000000017941 */ /* 0x000fea0003800000 */
.L_x_108:
[----:B------:R-:W-:Y:S01]  /*1a60*/  IMAD.MOV.U32 R33, RZ, RZ, R27 ;  /* 0x000000ffff217224 */ /* 0x000fe200078e001b */
[----:B0-----:R-:W-:Y:S01]  /*1a70*/  MOV R37, R26 ;  /* 0x0000001a00257202 */ /* 0x001fe20000000f00 */
        /* <DEDUP_REMOVED lines=29> */
[----:B------:R-:W-:-:S07]  /*1c50*/  MOV R27, R6 ;  /* 0x00000006001b7202 */ /* 0x000fce0000000f00 */
.L_x_107:
[----:B------:R-:W-:Y:S05]  /*1c60*/  BSYNC B0 ;  /* 0x0000000000007941 */ /* 0x000fea0003800000 */
.L_x_105:
        /* <DEDUP_REMOVED lines=31> */
[----:B------:R-:W-:Y:S01]  /*1e60*/  BAR.SYNC.DEFER_BLOCKING 0x0 ;  /* 0x0000000000007b1d */ /* 0x000fe20000010000 */
[----:B0-----:R-:W-:Y:S02]  /*1e70*/  IMAD R28, R13, UR6, RZ ;  /* 0x000000060d1c7c24 */ /* 0x001fe4000f8e02ff */
[----:B------:R-:W-:-:S03]  /*1e80*/  FADD.FTZ R13, R4, R9 ;  /* 0x00000009040d7221 */ /* 0x000fc60000010000 */
[----:B------:R-:W-:Y:S01]  /*1e90*/  ULDC.64 UR6, c[0x0][0x2d8] ;  /* 0x0000b60000067ab9 */ /* 0x000fe20000000a00 */
[----:B------:R-:W-:-:S04]  /*1ea0*/  IADD3 R5, P0, R28, R53, RZ ;  /* 0x000000351c057210 */ /* 0x000fc80007f1e0ff */
[----:B------:R-:W-:Y:S01]  /*1eb0*/  IADD3.X R4, RZ, RZ, RZ, P0, !PT ;  /* 0x000000ffff047210 */ /* 0x000fe200007fe4ff */
[----:B------:R-:W-:-:S03]  /*1ec0*/  IMAD.SHL.U32 R8, R5, 0x4, RZ ;  /* 0x0000000405087824 */ /* 0x000fc600078e00ff */
[----:B------:R-:W-:Y:S02]  /*1ed0*/  SHF.L.U64.HI R9, R5, 0x2, R4 ;  /* 0x0000000205097819 */ /* 0x000fe40000010204 */
[----:B------:R-:W-:Y:S01]  /*1ee0*/  IADD3 R6, P1, R8, UR20, RZ ;  /* 0x0000001408067c10 */ /* 0x000fe2000ff3e0ff */
[----:B------:R-:W-:Y:S04]  /*1ef0*/  LDS R11, [R0] ;  /* 0x00000000000b7984 */ /* 0x000fe80000000800 */
[----:B------:R-:W-:Y:S04]  /*1f00*/  LDS R15, [R0+0x400] ;  /* 0x00040000000f7984 */ /* 0x000fe80000000800 */
[----:B------:R-:W0:Y:S04]  /*1f10*/  LDS R12, [R0+0x200] ;  /* 0x00020000000c7984 */ /* 0x000e280000000800 */
[----:B------:R-:W1:Y:S04]  /*1f20*/  LDS R17, [R0+0x600] ;  /* 0x0006000000117984 */ /* 0x000e680000000800 */
[----:B------:R-:W-:Y:S04]  /*1f30*/  LDS R19, [R0+0x800] ;  /* 0x0008000000137984 */ /* 0x000fe80000000800 */
[----:B------:R-:W2:Y:S04]  /*1f40*/  LDS R33, [R0+0xa00] ;  /* 0x000a000000217984 */ /* 0x000ea80000000800 */
[----:B------:R-:W-:Y:S04]  /*1f50*/  LDS R14, [R0+0xc00] ;  /* 0x000c0000000e7984 */ /* 0x000fe80000000800 */
[----:B------:R-:W3:Y:S01]  /*1f60*/  LDS R35, [R0+0xe00] ;  /* 0x000e000000237984 */ /* 0x000ee20000000800 */
[----:B------:R-:W-:Y:S01]  /*1f70*/  BAR.SYNC.DEFER_BLOCKING 0x0 ;  /* 0x0000000000007b1d */ /* 0x000fe20000010000 */
[----:B0-----:R-:W-:-:S04]  /*1f80*/  FADD.FTZ R12, RZ, R12 ;  /* 0x0000000cff0c7221 */ /* 0x001fc80000010000 */
[----:B-1----:R-:W-:Y:S01]  /*1f90*/  FADD.FTZ R12, R12, R17 ;  /* 0x000000110c0c7221 */ /* 0x002fe20000010000 */
[----:B------:R-:W-:Y:S04]  /*1fa0*/  STS.128 [R2], R40 ;  /* 0x0000002802007388 */ /* 0x000fe80000000c00 */
[----:B------:R-:W-:Y:S01]  /*1fb0*/  STS.128 [R2+0x10], R44 ;  /* 0x0000102c02007388 */ /* 0x000fe20000000c00 */
[----:B--2---:R-:W-:Y:S01]  /*1fc0*/  FADD.FTZ R12, R12, R33 ;  /* 0x000000210c0c7221 */ /* 0x004fe20000010000 */
[----:B------:R-:W-:Y:S03]  /*1fd0*/  BAR.SYNC.DEFER_BLOCKING 0x0 ;  /* 0x0000000000007b1d */ /* 0x000fe60000010000 */
[----:B---3--:R-:W-:-:S03]  /*1fe0*/  FADD.FTZ R35, R12, R35 ;  /* 0x000000230c237221 */ /* 0x008fc60000010000 */
        /* <DEDUP_REMOVED lines=20> */
[----:B0-----:R-:W-:Y:S01]  /*2130*/  FADD.FTZ R2, RZ, R11 ;  /* 0x0000000bff027221 */ /* 0x001fe20000010000 */
[----:B------:R-:W-:-:S03]  /*2140*/  FADD.FTZ R11, R3, R10 ;  /* 0x0000000a030b7221 */ /* 0x000fc60000010000 */
[----:B------:R-:W-:-:S04]  /*2150*/  FADD.FTZ R2, R2, R15 ;  /* 0x0000000f02027221 */ /* 0x000fc80000010000 */
[----:B------:R-:W-:Y:S01]  /*2160*/  FADD.FTZ R19, R2, R19 ;  /* 0x0000001302137221 */ /* 0x000fe20000010000 */
[C---:B------:R-:W-:Y:S01]  /*2170*/  IADD3 R2, P0, R8.reuse, UR6, RZ ;  /* 0x0000000608027c10 */ /* 0x040fe2000ff1e0ff */
[----:B------:R-:W0:Y:S03]  /*2180*/  LDS R20, [R0] ;  /* 0x0000000000147984 */ /* 0x000e260000000800 */
[----:B------:R-:W-:Y:S01]  /*2190*/  IADD3.X R3, R9, UR7, RZ, P0, !PT ;  /* 0x0000000709037c10 */ /* 0x000fe200087fe4ff */
[----:B------:R-:W-:Y:S01]  /*21a0*/  ULDC.64 UR6, c[0x0][0x2d0] ;  /* 0x0000b40000067ab9 */ /* 0x000fe20000000a00 */
[----:B------:R-:W-:Y:S01]  /*21b0*/  FADD.FTZ R19, R19, R14 ;  /* 0x0000000e13137221 */ /* 0x000fe20000010000 */
[----:B------:R-:W1:Y:S01]  /*21c0*/  LDS R41, [R0+0x400] ;  /* 0x0004000000297984 */ /* 0x000e620000000800 */
[----:B------:R-:W-:-:S03]  /*21d0*/  IADD3 R4, P0, R8, UR6, RZ ;  /* 0x0000000608047c10 */ /* 0x000fc6000ff1e0ff */
[----:B------:R-:W2:Y:S01]  /*21e0*/  LDS R22, [R0+0x200] ;  /* 0x0002000000167984 */ /* 0x000ea20000000800 */
[----:B------:R-:W-:Y:S02]  /*21f0*/  IADD3.X R5, R9, UR7, RZ, P0, !PT ;  /* 0x0000000709057c10 */ /* 0x000fe400087fe4ff */
[----:B------:R-:W-:Y:S01]  /*2200*/  IADD3 R8, P0, R8, UR22, RZ ;  /* 0x0000001608087c10 */ /* 0x000fe2000ff1e0ff */
[----:B------:R-:W3:Y:S04]  /*2210*/  LDS R43, [R0+0x800] ;  /* 0x00080000002b7984 */ /* 0x000ee80000000800 */
[----:B------:R-:W4:Y:S04]  /*2220*/  LDS R25, [R0+0x600] ;  /* 0x0006000000197984 */ /* 0x000f280000000800 */
[----:B------:R-:W5:Y:S04]  /*2230*/  LDS R7, [R0+0xc00] ;  /* 0x000c000000077984 */ /* 0x000f680000000800 */
[----:B------:R-:W5:Y:S04]  /*2240*/  LDS R27, [R0+0xa00] ;  /* 0x000a0000001b7984 */ /* 0x000f680000000800 */
[----:B------:R-:W5:Y:S04]  /*2250*/  LDS R17, [R0+0xe00] ;  /* 0x000e000000117984 */ /* 0x000f680000000800 */
[----:B------:R-:W-:Y:S04]  /*2260*/  STG.E desc[UR4][R2.64], R19 ;  /* 0x0000001302007986 */ /* 0x000fe8000c101904 */
[----:B------:R-:W-:Y:S01]  /*2270*/  STG.E desc[UR4][R4.64], R11 ;  /* 0x0000000b04007986 */ /* 0x000fe2000c101904 */
[----:B0-----:R-:W-:-:S04]  /*2280*/  FADD.FTZ R20, RZ, R20 ;  /* 0x00000014ff147221 */ /* 0x001fc80000010000 */
[----:B-1----:R-:W-:Y:S01]  /*2290*/  FADD.FTZ R20, R20, R41 ;  /* 0x0000002914147221 */ /* 0x002fe20000010000 */
[----:B--2---:R-:W-:-:S03]  /*22a0*/  FADD.FTZ R22, RZ, R22 ;  /* 0x00000016ff167221 */ /* 0x004fc60000010000 */
[----:B---3--:R-:W-:Y:S01]  /*22b0*/  FADD.FTZ R20, R20, R43 ;  /* 0x0000002b14147221 */ /* 0x008fe20000010000 */
[----:B----4-:R-:W-:-:S03]  /*22c0*/  FADD.FTZ R22, R22, R25 ;  /* 0x0000001916167221 */ /* 0x010fc60000010000 */
[----:B-----5:R-:W-:Y:S01]  /*22d0*/  FADD.FTZ R15, R20, R7 ;  /* 0x00000007140f7221 */ /* 0x020fe20000010000 */
[C---:B------:R-:W-:Y:S02]  /*22e0*/  IADD3.X R7, R9.reuse, UR21, RZ, P1, !PT ;  /* 0x0000001509077c10 */ /* 0x040fe40008ffe4ff */
[----:B------:R-:W-:Y:S01]  /*22f0*/  IADD3.X R9, R9, UR23, RZ, P0, !PT ;  /* 0x0000001709097c10 */ /* 0x000fe200087fe4ff */
[----:B------:R-:W-:Y:S02]  /*2300*/  FADD.FTZ R22, R22, R27 ;  /* 0x0000001b16167221 */ /* 0x000fe40000010000 */
[----:B------:R-:W-:Y:S02]  /*2310*/  STG.E desc[UR4][R6.64], R15 ;  /* 0x0000000f06007986 */ /* 0x000fe4000c101904 */
[----:B------:R-:W-:Y:S02]  /*2320*/  FADD.FTZ R17, R22, R17 ;  /* 0x0000001116117221 */ /* 0x000fe40000010000 */
[----:B------:R-:W-:Y:S04]  /*2330*/  STG.E desc[UR4][R8.64], R49 ;  /* 0x0000003108007986 */ /* 0x000fe8000c101904 */
[----:B------:R-:W-:Y:S04]  /*2340*/  STG.E desc[UR4][R2.64+0x200], R35 ;  /* 0x0002002302007986 */ /* 0x000fe8000c101904 */
[----:B------:R-:W-:Y:S04]  /*2350*/  STG.E desc[UR4][R4.64+0x200], R13 ;  /* 0x0002000d04007986 */ /* 0x000fe8000c101904 */
[----:B------:R-:W-:Y:S04]  /*2360*/  STG.E desc[UR4][R6.64+0x200], R17 ;  /* 0x0002001106007986 */ /* 0x000fe8000c101904 */
[----:B------:R-:W-:Y:S01]  /*2370*/  STG.E desc[UR4][R8.64+0x200], R51 ;  /* 0x0002003308007986 */ /* 0x000fe2000c101904 */
[----:B------:R-:W-:Y:S05]  /*2380*/  EXIT ;  /* 0x000000000000794d */ /* 0x000fea0003800000 */
.L_x_109:
[----:B------:R-:W-:Y:S01]  /*2390*/  HFMA2.MMA R98, -RZ, RZ, 0, 1.847743988037109375e-06 ;  /* 0x0000001fff627435 */ /* 0x000fe200000001ff */
[----:B------:R-:W-:Y:S01]  /*23a0*/  BSSY B2, `(.L_x_111) ;  /* 0x0000007000027945 */ /* 0x000fe20003800000 */
[----:B------:R-:W-:Y:S01]  /*23b0*/  MOV R100, R74 ;  /* 0x0000004a00647202 */ /* 0x000fe20000000f00 */
[----:B------:R-:W-:Y:S02]  /*23c0*/  IMAD.MOV.U32 R99, RZ, RZ, 0x1 ;  /* 0x00000001ff637424 */ /* 0x000fe400078e00ff */
[----:B------:R-:W-:-:S07]  /*23d0*/  IMAD.MOV.U32 R97, RZ, RZ, -0x1 ;  /* 0xffffffffff617424 */ /* 0x000fce00078e00ff */
[----:B-----5:R-:W-:Y:S05]  /*23e0*/  WARPSYNC.COLLECTIVE R97, `(.L_x_112) ;  /* 0x0000000061087348 */ /* 0x020fea0003c00000 */
[----:B------:R0:W1:Y:S02]  /*23f0*/  SHFL.BFLY P3, R101, R100, R99, R98 ;  /* 0x0c00006364657389 */ /* 0x0000640000060062 */
[----:B01---5:R-:W-:Y:S01]  /*2400*/  ENDCOLLECTIVE ;  /* 0x000000000000791b */ /* 0x023fe20003800000 */
.L_x_112:
[----:B------:R-:W-:Y:S05]  /*2410*/  BSYNC B2 ;  /* 0x0000000000027941 */ /* 0x000fea0003800000 */
.L_x_111:
[----:B------:R-:W-:Y:S01]  /*2420*/  HFMA2.MMA R99, -RZ, RZ, 0, 5.9604644775390625e-08 ;  /* 0x00000001ff637435 */ /* 0x000fe200000001ff */
[----:B------:R-:W-:Y:S01]  /*2430*/  IMAD.MOV.U32 R100, RZ, RZ, R75 ;  /* 0x000000ffff647224 */ /* 0x000fe200078e004b */
[----:B------:R-:W-:Y:S01]  /*2440*/  MOV R97, 0xffffffff ;  /* 0xffffffff00617802 */ /* 0x000fe20000000f00 */
[----:B------:R-:W-:Y:S01]  /*2450*/  IMAD.MOV.U32 R98, RZ, RZ, 0x1f ;  /* 0x0000001fff627424 */ /* 0x000fe200078e00ff */
[----:B------:R-:W-:-:S07]  /*2460*/  MOV R103, R101 ;  /* 0x0000006500677202 */ /* 0x000fce0000000f00 */
[----:B------:R-:W-:Y:S05]  /*2470*/  WARPSYNC.COLLECTIVE R97, `(.L_x_113) ;  /* 0x0000000061087348 */ /* 0x000fea0003c00000 */
[----:B------:R0:W1:Y:S02]  /*2480*/  SHFL.BFLY P3, R101, R100, R99, R98 ;  /* 0x0c00006364657389 */ /* 0x0000640000060062 */
[----:B01----:R-:W-:Y:S01]  /*2490*/  ENDCOLLECTIVE ;  /* 0x000000000000791b */ /* 0x003fe20003800000 */
.L_x_113:
[----:B------:R-:W-:Y:S01]  /*24a0*/  FADD.FTZ R103, R74, R103 ;  /* 0x000000674a677221 */ /* 0x000fe20000010000 */
[----:B------:R-:W-:-:S03]  /*24b0*/  HFMA2.MMA R99, -RZ, RZ, 0, 1.1920928955078125e-07 ;  /* 0x00000002ff637435 */ /* 0x000fc600000001ff */
[----:B------:R-:W-:Y:S02]  /*24c0*/  IMAD.MOV.U32 R100, RZ, RZ, R103 ;  /* 0x000000ffff647224 */ /* 0x000fe400078e0067 */
[----:B------:R-:W-:-:S07]  /*24d0*/  FADD.FTZ R102, R75, R101 ;  /* 0x000000654b667221 */ /* 0x000fce0000010000 */
[----:B------:R-:W-:Y:S05]  /*24e0*/  WARPSYNC.COLLECTIVE R97, `(.L_x_114) ;  /* 0x0000000061087348 */ /* 0x000fea0003c00000 */
[----:B------:R0:W1:Y:S02]  /*24f0*/  SHFL.BFLY P3, R101, R100, R99, R98 ;  /* 0x0c00006364657389 */ /* 0x0000640000060062 */
[----:B01----:R-:W-:Y:S01]  /*2500*/  ENDCOLLECTIVE ;  /* 0x000000000000791b */ /* 0x003fe20003800000 */
.L_x_114:
[----:B------:R-:W-:Y:S01]  /*2510*/  MOV R100, R102 ;  /* 0x0000006600647202 */ /* 0x000fe20000000f00 */
[----:B------:R-:W-:-:S07]  /*2520*/  IMAD.MOV.U32 R104, RZ, RZ, R101 ;  /* 0x000000ffff687224 */ /* 0x000fce00078e0065 */
[----:B------:R-:W-:Y:S05]  /*2530*/  WARPSYNC.COLLECTIVE R97, `(.L_x_115) ;  /* 0x0000000061087348 */ /* 0x000fea0003c00000 */
[----:B------:R0:W1:Y:S02]  /*2540*/  SHFL.BFLY P3, R101, R100, R99, R98 ;  /* 0x0c00006364657389 */ /* 0x0000640000060062 */
[----:B01----:R-:W-:Y:S01]  /*2550*/  ENDCOLLECTIVE ;  /* 0x000000000000791b */ /* 0x003fe20003800000 */
.L_x_115:
[----:B------:R-:W-:Y:S01]  /*2560*/  FADD.FTZ R104, R103, R104 ;  /* 0x0000006867687221 */ /* 0x000fe20000010000 */
[----:B------:R-:W-:-:S03]  /*2570*/  HFMA2.MMA R99, -RZ, RZ, 0, 2.384185791015625e-07 ;  /* 0x00000004ff637435 */ /* 0x000fc600000001ff */
[----:B------:R-:W-:Y:S02]  /*2580*/  IMAD.MOV.U32 R100, RZ, RZ, R104 ;  /* 0x000000ffff647224 */ /* 0x000fe400078e0068 */
[----:B------:R-:W-:-:S07]  /*2590*/  FADD.FTZ R105, R102, R101 ;  /* 0x0000006566697221 */ /* 0x000fce0000010000 */
[----:B------:R-:W-:Y:S05]  /*25a0*/  WARPSYNC.COLLECTIVE R97, `(.L_x_116) ;  /* 0x0000000061087348 */ /* 0x000fea0003c00000 */
[----:B------:R0:W1:Y:S02]  /*25b0*/  SHFL.BFLY P3, R101, R100, R99, R98 ;  /* 0x0c00006364657389 */ /* 0x0000640000060062 */
[----:B01----:R-:W-:Y:S01]  /*25c0*/  ENDCOLLECTIVE ;  /* 0x000000000000791b */ /* 0x003fe20003800000 */
.L_x_116:
[----:B------:R-:W-:Y:S01]  /*25d0*/  MOV R100, R105 ;  /* 0x0000006900647202 */ /* 0x000fe20000000f00 */
[----:B------:R-:W-:-:S07]  /*25e0*/  IMAD.MOV.U32 R107, RZ, RZ, R101 ;  /* 0x000000ffff6b7224 */ /* 0x000fce00078e0065 */
[----:B------:R-:W-:Y:S05]  /*25f0*/  WARPSYNC.COLLECTIVE R97, `(.L_x_117) ;  /* 0x0000000061087348 */ /* 0x000fea0003c00000 */
[----:B------:R0:W1:Y:S02]  /*2600*/  SHFL.BFLY P3, R101, R100, R99, R98 ;  /* 0x0c00006364657389 */ /* 0x0000640000060062 */
[----:B01----:R-:W-:Y:S01]  /*2610*/  ENDCOLLECTIVE ;  /* 0x000000000000791b */ /* 0x003fe20003800000 */
.L_x_117:
[----:B------:R-:W-:Y:S01]  /*2620*/  FADD.FTZ R107, R104, R107 ;  /* 0x0000006b686b7221 */ /* 0x000fe20000010000 */
[----:B------:R-:W-:-:S03]  /*2630*/  HFMA2.MMA R99, -RZ, RZ, 0, 4.76837158203125e-07 ;  /* 0x00000008ff637435 */ /* 0x000fc600000001ff */
[----:B------:R-:W-:Y:S02]  /*2640*/  IMAD.MOV.U32 R100, RZ, RZ, R107 ;  /* 0x000000ffff647224 */ /* 0x000fe400078e006b */
[----:B------:R-:W-:-:S07]  /*2650*/  FADD.FTZ R106, R105, R101 ;  /* 0x00000065696a7221 */ /* 0x000fce0000010000 */
[----:B------:R-:W-:Y:S05]  /*2660*/  WARPSYNC.COLLECTIVE R97, `(.L_x_118) ;  /* 0x0000000061087348 */ /* 0x000fea0003c00000 */
[----:B------:R0:W1:Y:S02]  /*2670*/  SHFL.BFLY P3, R101, R100, R99, R98 ;  /* 0x0c00006364657389 */ /* 0x0000640000060062 */
[----:B01----:R-:W-:Y:S01]  /*2680*/  ENDCOLLECTIVE ;  /* 0x000000000000791b */ /* 0x003fe20003800000 */
.L_x_118:
[----:B------:R-:W-:Y:S01]  /*2690*/  MOV R100, R106 ;  /* 0x0000006a00647202 */ /* 0x000fe20000000f00 */
[----:B------:R-:W-:-:S07]  /*26a0*/  IMAD.MOV.U32 R74, RZ, RZ, R101 ;  /* 0x000000ffff4a7224 */ /* 0x000fce00078e0065 */
[----:B------:R-:W-:Y:S05]  /*26b0*/  WARPSYNC.COLLECTIVE R97, `(.L_x_119) ;  /* 0x0000000061087348 */ /* 0x000fea0003c00000 */
[----:B------:R0:W1:Y:S02]  /*26c0*/  SHFL.BFLY P3, R101, R100, R99, R98 ;  /* 0x0c00006364657389 */ /* 0x0000640000060062 */
[----:B01----:R-:W-:Y:S01]  /*26d0*/  ENDCOLLECTIVE ;  /* 0x000000000000791b */ /* 0x003fe20003800000 */
.L_x_119:
[----:B------:R-:W-:Y:S01]  /*26e0*/  FADD.FTZ R74, R107, R74 ;  /* 0x0000004a6b4a7221 */ /* 0x000fe20000010000 */
[----:B------:R-:W-:-:S03]  /*26f0*/  HFMA2.MMA R99, -RZ, RZ, 0, 9.5367431640625e-07 ;  /* 0x00000010ff637435 */ /* 0x000fc600000001ff */
[----:B------:R-:W-:Y:S02]  /*2700*/  IMAD.MOV.U32 R100, RZ, RZ, R74 ;  /* 0x000000ffff647224 */ /* 0x000fe400078e004a */
[----:B------:R-:W-:-:S07]  /*2710*/  FADD.FTZ R75, R106, R101 ;  /* 0x000000656a4b7221 */ /* 0x000fce0000010000 */
[----:B------:R-:W-:Y:S05]  /*2720*/  WARPSYNC.COLLECTIVE R97, `(.L_x_120) ;  /* 0x0000000061087348 */ /* 0x000fea0003c00000 */
[----:B------:R0:W1:Y:S02]  /*2730*/  SHFL.BFLY P3, R101, R100, R99, R98 ;  /* 0x0c00006364657389 */ /* 0x0000640000060062 */
[----:B01----:R-:W-:Y:S01]  /*2740*/  ENDCOLLECTIVE ;  /* 0x000000000000791b */ /* 0x003fe20003800000 */
.L_x_120:
[----:B------:R-:W-:Y:S01]  /*2750*/  MOV R100, R75 ;  /* 0x0000004b00647202 */ /* 0x000fe20000000f00 */
[----:B------:R-:W-:-:S07]  /*2760*/  IMAD.MOV.U32 R103, RZ, RZ, R101 ;  /* 0x000000ffff677224 */ /* 0x000fce00078e0065 */
[----:B------:R-:W-:Y:S05]  /*2770*/  WARPSYNC.COLLECTIVE R97, `(.L_x_121) ;  /* 0x0000000061087348 */ /* 0x000fea0003c00000 */
[----:B------:R0:W1:Y:S02]  /*2780*/  SHFL.BFLY P3, R101, R100, R99, R98 ;  /* 0x0c00006364657389 */ /* 0x0000640000060062 */
[----:B01----:R-:W-:Y:S01]  /*2790*/  ENDCOLLECTIVE ;  /* 0x000000000000791b */ /* 0x003fe20003800000 */
.L_x_121:
[----:B------:R-:W-:Y:S05]  /*27a0*/  BRA `(.L_x_122) ;  /* 0xffffffe800747947 */ /* 0x000fea000383ffff */
.L_x_123:
        /* <DEDUP_REMOVED lines=13> */
.L_x_2858:


//--------------------- .text._ZN10layer_norm22ln_bwd_finalize_kernelINS_22Kernel_traits_finalizeILj256E13__nv_bfloat16S2_S2_S2_fjLb0ELj1024ELj4ENS_18Kernel_traits_baseILj256ES2_S2_S2_S2_fjLj1024EEEEELb0ELb0EEEvNS_9BwdParamsE --------------------------
	.section	.text._ZN10layer_norm22ln_bwd_finalize_kernelINS_22Kernel_traits_finalizeILj256E13__nv_bfloat16S2_S2_S2_fjLb0ELj1024ELj4ENS_18Kernel_traits_baseILj256ES2_S2_S2_S2_fjLj1024EEEEELb0ELb0EEEvNS_9BwdParamsE,"ax",@progbits
	.align	128
        .global         _ZN10layer_norm22ln_bwd_finalize_kernelINS_22Kernel_traits_finalizeILj256E13__nv_bfloat16S2_S2_S2_fjLb0ELj1024ELj4ENS_18Kernel_traits_baseILj256ES2_S2_S2_S2_fjLj1024EEEEELb0ELb0EEEvNS_9BwdParamsE
        .type           _ZN10layer_norm22ln_bwd_finalize_kernelINS_22Kernel_traits_finalizeILj256E13__nv_bfloat16S2_S2_S2_fjLb0ELj1024ELj4ENS_18Kernel_traits_baseILj256ES2_S2_S2_S2_fjLj1024EEEEELb0ELb0EEEvNS_9BwdParamsE,@function
        .size           _ZN10layer_norm22ln_bwd_finalize_kernelINS_22Kernel_traits_finalizeILj256E13__nv_bfloat16S2_S2_S2_fjLb0ELj1024ELj4ENS_18Kernel_traits_baseILj256ES2_S2_S2_S2_fjLj1024EEEEELb0ELb0EEEvNS_9BwdParamsE,(.L_x_2859 - _ZN10layer_norm22ln_bwd_finalize_kernelINS_22Kernel_traits_finalizeILj256E13__nv_bfloat16S2_S2_S2_fjLb0ELj1024ELj4ENS_18Kernel_traits_baseILj256ES2_S2_S2_S2_fjLj1024EEEEELb0ELb0EEEvNS_9BwdParamsE)
        .other          _ZN10layer_norm22ln_bwd_finalize_kernelINS_22Kernel_traits_finalizeILj256E13__nv_bfloat16S2_S2_S2_fjLb0ELj1024ELj4ENS_18Kernel_traits_baseILj256ES2_S2_S2_S2_fjLj1024EEEEELb0ELb0EEEvNS_9BwdParamsE,@"STO_CUDA_ENTRY STV_DEFAULT"
_ZN10layer_norm22ln_bwd_finalize_kernelINS_22Kernel_traits_finalizeILj256E13__nv_bfloat16S2_S2_S2_fjLb0ELj1024ELj4ENS_18Kernel_traits_baseILj256ES2_S2_S2_S2_fjLj1024EEEEELb0ELb0EEEvNS_9BwdParamsE:
.text._ZN10layer_norm22ln_bwd_finalize_kernelINS_22Kernel_traits_finalizeILj256E13__nv_bfloat16S2_S2_S2_fjLb0ELj1024ELj4ENS_18Kernel_traits_baseILj256ES2_S2_S2_S2_fjLj1024EEEEELb0ELb0EEEvNS_9BwdParamsE:
[----:B------:R-:W-:Y:S01]  /*0000*/  LDC R1, c[0x0][0x28] ;  /* 0x00000a00ff017b82 */ /* 0x000fe20000000800 */
[----:B------:R-:W0:Y:S01]  /*0010*/  S2R R0, SR_TID.X ;  /* 0x0000000000007919 */ /* 0x000e220000002100 */
[----:B------:R-:W1:Y:S01]  /*0020*/  S2R R6, SR_CTAID.X ;  /* 0x0000000000067919 */ /* 0x000e620000002500 */
[----:B0-----:R-:W-:Y:S02]  /*0030*/  LOP3.LUT R2, R0, 0x1f, RZ, 0xc0, !PT ;  /* 0x0000001f00027812 */ /* 0x001fe400078ec0ff */
[----:B-1----:R-:W-:-:S04]  /*0040*/  SHF.L.U32 R3, R6, 0x5, RZ ;  /* 0x0000000506037819 */ /* 0x002fc800000006ff */
[----:B------:R-:W-:-:S04]  /*0050*/  LOP3.LUT R3, R3, 0xffffffe0, R2, 0xe2, !PT ;  /* 0xffffffe003037812 */ /* 0x000fc800078ee202 */
[----:B------:R-:W-:-:S13]  /*0060*/  ISETP.GT.U32.AND P0, PT, R3, 0xff, PT ;  /* 0x000000ff0300780c */ /* 0x000fda0003f04070 */
[----:B------:R-:W-:Y:S05]  /*0070*/  @P0 EXIT ;  /* 0x000000000000094d */ /* 0x000fea0003800000 */
[----:B------:R-:W0:Y:S01]  /*0080*/  S2UR UR5, SR_CgaCtaId ;  /* 0x00000000000579c3 */ /* 0x000e220000008800 */
[--C-:B------:R-:W-:Y:S01]  /*0090*/  SHF.R.U32.HI R5, RZ, 0x5, R0.reuse ;  /* 0x00000005ff057819 */ /* 0x100fe20000011600 */
[----:B------:R-:W-:Y:S01]  /*00a0*/  UMOV UR4, 0x400 ;  /* 0x0000040000047882 */ /* 0x000fe20000000000 */
[----:B------:R-:W-:Y:S01]  /*00b0*/  LOP3.LUT R4, R0, 0x3fffffe0, RZ, 0xc0, !PT ;  /* 0x3fffffe000047812 */ /* 0x000fe200078ec0ff */
[----:B------:R-:W-:Y:S01]  /*00c0*/  ULDC.64 UR6, c[0x0][0x208] ;  /* 0x0000820000067ab9 */ /* 0x000fe20000000a00 */
[C---:B------:R-:W-:Y:S02]  /*00d0*/  LOP3.LUT R7, R5.reuse, 0x1f, R0, 0x78, !PT ;  /* 0x0000001f05077812 */ /* 0x040fe400078e7800 */
[----:B------:R-:W-:Y:S02]  /*00e0*/  SHF.L.U32 R6, R6, 0x4, RZ ;  /* 0x0000000406067819 */ /* 0x000fe400000006ff */
[----:B------:R-:W-:Y:S01]  /*00f0*/  IADD3 R8, R4, R7, RZ ;  /* 0x0000000704087210 */ /* 0x000fe20007ffe0ff */
[----:B------:R-:W-:Y:S01]  /*0100*/  IMAD R9, R2, 0x20, R7 ;  /* 0x0000002002097824 */ /* 0x000fe200078e0207 */
[----:B------:R-:W-:-:S02]  /*0110*/  ISETP.NE.AND P0, PT, R5, 0x1f, PT ;  /* 0x0000001f0500780c */ /* 0x000fc40003f05270 */
[----:B------:R-:W-:Y:S02]  /*0120*/  LOP3.LUT R11, R6, 0x7ffffff0, RZ, 0xc0, !PT ;  /* 0x7ffffff0060b7812 */ /* 0x000fe400078ec0ff */
[C---:B------:R-:W-:Y:S02]  /*0130*/  ISETP.GT.U32.OR P0, PT, R2.reuse, 0xf, P0 ;  /* 0x0000000f0200780c */ /* 0x040fe40000704470 */
[----:B------:R-:W-:Y:S01]  /*0140*/  IADD3 R4, R2, R11, RZ ;  /* 0x0000000b02047210 */ /* 0x000fe20007ffe0ff */
[----:B0-----:R-:W-:-:S06]  /*0150*/  ULEA UR4, UR5, UR4, 0x18 ;  /* 0x0000000405047291 */ /* 0x001fcc000f8ec03f */
[----:B------:R-:W-:Y:S02]  /*0160*/  LEA R7, R8, UR4, 0x2 ;  /* 0x0000000408077c11 */ /* 0x000fe4000f8e10ff */
[----:B------:R-:W-:Y:S02]  /*0170*/  LEA R6, R5, UR4, 0x2 ;  /* 0x0000000405067c11 */ /* 0x000fe4000f8e10ff */
[----:B------:R-:W-:-:S07]  /*0180*/  LEA R8, R9, UR4, 0x2 ;  /* 0x0000000409087c11 */ /* 0x000fce000f8e10ff */
.L_x_136:
[----:B0-2---:R-:W0:Y:S01]  /*0190*/  LDC R10, c[0x0][0x210] ;  /* 0x00008400ff0a7b82 */ /* 0x005e220000000800 */
[----:B------:R-:W-:Y:S01]  /*01a0*/  BSSY B0, `(.L_x_124) ;  /* 0x0000068000007945 */ /* 0x000fe20003800000 */
[----:B------:R-:W-:Y:S01]  /*01b0*/  HFMA2.MMA R22, -RZ, RZ, 0, 0 ;  /* 0x00000000ff167435 */ /* 0x000fe200000001ff */
[----:B------:R-:W-:-:S05]  /*01c0*/  MOV R11, RZ ;  /* 0x000000ff000b7202 */ /* 0x000fca0000000f00 */
[----:B-1----:R-:W1:Y:S01]  /*01d0*/  LDC R12, c[0x0][0x218] ;  /* 0x00008600ff0c7b82 */ /* 0x002e620000000800 */
[----:B0-----:R-:W-:-:S04]  /*01e0*/  ISETP.GE.U32.AND P1, PT, R5, R10, PT ;  /* 0x0000000a0500720c */ /* 0x001fc80003f26070 */
[----:B-1----:R-:W-:-:S13]  /*01f0*/  ISETP.GE.U32.OR P1, PT, R3, R12, P1 ;  /* 0x0000000c0300720c */ /* 0x002fda0000f26470 */
[----:B------:R-:W-:Y:S05]  /*0200*/  @P1 BRA `(.L_x_125) ;  /* 0x0000000400841947 */ /* 0x000fea0003800000 */
[----:B------:R-:W-:Y:S01]  /*0210*/  ISETP.GE.U32.AND P2, PT, R5, R10, PT ;  /* 0x0000000a0500720c */ /* 0x000fe20003f46070 */
[----:B------:R-:W-:-:S12]  /*0220*/  IMAD.MOV.U32 R21, RZ, RZ, R5 ;  /* 0x000000ffff157224 */ /* 0x000fd800078e0005 */
[----:B------:R-:W0:Y:S01]  /*0230*/  @P2 LDC.64 R16, c[0x0][0x2d0] ;  /* 0x0000b400ff102b82 */ /* 0x000e220000000a00 */
[----:B------:R-:W-:-:S07]  /*0240*/  @P2 IMAD R9, R21, R12, R3 ;  /* 0x0000000c15092224 */ /* 0x000fce00078e0203 */
[----:B------:R-:W1:Y:S01]  /*0250*/  @P2 LDC.64 R14, c[0x0][0x2d8] ;  /* 0x0000b600ff0e2b82 */ /* 0x000e620000000a00 */
[----:B0-----:R-:W-:-:S06]  /*0260*/  @P2 IMAD.WIDE.U32 R16, R9, 0x4, R16 ;  /* 0x0000000409102825 */ /* 0x001fcc00078e0010 */
[----:B------:R-:W2:Y:S01]  /*0270*/  @P2 LDG.E R16, desc[UR6][R16.64] ;  /* 0x0000000610102981 */ /* 0x000ea2000c1e1900 */
[----:B-1----:R-:W-:-:S06]  /*0280*/  @P2 IMAD.WIDE.U32 R14, R9, 0x4, R14 ;  /* 0x00000004090e2825 */ /* 0x002fcc00078e000e */
[----:B------:R-:W3:Y:S01]  /*0290*/  @P2 LDG.E R15, desc[UR6][R14.64] ;  /* 0x000000060e0f2981 */ /* 0x000ee2000c1e1900 */
[----:B------:R-:W-:-:S04]  /*02a0*/  @P2 IADD3 R21, R21, 0x20, RZ ;  /* 0x0000002015152810 */ /* 0x000fc80007ffe0ff */
[CC--:B------:R-:W-:Y:S02]  /*02b0*/  ISETP.GE.U32.AND P1, PT, R21.reuse, R10.reuse, PT ;  /* 0x0000000a1500720c */ /* 0x0c0fe40003f26070 */
[----:B------:R-:W-:-:S04]  /*02c0*/  IADD3 R9, -R21, R10, RZ ;  /* 0x0000000a15097210 */ /* 0x000fc80007ffe1ff */
[----:B------:R-:W-:Y:S01]  /*02d0*/  ISETP.LE.U32.OR P1, PT, R9, 0x60, P1 ;  /* 0x000000600900780c */ /* 0x000fe20000f23470 */
[----:B------:R-:W-:Y:S01]  /*02e0*/  IMAD.MOV.U32 R22, RZ, RZ, RZ ;  /* 0x000000ffff167224 */ /* 0x000fe200078e00ff */
[----:B------:R-:W-:Y:S01]  /*02f0*/  MOV R11, RZ ;  /* 0x000000ff000b7202 */ /* 0x000fe20000000f00 */
[----:B------:R-:W-:Y:S04]  /*0300*/  BSSY B1, `(.L_x_126) ;  /* 0x000002b000017945 */ /* 0x000fe80003800000 */
[----:B--2---:R-:W-:Y:S01]  /*0310*/  @P2 FADD.FTZ R11, R11, R16 ;  /* 0x000000100b0b2221 */ /* 0x004fe20000010000 */
[----:B---3--:R-:W-:Y:S01]  /*0320*/  @P2 FADD.FTZ R22, R22, R15 ;  /* 0x0000000f16162221 */ /* 0x008fe20000010000 */
[----:B------:R-:W-:-:S04]  /*0330*/  PLOP3.LUT P2, PT, P2, PT, PT, 0x8, 0x0 ;  /* 0x000000000000781c */ /* 0x000fc8000174e170 */
[----:B------:R-:W-:Y:S09]  /*0340*/  @P1 BRA `(.L_x_127) ;  /* 0x0000000000981947 */ /* 0x000ff20003800000 */
[----:B------:R-:W-:Y:S02]  /*0350*/  PLOP3.LUT P2, PT, PT, PT, PT, 0x8, 0x0 ;  /* 0x000000000000781c */ /* 0x000fe40003f4e170 */
[----:B------:R-:W-:-:S11]  /*0360*/  IADD3 R13, R10, -0x60, RZ ;  /* 0xffffffa00a0d7810 */ /* 0x000fd60007ffe0ff */
.L_x_128:
[----:B------:R-:W0:Y:S01]  /*0370*/  LDC.64 R18, c[0x0][0x2d0] ;  /* 0x0000b400ff127b82 */ /* 0x000e220000000a00 */
[C---:B------:R-:W-:Y:S01]  /*0380*/  IADD3 R25, R21.reuse, 0x20, RZ ;  /* 0x0000002015197810 */ /* 0x040fe20007ffe0ff */
[C---:B------:R-:W-:Y:S01]  /*0390*/  IMAD R23, R21.reuse, R12, R3 ;  /* 0x0000000c15177224 */ /* 0x040fe200078e0203 */
[----:B------:R-:W-:-:S03]  /*03a0*/  IADD3 R17, R21, 0x40, RZ ;  /* 0x0000004015117810 */ /* 0x000fc60007ffe0ff */
[-CC-:B------:R-:W-:Y:S02]  /*03b0*/  IMAD R25, R25, R12.reuse, R3.reuse ;  /* 0x0000000c19197224 */ /* 0x180fe400078e0203 */
[----:B------:R-:W1:Y:S01]  /*03c0*/  LDC.64 R14, c[0x0][0x2d8] ;  /* 0x0000b600ff0e7b82 */ /* 0x000e620000000a00 */
[----:B------:R-:W-:Y:S02]  /*03d0*/  IMAD R17, R17, R12, R3 ;  /* 0x0000000c11117224 */ /* 0x000fe400078e0203 */
[----:B------:R-:W-:Y:S02]  /*03e0*/  VIADD R16, R21, 0x60 ;  /* 0x0000006015107836 */ /* 0x000fe40000000000 */
[----:B0-----:R-:W-:-:S04]  /*03f0*/  IMAD.WIDE.U32 R26, R23, 0x4, R18 ;  /* 0x00000004171a7825 */ /* 0x001fc800078e0012 */
[--C-:B------:R-:W-:Y:S01]  /*0400*/  IMAD.WIDE.U32 R28, R25, 0x4, R18.reuse ;  /* 0x00000004191c7825 */ /* 0x100fe200078e0012 */
[----:B------:R0:W2:Y:S04]  /*0410*/  LDG.E R24, desc[UR6][R26.64] ;  /* 0x000000061a187981 */ /* 0x0000a8000c1e1900 */
[----:B------:R1:W3:Y:S01]  /*0420*/  LDG.E R9, desc[UR6][R28.64] ;  /* 0x000000061c097981 */ /* 0x0002e2000c1e1900 */
[----:B0-----:R-:W-:-:S04]  /*0430*/  IMAD.WIDE.U32 R26, R17, 0x4, R18 ;  /* 0x00000004111a7825 */ /* 0x001fc800078e0012 */
[--C-:B-1----:R-:W-:Y:S01]  /*0440*/  IMAD.WIDE.U32 R28, R23, 0x4, R14.reuse ;  /* 0x00000004171c7825 */ /* 0x102fe200078e000e */
[----:B------:R0:W4:Y:S04]  /*0450*/  LDG.E R20, desc[UR6][R26.64] ;  /* 0x000000061a147981 */ /* 0x000128000c1e1900 */
[----:B------:R-:W5:Y:S01]  /*0460*/  LDG.E R23, desc[UR6][R28.64] ;  /* 0x000000061c177981 */ /* 0x000f62000c1e1900 */
[----:B0-----:R-:W-:-:S04]  /*0470*/  IMAD.WIDE.U32 R26, R25, 0x4, R14 ;  /* 0x00000004191a7825 */ /* 0x001fc800078e000e */
[----:B------:R-:W-:Y:S02]  /*0480*/  IMAD R25, R16, R12, R3 ;  /* 0x0000000c10197224 */ /* 0x000fe400078e0203 */
[----:B------:R-:W-:Y:S01]  /*0490*/  IMAD.WIDE.U32 R16, R17, 0x4, R14 ;  /* 0x0000000411107825 */ /* 0x000fe200078e000e */
[----:B------:R-:W4:Y:S03]  /*04a0*/  LDG.E R26, desc[UR6][R26.64] ;  /* 0x000000061a1a7981 */ /* 0x000f26000c1e1900 */
[C---:B------:R-:W-:Y:S02]  /*04b0*/  IMAD.WIDE.U32 R18, R25.reuse, 0x4, R18 ;  /* 0x0000000419127825 */ /* 0x040fe400078e0012 */
[----:B------:R-:W4:Y:S02]  /*04c0*/  LDG.E R16, desc[UR6][R16.64] ;  /* 0x0000000610107981 */ /* 0x000f24000c1e1900 */
[----:B------:R-:W-:-:S02]  /*04d0*/  IMAD.WIDE.U32 R14, R25, 0x4, R14 ;  /* 0x00000004190e7825 */ /* 0x000fc400078e000e */
[----:B------:R-:W4:Y:S04]  /*04e0*/  LDG.E R18, desc[UR6][R18.64] ;  /* 0x0000000612127981 */ /* 0x000f28000c1e1900 */
[----:B------:R-:W4:Y:S01]  /*04f0*/  LDG.E R14, desc[UR6][R14.64] ;  /* 0x000000060e0e7981 */ /* 0x000f22000c1e1900 */
[----:B------:R-:W-:-:S04]  /*0500*/  IADD3 R21, R21, 0x80, RZ ;  /* 0x0000008015157810 */ /* 0x000fc80007ffe0ff */
[----:B------:R-:W-:Y:S01]  /*0510*/  ISETP.GE.U32.AND P1, PT, R21, R13, PT ;  /* 0x0000000d1500720c */ /* 0x000fe20003f26070 */
[----:B--2---:R-:W-:-:S04]  /*0520*/  FADD.FTZ R24, R24, R11 ;  /* 0x0000000b18187221 */ /* 0x004fc80000010000 */
[----:B---3--:R-:W-:Y:S01]  /*0530*/  FADD.FTZ R9, R24, R9 ;  /* 0x0000000918097221 */ /* 0x008fe20000010000 */
[----:B-----5:R-:W-:-:S03]  /*0540*/  FADD.FTZ R23, R23, R22 ;  /* 0x0000001617177221 */ /* 0x020fc60000010000 */
[----:B----4-:R-:W-:Y:S01]  /*0550*/  FADD.FTZ R9, R9, R20 ;  /* 0x0000001409097221 */ /* 0x010fe20000010000 */
[----:B------:R-:W-:-:S04]  /*0560*/  FADD.FTZ R23, R23, R26 ;  /* 0x0000001a17177221 */ /* 0x000fc80000010000 */
[----:B------:R-:W-:Y:S01]  /*0570*/  FADD.FTZ R23, R23, R16 ;  /* 0x0000001017177221 */ /* 0x000fe20000010000 */
[----:B------:R-:W-:-:S03]  /*0580*/  FADD.FTZ R11, R9, R18 ;  /* 0x00000012090b7221 */ /* 0x000fc60000010000 */
[----:B------:R-:W-:Y:S01]  /*0590*/  FADD.FTZ R22, R23, R14 ;  /* 0x0000000e17167221 */ /* 0x000fe20000010000 */
[----:B------:R-:W-:Y:S06]  /*05a0*/  @!P1 BRA `(.L_x_128) ;  /* 0xfffffffc00709947 */ /* 0x000fec000383ffff */
.L_x_127:
[----:B------:R-:W-:Y:S05]  /*05b0*/  BSYNC B1 ;  /* 0x0000000000017941 */ /* 0x000fea0003800000 */
.L_x_126:
[CC--:B------:R-:W-:Y:S01]  /*05c0*/  ISETP.GE.U32.AND P1, PT, R21.reuse, R10.reuse, PT ;  /* 0x0000000a1500720c */ /* 0x0c0fe20003f26070 */
[----:B------:R-:W-:Y:S01]  /*05d0*/  BSSY B1, `(.L_x_129) ;  /* 0x0000017000017945 */ /* 0x000fe20003800000 */
[----:B------:R-:W-:-:S04]  /*05e0*/  IADD3 R9, -R21, R10, RZ ;  /* 0x0000000a15097210 */ /* 0x000fc80007ffe1ff */
[----:B------:R-:W-:-:S13]  /*05f0*/  ISETP.LE.U32.OR P1, PT, R9, 0x20, P1 ;  /* 0x000000200900780c */ /* 0x000fda0000f23470 */
[----:B------:R-:W-:Y:S05]  /*0600*/  @P1 BRA `(.L_x_130) ;  /* 0x00000000004c1947 */ /* 0x000fea0003800000 */
[----:B------:R-:W0:Y:S01]  /*0610*/  LDC.64 R24, c[0x0][0x2d0] ;  /* 0x0000b400ff187b82 */ /* 0x000e220000000a00 */
[C---:B------:R-:W-:Y:S01]  /*0620*/  IMAD R15, R21.reuse, R12, R3 ;  /* 0x0000000c150f7224 */ /* 0x040fe200078e0203 */
[----:B------:R-:W-:-:S05]  /*0630*/  IADD3 R9, R21, 0x20, RZ ;  /* 0x0000002015097810 */ /* 0x000fca0007ffe0ff */
[----:B------:R-:W-:Y:S01]  /*0640*/  IMAD R9, R9, R12, R3 ;  /* 0x0000000c09097224 */ /* 0x000fe200078e0203 */
[----:B------:R-:W1:Y:S01]  /*0650*/  LDC.64 R16, c[0x0][0x2d8] ;  /* 0x0000b600ff107b82 */ /* 0x000e620000000a00 */
[----:B0-----:R-:W-:-:S04]  /*0660*/  IMAD.WIDE.U32 R18, R15, 0x4, R24 ;  /* 0x000000040f127825 */ /* 0x001fc800078e0018 */
[----:B------:R-:W-:Y:S02]  /*0670*/  IMAD.WIDE.U32 R24, R9, 0x4, R24 ;  /* 0x0000000409187825 */ /* 0x000fe400078e0018 */
[----:B------:R-:W2:Y:S02]  /*0680*/  LDG.E R18, desc[UR6][R18.64] ;  /* 0x0000000612127981 */ /* 0x000ea4000c1e1900 */
[--C-:B-1----:R-:W-:Y:S02]  /*0690*/  IMAD.WIDE.U32 R14, R15, 0x4, R16.reuse ;  /* 0x000000040f0e7825 */ /* 0x102fe400078e0010 */
[----:B------:R-:W3:Y:S02]  /*06a0*/  LDG.E R24, desc[UR6][R24.64] ;  /* 0x0000000618187981 */ /* 0x000ee4000c1e1900 */
[----:B------:R-:W-:Y:S02]  /*06b0*/  IMAD.WIDE.U32 R16, R9, 0x4, R16 ;  /* 0x0000000409107825 */ /* 0x000fe400078e0010 */
[----:B------:R-:W4:Y:S04]  /*06c0*/  LDG.E R15, desc[UR6][R14.64] ;  /* 0x000000060e0f7981 */ /* 0x000f28000c1e1900 */
[----:B------:R-:W5:Y:S01]  /*06d0*/  LDG.E R17, desc[UR6][R16.64] ;  /* 0x0000000610117981 */ /* 0x000f62000c1e1900 */
[----:B------:R-:W-:Y:S01]  /*06e0*/  PLOP3.LUT P2, PT, PT, PT, PT, 0x8, 0x0 ;  /* 0x000000000000781c */ /* 0x000fe20003f4e170 */
[----:B------:R-:W-:-:S02]  /*06f0*/  VIADD R21, R21, 0x40 ;  /* 0x0000004015157836 */ /* 0x000fc40000000000 */
[----:B--2---:R-:W-:-:S04]  /*0700*/  FADD.FTZ R11, R11, R18 ;  /* 0x000000120b0b7221 */ /* 0x004fc80000010000 */
[----:B---3--:R-:W-:Y:S01]  /*0710*/  FADD.FTZ R11, R11, R24 ;  /* 0x000000180b0b7221 */ /* 0x008fe20000010000 */
[----:B----4-:R-:W-:-:S04]  /*0720*/  FADD.FTZ R22, R22, R15 ;  /* 0x0000000f16167221 */ /* 0x010fc80000010000 */
[----:B-----5:R-:W-:-:S07]  /*0730*/  FADD.FTZ R22, R22, R17 ;  /* 0x0000001116167221 */ /* 0x020fce0000010000 */
.L_x_130:
[----:B------:R-:W-:Y:S05]  /*0740*/  BSYNC B1 ;  /* 0x0000000000017941 */ /* 0x000fea0003800000 */
.L_x_129:
[----:B------:R-:W-:Y:S01]  /*0750*/  ISETP.LT.U32.OR P2, PT, R21, R10, P2 ;  /* 0x0000000a1500720c */ /* 0x000fe20001741470 */
[----:B------:R-:W-:-:S12]  /*0760*/  BSSY B1, `(.L_x_125) ;  /* 0x000000b000017945 */ /* 0x000fd80003800000 */
[----:B------:R-:W-:Y:S05]  /*0770*/  @!P2 BRA `(.L_x_131) ;  /* 0x000000000024a947 */ /* 0x000fea0003800000 */
[----:B------:R-:W0:Y:S01]  /*0780*/  LDC.64 R16, c[0x0][0x2d0] ;  /* 0x0000b400ff107b82 */ /* 0x000e220000000a00 */
[----:B------:R-:W-:-:S07]  /*0790*/  IMAD R9, R21, R12, R3 ;  /* 0x0000000c15097224 */ /* 0x000fce00078e0203 */
[----:B------:R-:W1:Y:S01]  /*07a0*/  LDC.64 R14, c[0x0][0x2d8] ;  /* 0x0000b600ff0e7b82 */ /* 0x000e620000000a00 */
[----:B0-----:R-:W-:-:S06]  /*07b0*/  IMAD.WIDE.U32 R16, R9, 0x4, R16 ;  /* 0x0000000409107825 */ /* 0x001fcc00078e0010 */
[----:B------:R-:W2:Y:S01]  /*07c0*/  LDG.E R16, desc[UR6][R16.64] ;  /* 0x0000000610107981 */ /* 0x000ea2000c1e1900 */
[----:B-1----:R-:W-:-:S06]  /*07d0*/  IMAD.WIDE.U32 R14, R9, 0x4, R14 ;  /* 0x00000004090e7825 */ /* 0x002fcc00078e000e */
[----:B------:R-:W3:Y:S01]  /*07e0*/  LDG.E R15, desc[UR6][R14.64] ;  /* 0x000000060e0f7981 */ /* 0x000ee2000c1e1900 */
[----:B--2---:R-:W-:Y:S01]  /*07f0*/  FADD.FTZ R11, R11, R16 ;  /* 0x000000100b0b7221 */ /* 0x004fe20000010000 */
[----:B---3--:R-:W-:-:S07]  /*0800*/  FADD.FTZ R22, R22, R15 ;  /* 0x0000000f16167221 */ /* 0x008fce0000010000 */
.L_x_131:
[----:B------:R-:W-:Y:S05]  /*0810*/  BSYNC B1 ;  /* 0x0000000000017941 */ /* 0x000fea0003800000 */
.L_x_125:
[----:B------:R-:W-:Y:S05]  /*0820*/  BSYNC B0 ;  /* 0x0000000000007941 */ /* 0x000fea0003800000 */
.L_x_124:
[----:B------:R-:W-:Y:S01]  /*0830*/  ISETP.GT.U32.AND P1, PT, R0, 0x3ff, PT ;  /* 0x000003ff0000780c */ /* 0x000fe20003f24070 */
[----:B------:R0:W-:Y:S01]  /*0840*/  STS [R7], R22 ;  /* 0x0000001607007388 */ /* 0x0001e20000000800 */
[----:B------:R-:W-:Y:S05]  /*0850*/  WARPSYNC.ALL ;  /* 0x0000000000007948 */ /* 0x000fea0003800000 */
[----:B------:R0:W-:Y:S01]  /*0860*/  STS [R7+0x1000], R11 ;  /* 0x0010000b07007388 */ /* 0x0001e20000000800 */
[----:B------:R-:W-:Y:S06]  /*0870*/  BAR.SYNC.DEFER_BLOCKING 0x0 ;  /* 0x0000000000007b1d */ /* 0x000fec0000010000 */
[----:B------:R-:W-:Y:S05]  /*0880*/  @P1 BRA `(.L_x_132) ;  /* 0x00000000006c1947 */ /* 0x000fea0003800000 */
[----:B------:R1:W2:Y:S01]  /*0890*/  LDS R9, [R8] ;  /* 0x0000000008097984 */ /* 0x0002a20000000800 */
[----:B------:R-:W-:Y:S01]  /*08a0*/  UMOV UR5, 0xffffffff ;  /* 0xffffffff00057882 */ /* 0x000fe20000000000 */
[----:B------:R-:W-:Y:S02]  /*08b0*/  ISETP.NE.AND P1, PT, R2, RZ, PT ;  /* 0x000000ff0200720c */ /* 0x000fe40003f25270 */
[----:B------:R1:W3:Y:S01]  /*08c0*/  LDS R10, [R8+0x1000] ;  /* 0x00100000080a7984 */ /* 0x0002e20000000800 */
[----:B------:R-:W-:Y:S10]  /*08d0*/  BRA.DIV UR5, `(.L_x_133) ;  /* 0x0000000205b87947 */ /* 0x000ff4000b800000 */
[----:B0--3--:R-:W0:Y:S04]  /*08e0*/  SHFL.BFLY PT, R11, R10, 0x1, 0x1f ;  /* 0x0c201f000a0b7f89 */ /* 0x009e2800000e0000 */
[----:B--2---:R-:W2:Y:S01]  /*08f0*/  SHFL.BFLY PT, R14, R9, 0x1, 0x1f ;  /* 0x0c201f00090e7f89 */ /* 0x004ea200000e0000 */
[----:B0-----:R-:W-:Y:S01]  /*0900*/  FADD.FTZ R11, R10, R11 ;  /* 0x0000000b0a0b7221 */ /* 0x001fe20000010000 */
[----:B--2---:R-:W-:-:S04]  /*0910*/  FADD.FTZ R15, R9, R14 ;  /* 0x0000000e090f7221 */ /* 0x004fc80000010000 */
[----:B------:R-:W0:Y:S04]  /*0920*/  SHFL.BFLY PT, R14, R11, 0x2, 0x1f ;  /* 0x0c401f000b0e7f89 */ /* 0x000e2800000e0000 */
[----:B------:R-:W2:Y:S01]  /*0930*/  SHFL.BFLY PT, R16, R15, 0x2, 0x1f ;  /* 0x0c401f000f107f89 */ /* 0x000ea200000e0000 */
        /* <DEDUP_REMOVED lines=10> */
[----:B------:R0:W2:Y:S04]  /*09e0*/  SHFL.BFLY PT, R11, R10, 0x10, 0x1f ;  /* 0x0e001f000a0b7f89 */ /* 0x0000a800000e0000 */
[----:B------:R0:W3:Y:S02]  /*09f0*/  SHFL.BFLY PT, R9, R18, 0x10, 0x1f ;  /* 0x0e001f0012097f89 */ /* 0x0000e400000e0000 */
.L_x_147:
[----:B---3--:R-:W-:Y:S01]  /*0a00*/  FADD.FTZ R9, R18, R9 ;  /* 0x0000000912097221 */ /* 0x008fe20000010000 */
[----:B--2---:R-:W-:-:S04]  /*0a10*/  FADD.FTZ R11, R10, R11 ;  /* 0x0000000b0a0b7221 */ /* 0x004fc80000010000 */
[----:B------:R2:W-:Y:S04]  /*0a20*/  @!P1 STS [R6+0x2000], R9 ;  /* 0x0020000906009388 */ /* 0x0005e80000000800 */
[----:B------:R2:W-:Y:S02]  /*0a30*/  @!P1 STS [R6+0x2080], R11 ;  /* 0x0020800b06009388 */ /* 0x0005e40000000800 */
.L_x_132:
[----:B--2---:R-:W-:Y:S01]  /*0a40*/  SHF.L.U32 R9, R4, 0x1, RZ ;  /* 0x0000000104097819 */ /* 0x004fe200000006ff */
[----:B------:R-:W-:Y:S05]  /*0a50*/  WARPSYNC.ALL ;  /* 0x0000000000007948 */ /* 0x000fea0003800000 */
[----:B------:R-:W-:Y:S01]  /*0a60*/  BAR.SYNC.DEFER_BLOCKING 0x0 ;  /* 0x0000000000007b1d */ /* 0x000fe20000010000 */
[----:B------:R-:W-:-:S05]  /*0a70*/  ISETP.GE.U32.OR P1, PT, R9, R12, P0 ;  /* 0x0000000c0900720c */ /* 0x000fca0000726470 */
[----:B------:R-:W-:Y:S08]  /*0a80*/  BSSY B0, `(.L_x_134) ;  /* 0x000000e000007945 */ /* 0x000ff00003800000 */
[----:B------:R-:W-:Y:S05]  /*0a90*/  @P1 BRA `(.L_x_135) ;  /* 0x0000000000301947 */ /* 0x000fea0003800000 */
[----:B------:R-:W-:Y:S01]  /*0aa0*/  SHF.L.U32 R9, R0, 0x3, RZ ;  /* 0x0000000300097819 */ /* 0x000fe200000006ff */
[----:B------:R-:W2:Y:S03]  /*0ab0*/  LDC.64 R12, c[0x0][0x318] ;  /* 0x0000c600ff0c7b82 */ /* 0x000ea60000000a00 */
[----:B------:R-:W-:-:S05]  /*0ac0*/  LOP3.LUT R9, R9, 0xf8, RZ, 0xc0, !PT ;  /* 0x000000f809097812 */ /* 0x000fca00078ec0ff */
[----:B------:R-:W3:Y:S01]  /*0ad0*/  LDS.64 R14, [R9+UR4+0x2000] ;  /* 0x00200004090e7984 */ /* 0x000ee20008000a00 */
[----:B0-----:R-:W0:Y:S03]  /*0ae0*/  LDC.64 R10, c[0x0][0x310] ;  /* 0x0000c400ff0a7b82 */ /* 0x001e260000000a00 */
[----:B------:R-:W4:Y:S01]  /*0af0*/  LDS.64 R16, [R9+UR4+0x2080] ;  /* 0x0020800409107984 */ /* 0x000f220008000a00 */
[----:B--2---:R-:W-:-:S04]  /*0b00*/  IMAD.WIDE.U32 R12, R4, 0x4, R12 ;  /* 0x00000004040c7825 */ /* 0x004fc800078e000c */
[----:B0-----:R-:W-:Y:S01]  /*0b10*/  IMAD.WIDE.U32 R10, R4, 0x4, R10 ;  /* 0x00000004040a7825 */ /* 0x001fe200078e000a */
[----:B---3--:R-:W-:Y:S02]  /*0b20*/  F2FP.BF16.F32.PACK_AB R15, R15, R14 ;  /* 0x0000000e0f0f723e */ /* 0x008fe400000010ff */
[----:B----4-:R-:W-:-:S03]  /*0b30*/  F2FP.BF16.F32.PACK_AB R17, R17, R16 ;  /* 0x000000101111723e */ /* 0x010fc600000010ff */
[----:B------:R2:W-:Y:S04]  /*0b40*/  STG.E desc[UR6][R12.64], R15 ;  /* 0x0000000f0c007986 */ /* 0x0005e8000c101906 */
[----:B------:R2:W-:Y:S02]  /*0b50*/  STG.E desc[UR6][R10.64], R17 ;  /* 0x000000110a007986 */ /* 0x0005e4000c101906 */
.L_x_135:
[----:B------:R-:W-:Y:S05]  /*0b60*/  BSYNC B0 ;  /* 0x0000000000007941 */ /* 0x000fea0003800000 */
.L_x_134:
[C---:B------:R-:W-:Y:S01]  /*0b70*/  ISETP.GT.U32.AND P1, PT, R3.reuse, -0x101, PT ;  /* 0xfffffeff0300780c */ /* 0x040fe20003f24070 */
[----:B------:R-:W-:Y:S01]  /*0b80*/  VIADD R4, R4, 0x80 ;  /* 0x0000008004047836 */ /* 0x000fe20000000000 */
[----:B------:R-:W-:-:S11]  /*0b90*/  IADD3 R3, R3, 0x100, RZ ;  /* 0x0000010003037810 */ /* 0x000fd60007ffe0ff */
[----:B------:R-:W-:Y:S05]  /*0ba0*/  @P1 BRA `(.L_x_136) ;  /* 0xfffffff400781947 */ /* 0x000fea000383ffff */
[----:B------:R-:W-:Y:S05]  /*0bb0*/  EXIT ;  /* 0x000000000000794d */ /* 0x000fea0003800000 */
.L_x_133:
[----:B------:R-:W-:Y:S01]  /*0bc0*/  HFMA2.MMA R21, -RZ, RZ, 0, 5.9604644775390625e-08 ;  /* 0x00000001ff157435 */ /* 0x000fe200000001ff */
[----:B0--3--:R-:W-:Y:S01]  /*0bd0*/  MOV R22, R10 ;  /* 0x0000000a00167202 */ /* 0x009fe20000000f00 */
[----:B------:R-:W-:Y:S01]  /*0be0*/  IMAD.MOV.U32 R19, RZ, RZ, -0x1 ;  /* 0xffffffffff137424 */ /* 0x000fe200078e00ff */
[----:B------:R-:W-:-:S08]  /*0bf0*/  MOV R24, 0x1f ;  /* 0x0000001f00187802 */ /* 0x000fd00000000f00 */
[----:B-12---:R-:W-:Y:S05]  /*0c00*/  WARPSYNC.COLLECTIVE R19, `(.L_x_137) ;  /* 0x0000000013087348 */ /* 0x006fea0003c00000 */
[----:B------:R0:W3:Y:S02]  /*0c10*/  SHFL.BFLY P2, R20, R22, R21, R24 ;  /* 0x0c00001516147389 */ /* 0x0000e40000040018 */
[----:B0123--:R-:W-:Y:S01]  /*0c20*/  ENDCOLLECTIVE ;  /* 0x000000000000791b */ /* 0x00ffe20003800000 */
.L_x_137:
[----:B------:R-:W-:Y:S01]  /*0c30*/  HFMA2.MMA R21, -RZ, RZ, 0, 1.1920928955078125e-07 ;  /* 0x00000002ff157435 */ /* 0x000fe200000001ff */
[----:B------:R-:W-:-:S05]  /*0c40*/  MOV R11, R20 ;  /* 0x00000014000b7202 */ /* 0x000fca0000000f00 */
[----:B------:R-:W-:-:S05]  /*0c50*/  FADD.FTZ R11, R10, R11 ;  /* 0x0000000b0a0b7221 */ /* 0x000fca0000010000 */
[----:B------:R-:W-:-:S07]  /*0c60*/  MOV R22, R11 ;  /* 0x0000000b00167202 */ /* 0x000fce0000000f00 */
[----:B------:R-:W-:Y:S05]  /*0c70*/  WARPSYNC.COLLECTIVE R19, `(.L_x_138) ;  /* 0x0000000013087348 */ /* 0x000fea0003c00000 */
[----:B------:R0:W1:Y:S02]  /*0c80*/  SHFL.BFLY P2, R20, R22, R21, R24 ;  /* 0x0c00001516147389 */ /* 0x0000640000040018 */
[----:B01----:R-:W-:Y:S01]  /*0c90*/  ENDCOLLECTIVE ;  /* 0x000000000000791b */ /* 0x003fe20003800000 */
.L_x_138:
[----:B------:R-:W-:Y:S01]  /*0ca0*/  HFMA2.MMA R21, -RZ, RZ, 0, 2.384185791015625e-07 ;  /* 0x00000004ff157435 */ /* 0x000fe200000001ff */
[----:B------:R-:W-:-:S04]  /*0cb0*/  IMAD.MOV.U32 R14, RZ, RZ, R20 ;  /* 0x000000ffff0e7224 */ /* 0x000fc800078e0014 */
[----:B------:R-:W-:-:S05]  /*0cc0*/  FADD.FTZ R14, R11, R14 ;  /* 0x0000000e0b0e7221 */ /* 0x000fca0000010000 */
[----:B------:R-:W-:-:S07]  /*0cd0*/  MOV R22, R14 ;  /* 0x0000000e00167202 */ /* 0x000fce0000000f00 */
[----:B------:R-:W-:Y:S05]  /*0ce0*/  WARPSYNC.COLLECTIVE R19, `(.L_x_139) ;  /* 0x0000000013087348 */ /* 0x000fea0003c00000 */
[----:B------:R0:W1:Y:S02]  /*0cf0*/  SHFL.BFLY P2, R20, R22, R21, R24 ;  /* 0x0c00001516147389 */ /* 0x0000640000040018 */
[----:B01----:R-:W-:Y:S01]  /*0d00*/  ENDCOLLECTIVE ;  /* 0x000000000000791b */ /* 0x003fe20003800000 */
.L_x_139:
[----:B------:R-:W-:Y:S01]  /*0d10*/  HFMA2.MMA R21, -RZ, RZ, 0, 4.76837158203125e-07 ;  /* 0x00000008ff157435 */ /* 0x000fe200000001ff */
[----:B------:R-:W-:-:S05]  /*0d20*/  MOV R13, R20 ;  /* 0x00000014000d7202 */ /* 0x000fca0000000f00 */
[----:B------:R-:W-:-:S04]  /*0d30*/  FADD.FTZ R13, R14, R13 ;  /* 0x0000000d0e0d7221 */ /* 0x000fc80000010000 */
[----:B------:R-:W-:-:S07]  /*0d40*/  IMAD.MOV.U32 R22, RZ, RZ, R13 ;  /* 0x000000ffff167224 */ /* 0x000fce00078e000d */
[----:B------:R-:W-:Y:S05]  /*0d50*/  WARPSYNC.COLLECTIVE R19, `(.L_x_140) ;  /* 0x0000000013087348 */ /* 0x000fea0003c00000 */
[----:B------:R0:W1:Y:S02]  /*0d60*/  SHFL.BFLY P2, R20, R22, R21, R24 ;  /* 0x0c00001516147389 */ /* 0x0000640000040018 */
[----:B01----:R-:W-:Y:S01]  /*0d70*/  ENDCOLLECTIVE ;  /* 0x000000000000791b */ /* 0x003fe20003800000 */
.L_x_140:
[----:B------:R-:W-:Y:S01]  /*0d80*/  IMAD.MOV.U32 R21, RZ, RZ, 0x10 ;  /* 0x00000010ff157424 */ /* 0x000fe200078e00ff */
[----:B------:R-:W-:-:S05]  /*0d90*/  MOV R10, R20 ;  /* 0x00000014000a7202 */ /* 0x000fca0000000f00 */
[----:B------:R-:W-:-:S05]  /*0da0*/  FADD.FTZ R10, R13, R10 ;  /* 0x0000000a0d0a7221 */ /* 0x000fca0000010000 */
[----:B------:R-:W-:-:S07]  /*0db0*/  MOV R22, R10 ;  /* 0x0000000a00167202 */ /* 0x000fce0000000f00 */
[----:B------:R-:W-:Y:S05]  /*0dc0*/  WARPSYNC.COLLECTIVE R19, `(.L_x_141) ;  /* 0x0000000013087348 */ /* 0x000fea0003c00000 */
[----:B------:R0:W1:Y:S02]  /*0dd0*/  SHFL.BFLY P2, R20, R22, R21, R24 ;  /* 0x0c00001516147389 */ /* 0x0000640000040018 */
[----:B01----:R-:W-:Y:S01]  /*0de0*/  ENDCOLLECTIVE ;  /* 0x000000000000791b */ /* 0x003fe20003800000 */
.L_x_141:
[----:B------:R-:W-:Y:S01]  /*0df0*/  HFMA2.MMA R21, -RZ, RZ, 0, 5.9604644775390625e-08 ;  /* 0x00000001ff157435 */ /* 0x000fe200000001ff */
[----:B------:R-:W-:Y:S02]  /*0e00*/  MOV R22, R9 ;  /* 0x0000000900167202 */ /* 0x000fe40000000f00 */
[----:B------:R-:W-:-:S08]  /*0e10*/  MOV R11, R20 ;  /* 0x00000014000b7202 */ /* 0x000fd00000000f00 */
[----:B------:R-:W-:Y:S05]  /*0e20*/  WARPSYNC.COLLECTIVE R19, `(.L_x_142) ;  /* 0x0000000013087348 */ /* 0x000fea0003c00000 */
[----:B------:R0:W1:Y:S02]  /*0e30*/  SHFL.BFLY P2, R20, R22, R21, R24 ;  /* 0x0c00001516147389 */ /* 0x0000640000040018 */
[----:B01----:R-:W-:Y:S01]  /*0e40*/  ENDCOLLECTIVE ;  /* 0x000000000000791b */ /* 0x003fe20003800000 */
.L_x_142:
[----:B------:R-:W-:Y:S01]  /*0e50*/  HFMA2.MMA R21, -RZ, RZ, 0, 1.1920928955078125e-07 ;  /* 0x00000002ff157435 */ /* 0x000fe200000001ff */
[----:B------:R-:W-:-:S04]  /*0e60*/  IMAD.MOV.U32 R14, RZ, RZ, R20 ;  /* 0x000000ffff0e7224 */ /* 0x000fc800078e0014 */
[----:B------:R-:W-:-:S05]  /*0e70*/  FADD.FTZ R15, R9, R14 ;  /* 0x0000000e090f7221 */ /* 0x000fca0000010000 */
[----:B------:R-:W-:-:S07]  /*0e80*/  MOV R22, R15 ;  /* 0x0000000f00167202 */ /* 0x000fce0000000f00 */
[----:B------:R-:W-:Y:S05]  /*0e90*/  WARPSYNC.COLLECTIVE R19, `(.L_x_143) ;  /* 0x0000000013087348 */ /* 0x000fea0003c00000 */
[----:B------:R0:W1:Y:S02]  /*0ea0*/  SHFL.BFLY P2, R20, R22, R21, R24 ;  /* 0x0c00001516147389 */ /* 0x0000640000040018 */
[----:B01----:R-:W-:Y:S01]  /*0eb0*/  ENDCOLLECTIVE ;  /* 0x000000000000791b */ /* 0x003fe20003800000 */
.L_x_143:
[----:B------:R-:W-:Y:S01]  /*0ec0*/  HFMA2.MMA R21, -RZ, RZ, 0, 2.384185791015625e-07 ;  /* 0x00000004ff157435 */ /* 0x000fe200000001ff */
[----:B------:R-:W-:-:S05]  /*0ed0*/  MOV R16, R20 ;  /* 0x0000001400107202 */ /* 0x000fca0000000f00 */
[----:B------:R-:W-:-:S04]  /*0ee0*/  FADD.FTZ R16, R15, R16 ;  /* 0x000000100f107221 */ /* 0x000fc80000010000 */
[----:B------:R-:W-:-:S07]  /*0ef0*/  IMAD.MOV.U32 R22, RZ, RZ, R16 ;  /* 0x000000ffff167224 */ /* 0x000fce00078e0010 */
[----:B------:R-:W-:Y:S05]  /*0f00*/  WARPSYNC.COLLECTIVE R19, `(.L_x_144) ;  /* 0x0000000013087348 */ /* 0x000fea0003c00000 */
[----:B------:R0:W1:Y:S02]  /*0f10*/  SHFL.BFLY P2, R20, R22, R21, R24 ;  /* 0x0c00001516147389 */ /* 0x0000640000040018 */
[----:B01----:R-:W-:Y:S01]  /*0f20*/  ENDCOLLECTIVE ;  /* 0x000000000000791b */ /* 0x003fe20003800000 */
.L_x_144:
[----:B------:R-:W-:Y:S01]  /*0f30*/  IMAD.MOV.U32 R21, RZ, RZ, 0x8 ;  /* 0x00000008ff157424 */ /* 0x000fe200078e00ff */
[----:B------:R-:W-:-:S05]  /*0f40*/  MOV R17, R20 ;  /* 0x0000001400117202 */ /* 0x000fca0000000f00 */
[----:B------:R-:W-:-:S05]  /*0f50*/  FADD.FTZ R17, R16, R17 ;  /* 0x0000001110117221 */ /* 0x000fca0000010000 */
[----:B------:R-:W-:-:S07]  /*0f60*/  MOV R22, R17 ;  /* 0x0000001100167202 */ /* 0x000fce0000000f00 */
[----:B------:R-:W-:Y:S05]  /*0f70*/  WARPSYNC.COLLECTIVE R19, `(.L_x_145) ;  /* 0x0000000013087348 */ /* 0x000fea0003c00000 */
[----:B------:R0:W1:Y:S02]  /*0f80*/  SHFL.BFLY P2, R20, R22, R21, R24 ;  /* 0x0c00001516147389 */ /* 0x0000640000040018 */
[----:B01----:R-:W-:Y:S01]  /*0f90*/  ENDCOLLECTIVE ;  /* 0x000000000000791b */ /* 0x003fe20003800000 */
.L_x_145:
[----:B------:R-:W-:Y:S01]  /*0fa0*/  HFMA2.MMA R21, -RZ, RZ, 0, 9.5367431640625e-07 ;  /* 0x00000010ff157435 */ /* 0x000fe200000001ff */
[----:B------:R-:W-:-:S05]  /*0fb0*/  MOV R18, R20 ;  /* 0x0000001400127202 */ /* 0x000fca0000000f00 */
[----:B------:R-:W-:-:S05]  /*0fc0*/  FADD.FTZ R18, R17, R18 ;  /* 0x0000001211127221 */ /* 0x000fca0000010000 */
[----:B------:R-:W-:-:S07]  /*0fd0*/  MOV R22, R18 ;  /* 0x0000001200167202 */ /* 0x000fce0000000f00 */
[----:B------:R-:W-:Y:S05]  /*0fe0*/  WARPSYNC.COLLECTIVE R19, `(.L_x_146) ;  /* 0x0000000013087348 */ /* 0x000fea0003c00000 */
[----:B------:R0:W1:Y:S02]  /*0ff0*/  SHFL.BFLY P2, R20, R22, R21, R24 ;  /* 0x0c00001516147389 */ /* 0x0000640000040018 */
[----:B01----:R-:W-:Y:S01]  /*1000*/  ENDCOLLECTIVE ;  /* 0x000000000000791b */ /* 0x003fe20003800000 */
.L_x_146:
[----:B------:R-:W-:Y:S01]  /*1010*/  MOV R9, R20 ;  /* 0x0000001400097202 */ /* 0x000fe20000000f00 */
[----:B------:R-:W-:Y:S06]  /*1020*/  BRA `(.L_x_147) ;  /* 0xfffffff800747947 */ /* 0x000fec000383ffff */
.L_x_148:
        /* <DEDUP_REMOVED lines=13> */
.L_x_2859:


//--------------------- .text._ZN10layer_norm40ln_parallel_residual_bwd_finalize_kernelINS_22Kernel_traits_finalizeILj256E13__nv_bfloat16S2_S2_S2_fjLb0ELj1024ELj4ENS_18Kernel_traits_baseILj256ES2_S2_S2_S2_fjLj1024EEEEELb0EEEvNS_9BwdParamsE --------------------------
	.section	.text._ZN10layer_norm40ln_parallel_residual_bwd_finalize_kernelINS_22Kernel_traits_finalizeILj256E13__nv_bfloat16S2_S2_S2_fjLb0ELj1024ELj4ENS_18Kernel_traits_baseILj256ES2_S2_S2_S2_fjLj1024EEEEELb0EEEvNS_9BwdParamsE,"ax",@progbits
	.align	128
        .global         _ZN10layer_norm40ln_parallel_residual_bwd_finalize_kernelINS_22Kernel_traits_finalizeILj256E13__nv_bfloat16S2_S2_S2_fjLb0ELj1024ELj4ENS_18Kernel_traits_baseILj256ES2_S2_S2_S2_fjLj1024EEEEELb0EEEvNS_9BwdParamsE
        .type           _ZN10layer_norm40ln_parallel_residual_bwd_finalize_kernelINS_22Kernel_traits_finalizeILj256E13__nv_bfloat16S2_S2_S2_fjLb0ELj1024ELj4ENS_18Kernel_traits_baseILj256ES2_S2_S2_S2_fjLj1024EEEEELb0EEEvNS_9BwdParamsE,@function
        .size           _ZN10layer_norm40ln_parallel_residual_bwd_finalize_kernelINS_22Kernel_traits_finalizeILj256E13__nv_bfloat16S2_S2_S2_fjLb0ELj1024ELj4ENS_18Kernel_traits_baseILj256ES2_S2_S2_S2_fjLj1024EEEEELb0EEEvNS_9BwdParamsE,(.L_x_2860 - _ZN10layer_norm40ln_parallel_residual_bwd_finalize_kernelINS_22Kernel_traits_finalizeILj256E13__nv_bfloat16S2_S2_S2_fjLb0ELj1024ELj4ENS_18Kernel_traits_baseILj256ES2_S2_S2_S2_fjLj1024EEEEELb0EEEvNS_9BwdParamsE)
        .other          _ZN10layer_norm40ln_parallel_residual_bwd_finalize_kernelINS_22Kernel_traits_finalizeILj256E13__nv_bfloat16S2_S2_S2_fjLb0ELj1024ELj4ENS_18Kernel_traits_baseILj256ES2_S2_S2_S2_fjLj1024EEEEELb0EEEvNS_9BwdParamsE,@"STO_CUDA_ENTRY STV_DEFAULT"
_ZN10layer_norm40ln_parallel_residual_bwd_finalize_kernelINS_22Kernel_traits_finalizeILj256E13__nv_bfloat16S2_S2_S2_fjLb0ELj1024ELj4ENS_18Kernel_traits_baseILj256ES2_S2_S2_S2_fjLj1024EEEEELb0EEEvNS_9BwdParamsE:
.text._ZN10layer_norm40ln_parallel_residual_bwd_finalize_kernelINS_22Kernel_traits_finalizeILj256E13__nv_bfloat16S2_S2_S2_fjLb0ELj1024ELj4ENS_18Kernel_traits_baseILj256ES2_S2_S2_S2_fjLj1024EEEEELb0EEEvNS_9BwdParamsE:
        /* <DEDUP_REMOVED lines=11> */
[----:B------:R-:W-:Y:S01]  /*00b0*/  SHF.L.U32 R7, R7, 0x4, RZ ;  /* 0x0000000407077819 */ /* 0x000fe200000006ff */
[----:B------:R-:W-:Y:S01]  /*00c0*/  ULDC.64 UR6, c[0x0][0x208] ;  /* 0x0000820000067ab9 */ /* 0x000fe20000000a00 */
[----:B------:R-:W-:Y:S02]  /*00d0*/  LOP3.LUT R5, R0, 0x3fffffe0, RZ, 0xc0, !PT ;  /* 0x3fffffe000057812 */ /* 0x000fe400078ec0ff */
[C---:B------:R-:W-:Y:S02]  /*00e0*/  LOP3.LUT R6, R3.reuse, 0x1f, R0, 0x78, !PT ;  /* 0x0000001f03067812 */ /* 0x040fe400078e7800 */
[----:B------:R-:W-:Y:S02]  /*00f0*/  ISETP.NE.AND P0, PT, R3, 0x1f, PT ;  /* 0x0000001f0300780c */ /* 0x000fe40003f05270 */
[----:B------:R-:W-:-:S02]  /*0100*/  LOP3.LUT R7, R7, 0x7ffffff0, RZ, 0xc0, !PT ;  /* 0x7ffffff007077812 */ /* 0x000fc400078ec0ff */
[----:B------:R-:W-:Y:S02]  /*0110*/  IADD3 R6, R5, R6, RZ ;  /* 0x0000000605067210 */ /* 0x000fe40007ffe0ff */
[C---:B------:R-:W-:Y:S02]  /*0120*/  ISETP.GT.U32.OR P0, PT, R2.reuse, 0xf, P0 ;  /* 0x0000000f0200780c */ /* 0x040fe40000704470 */
[----:B------:R-:W-:Y:S01]  /*0130*/  IADD3 R5, R2, R7, RZ ;  /* 0x0000000702057210 */ /* 0x000fe20007ffe0ff */
[----:B0-----:R-:W-:-:S06]  /*0140*/  ULEA UR4, UR5, UR4, 0x18 ;  /* 0x0000000405047291 */ /* 0x001fcc000f8ec03f */
[----:B------:R-:W-:-:S07]  /*0150*/  LEA R6, R6, UR4, 0x2 ;  /* 0x0000000406067c11 */ /* 0x000fce000f8e10ff */
.L_x_161:
[----:B01----:R-:W0:Y:S01]  /*0160*/  LDC R8, c[0x0][0x210] ;  /* 0x00008400ff087b82 */ /* 0x003e220000000800 */
[----:B------:R-:W-:Y:S01]  /*0170*/  BSSY B0, `(.L_x_149) ;  /* 0x00000a4000007945 */ /* 0x000fe20003800000 */
[----:B------:R-:W-:Y:S01]  /*0180*/  HFMA2.MMA R11, -RZ, RZ, 0, 0 ;  /* 0x00000000ff0b7435 */ /* 0x000fe200000001ff */
[----:B------:R-:W-:Y:S01]  /*0190*/  MOV R22, RZ ;  /* 0x000000ff00167202 */ /* 0x000fe20000000f00 */
[----:B------:R-:W-:Y:S01]  /*01a0*/  HFMA2.MMA R20, -RZ, RZ, 0, 0 ;  /* 0x00000000ff147435 */ /* 0x000fe200000001ff */
[----:B------:R-:W-:-:S03]  /*01b0*/  MOV R19, RZ ;  /* 0x000000ff00137202 */ /* 0x000fc60000000f00 */
[----:B------:R-:W1:Y:S01]  /*01c0*/  LDC R7, c[0x0][0x218] ;  /* 0x00008600ff077b82 */ /* 0x000e620000000800 */
[----:B0-----:R-:W-:-:S04]  /*01d0*/  ISETP.GE.U32.AND P1, PT, R3, R8, PT ;  /* 0x000000080300720c */ /* 0x001fc80003f26070 */
[----:B-1----:R-:W-:-:S13]  /*01e0*/  ISETP.GE.U32.OR P1, PT, R4, R7, P1 ;  /* 0x000000070400720c */ /* 0x002fda0000f26470 */
[----:B------:R-:W-:Y:S05]  /*01f0*/  @P1 BRA `(.L_x_150) ;  /* 0x00000008006c1947 */ /* 0x000fea0003800000 */
[----:B------:R-:W-:Y:S02]  /*0200*/  ISETP.GE.U32.AND P2, PT, R3, R8, PT ;  /* 0x000000080300720c */ /* 0x000fe40003f46070 */
[----:B------:R-:W-:-:S11]  /*0210*/  MOV R23, R3 ;  /* 0x0000000300177202 */ /* 0x000fd60000000f00 */
[----:B------:R-:W0:Y:S01]  /*0220*/  @P2 LDC.64 R10, c[0x0][0x2d0] ;  /* 0x0000b400ff0a2b82 */ /* 0x000e220000000a00 */
[----:B------:R-:W-:-:S07]  /*0230*/  @P2 IMAD R9, R23, R7, R4 ;  /* 0x0000000717092224 */ /* 0x000fce00078e0204 */
[----:B------:R-:W1:Y:S08]  /*0240*/  @P2 LDC.64 R14, c[0x0][0x2d8] ;  /* 0x0000b600ff0e2b82 */ /* 0x000e700000000a00 */
[----:B------:R-:W2:Y:S08]  /*0250*/  @P2 LDC.64 R16, c[0x0][0x2e0] ;  /* 0x0000b800ff102b82 */ /* 0x000eb00000000a00 */
[----:B------:R-:W3:Y:S01]  /*0260*/  @P2 LDC.64 R12, c[0x0][0x2e8] ;  /* 0x0000ba00ff0c2b82 */ /* 0x000ee20000000a00 */
[----:B0-----:R-:W-:-:S06]  /*0270*/  @P2 IMAD.WIDE.U32 R10, R9, 0x4, R10 ;  /* 0x00000004090a2825 */ /* 0x001fcc00078e000a */
[----:B------:R0:W4:Y:S01]  /*0280*/  @P2 LDG.E R10, desc[UR6][R10.64] ;  /* 0x000000060a0a2981 */ /* 0x000122000c1e1900 */
[----:B-1----:R-:W-:-:S06]  /*0290*/  @P2 IMAD.WIDE.U32 R14, R9, 0x4, R14 ;  /* 0x00000004090e2825 */ /* 0x002fcc00078e000e */
[----:B------:R-:W5:Y:S01]  /*02a0*/  @P2 LDG.E R15, desc[UR6][R14.64] ;  /* 0x000000060e0f2981 */ /* 0x000f62000c1e1900 */
[----:B--2---:R-:W-:-:S06]  /*02b0*/  @P2 IMAD.WIDE.U32 R16, R9, 0x4, R16 ;  /* 0x0000000409102825 */ /* 0x004fcc00078e0010 */
[----:B------:R-:W2:Y:S01]  /*02c0*/  @P2 LDG.E R17, desc[UR6][R16.64] ;  /* 0x0000000610112981 */ /* 0x000ea2000c1e1900 */
[----:B---3--:R-:W-:-:S06]  /*02d0*/  @P2 IMAD.WIDE.U32 R12, R9, 0x4, R12 ;  /* 0x00000004090c2825 */ /* 0x008fcc00078e000c */
[----:B------:R-:W3:Y:S01]  /*02e0*/  @P2 LDG.E R12, desc[UR6][R12.64] ;  /* 0x000000060c0c2981 */ /* 0x000ee2000c1e1900 */
[----:B------:R-:W-:-:S04]  /*02f0*/  @P2 IADD3 R23, R23, 0x20, RZ ;  /* 0x0000002017172810 */ /* 0x000fc80007ffe0ff */
[CC--:B------:R-:W-:Y:S02]  /*0300*/  ISETP.GE.U32.AND P1, PT, R23.reuse, R8.reuse, PT ;  /* 0x000000081700720c */ /* 0x0c0fe40003f26070 */
[----:B------:R-:W-:-:S04]  /*0310*/  IADD3 R9, -R23, R8, RZ ;  /* 0x0000000817097210 */ /* 0x000fc80007ffe1ff */
[----:B------:R-:W-:Y:S02]  /*0320*/  ISETP.LE.U32.OR P1, PT, R9, 0x60, P1 ;  /* 0x000000600900780c */ /* 0x000fe40000f23470 */
[----:B------:R-:W-:Y:S02]  /*0330*/  MOV R19, RZ ;  /* 0x000000ff00137202 */ /* 0x000fe40000000f00 */
[----:B------:R-:W-:Y:S02]  /*0340*/  MOV R20, RZ ;  /* 0x000000ff00147202 */ /* 0x000fe40000000f00 */
[----:B------:R-:W-:Y:S02]  /*0350*/  MOV R22, RZ ;  /* 0x000000ff00167202 */ /* 0x000fe40000000f00 */
[----:B0-----:R-:W-:Y:S01]  /*0360*/  MOV R11, RZ ;  /* 0x000000ff000b7202 */ /* 0x001fe20000000f00 */
[----:B------:R-:W-:Y:S01]  /*0370*/  BSSY B1, `(.L_x_151) ;  /* 0x0000047000017945 */ /* 0x000fe20003800000 */
[----:B----4-:R-:W-:Y:S01]  /*0380*/  @P2 FADD.FTZ R19, R19, R10 ;  /* 0x0000000a13132221 */ /* 0x010fe20000010000 */
[----:B-----5:R-:W-:Y:S01]  /*0390*/  @P2 FADD.FTZ R20, R20, R15 ;  /* 0x0000000f14142221 */ /* 0x020fe20000010000 */
[----:B--2---:R-:W-:Y:S01]  /*03a0*/  @P2 FADD.FTZ R22, R22, R17 ;  /* 0x0000001116162221 */ /* 0x004fe20000010000 */
[----:B---3--:R-:W-:Y:S01]  /*03b0*/  @P2 FADD.FTZ R11, R11, R12 ;  /* 0x0000000c0b0b2221 */ /* 0x008fe20000010000 */
[----:B------:R-:W-:Y:S01]  /*03c0*/  PLOP3.LUT P2, PT, P2, PT, PT, 0x8, 0x0 ;  /* 0x000000000000781c */ /* 0x000fe2000174e170 */
[----:B------:R-:W-:-:S12]  /*03d0*/  @P1 BRA `(.L_x_152) ;  /* 0x0000000400001947 */ /* 0x000fd80003800000 */
[----:B------:R-:W-:Y:S02]  /*03e0*/  PLOP3.LUT P2, PT, PT, PT, PT, 0x8, 0x0 ;  /* 0x000000000000781c */ /* 0x000fe40003f4e170 */
[----:B------:R-:W-:-:S11]  /*03f0*/  IADD3 R12, R8, -0x60, RZ ;  /* 0xffffffa0080c7810 */ /* 0x000fd60007ffe0ff */
.L_x_153:
[----:B------:R-:W0:Y:S01]  /*0400*/  LDC.64 R16, c[0x0][0x2d0] ;  /* 0x0000b400ff107b82 */ /* 0x000e220000000a00 */
[C---:B------:R-:W-:Y:S01]  /*0410*/  IADD3 R25, R23.reuse, 0x20, RZ ;  /* 0x0000002017197810 */ /* 0x040fe20007ffe0ff */
[C---:B------:R-:W-:Y:S01]  /*0420*/  IMAD R21, R23.reuse, R7, R4 ;  /* 0x0000000717157224 */ /* 0x040fe200078e0204 */
[----:B------:R-:W-:-:S03]  /*0430*/  IADD3 R9, R23, 0x40, RZ ;  /* 0x0000004017097810 */ /* 0x000fc60007ffe0ff */
[-CC-:B------:R-:W-:Y:S02]  /*0440*/  IMAD R25, R25, R7.reuse, R4.reuse ;  /* 0x0000000719197224 */ /* 0x180fe400078e0204 */
[----:B------:R-:W-:Y:S02]  /*0450*/  IMAD R9, R9, R7, R4 ;  /* 0x0000000709097224 */ /* 0x000fe400078e0204 */
[----:B0-----:R-:W-:-:S04]  /*0460*/  IMAD.WIDE.U32 R28, R21, 0x4, R16 ;  /* 0x00000004151c7825 */ /* 0x001fc800078e0010 */
[--C-:B------:R-:W-:Y:S01]  /*0470*/  IMAD.WIDE.U32 R14, R25, 0x4, R16.reuse ;  /* 0x00000004190e7825 */ /* 0x100fe200078e0010 */
[----:B------:R-:W2:Y:S03]  /*0480*/  LDG.E R24, desc[UR6][R28.64] ;  /* 0x000000061c187981 */ /* 0x000ea6000c1e1900 */
[----:B------:R-:W-:Y:S01]  /*0490*/  IMAD.WIDE.U32 R26, R9, 0x4, R16 ;  /* 0x00000004091a7825 */ /* 0x000fe200078e0010 */
[----:B------:R0:W3:Y:S04]  /*04a0*/  LDG.E R10, desc[UR6][R14.64] ;  /* 0x000000060e0a7981 */ /* 0x0000e8000c1e1900 */
[----:B------:R1:W4:Y:S01]  /*04b0*/  LDG.E R18, desc[UR6][R26.64] ;  /* 0x000000061a127981 */ /* 0x000322000c1e1900 */
[----:B0-----:R-:W0:Y:S02]  /*04c0*/  LDC.64 R14, c[0x0][0x2d8] ;  /* 0x0000b600ff0e7b82 */ /* 0x001e240000000a00 */
[----:B0-----:R-:W-:-:S06]  /*04d0*/  IMAD.WIDE.U32 R28, R21, 0x4, R14 ;  /* 0x00000004151c7825 */ /* 0x001fcc00078e000e */
[----:B------:R-:W5:Y:S01]  /*04e0*/  LDG.E R29, desc[UR6][R28.64] ;  /* 0x000000061c1d7981 */ /* 0x000f62000c1e1900 */
[----:B------:R-:W-:-:S05]  /*04f0*/  IADD3 R13, R23, 0x60, RZ ;  /* 0x00000060170d7810 */ /* 0x000fca0007ffe0ff */
[----:B-1----:R-:W-:-:S04]  /*0500*/  IMAD R27, R13, R7, R4 ;  /* 0x000000070d1b7224 */ /* 0x002fc800078e0204 */
[----:B------:R-:W-:-:S05]  /*0510*/  IMAD.WIDE.U32 R16, R27, 0x4, R16 ;  /* 0x000000041b107825 */ /* 0x000fca00078e0010 */
[----:B------:R0:W5:Y:S02]  /*0520*/  LDG.E R13, desc[UR6][R16.64] ;  /* 0x00000006100d7981 */ /* 0x000164000c1e1900 */
[----:B0-----:R-:W-:-:S04]  /*0530*/  IMAD.WIDE.U32 R16, R25, 0x4, R14 ;  /* 0x0000000419107825 */ /* 0x001fc800078e000e */
[----:B--2---:R-:W-:Y:S02]  /*0540*/  FADD.FTZ R19, R24, R19 ;  /* 0x0000001318137221 */ /* 0x004fe40000010000 */
[----:B------:R0:W2:Y:S02]  /*0550*/  LDG.E R24, desc[UR6][R16.64] ;  /* 0x0000000610187981 */ /* 0x0000a4000c1e1900 */
[----:B---3--:R-:W-:-:S04]  /*0560*/  FADD.FTZ R19, R19, R10 ;  /* 0x0000000a13137221 */ /* 0x008fc80000010000 */
[----:B----4-:R-:W-:Y:S01]  /*0570*/  FADD.FTZ R18, R19, R18 ;  /* 0x0000001213127221 */ /* 0x010fe20000010000 */
[----:B0-----:R-:W-:-:S05]  /*0580*/  IMAD.WIDE.U32 R16, R9, 0x4, R14 ;  /* 0x0000000409107825 */ /* 0x001fca00078e000e */
[----:B------:R0:W3:Y:S02]  /*0590*/  LDG.E R19, desc[UR6][R16.64] ;  /* 0x0000000610137981 */ /* 0x0000e4000c1e1900 */
[----:B0-----:R-:W0:Y:S01]  /*05a0*/  LDC.64 R16, c[0x0][0x2e0] ;  /* 0x0000b800ff107b82 */ /* 0x001e220000000a00 */
[----:B-----5:R-:W-:Y:S01]  /*05b0*/  FADD.FTZ R20, R29, R20 ;  /* 0x000000141d147221 */ /* 0x020fe20000010000 */
[----:B0-----:R-:W-:-:S05]  /*05c0*/  IMAD.WIDE.U32 R28, R21, 0x4, R16 ;  /* 0x00000004151c7825 */ /* 0x001fca00078e0010 */
[----:B------:R0:W4:Y:S02]  /*05d0*/  LDG.E R26, desc[UR6][R28.64] ;  /* 0x000000061c1a7981 */ /* 0x000124000c1e1900 */
[----:B0-----:R-:W-:-:S06]  /*05e0*/  IMAD.WIDE.U32 R28, R25, 0x4, R16 ;  /* 0x00000004191c7825 */ /* 0x001fcc00078e0010 */
[----:B------:R-:W5:Y:S01]  /*05f0*/  LDG.E R29, desc[UR6][R28.64] ;  /* 0x000000061c1d7981 */ /* 0x000f62000c1e1900 */
[----:B------:R-:W-:-:S05]  /*0600*/  IMAD.WIDE.U32 R14, R27, 0x4, R14 ;  /* 0x000000041b0e7825 */ /* 0x000fca00078e000e */
[----:B------:R0:W3:Y:S02]  /*0610*/  LDG.E R10, desc[UR6][R14.64] ;  /* 0x000000060e0a7981 */ /* 0x0000e4000c1e1900 */
[----:B0-----:R-:W-:-:S04]  /*0620*/  IMAD.WIDE.U32 R14, R9, 0x4, R16 ;  /* 0x00000004090e7825 */ /* 0x001fc800078e0010 */
[----:B------:R-:W-:-:S06]  /*0630*/  IMAD.WIDE.U32 R16, R27, 0x4, R16 ;  /* 0x000000041b107825 */ /* 0x000fcc00078e0010 */
[----:B------:R-:W3:Y:S01]  /*0640*/  LDG.E R16, desc[UR6][R16.64] ;  /* 0x0000000610107981 */ /* 0x000ee2000c1e1900 */
[----:B--2---:R-:W-:-:S03]  /*0650*/  FADD.FTZ R20, R20, R24 ;  /* 0x0000001814147221 */ /* 0x004fc60000010000 */
[----:B------:R0:W2:Y:S02]  /*0660*/  LDG.E R24, desc[UR6][R14.64] ;  /* 0x000000060e187981 */ /* 0x0000a4000c1e1900 */
[----:B0-----:R-:W0:Y:S01]  /*0670*/  LDC.64 R14, c[0x0][0x2e8] ;  /* 0x0000ba00ff0e7b82 */ /* 0x001e220000000a00 */
[----:B----4-:R-:W-:-:S04]  /*0680*/  FADD.FTZ R22, R26, R22 ;  /* 0x000000161a167221 */ /* 0x010fc80000010000 */
[----:B-----5:R-:W-:Y:S01]  /*0690*/  FADD.FTZ R22, R22, R29 ;  /* 0x0000001d16167221 */ /* 0x020fe20000010000 */
[----:B0-----:R-:W-:-:S05]  /*06a0*/  IMAD.WIDE.U32 R28, R21, 0x4, R14 ;  /* 0x00000004151c7825 */ /* 0x001fca00078e000e */
[----:B------:R0:W4:Y:S02]  /*06b0*/  LDG.E R26, desc[UR6][R28.64] ;  /* 0x000000061c1a7981 */ /* 0x000124000c1e1900 */
[----:B0-----:R-:W-:-:S05]  /*06c0*/  IMAD.WIDE.U32 R28, R25, 0x4, R14 ;  /* 0x00000004191c7825 */ /* 0x001fca00078e000e */
[----:B------:R0:W5:Y:S02]  /*06d0*/  LDG.E R21, desc[UR6][R28.64] ;  /* 0x000000061c157981 */ /* 0x000164000c1e1900 */
[----:B0-----:R-:W-:-:S04]  /*06e0*/  IMAD.WIDE.U32 R28, R9, 0x4, R14 ;  /* 0x00000004091c7825 */ /* 0x001fc800078e000e */
[----:B------:R-:W-:Y:S01]  /*06f0*/  IMAD.WIDE.U32 R14, R27, 0x4, R14 ;  /* 0x000000041b0e7825 */ /* 0x000fe200078e000e */
[----:B------:R-:W5:Y:S05]  /*0700*/  LDG.E R25, desc[UR6][R28.64] ;  /* 0x000000061c197981 */ /* 0x000f6a000c1e1900 */
[----:B------:R-:W5:Y:S01]  /*0710*/  LDG.E R14, desc[UR6][R14.64] ;  /* 0x000000060e0e7981 */ /* 0x000f62000c1e1900 */
[----:B------:R-:W-:-:S04]  /*0720*/  IADD3 R23, R23, 0x80, RZ ;  /* 0x0000008017177810 */ /* 0x000fc80007ffe0ff */
[----:B------:R-:W-:Y:S01]  /*0730*/  ISETP.GE.U32.AND P1, PT, R23, R12, PT ;  /* 0x0000000c1700720c */ /* 0x000fe20003f26070 */
[----:B---3--:R-:W-:Y:S01]  /*0740*/  FADD.FTZ R9, R20, R19 ;  /* 0x0000001314097221 */ /* 0x008fe20000010000 */
[----:B------:R-:W-:-:S03]  /*0750*/  FADD.FTZ R19, R18, R13 ;  /* 0x0000000d12137221 */ /* 0x000fc60000010000 */
[----:B------:R-:W-:Y:S01]  /*0760*/  FADD.FTZ R20, R9, R10 ;  /* 0x0000000a09147221 */ /* 0x000fe20000010000 */
[----:B----4-:R-:W-:Y:S01]  /*0770*/  FADD.FTZ R26, R26, R11 ;  /* 0x0000000b1a1a7221 */ /* 0x010fe20000010000 */
[----:B--2---:R-:W-:-:S04]  /*0780*/  FADD.FTZ R11, R22, R24 ;  /* 0x00000018160b7221 */ /* 0x004fc80000010000 */
[----:B------:R-:W-:Y:S01]  /*0790*/  FADD.FTZ R22, R11, R16 ;  /* 0x000000100b167221 */ /* 0x000fe20000010000 */
[----:B-----5:R-:W-:-:S04]  /*07a0*/  FADD.FTZ R21, R26, R21 ;  /* 0x000000151a157221 */ /* 0x020fc80000010000 */
[----:B------:R-:W-:-:S04]  /*07b0*/  FADD.FTZ R21, R21, R25 ;  /* 0x0000001915157221 */ /* 0x000fc80000010000 */
[----:B------:R-:W-:Y:S01]  /*07c0*/  FADD.FTZ R11, R21, R14 ;  /* 0x0000000e150b7221 */ /* 0x000fe20000010000 */
[----:B------:R-:W-:Y:S06]  /*07d0*/  @!P1 BRA `(.L_x_153) ;  /* 0xfffffffc00089947 */ /* 0x000fec000383ffff */
.L_x_152:
[----:B------:R-:W-:Y:S05]  /*07e0*/  BSYNC B1 ;  /* 0x0000000000017941 */ /* 0x000fea0003800000 */
.L_x_151:
[----:B------:R-:W-:Y:S01]  /*07f0*/  IMAD.IADD R9, R8, 0x1, -R23 ;  /* 0x0000000108097824 */ /* 0x000fe200078e0a17 */
[----:B------:R-:W-:Y:S01]  /*0800*/  ISETP.GE.U32.AND P1, PT, R23, R8, PT ;  /* 0x000000081700720c */ /* 0x000fe20003f26070 */
[----:B------:R-:W-:Y:S03]  /*0810*/  BSSY B1, `(.L_x_154) ;  /* 0x0000024000017945 */ /* 0x000fe60003800000 */
[----:B------:R-:W-:-:S13]  /*0820*/  ISETP.LE.U32.OR P1, PT, R9, 0x20, P1 ;  /* 0x000000200900780c */ /* 0x000fda0000f23470 */
[----:B------:R-:W-:Y:S05]  /*0830*/  @P1 BRA `(.L_x_155) ;  /* 0x0000000000841947 */ /* 0x000fea0003800000 */
[----:B------:R-:W0:Y:S01]  /*0840*/  LDC.64 R12, c[0x0][0x2d0] ;  /* 0x0000b400ff0c7b82 */ /* 0x000e220000000a00 */
[C---:B------:R-:W-:Y:S01]  /*0850*/  IADD3 R29, R23.reuse, 0x20, RZ ;  /* 0x00000020171d7810 */ /* 0x040fe20007ffe0ff */
[----:B------:R-:W-:-:S04]  /*0860*/  IMAD R18, R23, R7, R4 ;  /* 0x0000000717127224 */ /* 0x000fc800078e0204 */
[----:B------:R-:W-:Y:S02]  /*0870*/  IMAD R29, R29, R7, R4 ;  /* 0x000000071d1d7224 */ /* 0x000fe400078e0204 */
[----:B------:R-:W1:Y:S08]  /*0880*/  LDC.64 R16, c[0x0][0x2e0] ;  /* 0x0000b800ff107b82 */ /* 0x000e700000000a00 */
[----:B------:R-:W2:Y:S08]  /*0890*/  LDC.64 R24, c[0x0][0x2d8] ;  /* 0x0000b600ff187b82 */ /* 0x000eb00000000a00 */
[----:B------:R-:W3:Y:S01]  /*08a0*/  LDC.64 R14, c[0x0][0x2e8] ;  /* 0x0000ba00ff0e7b82 */ /* 0x000ee20000000a00 */
[----:B0-----:R-:W-:-:S04]  /*08b0*/  IMAD.WIDE.U32 R26, R18, 0x4, R12 ;  /* 0x00000004121a7825 */ /* 0x001fc800078e000c */
[----:B------:R-:W-:Y:S01]  /*08c0*/  IMAD.WIDE.U32 R12, R29, 0x4, R12 ;  /* 0x000000041d0c7825 */ /* 0x000fe200078e000c */
[----:B------:R2:W4:Y:S04]  /*08d0*/  LDG.E R10, desc[UR6][R26.64] ;  /* 0x000000061a0a7981 */ /* 0x000528000c1e1900 */
[----:B------:R1:W5:Y:S01]  /*08e0*/  LDG.E R9, desc[UR6][R12.64] ;  /* 0x000000060c097981 */ /* 0x000362000c1e1900 */
[----:B--2---:R-:W-:-:S04]  /*08f0*/  IMAD.WIDE.U32 R26, R18, 0x4, R24 ;  /* 0x00000004121a7825 */ /* 0x004fc800078e0018 */
[----:B-1----:R-:W-:Y:S02]  /*0900*/  IMAD.WIDE.U32 R12, R18, 0x4, R16 ;  /* 0x00000004120c7825 */ /* 0x002fe400078e0010 */
[----:B------:R-:W2:Y:S04]  /*0910*/  LDG.E R27, desc[UR6][R26.64] ;  /* 0x000000061a1b7981 */ /* 0x000ea8000c1e1900 */
[----:B------:R3:W2:Y:S01]  /*0920*/  LDG.E R21, desc[UR6][R12.64] ;  /* 0x000000060c157981 */ /* 0x0006a2000c1e1900 */
[----:B------:R-:W-:-:S04]  /*0930*/  IMAD.WIDE.U32 R24, R29, 0x4, R24 ;  /* 0x000000041d187825 */ /* 0x000fc800078e0018 */
[C---:B------:R-:W-:Y:S02]  /*0940*/  IMAD.WIDE.U32 R16, R29.reuse, 0x4, R16 ;  /* 0x000000041d107825 */ /* 0x040fe400078e0010 */
[----:B------:R-:W2:Y:S02]  /*0950*/  LDG.E R25, desc[UR6][R24.64] ;  /* 0x0000000618197981 */ /* 0x000ea4000c1e1900 */
[--C-:B---3--:R-:W-:Y:S02]  /*0960*/  IMAD.WIDE.U32 R12, R18, 0x4, R14.reuse ;  /* 0x00000004120c7825 */ /* 0x108fe400078e000e */
[----:B------:R-:W3:Y:S02]  /*0970*/  LDG.E R16, desc[UR6][R16.64] ;  /* 0x0000000610107981 */ /* 0x000ee4000c1e1900 */
[----:B------:R-:W-:Y:S02]  /*0980*/  IMAD.WIDE.U32 R14, R29, 0x4, R14 ;  /* 0x000000041d0e7825 */ /* 0x000fe400078e000e */
[----:B------:R-:W3:Y:S04]  /*0990*/  LDG.E R18, desc[UR6][R12.64] ;  /* 0x000000060c127981 */ /* 0x000ee8000c1e1900 */
[----:B------:R-:W3:Y:S01]  /*09a0*/  LDG.E R14, desc[UR6][R14.64] ;  /* 0x000000060e0e7981 */ /* 0x000ee2000c1e1900 */
[----:B------:R-:W-:-:S02]  /*09b0*/  PLOP3.LUT P2, PT, PT, PT, PT, 0x8, 0x0 ;  /* 0x000000000000781c */ /* 0x000fc40003f4e170 */
[----:B------:R-:W-:Y:S01]  /*09c0*/  IADD3 R23, R23, 0x40, RZ ;  /* 0x0000004017177810 */ /* 0x000fe20007ffe0ff */
[----:B----4-:R-:W-:-:S04]  /*09d0*/  FADD.FTZ R10, R19, R10 ;  /* 0x0000000a130a7221 */ /* 0x010fc80000010000 */
[----:B-----5:R-:W-:Y:S01]  /*09e0*/  FADD.FTZ R19, R10, R9 ;  /* 0x000000090a137221 */ /* 0x020fe20000010000 */
[----:B--2---:R-:W-:Y:S01]  /*09f0*/  FADD.FTZ R20, R20, R27 ;  /* 0x0000001b14147221 */ /* 0x004fe20000010000 */
[----:B------:R-:W-:-:S03]  /*0a00*/  FADD.FTZ R21, R22, R21 ;  /* 0x0000001516157221 */ /* 0x000fc60000010000 */
[----:B------:R-:W-:Y:S01]  /*0a10*/  FADD.FTZ R20, R20, R25 ;  /* 0x0000001914147221 */ /* 0x000fe20000010000 */
[----:B---3--:R-:W-:Y:S01]  /*0a20*/  FADD.FTZ R22, R21, R16 ;  /* 0x0000001015167221 */ /* 0x008fe20000010000 */
[----:B------:R-:W-:-:S04]  /*0a30*/  FADD.FTZ R11, R11, R18 ;  /* 0x000000120b0b7221 */ /* 0x000fc80000010000 */
[----:B------:R-:W-:-:S07]  /*0a40*/  FADD.FTZ R11, R11, R14 ;  /* 0x0000000e0b0b7221 */ /* 0x000fce0000010000 */
.L_x_155:
[----:B------:R-:W-:Y:S05]  /*0a50*/  BSYNC B1 ;  /* 0x0000000000017941 */ /* 0x000fea0003800000 */
.L_x_154:
[----:B------:R-:W-:Y:S01]  /*0a60*/  ISETP.LT.U32.OR P2, PT, R23, R8, P2 ;  /* 0x000000081700720c */ /* 0x000fe20001741470 */
[----:B------:R-:W-:-:S12]  /*0a70*/  BSSY B1, `(.L_x_150) ;  /* 0x0000013000017945 */ /* 0x000fd80003800000 */
[----:B------:R-:W-:Y:S05]  /*0a80*/  @!P2 BRA `(.L_x_156) ;  /* 0x000000000044a947 */ /* 0x000fea0003800000 */
[----:B------:R-:W0:Y:S01]  /*0a90*/  LDC.64 R16, c[0x0][0x2d0] ;  /* 0x0000b400ff107b82 */ /* 0x000e220000000a00 */
[----:B------:R-:W-:-:S07]  /*0aa0*/  IMAD R21, R23, R7, R4 ;  /* 0x0000000717157224 */ /* 0x000fce00078e0204 */
[----:B------:R-:W1:Y:S08]  /*0ab0*/  LDC.64 R14, c[0x0][0x2d8] ;  /* 0x0000b600ff0e7b82 */ /* 0x000e700000000a00 */
[----:B------:R-:W2:Y:S08]  /*0ac0*/  LDC.64 R8, c[0x0][0x2e0] ;  /* 0x0000b800ff087b82 */ /* 0x000eb00000000a00 */
[----:B------:R-:W3:Y:S01]  /*0ad0*/  LDC.64 R12, c[0x0][0x2e8] ;  /* 0x0000ba00ff0c7b82 */ /* 0x000ee20000000a00 */
[----:B0-----:R-:W-:-:S06]  /*0ae0*/  IMAD.WIDE.U32 R16, R21, 0x4, R16 ;  /* 0x0000000415107825 */ /* 0x001fcc00078e0010 */
[----:B------:R-:W4:Y:S01]  /*0af0*/  LDG.E R16, desc[UR6][R16.64] ;  /* 0x0000000610107981 */ /* 0x000f22000c1e1900 */
[----:B-1----:R-:W-:-:S06]  /*0b00*/  IMAD.WIDE.U32 R14, R21, 0x4, R14 ;  /* 0x00000004150e7825 */ /* 0x002fcc00078e000e */
[----:B------:R-:W5:Y:S01]  /*0b10*/  LDG.E R15, desc[UR6][R14.64] ;  /* 0x000000060e0f7981 */ /* 0x000f62000c1e1900 */
[----:B--2---:R-:W-:-:S06]  /*0b20*/  IMAD.WIDE.U32 R8, R21, 0x4, R8 ;  /* 0x0000000415087825 */ /* 0x004fcc00078e0008 */
[----:B------:R-:W2:Y:S01]  /*0b30*/  LDG.E R9, desc[UR6][R8.64] ;  /* 0x0000000608097981 */ /* 0x000ea2000c1e1900 */
[----:B---3--:R-:W-:-:S06]  /*0b40*/  IMAD.WIDE.U32 R12, R21, 0x4, R12 ;  /* 0x00000004150c7825 */ /* 0x008fcc00078e000c */
[----:B------:R-:W3:Y:S01]  /*0b50*/  LDG.E R12, desc[UR6][R12.64] ;  /* 0x000000060c0c7981 */ /* 0x000ee2000c1e1900 */
[----:B----4-:R-:W-:Y:S01]  /*0b60*/  FADD.FTZ R19, R19, R16 ;  /* 0x0000001013137221 */ /* 0x010fe20000010000 */
[----:B-----5:R-:W-:Y:S01]  /*0b70*/  FADD.FTZ R20, R20, R15 ;  /* 0x0000000f14147221 */ /* 0x020fe20000010000 */
[----:B--2---:R-:W-:Y:S01]  /*0b80*/  FADD.FTZ R22, R22, R9 ;  /* 0x0000000916167221 */ /* 0x004fe20000010000 */
[----:B---3--:R-:W-:-:S07]  /*0b90*/  FADD.FTZ R11, R11, R12 ;  /* 0x0000000c0b0b7221 */ /* 0x008fce0000010000 */
.L_x_156:
[----:B------:R-:W-:Y:S05]  /*0ba0*/  BSYNC B1 ;  /* 0x0000000000017941 */ /* 0x000fea0003800000 */
.L_x_150:
[----:B------:R-:W-:Y:S05]  /*0bb0*/  BSYNC B0 ;  /* 0x0000000000007941 */ /* 0x000fea0003800000 */
.L_x_149:
[----:B------:R-:W-:Y:S01]  /*0bc0*/  ISETP.GT.U32.AND P1, PT, R0, 0x3ff, PT ;  /* 0x000003ff0000780c */ /* 0x000fe20003f24070 */
[----:B------:R0:W-:Y:S01]  /*0bd0*/  STS [R6], R20 ;  /* 0x0000001406007388 */ /* 0x0001e20000000800 */
[----:B------:R-:W-:Y:S05]  /*0be0*/  WARPSYNC.ALL ;  /* 0x0000000000007948 */ /* 0x000fea0003800000 */
[----:B------:R0:W-:Y:S04]  /*0bf0*/  STS [R6+0x1000], R19 ;  /* 0x0010001306007388 */ /* 0x0001e80000000800 */
[----:B------:R0:W-:Y:S04]  /*0c00*/  STS [R6+0x2000], R11 ;  /* 0x0020000b06007388 */ /* 0x0001e80000000800 */
[----:B------:R0:W-:Y:S01]  /*0c10*/  STS [R6+0x3000], R22 ;  /* 0x0030001606007388 */ /* 0x0001e20000000800 */
[----:B------:R-:W-:Y:S06]  /*0c20*/  BAR.SYNC.DEFER_BLOCKING 0x0 ;  /* 0x0000000000007b1d */ /* 0x000fec0000010000 */
[----:B------:R-:W-:Y:S05]  /*0c30*/  @P1 BRA `(.L_x_157) ;  /* 0x0000000000e01947 */ /* 0x000fea0003800000 */
[----:B------:R-:W-:Y:S01]  /*0c40*/  LOP3.LUT R9, R3, 0x1f, R0, 0x78, !PT ;  /* 0x0000001f03097812 */ /* 0x000fe200078e7800 */
[----:B------:R-:W-:Y:S01]  /*0c50*/  UMOV UR5, 0xffffffff ;  /* 0xffffffff00057882 */ /* 0x000fe20000000000 */
[C---:B------:R-:W-:Y:S02]  /*0c60*/  ISETP.NE.AND P1, PT, R2.reuse, RZ, PT ;  /* 0x000000ff0200720c */ /* 0x040fe40003f25270 */
[----:B------:R-:W-:-:S04]  /*0c70*/  LEA R9, R2, R9, 0x5 ;  /* 0x0000000902097211 */ /* 0x000fc800078e28ff */
[----:B0-----:R-:W-:-:S05]  /*0c80*/  LEA R11, R9, UR4, 0x2 ;  /* 0x00000004090b7c11 */ /* 0x001fca000f8e10ff */
[----:B------:R0:W1:Y:S04]  /*0c90*/  LDS R15, [R11] ;  /* 0x000000000b0f7984 */ /* 0x0000680000000800 */
[----:B------:R0:W2:Y:S04]  /*0ca0*/  LDS R9, [R11+0x3000] ;  /* 0x003000000b097984 */ /* 0x0000a80000000800 */
[----:B------:R0:W3:Y:S04]  /*0cb0*/  LDS R8, [R11+0x2000] ;  /* 0x002000000b087984 */ /* 0x0000e80000000800 */
[----:B------:R0:W4:Y:S01]  /*0cc0*/  LDS R10, [R11+0x1000] ;  /* 0x001000000b0a7984 */ /* 0x0001220000000800 */
[----:B------:R-:W-:Y:S05]  /*0cd0*/  BRA.DIV UR5, `(.L_x_158) ;  /* 0x0000000605407947 */ /* 0x000fea000b800000 */
[----:B----4-:R-:W0:Y:S04]  /*0ce0*/  SHFL.BFLY PT, R17, R10, 0x1, 0x1f ;  /* 0x0c201f000a117f89 */ /* 0x010e2800000e0000 */
[----:B-1----:R-:W1:Y:S04]  /*0cf0*/  SHFL.BFLY PT, R16, R15, 0x1, 0x1f ;  /* 0x0c201f000f107f89 */ /* 0x002e6800000e0000 */
[----:B--2---:R-:W2:Y:S04]  /*0d00*/  SHFL.BFLY PT, R18, R9, 0x1, 0x1f ;  /* 0x0c201f0009127f89 */ /* 0x004ea800000e0000 */
[----:B---3--:R-:W3:Y:S01]  /*0d10*/  SHFL.BFLY PT, R19, R8, 0x1, 0x1f ;  /* 0x0c201f0008137f89 */ /* 0x008ee200000e0000 */
[----:B0-----:R-:W-:Y:S01]  /*0d20*/  FADD.FTZ R11, R10, R17 ;  /* 0x000000110a0b7221 */ /* 0x001fe20000010000 */
[----:B-1----:R-:W-:-:S04]  /*0d30*/  FADD.FTZ R16, R15, R16 ;  /* 0x000000100f107221 */ /* 0x002fc80000010000 */
[----:B------:R-:W0:Y:S01]  /*0d40*/  SHFL.BFLY PT, R17, R11, 0x2, 0x1f ;  /* 0x0c401f000b117f89 */ /* 0x000e2200000e0000 */
[----:B--2---:R-:W-:Y:S01]  /*0d50*/  FADD.FTZ R20, R9, R18 ;  /* 0x0000001209147221 */ /* 0x004fe20000010000 */
[----:B---3--:R-:W-:-:S04]  /*0d60*/  FADD.FTZ R23, R8, R19 ;  /* 0x0000001308177221 */ /* 0x008fc80000010000 */
[----:B------:R-:W1:Y:S04]  /*0d70*/  SHFL.BFLY PT, R21, R20, 0x2, 0x1f ;  /* 0x0c401f0014157f89 */ /* 0x000e6800000e0000 */
[----:B------:R-:W2:Y:S04]  /*0d80*/  SHFL.BFLY PT, R19, R16, 0x2, 0x1f ;  /* 0x0c401f0010137f89 */ /* 0x000ea800000e0000 */
[----:B------:R-:W3:Y:S01]  /*0d90*/  SHFL.BFLY PT, R22, R23, 0x2, 0x1f ;  /* 0x0c401f0017167f89 */ /* 0x000ee200000e0000 */
[----:B0-----:R-:W-:-:S05]  /*0da0*/  FADD.FTZ R10, R11, R17 ;  /* 0x000000110b0a7221 */ /* 0x001fca0000010000 */
[----:B------:R-:W0:Y:S01]  /*0db0*/  SHFL.BFLY PT, R17, R10, 0x4, 0x1f ;  /* 0x0c801f000a117f89 */ /* 0x000e2200000e0000 */
[----:B-1----:R-:W-:Y:S01]  /*0dc0*/  FADD.FTZ R9, R20, R21 ;  /* 0x0000001514097221 */ /* 0x002fe20000010000 */
        /* <DEDUP_REMOVED lines=14> */
[----:B------:R0:W4:Y:S01]  /*0eb0*/  SHFL.BFLY PT, R10, R11, 0x10, 0x1f ;  /* 0x0e001f000b0a7f89 */ /* 0x00012200000e0000 */
[----:B-1----:R-:W-:Y:S01]  /*0ec0*/  FADD.FTZ R18, R22, R23 ;  /* 0x0000001716127221 */ /* 0x002fe20000010000 */
[----:B--2---:R-:W-:-:S04]  /*0ed0*/  FADD.FTZ R16, R20, R21 ;  /* 0x0000001514107221 */ /* 0x004fc80000010000 */
[----:B------:R0:W1:Y:S01]  /*0ee0*/  SHFL.BFLY PT, R9, R18, 0x10, 0x1f ;  /* 0x0e001f0012097f89 */ /* 0x00006200000e0000 */
[----:B---3--:R-:W-:-:S03]  /*0ef0*/  FADD.FTZ R25, R24, R25 ;  /* 0x0000001918197221 */ /* 0x008fc60000010000 */
[----:B------:R0:W2:Y:S04]  /*0f00*/  SHFL.BFLY PT, R15, R16, 0x10, 0x1f ;  /* 0x0e001f00100f7f89 */ /* 0x0000a800000e0000 */
[----:B----4-:R0:W3:Y:S02]  /*0f10*/  SHFL.BFLY PT, R17, R25, 0x10, 0x1f ;  /* 0x0e001f0019117f89 */ /* 0x0100e400000e0000 */
.L_x_182:
[----:B------:R-:W-:Y:S01]  /*0f20*/  @!P1 SHF.R.U32.HI R8, RZ, 0x3, R0 ;  /* 0x00000003ff089819 */ /* 0x000fe20000011600 */
[----:B--2---:R-:W-:Y:S01]  /*0f30*/  FADD.FTZ R15, R16, R15 ;  /* 0x0000000f100f7221 */ /* 0x004fe20000010000 */
[----:B------:R-:W-:Y:S01]  /*0f40*/  FADD.FTZ R10, R11, R10 ;  /* 0x0000000a0b0a7221 */ /* 0x000fe20000010000 */
[----:B---3--:R-:W-:Y:S01]  /*0f50*/  FADD.FTZ R17, R25, R17 ;  /* 0x0000001119117221 */ /* 0x008fe20000010000 */
[----:B------:R-:W-:Y:S01]  /*0f60*/  @!P1 LOP3.LUT R8, R8, 0x1ffffffc, RZ, 0xc0, !PT ;  /* 0x1ffffffc08089812 */ /* 0x000fe200078ec0ff */
[----:B-1----:R-:W-:-:S04]  /*0f70*/  FADD.FTZ R9, R18, R9 ;  /* 0x0000000912097221 */ /* 0x002fc80000010000 */
[----:B------:R1:W-:Y:S04]  /*0f80*/  @!P1 STS [R8+UR4+0x4000], R15 ;  /* 0x0040000f08009988 */ /* 0x0003e80008000804 */
[----:B------:R1:W-:Y:S04]  /*0f90*/  @!P1 STS [R8+UR4+0x4080], R10 ;  /* 0x0040800a08009988 */ /* 0x0003e80008000804 */
[----:B------:R1:W-:Y:S04]  /*0fa0*/  @!P1 STS [R8+UR4+0x4100], R17 ;  /* 0x0041001108009988 */ /* 0x0003e80008000804 */
[----:B------:R1:W-:Y:S02]  /*0fb0*/  @!P1 STS [R8+UR4+0x4180], R9 ;  /* 0x0041800908009988 */ /* 0x0003e40008000804 */
.L_x_157:
[----:B-1----:R-:W-:Y:S01]  /*0fc0*/  SHF.L.U32 R8, R5, 0x1, RZ ;  /* 0x0000000105087819 */ /* 0x002fe200000006ff */
[----:B------:R-:W-:Y:S05]  /*0fd0*/  WARPSYNC.ALL ;  /* 0x0000000000007948 */ /* 0x000fea0003800000 */
[----:B------:R-:W-:Y:S01]  /*0fe0*/  BAR.SYNC.DEFER_BLOCKING 0x0 ;  /* 0x0000000000007b1d */ /* 0x000fe20000010000 */
[----:B------:R-:W-:-:S05]  /*0ff0*/  ISETP.GE.U32.OR P1, PT, R8, R7, P0 ;  /* 0x000000070800720c */ /* 0x000fca0000726470 */
[----:B------:R-:W-:Y:S08]  /*1000*/  BSSY B0, `(.L_x_159) ;  /* 0x0000018000007945 */ /* 0x000ff00003800000 */
[----:B------:R-:W-:Y:S05]  /*1010*/  @P1 BRA `(.L_x_160) ;  /* 0x0000000000581947 */ /* 0x000fea0003800000 */
[----:B------:R-:W-:Y:S01]  /*1020*/  SHF.L.U32 R7, R0, 0x3, RZ ;  /* 0x0000000300077819 */ /* 0x000fe200000006ff */
[----:B0-----:R-:W0:Y:S03]  /*1030*/  LDC.64 R20, c[0x0][0x318] ;  /* 0x0000c600ff147b82 */ /* 0x001e260000000a00 */
[----:B------:R-:W-:-:S05]  /*1040*/  LOP3.LUT R24, R7, 0xf8, RZ, 0xc0, !PT ;  /* 0x000000f807187812 */ /* 0x000fca00078ec0ff */
[----:B------:R-:W1:Y:S01]  /*1050*/  LDS.64 R22, [R24+UR4+0x4000] ;  /* 0x0040000418167984 */ /* 0x000e620008000a00 */
[----:B------:R-:W2:Y:S03]  /*1060*/  LDC.64 R12, c[0x0][0x310] ;  /* 0x0000c400ff0c7b82 */ /* 0x000ea60000000a00 */
[----:B------:R-:W3:Y:S04]  /*1070*/  LDS.64 R14, [R24+UR4+0x4080] ;  /* 0x00408004180e7984 */ /* 0x000ee80008000a00 */
[----:B------:R-:W4:Y:S01]  /*1080*/  LDS.64 R16, [R24+UR4+0x4100] ;  /* 0x0041000418107984 */ /* 0x000f220008000a00 */
[----:B------:R-:W5:Y:S03]  /*1090*/  LDC.64 R10, c[0x0][0x328] ;  /* 0x0000ca00ff0a7b82 */ /* 0x000f660000000a00 */
[----:B------:R-:W4:Y:S01]  /*10a0*/  LDS.64 R18, [R24+UR4+0x4180] ;  /* 0x0041800418127984 */ /* 0x000f220008000a00 */
[----:B0-----:R-:W-:-:S04]  /*10b0*/  IMAD.WIDE.U32 R20, R5, 0x4, R20 ;  /* 0x0000000405147825 */ /* 0x001fc800078e0014 */
[----:B------:R-:W0:Y:S01]  /*10c0*/  LDC.64 R8, c[0x0][0x320] ;  /* 0x0000c800ff087b82 */ /* 0x000e220000000a00 */
[----:B--2---:R-:W-:-:S04]  /*10d0*/  IMAD.WIDE.U32 R12, R5, 0x4, R12 ;  /* 0x00000004050c7825 */ /* 0x004fc800078e000c */
[----:B-----5:R-:W-:Y:S01]  /*10e0*/  IMAD.WIDE.U32 R10, R5, 0x4, R10 ;  /* 0x00000004050a7825 */ /* 0x020fe200078e000a */
[----:B-1----:R-:W-:-:S03]  /*10f0*/  F2FP.BF16.F32.PACK_AB R7, R23, R22 ;  /* 0x000000161707723e */ /* 0x002fc600000010ff */
[----:B0-----:R-:W-:Y:S01]  /*1100*/  IMAD.WIDE.U32 R8, R5, 0x4, R8 ;  /* 0x0000000405087825 */ /* 0x001fe200078e0008 */
[----:B---3--:R-:W-:Y:S01]  /*1110*/  F2FP.BF16.F32.PACK_AB R15, R15, R14 ;  /* 0x0000000e0f0f723e */ /* 0x008fe200000010ff */
[----:B------:R1:W-:Y:S01]  /*1120*/  STG.E desc[UR6][R20.64], R7 ;  /* 0x0000000714007986 */ /* 0x0003e2000c101906 */
[----:B----4-:R-:W-:-:S03]  /*1130*/  F2FP.BF16.F32.PACK_AB R17, R17, R16 ;  /* 0x000000101111723e */ /* 0x010fc600000010ff */
[----:B------:R1:W-:Y:S01]  /*1140*/  STG.E desc[UR6][R12.64], R15 ;  /* 0x0000000f0c007986 */ /* 0x0003e2000c101906 */
[----:B------:R-:W-:-:S03]  /*1150*/  F2FP.BF16.F32.PACK_AB R19, R19, R18 ;  /* 0x000000121313723e */ /* 0x000fc600000010ff */
[----:B------:R1:W-:Y:S04]  /*1160*/  STG.E desc[UR6][R10.64], R17 ;  /* 0x000000110a007986 */ /* 0x0003e8000c101906 */
[----:B------:R1:W-:Y:S02]  /*1170*/  STG.E desc[UR6][R8.64], R19 ;  /* 0x0000001308007986 */ /* 0x0003e4000c101906 */
.L_x_160:
[----:B------:R-:W-:Y:S05]  /*1180*/  BSYNC B0 ;  /* 0x0000000000007941 */ /* 0x000fea0003800000 */
.L_x_159:
[C---:B------:R-:W-:Y:S02]  /*1190*/  ISETP.GT.U32.AND P1, PT, R4.reuse, -0x101, PT ;  /* 0xfffffeff0400780c */ /* 0x040fe40003f24070 */
[----:B------:R-:W-:Y:S02]  /*11a0*/  IADD3 R4, R4, 0x100, RZ ;  /* 0x0000010004047810 */ /* 0x000fe40007ffe0ff */
[----:B------:R-:W-:-:S09]  /*11b0*/  IADD3 R5, R5, 0x80, RZ ;  /* 0x0000008005057810 */ /* 0x000fd20007ffe0ff */
[----:B------:R-:W-:Y:S05]  /*11c0*/  @P1 BRA `(.L_x_161) ;  /* 0xffffffec00e41947 */ /* 0x000fea000383ffff */
[----:B------:R-:W-:Y:S05]  /*11d0*/  EXIT ;  /* 0x000000000000794d */ /* 0x000fea0003800000 */
.L_x_158:
[----:B------:R-:W-:Y:S01]  /*11e0*/  HFMA2.MMA R14, -RZ, RZ, 0, 5.9604644775390625e-08 ;  /* 0x00000001ff0e7435 */ /* 0x000fe200000001ff */
[----:B----4-:R-:W-:Y:S02]  /*11f0*/  MOV R27, R10 ;  /* 0x0000000a001b7202 */ /* 0x010fe40000000f00 */
[----:B------:R-:W-:Y:S02]  /*1200*/  MOV R13, 0x1f ;  /* 0x0000001f000d7802 */ /* 0x000fe40000000f00 */
[----:B------:R-:W-:-:S07]  /*1210*/  MOV R12, 0xffffffff ;  /* 0xffffffff000c7802 */ /* 0x000fce0000000f00 */
[----:B0123--:R-:W-:Y:S05]  /*1220*/  WARPSYNC.COLLECTIVE R12, `(.L_x_162) ;  /* 0x000000000c087348 */ /* 0x00ffea0003c00000 */
[----:B------:R4:W0:Y:S02]  /*1230*/  SHFL.BFLY P2, R17, R27, R14, R13 ;  /* 0x0c00000e1b117389 */ /* 0x000824000004000d */
[----:B01234-:R-:W-:Y:S01]  /*1240*/  ENDCOLLECTIVE ;  /* 0x000000000000791b */ /* 0x01ffe20003800000 */
.L_x_162:
[----:B------:R-:W-:Y:S01]  /*1250*/  HFMA2.MMA R14, -RZ, RZ, 0, 1.1920928955078125e-07 ;  /* 0x00000002ff0e7435 */ /* 0x000fe200000001ff */
[----:B------:R-:W-:-:S05]  /*1260*/  FADD.FTZ R11, R10, R17 ;  /* 0x000000110a0b7221 */ /* 0x000fca0000010000 */
[----:B------:R-:W-:-:S07]  /*1270*/  MOV R27, R11 ;  /* 0x0000000b001b7202 */ /* 0x000fce0000000f00 */
[----:B------:R-:W-:Y:S05]  /*1280*/  WARPSYNC.COLLECTIVE R12, `(.L_x_163) ;  /* 0x000000000c087348 */ /* 0x000fea0003c00000 */
[----:B------:R0:W1:Y:S02]  /*1290*/  SHFL.BFLY P2, R17, R27, R14, R13 ;  /* 0x0c00000e1b117389 */ /* 0x000064000004000d */
[----:B01----:R-:W-:Y:S01]  /*12a0*/  ENDCOLLECTIVE ;  /* 0x000000000000791b */ /* 0x003fe20003800000 */
.L_x_163:
[----:B------:R-:W-:Y:S01]  /*12b0*/  HFMA2.MMA R14, -RZ, RZ, 0, 2.384185791015625e-07 ;  /* 0x00000004ff0e7435 */ /* 0x000fe200000001ff */
[----:B------:R-:W-:-:S05]  /*12c0*/  FADD.FTZ R10, R11, R17 ;  /* 0x000000110b0a7221 */ /* 0x000fca0000010000 */
[----:B------:R-:W-:-:S07]  /*12d0*/  MOV R27, R10 ;  /* 0x0000000a001b7202 */ /* 0x000fce0000000f00 */
[----:B------:R-:W-:Y:S05]  /*12e0*/  WARPSYNC.COLLECTIVE R12, `(.L_x_164) ;  /* 0x000000000c087348 */ /* 0x000fea0003c00000 */
[----:B------:R0:W1:Y:S02]  /*12f0*/  SHFL.BFLY P2, R17, R27, R14, R13 ;  /* 0x0c00000e1b117389 */ /* 0x000064000004000d */
[----:B01----:R-:W-:Y:S01]  /*1300*/  ENDCOLLECTIVE ;  /* 0x000000000000791b */ /* 0x003fe20003800000 */
.L_x_164:
[----:B------:R-:W-:Y:S01]  /*1310*/  MOV R14, 0x8 ;  /* 0x00000008000e7802 */ /* 0x000fe20000000f00 */
[----:B------:R-:W-:-:S04]  /*1320*/  FADD.FTZ R19, R10, R17 ;  /* 0x000000110a137221 */ /* 0x000fc80000010000 */
[----:B------:R-:W-:-:S07]  /*1330*/  IMAD.MOV.U32 R27, RZ, RZ, R19 ;  /* 0x000000ffff1b7224 */ /* 0x000fce00078e0013 */
[----:B------:R-:W-:Y:S05]  /*1340*/  WARPSYNC.COLLECTIVE R12, `(.L_x_165) ;  /* 0x000000000c087348 */ /* 0x000fea0003c00000 */
[----:B------:R0:W1:Y:S02]  /*1350*/  SHFL.BFLY P2, R17, R27, R14, R13 ;  /* 0x0c00000e1b117389 */ /* 0x000064000004000d */
[----:B01----:R-:W-:Y:S01]  /*1360*/  ENDCOLLECTIVE ;  /* 0x000000000000791b */ /* 0x003fe20003800000 */
.L_x_165:
[----:B------:R-:W-:Y:S01]  /*1370*/  HFMA2.MMA R14, -RZ, RZ, 0, 9.5367431640625e-07 ;  /* 0x00000010ff0e7435 */ /* 0x000fe200000001ff */
[----:B------:R-:W-:-:S05]  /*1380*/  FADD.FTZ R11, R19, R17 ;  /* 0x00000011130b7221 */ /* 0x000fca0000010000 */
[----:B------:R-:W-:-:S07]  /*1390*/  MOV R27, R11 ;  /* 0x0000000b001b7202 */ /* 0x000fce0000000f00 */
[----:B------:R-:W-:Y:S05]  /*13a0*/  WARPSYNC.COLLECTIVE R12, `(.L_x_166) ;  /* 0x000000000c087348 */ /* 0x000fea0003c00000 */
[----:B------:R0:W1:Y:S02]  /*13b0*/  SHFL.BFLY P2, R17, R27, R14, R13 ;  /* 0x0c00000e1b117389 */ /* 0x000064000004000d */
[----:B01----:R-:W-:Y:S01]  /*13c0*/  ENDCOLLECTIVE ;  /* 0x000000000000791b */ /* 0x003fe20003800000 */
.L_x_166:
[----:B------:R-:W-:Y:S01]  /*13d0*/  HFMA2.MMA R14, -RZ, RZ, 0, 5.9604644775390625e-08 ;  /* 0x00000001ff0e7435 */ /* 0x000fe200000001ff */
[----:B------:R-:W-:Y:S02]  /*13e0*/  MOV R27, R15 ;  /* 0x0000000f001b7202 */ /* 0x000fe40000000f00 */
[----:B------:R-:W-:-:S08]  /*13f0*/  MOV R10, R17 ;  /* 0x00000011000a7202 */ /* 0x000fd00000000f00 */
[----:B------:R-:W-:Y:S05]  /*1400*/  WARPSYNC.COLLECTIVE R12, `(.L_x_167) ;  /* 0x000000000c087348 */ /* 0x000fea0003c00000 */
[----:B------:R0:W1:Y:S02]  /*1410*/  SHFL.BFLY P2, R17, R27, R14, R13 ;  /* 0x0c00000e1b117389 */ /* 0x000064000004000d */
[----:B01----:R-:W-:Y:S01]  /*1420*/  ENDCOLLECTIVE ;  /* 0x000000000000791b */ /* 0x003fe20003800000 */
.L_x_167:
[----:B------:R-:W-:Y:S01]  /*1430*/  HFMA2.MMA R14, -RZ, RZ, 0, 1.1920928955078125e-07 ;  /* 0x00000002ff0e7435 */ /* 0x000fe200000001ff */
[----:B------:R-:W-:-:S05]  /*1440*/  MOV R16, R17 ;  /* 0x0000001100107202 */ /* 0x000fca0000000f00 */
[----:B------:R-:W-:-:S05]  /*1450*/  FADD.FTZ R16, R15, R16 ;  /* 0x000000100f107221 */ /* 0x000fca0000010000 */
[----:B------:R-:W-:-:S07]  /*1460*/  MOV R27, R16 ;  /* 0x00000010001b7202 */ /* 0x000fce0000000f00 */
[----:B------:R-:W-:Y:S05]  /*1470*/  WARPSYNC.COLLECTIVE R12, `(.L_x_168) ;  /* 0x000000000c087348 */ /* 0x000fea0003c00000 */
[----:B------:R0:W1:Y:S02]  /*1480*/  SHFL.BFLY P2, R17, R27, R14, R13 ;  /* 0x0c00000e1b117389 */ /* 0x000064000004000d */
[----:B01----:R-:W-:Y:S01]  /*1490*/  ENDCOLLECTIVE ;  /* 0x000000000000791b */ /* 0x003fe20003800000 */
.L_x_168:
[----:B------:R-:W-:Y:S01]  /*14a0*/  HFMA2.MMA R14, -RZ, RZ, 0, 2.384185791015625e-07 ;  /* 0x00000004ff0e7435 */ /* 0x000fe200000001ff */
[----:B------:R-:W-:-:S05]  /*14b0*/  MOV R19, R17 ;  /* 0x0000001100137202 */ /* 0x000fca0000000f00 */
[----:B------:R-:W-:-:S05]  /*14c0*/  FADD.FTZ R15, R16, R19 ;  /* 0x00000013100f7221 */ /* 0x000fca0000010000 */
[----:B------:R-:W-:-:S07]  /*14d0*/  MOV R27, R15 ;  /* 0x0000000f001b7202 */ /* 0x000fce0000000f00 */
[----:B------:R-:W-:Y:S05]  /*14e0*/  WARPSYNC.COLLECTIVE R12, `(.L_x_169) ;  /* 0x000000000c087348 */ /* 0x000fea0003c00000 */
[----:B------:R0:W1:Y:S02]  /*14f0*/  SHFL.BFLY P2, R17, R27, R14, R13 ;  /* 0x0c00000e1b117389 */ /* 0x000064000004000d */
[----:B01----:R-:W-:Y:S01]  /*1500*/  ENDCOLLECTIVE ;  /* 0x000000000000791b */ /* 0x003fe20003800000 */
.L_x_169:
[----:B------:R-:W-:Y:S01]  /*1510*/  HFMA2.MMA R14, -RZ, RZ, 0, 4.76837158203125e-07 ;  /* 0x00000008ff0e7435 */ /* 0x000fe200000001ff */
[----:B------:R-:W-:-:S05]  /*1520*/  MOV R18, R17 ;  /* 0x0000001100127202 */ /* 0x000fca0000000f00 */
[----:B------:R-:W-:-:S05]  /*1530*/  FADD.FTZ R20, R15, R18 ;  /* 0x000000120f147221 */ /* 0x000fca0000010000 */
[----:B------:R-:W-:-:S07]  /*1540*/  MOV R27, R20 ;  /* 0x00000014001b7202 */ /* 0x000fce0000000f00 */
[----:B------:R-:W-:Y:S05]  /*1550*/  WARPSYNC.COLLECTIVE R12, `(.L_x_170) ;  /* 0x000000000c087348 */ /* 0x000fea0003c00000 */
[----:B------:R0:W1:Y:S02]  /*1560*/  SHFL.BFLY P2, R17, R27, R14, R13 ;  /* 0x0c00000e1b117389 */ /* 0x000064000004000d */
[----:B01----:R-:W-:Y:S01]  /*1570*/  ENDCOLLECTIVE ;  /* 0x000000000000791b */ /* 0x003fe20003800000 */
.L_x_170:
[----:B------:R-:W-:Y:S01]  /*1580*/  HFMA2.MMA R14, -RZ, RZ, 0, 9.5367431640625e-07 ;  /* 0x00000010ff0e7435 */ /* 0x000fe200000001ff */
[----:B------:R-:W-:-:S04]  /*1590*/  IMAD.MOV.U32 R21, RZ, RZ, R17 ;  /* 0x000000ffff157224 */ /* 0x000fc800078e0011 */
[----:B------:R-:W-:-:S05]  /*15a0*/  FADD.FTZ R16, R20, R21 ;  /* 0x0000001514107221 */ /* 0x000fca0000010000 */
[----:B------:R-:W-:-:S07]  /*15b0*/  MOV R27, R16 ;  /* 0x00000010001b7202 */ /* 0x000fce0000000f00 */
[----:B------:R-:W-:Y:S05]  /*15c0*/  WARPSYNC.COLLECTIVE R12, `(.L_x_171) ;  /* 0x000000000c087348 */ /* 0x000fea0003c00000 */
[----:B------:R0:W1:Y:S02]  /*15d0*/  SHFL.BFLY P2, R17, R27, R14, R13 ;  /* 0x0c00000e1b117389 */ /* 0x000064000004000d */
[----:B01----:R-:W-:Y:S01]  /*15e0*/  ENDCOLLECTIVE ;  /* 0x000000000000791b */ /* 0x003fe20003800000 */
.L_x_171:
[----:B------:R-:W-:Y:S01]  /*15f0*/  HFMA2.MMA R14, -RZ, RZ, 0, 5.9604644775390625e-08 ;  /* 0x00000001ff0e7435 */ /* 0x000fe200000001ff */
[----:B------:R-:W-:Y:S02]  /*1600*/  MOV R27, R9 ;  /* 0x00000009001b7202 */ /* 0x000fe40000000f00 */
[----:B------:R-:W-:-:S08]  /*1610*/  MOV R15, R17 ;  /* 0x00000011000f7202 */ /* 0x000fd00000000f00 */
[----:B------:R-:W-:Y:S05]  /*1620*/  WARPSYNC.COLLECTIVE R12, `(.L_x_172) ;  /* 0x000000000c087348 */ /* 0x000fea0003c00000 */
[----:B------:R0:W1:Y:S02]  /*1630*/  SHFL.BFLY P2, R17, R27, R14, R13 ;  /* 0x0c00000e1b117389 */ /* 0x000064000004000d */
[----:B01----:R-:W-:Y:S01]  /*1640*/  ENDCOLLECTIVE ;  /* 0x000000000000791b */ /* 0x003fe20003800000 */
.L_x_172:
[----:B------:R-:W-:Y:S01]  /*1650*/  HFMA2.MMA R14, -RZ, RZ, 0, 1.1920928955078125e-07 ;  /* 0x00000002ff0e7435 */ /* 0x000fe200000001ff */
[----:B------:R-:W-:-:S05]  /*1660*/  MOV R18, R17 ;  /* 0x0000001100127202 */ /* 0x000fca0000000f00 */
[----:B------:R-:W-:-:S05]  /*1670*/  FADD.FTZ R20, R9, R18 ;  /* 0x0000001209147221 */ /* 0x000fca0000010000 */
[----:B------:R-:W-:-:S07]  /*1680*/  MOV R27, R20 ;  /* 0x00000014001b7202 */ /* 0x000fce0000000f00 */
[----:B------:R-:W-:Y:S05]  /*1690*/  WARPSYNC.COLLECTIVE R12, `(.L_x_173) ;  /* 0x000000000c087348 */ /* 0x000fea0003c00000 */
[----:B------:R0:W1:Y:S02]  /*16a0*/  SHFL.BFLY P2, R17, R27, R14, R13 ;  /* 0x0c00000e1b117389 */ /* 0x000064000004000d */
[----:B01----:R-:W-:Y:S01]  /*16b0*/  ENDCOLLECTIVE ;  /* 0x000000000000791b */ /* 0x003fe20003800000 */
.L_x_173:
[----:B------:R-:W-:Y:S01]  /*16c0*/  HFMA2.MMA R14, -RZ, RZ, 0, 2.384185791015625e-07 ;  /* 0x00000004ff0e7435 */ /* 0x000fe200000001ff */
[----:B------:R-:W-:-:S05]  /*16d0*/  MOV R21, R17 ;  /* 0x0000001100157202 */ /* 0x000fca0000000f00 */
[----:B------:R-:W-:-:S05]  /*16e0*/  FADD.FTZ R9, R20, R21 ;  /* 0x0000001514097221 */ /* 0x000fca0000010000 */
[----:B------:R-:W-:-:S07]  /*16f0*/  MOV R27, R9 ;  /* 0x00000009001b7202 */ /* 0x000fce0000000f00 */
[----:B------:R-:W-:Y:S05]  /*1700*/  WARPSYNC.COLLECTIVE R12, `(.L_x_174) ;  /* 0x000000000c087348 */ /* 0x000fea0003c00000 */
[----:B------:R0:W1:Y:S02]  /*1710*/  SHFL.BFLY P2, R17, R27, R14, R13 ;  /* 0x0c00000e1b117389 */ /* 0x000064000004000d */
[----:B01----:R-:W-:Y:S01]  /*1720*/  ENDCOLLECTIVE ;  /* 0x000000000000791b */ /* 0x003fe20003800000 */
.L_x_174:
[----:B------:R-:W-:Y:S01]  /*1730*/  HFMA2.MMA R14, -RZ, RZ, 0, 4.76837158203125e-07 ;  /* 0x00000008ff0e7435 */ /* 0x000fe200000001ff */
[----:B------:R-:W-:-:S05]  /*1740*/  MOV R22, R17 ;  /* 0x0000001100167202 */ /* 0x000fca0000000f00 */
[----:B------:R-:W-:-:S05]  /*1750*/  FADD.FTZ R22, R9, R22 ;  /* 0x0000001609167221 */ /* 0x000fca0000010000 */
[----:B------:R-:W-:-:S07]  /*1760*/  MOV R27, R22 ;  /* 0x00000016001b7202 */ /* 0x000fce0000000f00 */
[----:B------:R-:W-:Y:S05]  /*1770*/  WARPSYNC.COLLECTIVE R12, `(.L_x_175) ;  /* 0x000000000c087348 */ /* 0x000fea0003c00000 */
[----:B------:R0:W1:Y:S02]  /*1780*/  SHFL.BFLY P2, R17, R27, R14, R13 ;  /* 0x0c00000e1b117389 */ /* 0x000064000004000d */
[----:B01----:R-:W-:Y:S01]  /*1790*/  ENDCOLLECTIVE ;  /* 0x000000000000791b */ /* 0x003fe20003800000 */
.L_x_175:
[----:B------:R-:W-:Y:S01]  /*17a0*/  HFMA2.MMA R14, -RZ, RZ, 0, 9.5367431640625e-07 ;  /* 0x00000010ff0e7435 */ /* 0x000fe200000001ff */
[----:B------:R-:W-:-:S05]  /*17b0*/  MOV R23, R17 ;  /* 0x0000001100177202 */ /* 0x000fca0000000f00 */
[----:B------:R-:W-:-:S04]  /*17c0*/  FADD.FTZ R18, R22, R23 ;  /* 0x0000001716127221 */ /* 0x000fc80000010000 */
[----:B------:R-:W-:-:S07]  /*17d0*/  IMAD.MOV.U32 R27, RZ, RZ, R18 ;  /* 0x000000ffff1b7224 */ /* 0x000fce00078e0012 */
[----:B------:R-:W-:Y:S05]  /*17e0*/  WARPSYNC.COLLECTIVE R12, `(.L_x_176) ;  /* 0x000000000c087348 */ /* 0x000fea0003c00000 */
[----:B------:R0:W1:Y:S02]  /*17f0*/  SHFL.BFLY P2, R17, R27, R14, R13 ;  /* 0x0c00000e1b117389 */ /* 0x000064000004000d */
[----:B01----:R-:W-:Y:S01]  /*1800*/  ENDCOLLECTIVE ;  /* 0x000000000000791b */ /* 0x003fe20003800000 */
.L_x_176:
[----:B------:R-:W-:Y:S01]  /*1810*/  HFMA2.MMA R14, -RZ, RZ, 0, 5.9604644775390625e-08 ;  /* 0x00000001ff0e7435 */ /* 0x000fe200000001ff */
[----:B------:R-:W-:Y:S02]  /*1820*/  MOV R27, R8 ;  /* 0x00000008001b7202 */ /* 0x000fe40000000f00 */
[----:B------:R-:W-:-:S08]  /*1830*/  MOV R9, R17 ;  /* 0x0000001100097202 */ /* 0x000fd00000000f00 */
[----:B------:R-:W-:Y:S05]  /*1840*/  WARPSYNC.COLLECTIVE R12, `(.L_x_177) ;  /* 0x000000000c087348 */ /* 0x000fea0003c00000 */
[----:B------:R0:W1:Y:S02]  /*1850*/  SHFL.BFLY P2, R17, R27, R14, R13 ;  /* 0x0c00000e1b117389 */ /* 0x000064000004000d */
[----:B01----:R-:W-:Y:S01]  /*1860*/  ENDCOLLECTIVE ;  /* 0x000000000000791b */ /* 0x003fe20003800000 */
.L_x_177:
[----:B------:R-:W-:Y:S01]  /*1870*/  HFMA2.MMA R14, -RZ, RZ, 0, 1.1920928955078125e-07 ;  /* 0x00000002ff0e7435 */ /* 0x000fe200000001ff */
[----:B------:R-:W-:-:S05]  /*1880*/  MOV R19, R17 ;  /* 0x0000001100137202 */ /* 0x000fca0000000f00 */
[----:B------:R-:W-:-:S05]  /*1890*/  FADD.FTZ R23, R8, R19 ;  /* 0x0000001308177221 */ /* 0x000fca0000010000 */
[----:B------:R-:W-:-:S07]  /*18a0*/  MOV R27, R23 ;  /* 0x00000017001b7202 */ /* 0x000fce0000000f00 */
[----:B------:R-:W-:Y:S05]  /*18b0*/  WARPSYNC.COLLECTIVE R12, `(.L_x_178) ;  /* 0x000000000c087348 */ /* 0x000fea0003c00000 */
[----:B------:R0:W1:Y:S02]  /*18c0*/  SHFL.BFLY P2, R17, R27, R14, R13 ;  /* 0x0c00000e1b117389 */ /* 0x000064000004000d */
[----:B01----:R-:W-:Y:S01]  /*18d0*/  ENDCOLLECTIVE ;  /* 0x000000000000791b */ /* 0x003fe20003800000 */
.L_x_178:
[----:B------:R-:W-:Y:S01]  /*18e0*/  HFMA2.MMA R14, -RZ, RZ, 0, 2.384185791015625e-07 ;  /* 0x00000004ff0e7435 */ /* 0x000fe200000001ff */
[----:B------:R-:W-:-:S05]  /*18f0*/  MOV R22, R17 ;  /* 0x0000001100167202 */ /* 0x000fca0000000f00 */
[----:B------:R-:W-:-:S05]  /*1900*/  FADD.FTZ R8, R23, R22 ;  /* 0x0000001617087221 */ /* 0x000fca0000010000 */
[----:B------:R-:W-:-:S07]  /*1910*/  MOV R27, R8 ;  /* 0x00000008001b7202 */ /* 0x000fce0000000f00 */
[----:B------:R-:W-:Y:S05]  /*1920*/  WARPSYNC.COLLECTIVE R12, `(.L_x_179) ;  /* 0x000000000c087348 */ /* 0x000fea0003c00000 */
[----:B------:R0:W1:Y:S02]  /*1930*/  SHFL.BFLY P2, R17, R27, R14, R13 ;  /* 0x0c00000e1b117389 */ /* 0x000064000004000d */
[----:B01----:R-:W-:Y:S01]  /*1940*/  ENDCOLLECTIVE ;  /* 0x000000000000791b */ /* 0x003fe20003800000 */
.L_x_179:
[----:B------:R-:W-:Y:S01]  /*1950*/  HFMA2.MMA R14, -RZ, RZ, 0, 4.76837158203125e-07 ;  /* 0x00000008ff0e7435 */ /* 0x000fe200000001ff */
[----:B------:R-:W-:-:S05]  /*1960*/  MOV R21, R17 ;  /* 0x0000001100157202 */ /* 0x000fca0000000f00 */
[----:B------:R-:W-:-:S05]  /*1970*/  FADD.FTZ R24, R8, R21 ;  /* 0x0000001508187221 */ /* 0x000fca0000010000 */
[----:B------:R-:W-:-:S07]  /*1980*/  MOV R27, R24 ;  /* 0x00000018001b7202 */ /* 0x000fce0000000f00 */
[----:B------:R-:W-:Y:S05]  /*1990*/  WARPSYNC.COLLECTIVE R12, `(.L_x_180) ;  /* 0x000000000c087348 */ /* 0x000fea0003c00000 */
[----:B------:R0:W1:Y:S02]  /*19a0*/  SHFL.BFLY P2, R17, R27, R14, R13 ;  /* 0x0c00000e1b117389 */ /* 0x000064000004000d */
[----:B01----:R-:W-:Y:S01]  /*19b0*/  ENDCOLLECTIVE ;  /* 0x000000000000791b */ /* 0x003fe20003800000 */
.L_x_180:
[----:B------:R-:W-:Y:S01]  /*19c0*/  HFMA2.MMA R14, -RZ, RZ, 0, 9.5367431640625e-07 ;  /* 0x00000010ff0e7435 */ /* 0x000fe200000001ff */
[----:B------:R-:W-:-:S05]  /*19d0*/  MOV R25, R17 ;  /* 0x0000001100197202 */ /* 0x000fca0000000f00 */
[----:B------:R-:W-:-:S05]  /*19e0*/  FADD.FTZ R25, R24, R25 ;  /* 0x0000001918197221 */ /* 0x000fca0000010000 */
[----:B------:R-:W-:-:S07]  /*19f0*/  MOV R27, R25 ;  /* 0x00000019001b7202 */ /* 0x000fce0000000f00 */
[----:B------:R-:W-:Y:S05]  /*1a00*/  WARPSYNC.COLLECTIVE R12, `(.L_x_181) ;  /* 0x000000000c087348 */ /* 0x000fea0003c00000 */
[----:B------:R0:W1:Y:S02]  /*1a10*/  SHFL.BFLY P2, R17, R27, R14, R13 ;  /* 0x0c00000e1b117389 */ /* 0x000064000004000d */
[----:B01----:R-:W-:Y:S01]  /*1a20*/  ENDCOLLECTIVE ;  /* 0x000000000000791b */ /* 0x003fe20003800000 */
.L_x_181:
[----:B------:R-:W-:Y:S05]  /*1a30*/  BRA `(.L_x_182) ;  /* 0xfffffff400387947 */ /* 0x000fea000383ffff */
.L_x_183:
        /* <DEDUP_REMOVED lines=12> */
.L_x_2860:


//--------------------- .text._ZN10layer_norm31ln_parallel_residual_bwd_kernelINS_13Kernel_traitsI13__nv_bfloat16S2_S2_S2_fjLj256ELj1ELj4ELj1ELj16ENS_18Kernel_traits_baseILj256ES2_S2_S2_S2_fjLj128EEEEELb1ELb1ELb0EEEvNS_9BwdParamsE --------------------------
	.section	.text._ZN10layer_norm31ln_parallel_residual_bwd_kernelINS_13Kernel_traitsI13__nv_bfloat16S2_S2_S2_fjLj256ELj1ELj4ELj1ELj16ENS_18Kernel_traits_baseILj256ES2_S2_S2_S2_fjLj128EEEEELb1ELb1ELb0EEEvNS_9BwdParamsE,"ax",@progbits
	.align	128
        .global         _ZN10layer_norm31ln_parallel_residual_bwd_kernelINS_13Kernel_traitsI13__nv_bfloat16S2_S2_S2_fjLj256ELj1ELj4ELj1ELj16ENS_18Kernel_traits_baseILj256ES2_S2_S2_S2_fjLj128EEEEELb1ELb1ELb0EEEvNS_9BwdParamsE
        .type           _ZN10layer_norm31ln_parallel_residual_bwd_kernelINS_13Kernel_traitsI13__nv_bfloat16S2_S2_S2_fjLj256ELj1ELj4ELj1ELj16ENS_18Kernel_traits_baseILj256ES2_S2_S2_S2_fjLj128EEEEELb1ELb1ELb0EEEvNS_9BwdParamsE,@function
        .size           _ZN10layer_norm31ln_parallel_residual_bwd_kernelINS_13Kernel_traitsI13__nv_bfloat16S2_S2_S2_fjLj256ELj1ELj4ELj1ELj16ENS_18Kernel_traits_baseILj256ES2_S2_S2_S2_fjLj128EEEEELb1ELb1ELb0EEEvNS_9BwdParamsE,(.L_x_2861 - _ZN10layer_norm31ln_parallel_residual_bwd_kernelINS_13Kernel_traitsI13__nv_bfloat16S2_S2_S2_fjLj256ELj1ELj4ELj1ELj16ENS_18Kernel_traits_baseILj256ES2_S2_S2_S2_fjLj128EEEEELb1ELb1ELb0EEEvNS_9BwdParamsE)
        .other          _ZN10layer_norm31ln_parallel_residual_bwd_kernelINS_13Kernel_traitsI13__nv_bfloat16S2_S2_S2_fjLj256ELj1ELj4ELj1ELj16ENS_18Kernel_traits_baseILj256ES2_S2_S2_S2_fjLj128EEEEELb1ELb1ELb0EEEvNS_9BwdParamsE,@"STO_CUDA_ENTRY STV_DEFAULT"
_ZN10layer_norm31ln_parallel_residual_bwd_kernelINS_13Kernel_traitsI13__nv_bfloat16S2_S2_S2_fjLj256ELj1ELj4ELj1ELj16ENS_18Kernel_traits_baseILj256ES2_S2_S2_S2_fjLj128EEEEELb1ELb1ELb0EEEvNS_9BwdParamsE:
.text._ZN10layer_norm31ln_parallel_residual_bwd_kernelINS_13Kernel_traitsI13__nv_bfloat16S2_S2_S2_fjLj256ELj1ELj4ELj1ELj16ENS_18Kernel_traits_baseILj256ES2_S2_S2_S2_fjLj128EEEEELb1ELb1ELb0EEEvNS_9BwdParamsE:
        /* <DEDUP_REMOVED lines=20> */
[----:B------:R-:W0:Y:S02]  /*0140*/  @P3 LDC.64 R2, c[0x0][0x260] ;  /* 0x00009800ff023b82 */ /* 0x000e240000000a00 */
[----:B0-----:R-:W-:-:S05]  /*0150*/  @P3 IMAD.WIDE.U32 R2, R0, 0x10, R2 ;  /* 0x0000001000023825 */ /* 0x001fca00078e0002 */
[----:B------:R0:W5:Y:S01]  /*0160*/  @P3 LDG.E.128 R20, desc[UR4][R2.64] ;  /* 0x0000000402143981 */ /* 0x000162000c1e1d00 */
[----:B------:R-:W-:Y:S01]  /*0170*/  SHF.R.U32.HI R49, RZ, 0x5, R49 ;  /* 0x00000005ff317819 */ /* 0x000fe20000011631 */
[----:B------:R-:W-:Y:S01]  /*0180*/  BSSY B0, `(.L_x_184) ;  /* 0x0000154000007945 */ /* 0x000fe20003800000 */
[----:B------:R-:W-:Y:S02]  /*0190*/  CS2R R16, SRZ ;  /* 0x0000000000107805 */ /* 0x000fe4000001ff00 */
[----:B------:R-:W-:Y:S02]  /*01a0*/  CS2R R18, SRZ ;  /* 0x0000000000127805 */ /* 0x000fe4000001ff00 */
[----:B------:R-:W-:Y:S01]  /*01b0*/  CS2R R12, SRZ ;  /* 0x00000000000c7805 */ /* 0x000fe2000001ff00 */
[----:B-1----:R-:W-:Y:S01]  /*01c0*/  IMAD R49, R4, 0x4, R49 ;  /* 0x0000000404317824 */ /* 0x002fe200078e0231 */
[----:B------:R-:W-:Y:S02]  /*01d0*/  CS2R R14, SRZ ;  /* 0x00000000000e7805 */ /* 0x000fe4000001ff00 */
[----:B------:R-:W-:-:S02]  /*01e0*/  CS2R R10, SRZ ;  /* 0x00000000000a7805 */ /* 0x000fc4000001ff00 */
[----:B------:R-:W-:Y:S02]  /*01f0*/  CS2R R8, SRZ ;  /* 0x0000000000087805 */ /* 0x000fe4000001ff00 */
[----:B------:R-:W-:Y:S02]  /*0200*/  CS2R R6, SRZ ;  /* 0x0000000000067805 */ /* 0x000fe4000001ff00 */
[----:B------:R-:W-:Y:S01]  /*0210*/  ISETP.GE.AND P0, PT, R49, UR6, PT ;  /* 0x0000000631007c0c */ /* 0x000fe2000bf06270 */
[----:B------:R-:W-:Y:S01]  /*0220*/  ULDC.64 UR6, c[0x0][0x240] ;  /* 0x0000900000067ab9 */ /* 0x000fe20000000a00 */
[----:B------:R-:W-:-:S11]  /*0230*/  CS2R R4, SRZ ;  /* 0x0000000000047805 */ /* 0x000fd6000001ff00 */
[----:B0-----:R-:W-:Y:S05]  /*0240*/  @P0 BRA `(.L_x_185) ;  /* 0x00000014001c0947 */ /* 0x001fea0003800000 */
[----:B------:R-:W0:Y:S01]  /*0250*/  LDC.U8 R67, c[0x0][0x2a0] ;  /* 0x0000a800ff437b82 */ /* 0x000e220000000000 */
[----:B-----5:R-:W-:Y:S01]  /*0260*/  @P3 PRMT R45, R20, 0x7632, R45 ;  /* 0x00007632142d3816 */ /* 0x020fe2000000002d */
[----:B------:R-:W-:Y:S01]  /*0270*/  IMAD.U32 R42, R21, 0x10000, RZ ;  /* 0x00010000152a7824 */ /* 0x000fe200078e00ff */
[C---:B------:R-:W-:Y:S01]  /*0280*/  @P3 PRMT R47, R22.reuse, 0x7632, R47 ;  /* 0x00007632162f3816 */ /* 0x040fe2000000002f */
[----:B------:R-:W-:Y:S01]  /*0290*/  IMAD.U32 R43, R22, 0x10000, RZ ;  /* 0x00010000162b7824 */ /* 0x000fe200078e00ff */
[----:B------:R-:W-:Y:S01]  /*02a0*/  @P3 PRMT R48, R23, 0x7632, R48 ;  /* 0x0000763217303816 */ /* 0x000fe20000000030 */
[----:B------:R-:W-:Y:S01]  /*02b0*/  IMAD.MOV.U32 R17, RZ, RZ, RZ ;  /* 0x000000ffff117224 */ /* 0x000fe200078e00ff */
[----:B------:R-:W-:Y:S01]  /*02c0*/  @P3 PRMT R46, R21, 0x7632, R46 ;  /* 0x00007632152e3816 */ /* 0x000fe2000000002e */
[----:B------:R-:W-:Y:S01]  /*02d0*/  IMAD.U32 R45, R45, 0x10000, RZ ;  /* 0x000100002d2d7824 */ /* 0x000fe200078e00ff */
[----:B------:R-:W-:Y:S01]  /*02e0*/  SHF.L.U32 R2, R20, 0x10, RZ ;  /* 0x0000001014027819 */ /* 0x000fe200000006ff */
[----:B------:R-:W-:Y:S01]  /*02f0*/  IMAD.U32 R47, R47, 0x10000, RZ ;  /* 0x000100002f2f7824 */ /* 0x000fe200078e00ff */
[----:B------:R-:W-:Y:S01]  /*0300*/  SHF.L.U32 R44, R23, 0x10, RZ ;  /* 0x00000010172c7819 */ /* 0x000fe200000006ff */
[----:B------:R-:W-:Y:S01]  /*0310*/  IMAD.U32 R48, R48, 0x10000, RZ ;  /* 0x0001000030307824 */ /* 0x000fe200078e00ff */
[----:B------:R-:W-:-:S07]  /*0320*/  SHF.L.U32 R46, R46, 0x10, RZ ;  /* 0x000000102e2e7819 */ /* 0x000fce00000006ff */
.L_x_191:
[----:B-1----:R-:W1:Y:S02]  /*0330*/  LDC.64 R32, c[0x0][0x258] ;  /* 0x00009600ff207b82 */ /* 0x002e640000000a00 */
[----:B-1----:R-:W-:-:S05]  /*0340*/  IMAD.WIDE R32, R49, 0x4, R32 ;  /* 0x0000000431207825 */ /* 0x002fca00078e0220 */
[----:B-----5:R1:W5:Y:S01]  /*0350*/  LDG.E R84, desc[UR4][R32.64] ;  /* 0x0000000420547981 */ /* 0x020362000c1e1900 */
[----:B------:R-:W-:Y:S01]  /*0360*/  MOV R50, UR22 ;  /* 0x0000001600327c02 */ /* 0x000fe20008000f00 */
[----:B------:R-:W-:Y:S01]  /*0370*/  BSSY B1, `(.L_x_186) ;  /* 0x0000089000017945 */ /* 0x000fe20003800000 */
[----:B------:R-:W-:-:S03]  /*0380*/  IMAD.MOV.U32 R36, RZ, RZ, RZ ;  /* 0x000000ffff247224 */ /* 0x000fc600078e00ff */
[----:B------:R-:W-:-:S05]  /*0390*/  IMAD R34, R49, R50, RZ ;  /* 0x0000003231227224 */ /* 0x000fca00078e02ff */
[----:B---3--:R-:W-:-:S04]  /*03a0*/  SHF.R.S32.HI R35, RZ, 0x1f, R34 ;  /* 0x0000001fff237819 */ /* 0x008fc80000011422 */
[----:B------:R-:W-:Y:S01]  /*03b0*/  LEA.HI R35, R35, R34, RZ, 0x3 ;  /* 0x0000002223237211 */ /* 0x000fe200078f18ff */
[----:B------:R-:W-:-:S03]  /*03c0*/  IMAD.MOV.U32 R34, RZ, RZ, RZ ;  /* 0x000000ffff227224 */ /* 0x000fc600078e00ff */
[----:B------:R-:W-:Y:S01]  /*03d0*/  LEA.HI.SX32 R51, R35, R0, 0x1d ;  /* 0x0000000023337211 */ /* 0x000fe200078feaff */
[----:B-1----:R-:W-:Y:S06]  /*03e0*/  @!P3 BRA `(.L_x_187) ;  /* 0x000000080004b947 */ /* 0x002fec0003800000 */
[----:B------:R-:W-:Y:S01]  /*03f0*/  ISETP.NE.U32.AND P0, PT, RZ, UR12, PT ;  /* 0x0000000cff007c0c */ /* 0x000fe2000bf05070 */
[----:B------:R-:W1:Y:S01]  /*0400*/  LDC.64 R32, c[0x0][0x250] ;  /* 0x00009400ff207b82 */ /* 0x000e620000000a00 */
[----:B------:R-:W-:Y:S02]  /*0410*/  SHF.L.U32 R3, R51, 0x3, RZ ;  /* 0x0000000333037819 */ /* 0x000fe400000006ff */
[----:B------:R-:W-:Y:S02]  /*0420*/  ISETP.NE.AND.EX P0, PT, RZ, UR13, PT, P0 ;  /* 0x0000000dff007c0c */ /* 0x000fe4000bf05300 */
[----:B------:R-:W-:Y:S02]  /*0430*/  SHF.R.U32.HI R34, RZ, 0x1d, R51 ;  /* 0x0000001dff227819 */ /* 0x000fe40000011633 */
[----:B------:R-:W-:-:S04]  /*0440*/  IADD3 R52, P1, R3, UR6, RZ ;  /* 0x0000000603347c10 */ /* 0x000fc8000ff3e0ff */
[----:B------:R-:W-:-:S05]  /*0450*/  IADD3.X R53, R34, UR7, RZ, P1, !PT ;  /* 0x0000000722357c10 */ /* 0x000fca0008ffe4ff */
[----:B------:R-:W2:Y:S01]  /*0460*/  @P0 LDC.64 R40, c[0x0][0x248] ;  /* 0x00009200ff280b82 */ /* 0x000ea20000000a00 */
[----:B------:R-:W3:Y:S01]  /*0470*/  LDG.E.64 R52, desc[UR4][R52.64] ;  /* 0x0000000434347981 */ /* 0x000ee2000c1e1b00 */
[----:B--2---:R-:W-:-:S05]  /*0480*/  @P0 IADD3 R40, P1, R3, R40, RZ ;  /* 0x0000002803280210 */ /* 0x004fca0007f3e0ff */
[----:B------:R-:W-:Y:S02]  /*0490*/  @P0 IMAD.X R41, R34, 0x1, R41, P1 ;  /* 0x0000000122290824 */ /* 0x000fe400008e0629 */
[----:B------:R-:W2:Y:S01]  /*04a0*/  LDC.64 R34, c[0x0][0x2b8] ;  /* 0x0000ae00ff227b82 */ /* 0x000ea20000000a00 */
[----:B------:R-:W-:-:S03]  /*04b0*/  LEA R36, P1, R51, UR10, 0x4 ;  /* 0x0000000a33247c11 */ /* 0x000fc6000f8220ff */
[----:B------:R-:W4:Y:S01]  /*04c0*/  @P0 LDG.E.64 R40, desc[UR4][R40.64] ;  /* 0x0000000428280981 */ /* 0x000f22000c1e1b00 */
[----:B------:R-:W-:Y:S01]  /*04d0*/  LEA.HI.X R37, R51, UR11, RZ, 0x4, P1 ;  /* 0x0000000b33257c11 */ /* 0x000fe200088f24ff */
[----:B-1----:R-:W-:-:S05]  /*04e0*/  IMAD.WIDE R56, R49, 0x4, R32 ;  /* 0x0000000431387825 */ /* 0x002fca00078e0220 */
[----:B------:R-:W4:Y:S04]  /*04f0*/  LDG.E R3, desc[UR4][R56.64] ;  /* 0x0000000438037981 */ /* 0x000f28000c1e1900 */
[----:B------:R-:W4:Y:S01]  /*0500*/  LDG.E.128 R36, desc[UR4][R36.64] ;  /* 0x0000000424247981 */ /* 0x000f22000c1e1d00 */
        /* <DEDUP_REMOVED lines=8> */
[C-C-:B---3--:R-:W-:Y:S02]  /*0590*/  SHF.R.U64 R80, R52.reuse, 0x18, R53.reuse ;  /* 0x0000001834507819 */ /* 0x148fe40000001235 */
[C-C-:B------:R-:W-:Y:S02]  /*05a0*/  SHF.R.U64 R81, R52.reuse, 0x10, R53.reuse ;  /* 0x0000001034517819 */ /* 0x140fe40000001235 */
[--C-:B------:R-:W-:Y:S02]  /*05b0*/  SHF.R.U64 R82, R52, 0x8, R53.reuse ;  /* 0x0000000834527819 */ /* 0x100fe40000001235 */
[----:B------:R-:W-:Y:S01]  /*05c0*/  MOV R83, R52 ;  /* 0x0000003400537202 */ /* 0x000fe20000000f00 */
[--C-:B------:R-:W-:Y:S01]  /*05d0*/  IMAD.MOV.U32 R79, RZ, RZ, R53.reuse ;  /* 0x000000ffff4f7224 */ /* 0x100fe200078e0035 */
[----:B------:R-:W-:-:S02]  /*05e0*/  SHF.R.U32.HI R76, RZ, 0x18, R53 ;  /* 0x00000018ff4c7819 */ /* 0x000fc40000011635 */
[--C-:B------:R-:W-:Y:S02]  /*05f0*/  SHF.R.U32.HI R77, RZ, 0x10, R53.reuse ;  /* 0x00000010ff4d7819 */ /* 0x100fe40000011635 */
[----:B------:R-:W-:Y:S02]  /*0600*/  SHF.R.U32.HI R78, RZ, 0x8, R53 ;  /* 0x00000008ff4e7819 */ /* 0x000fe40000011635 */
[C-C-:B----4-:R-:W-:Y:S02]  /*0610*/  @P0 SHF.R.U64 R52, R40.reuse, 0x8, R41.reuse ;  /* 0x0000000828340819 */ /* 0x150fe40000001229 */
[C-C-:B------:R-:W-:Y:S02]  /*0620*/  @P0 SHF.R.U64 R53, R40.reuse, 0x10, R41.reuse ;  /* 0x0000001028350819 */ /* 0x140fe40000001229 */
[C---:B-1----:R-:W-:Y:S02]  /*0630*/  @P0 SHF.R.U64 R54, R40.reuse, 0x18, R41 ;  /* 0x0000001828360819 */ /* 0x042fe40000001229 */
[----:B------:R-:W-:-:S02]  /*0640*/  @P0 PRMT R68, R40, 0x7610, R68 ;  /* 0x0000761028440816 */ /* 0x000fc40000000044 */
[----:B------:R-:W-:Y:S02]  /*0650*/  @P0 PRMT R69, R52, 0x7610, R69 ;  /* 0x0000761034450816 */ /* 0x000fe40000000045 */
[--C-:B------:R-:W-:Y:S02]  /*0660*/  @P0 SHF.R.U32.HI R40, RZ, 0x8, R41.reuse ;  /* 0x00000008ff280819 */ /* 0x100fe40000011629 */
[----:B------:R-:W-:Y:S02]  /*0670*/  @P0 PRMT R72, R41, 0x7610, R72 ;  /* 0x0000761029480816 */ /* 0x000fe40000000048 */
[--C-:B------:R-:W-:Y:S02]  /*0680*/  @P0 SHF.R.U32.HI R52, RZ, 0x10, R41.reuse ;  /* 0x00000010ff340819 */ /* 0x100fe40000011629 */
[----:B------:R-:W-:Y:S02]  /*0690*/  @P0 SHF.R.U32.HI R41, RZ, 0x18, R41 ;  /* 0x00000018ff290819 */ /* 0x000fe40000011629 */
[----:B------:R-:W-:-:S02]  /*06a0*/  @P0 PRMT R73, R40, 0x7610, R73 ;  /* 0x0000761028490816 */ /* 0x000fc40000000049 */
[----:B------:R-:W-:Y:S02]  /*06b0*/  FSEL R3, R3, RZ, !P1 ;  /* 0x000000ff03037208 */ /* 0x000fe40004800000 */
[C---:B------:R-:W-:Y:S01]  /*06c0*/  PRMT R40, R36.reuse, 0x7632, R40 ;  /* 0x0000763224287816 */ /* 0x040fe20000000028 */
[----:B------:R-:W-:Y:S01]  /*06d0*/  IMAD.U32 R36, R36, 0x10000, RZ ;  /* 0x0001000024247824 */ /* 0x000fe200078e00ff */
[----:B------:R-:W-:Y:S02]  /*06e0*/  @P0 PRMT R75, R41, 0x7610, R75 ;  /* 0x00007610294b0816 */ /* 0x000fe4000000004b */
[----:B------:R-:W-:Y:S01]  /*06f0*/  @P0 PRMT R74, R52, 0x7610, R74 ;  /* 0x00007610344a0816 */ /* 0x000fe2000000004a */
[C---:B------:R-:W-:Y:S01]  /*0700*/  IMAD.U32 R52, R37.reuse, 0x10000, RZ ;  /* 0x0001000025347824 */ /* 0x040fe200078e00ff */
[----:B------:R-:W-:Y:S02]  /*0710*/  PRMT R41, R37, 0x7632, R41 ;  /* 0x0000763225297816 */ /* 0x000fe40000000029 */
[----:B------:R-:W-:Y:S01]  /*0720*/  @P0 PRMT R70, R53, 0x7610, R70 ;  /* 0x0000761035460816 */ /* 0x000fe20000000046 */
[----:B------:R-:W-:Y:S01]  /*0730*/  FADD.FTZ R53, -R3, R36 ;  /* 0x0000002403357221 */ /* 0x000fe20000010100 */
[----:B------:R-:W-:-:S02]  /*0740*/  PRMT R37, R38, 0x7632, R37 ;  /* 0x0000763226257816 */ /* 0x000fc40000000025 */
[----:B------:R-:W-:Y:S02]  /*0750*/  @P0 PRMT R71, R54, 0x7610, R71 ;  /* 0x0000761036470816 */ /* 0x000fe40000000047 */
[----:B------:R-:W-:Y:S02]  /*0760*/  SHF.L.U32 R38, R38, 0x10, RZ ;  /* 0x0000001026267819 */ /* 0x000fe400000006ff */
[----:B------:R-:W-:Y:S02]  /*0770*/  PRMT R54, R39, 0x7632, R54 ;  /* 0x0000763227367816 */ /* 0x000fe40000000036 */
[----:B------:R-:W-:Y:S01]  /*0780*/  SHF.L.U32 R36, R41, 0x10, RZ ;  /* 0x0000001029247819 */ /* 0x000fe200000006ff */
[----:B------:R-:W-:Y:S01]  /*0790*/  FADD.FTZ R61, -R3, R38 ;  /* 0x00000026033d7221 */ /* 0x000fe20000010100 */
[----:B------:R-:W-:Y:S01]  /*07a0*/  IMAD.U32 R56, R39, 0x10000, RZ ;  /* 0x0001000027387824 */ /* 0x000fe200078e00ff */
[----:B--2---:R-:W-:Y:S01]  /*07b0*/  SHF.L.U32 R55, R32, 0x10, RZ ;  /* 0x0000001020377819 */ /* 0x004fe200000006ff */
[----:B------:R-:W-:-:S02]  /*07c0*/  IMAD.U32 R40, R40, 0x10000, RZ ;  /* 0x0001000028287824 */ /* 0x000fc400078e00ff */
[--C-:B------:R-:W-:Y:S01]  /*07d0*/  FADD.FTZ R41, -R3, R36.reuse ;  /* 0x0000002403297221 */ /* 0x100fe20000010100 */
[----:B------:R-:W-:Y:S01]  /*07e0*/  IMAD.U32 R38, R37, 0x10000, RZ ;  /* 0x0001000025267824 */ /* 0x000fe200078e00ff */
[----:B------:R-:W-:Y:S01]  /*07f0*/  PRMT R36, R32, 0x7632, R36 ;  /* 0x0000763220247816 */ /* 0x000fe20000000024 */
[----:B------:R-:W-:Y:S01]  /*0800*/  IMAD.U32 R54, R54, 0x10000, RZ ;  /* 0x0001000036367824 */ /* 0x000fe200078e00ff */
[----:B------:R-:W-:Y:S01]  /*0810*/  PRMT R32, R33, 0x7632, R32 ;  /* 0x0000763221207816 */ /* 0x000fe20000000020 */
[C---:B------:R-:W-:Y:S01]  /*0820*/  FADD.FTZ R57, -R3.reuse, R52 ;  /* 0x0000003403397221 */ /* 0x040fe20000010100 */
[C---:B------:R-:W-:Y:S01]  /*0830*/  FADD.FTZ R63, -R3.reuse, R56 ;  /* 0x00000038033f7221 */ /* 0x040fe20000010100 */
[C---:B------:R-:W-:Y:S01]  /*0840*/  FADD.FTZ R59, -R3.reuse, R40 ;  /* 0x00000028033b7221 */ /* 0x040fe20000010100 */
[C---:B------:R-:W-:Y:S01]  /*0850*/  FADD.FTZ R39, -R3.reuse, R38 ;  /* 0x0000002603277221 */ /* 0x040fe20000010100 */
[----:B------:R-:W-:Y:S01]  /*0860*/  FADD.FTZ R37, -R3, R54 ;  /* 0x0000003603257221 */ /* 0x000fe20000010100 */
[----:B-----5:R-:W-:Y:S01]  /*0870*/  FMUL.FTZ R3, R84, R53 ;  /* 0x0000003554037220 */ /* 0x020fe20000410000 */
[----:B------:R-:W-:-:S02]  /*0880*/  IMAD.U32 R32, R32, 0x10000, RZ ;  /* 0x0001000020207824 */ /* 0x000fc400078e00ff */
[----:B------:R-:W-:Y:S01]  /*0890*/  FMUL.FTZ R62, R84, R41 ;  /* 0x00000029543e7220 */ /* 0x000fe20000410000 */
[----:B------:R-:W-:Y:S02]  /*08a0*/  IMAD.U32 R33, R33, 0x10000, RZ ;  /* 0x0001000021217824 */ /* 0x000fe400078e00ff */
[----:B------:R-:W-:Y:S01]  /*08b0*/  FMUL.FTZ R52, R2, R55 ;  /* 0x0000003702347220 */ /* 0x000fe20000410000 */
[----:B------:R-:W-:Y:S02]  /*08c0*/  IMAD.U32 R36, R36, 0x10000, RZ ;  /* 0x0001000024247824 */ /* 0x000fe400078e00ff */
[----:B------:R-:W-:Y:S01]  /*08d0*/  FMUL.FTZ R53, R84, R57 ;  /* 0x0000003954357220 */ /* 0x000fe20000410000 */
[----:B------:R-:W-:Y:S01]  /*08e0*/  PRMT R40, R35, 0x7632, R40 ;  /* 0x0000763223287816 */ /* 0x000fe20000000028 */
[----:B------:R-:W-:Y:S01]  /*08f0*/  FADD.FTZ R16, R16, R55 ;  /* 0x0000003710107221 */ /* 0x000fe20000010000 */
[----:B------:R-:W-:Y:S01]  /*0900*/  FFMA.FTZ R4, R3, R55, R4 ;  /* 0x0000003703047223 */ /* 0x000fe20000010004 */
[----:B------:R-:W-:Y:S01]  /*0910*/  SHF.L.U32 R35, R35, 0x10, RZ ;  /* 0x0000001023237819 */ /* 0x000fe200000006ff */
[C---:B------:R-:W-:Y:S01]  /*0920*/  FMUL.FTZ R55, R84.reuse, R61 ;  /* 0x0000003d54377220 */ /* 0x040fe20000410000 */
[C---:B------:R-:W-:Y:S01]  /*0930*/  FMUL.FTZ R57, R84.reuse, R63 ;  /* 0x0000003f54397220 */ /* 0x040fe20000410000 */
[----:B------:R-:W-:Y:S01]  /*0940*/  FMUL.FTZ R58, R84, R59 ;  /* 0x0000003b543a7220 */ /* 0x000fe20000410000 */
[----:B------:R-:W-:Y:S01]  /*0950*/  FADD.FTZ R19, R19, R32 ;  /* 0x0000002013137221 */ /* 0x000fe20000010000 */
[-C--:B------:R-:W-:Y:S01]  /*0960*/  FFMA.FTZ R7, R62, R32.reuse, R7 ;  /* 0x000000203e077223 */ /* 0x080fe20000010007 */
[----:B------:R-:W-:Y:S01]  /*0970*/  FMUL.FTZ R61, R46, R32 ;  /* 0x000000202e3d7220 */ /* 0x000fe20000410000 */
[----:B------:R-:W-:Y:S01]  /*0980*/  FADD.FTZ R18, R18, R33 ;  /* 0x0000002112127221 */ /* 0x000fe20000010000 */
[-C--:B------:R-:W-:Y:S01]  /*0990*/  FFMA.FTZ R6, R53, R33.reuse, R6 ;  /* 0x0000002135067223 */ /* 0x080fe20000010006 */
[----:B------:R-:W-:Y:S01]  /*09a0*/  FMUL.FTZ R54, R42, R33 ;  /* 0x000000212a367220 */ /* 0x000fe20000410000 */
[----:B------:R-:W-:Y:S01]  /*09b0*/  FMUL.FTZ R59, R45, R36 ;  /* 0x000000242d3b7220 */ /* 0x000fe20000410000 */
[----:B------:R-:W-:Y:S01]  /*09c0*/  FADD.FTZ R32, RZ, R52 ;  /* 0x00000034ff207221 */ /* 0x000fe20000010000 */
[----:B------:R-:W-:Y:S01]  /*09d0*/  FFMA.FTZ R33, R3, R52, RZ ;  /* 0x0000003403217223 */ /* 0x000fe200000100ff */
[----:B------:R-:W-:Y:S01]  /*09e0*/  PRMT R38, R34, 0x7632, R38 ;  /* 0x0000763222267816 */ /* 0x000fe20000000026 */
[----:B------:R-:W-:Y:S01]  /*09f0*/  FADD.FTZ R14, R14, R35 ;  /* 0x000000230e0e7221 */ /* 0x000fe20000010000 */
[-C--:B------:R-:W-:Y:S01]  /*0a00*/  FFMA.FTZ R10, R57, R35.reuse, R10 ;  /* 0x00000023390a7223 */ /* 0x080fe2000001000a */
[----:B------:R-:W-:Y:S01]  /*0a10*/  FMUL.FTZ R60, R44, R35 ;  /* 0x000000232c3c7220 */ /* 0x000fe20000410000 */
[----:B------:R-:W-:-:S02]  /*0a20*/  IMAD.U32 R34, R34, 0x10000, RZ ;  /* 0x0001000022227824 */ /* 0x000fc400078e00ff */
[----:B------:R-:W-:Y:S01]  /*0a30*/  FADD.FTZ R35, R32, R59 ;  /* 0x0000003b20237221 */ /* 0x000fe20000010000 */
[----:B------:R-:W-:Y:S01]  /*0a40*/  FFMA.FTZ R32, R58, R59, R33 ;  /* 0x0000003b3a207223 */ /* 0x000fe20000010021 */
[----:B------:R-:W-:Y:S01]  /*0a50*/  FADD.FTZ R12, R12, R34 ;  /* 0x000000220c0c7221 */ /* 0x000fe20000010000 */
[-C--:B------:R-:W-:Y:S01]  /*0a60*/  FFMA.FTZ R8, R55, R34.reuse, R8 ;  /* 0x0000002237087223 */ /* 0x080fe20000010008 */
[----:B------:R-:W-:Y:S01]  /*0a70*/  FMUL.FTZ R56, R43, R34 ;  /* 0x000000222b387220 */ /* 0x000fe20000410000 */
[----:B------:R-:W-:Y:S01]  /*0a80*/  FADD.FTZ R34, R35, R54 ;  /* 0x0000003623227221 */ /* 0x000fe20000010000 */
[----:B------:R-:W-:Y:S01]  /*0a90*/  FFMA.FTZ R33, R53, R54, R32 ;  /* 0x0000003635217223 */ /* 0x000fe20000010020 */
[----:B------:R-:W-:Y:S02]  /*0aa0*/  SHF.L.U32 R38, R38, 0x10, RZ ;  /* 0x0000001026267819 */ /* 0x000fe400000006ff */
[----:B------:R-:W-:Y:S01]  /*0ab0*/  FADD.FTZ R35, R34, R61 ;  /* 0x0000003d22237221 */ /* 0x000fe20000010000 */
[----:B------:R-:W-:Y:S01]  /*0ac0*/  FFMA.FTZ R32, R62, R61, R33 ;  /* 0x0000003d3e207223 */ /* 0x000fe20000010021 */
[----:B------:R-:W-:Y:S01]  /*0ad0*/  FMUL.FTZ R64, R84, R39 ;  /* 0x0000002754407220 */ /* 0x000fe20000410000 */
[----:B------:R-:W-:Y:S01]  /*0ae0*/  FMUL.FTZ R63, R47, R38 ;  /* 0x000000262f3f7220 */ /* 0x000fe20000410000 */
[----:B------:R-:W-:Y:S01]  /*0af0*/  FADD.FTZ R34, R35, R56 ;  /* 0x0000003823227221 */ /* 0x000fe20000010000 */
[----:B------:R-:W-:Y:S01]  /*0b00*/  FFMA.FTZ R33, R55, R56, R32 ;  /* 0x0000003837217223 */ /* 0x000fe20000010020 */
[----:B------:R-:W-:-:S02]  /*0b10*/  IMAD.U32 R40, R40, 0x10000, RZ ;  /* 0x0001000028287824 */ /* 0x000fc400078e00ff */
        /* <DEDUP_REMOVED lines=13> */
[----:B------:R-:W-:-:S07]  /*0bf0*/  FFMA.FTZ R36, R66, R65, R33 ;  /* 0x0000004142247223 */ /* 0x000fce0000010021 */
.L_x_187:
[----:B------:R-:W-:Y:S05]  /*0c00*/  BSYNC B1 ;  /* 0x0000000000017941 */ /* 0x000fea0003800000 */
.L_x_186:
        /* <DEDUP_REMOVED lines=20> */
.L_x_203:
        /* <DEDUP_REMOVED lines=10> */
[----:B------:R-:W-:Y:S02]  /*0df0*/  FSEL R37, R33, RZ, !P1 ;  /* 0x000000ff21257208 */ /* 0x000fe40004800000 */
[----:B------:R-:W-:Y:S02]  /*0e00*/  ISETP.NE.U32.AND P1, PT, RZ, UR16, PT ;  /* 0x00000010ff007c0c */ /* 0x000fe4000bf25070 */
[----:B------:R-:W-:Y:S01]  /*0e10*/  ISETP.NE.U32.AND P0, PT, RZ, UR12, PT ;  /* 0x0000000cff007c0c */ /* 0x000fe2000bf05070 */
[-CC-:B------:R-:W-:Y:S01]  /*0e20*/  FFMA.FTZ R32, R58, R40.reuse, R37.reuse ;  /* 0x000000283a207223 */ /* 0x180fe20000010025 */
[-CC-:B------:R-:W-:Y:S01]  /*0e30*/  FFMA.FTZ R33, R3, R40.reuse, R37.reuse ;  /* 0x0000002803217223 */ /* 0x180fe20000010025 */
[-CC-:B------:R-:W-:Y:S01]  /*0e40*/  FFMA.FTZ R35, R53, R40.reuse, R37.reuse ;  /* 0x0000002835237223 */ /* 0x180fe20000010025 */
[-CC-:B-1----:R-:W-:Y:S01]  /*0e50*/  FFMA.FTZ R34, R62, R40.reuse, R37.reuse ;  /* 0x000000283e227223 */ /* 0x182fe20000010025 */
[-CC-:B------:R-:W-:Y:S01]  /*0e60*/  FFMA.FTZ R41, R55, R40.reuse, R37.reuse ;  /* 0x0000002837297223 */ /* 0x180fe20000010025 */
[-CC-:B------:R-:W-:Y:S01]  /*0e70*/  FFMA.FTZ R36, R64, R40.reuse, R37.reuse ;  /* 0x0000002840247223 */ /* 0x180fe20000010025 */
[-CC-:B------:R-:W-:Y:S01]  /*0e80*/  FFMA.FTZ R89, R57, R40.reuse, R37.reuse ;  /* 0x0000002839597223 */ /* 0x180fe20000010025 */
[----:B------:R-:W-:Y:S01]  /*0e90*/  FFMA.FTZ R40, R66, R40, R37 ;  /* 0x0000002842287223 */ /* 0x000fe20000010025 */
[----:B------:R-:W-:Y:S01]  /*0ea0*/  @P2 PRMT R38, R20, 0x7632, R38 ;  /* 0x0000763214262816 */ /* 0x000fe20000000026 */
[----:B------:R-:W-:Y:S01]  /*0eb0*/  FADD.FTZ R37, R59, -R32 ;  /* 0x800000203b257221 */ /* 0x000fe20000010000 */
[----:B------:R-:W-:Y:S01]  /*0ec0*/  FADD.FTZ R33, R52, -R33 ;  /* 0x8000002134217221 */ /* 0x000fe20000010000 */
[----:B------:R-:W-:Y:S01]  /*0ed0*/  FADD.FTZ R85, R56, -R41 ;  /* 0x8000002938557221 */ /* 0x000fe20000010000 */
[----:B------:R-:W-:Y:S01]  /*0ee0*/  FADD.FTZ R87, R63, -R36 ;  /* 0x800000243f577221 */ /* 0x000fe20000010000 */
[----:B------:R-:W-:-:S02]  /*0ef0*/  @P2 IMAD.U32 R38, R38, 0x10000, RZ ;  /* 0x0001000026262824 */ /* 0x000fc400078e00ff */
[----:B-----5:R-:W-:Y:S01]  /*0f00*/  FMUL.FTZ R37, R84, R37 ;  /* 0x0000002554257220 */ /* 0x020fe20000410000 */
[----:B------:R-:W-:Y:S01]  /*0f10*/  @P2 SHF.L.U32 R41, R20, 0x10, RZ ;  /* 0x0000001014292819 */ /* 0x000fe200000006ff */
[----:B------:R-:W-:Y:S01]  /*0f20*/  FMUL.FTZ R36, R84, R33 ;  /* 0x0000002154247220 */ /* 0x000fe20000410000 */
[----:B------:R-:W-:Y:S01]  /*0f30*/  FADD.FTZ R35, R54, -R35 ;  /* 0x8000002336237221 */ /* 0x000fe20000010000 */
[----:B------:R-:W-:Y:S01]  /*0f40*/  @P2 FADD.FTZ R37, R37, R38 ;  /* 0x0000002625252221 */ /* 0x000fe20000010000 */
[----:B------:R-:W-:Y:S01]  /*0f50*/  FADD.FTZ R39, R61, -R34 ;  /* 0x800000223d277221 */ /* 0x000fe20000010000 */
[----:B------:R-:W-:Y:S01]  /*0f60*/  @P2 PRMT R38, R21, 0x7632, R38 ;  /* 0x0000763215262816 */ /* 0x000fe20000000026 */
[--C-:B------:R-:W-:Y:S01]  /*0f70*/  FADD.FTZ R91, R65, -R40.reuse ;  /* 0x80000028415b7221 */ /* 0x100fe20000010000 */
[----:B------:R-:W-:Y:S01]  /*0f80*/  ISETP.NE.AND.EX P1, PT, RZ, UR17, PT, P1 ;  /* 0x00000011ff007c0c */ /* 0x000fe2000bf25310 */
[----:B------:R-:W-:Y:S01]  /*0f90*/  @P2 FADD.FTZ R36, R36, R41 ;  /* 0x0000002924242221 */ /* 0x000fe20000010000 */
[----:B------:R-:W-:Y:S01]  /*0fa0*/  @P2 PRMT R40, R22, 0x7632, R40 ;  /* 0x0000763216282816 */ /* 0x000fe20000000028 */
[----:B------:R-:W-:Y:S01]  /*0fb0*/  FMUL.FTZ R32, R84, R35 ;  /* 0x0000002354207220 */ /* 0x000fe20000410000 */
[----:B------:R-:W-:-:S02]  /*0fc0*/  @P2 IMAD.U32 R41, R21, 0x10000, RZ ;  /* 0x0001000015292824 */ /* 0x000fc400078e00ff */
[C---:B------:R-:W-:Y:S01]  /*0fd0*/  FMUL.FTZ R33, R84.reuse, R39 ;  /* 0x0000002754217220 */ /* 0x040fe20000410000 */
[----:B------:R-:W-:Y:S01]  /*0fe0*/  FMUL.FTZ R39, R84, R85 ;  /* 0x0000005554277220 */ /* 0x000fe20000410000 */
[----:B------:R-:W-:Y:S01]  /*0ff0*/  @P2 IMAD.U32 R38, R38, 0x10000, RZ ;  /* 0x0001000026262824 */ /* 0x000fe200078e00ff */
[----:B------:R-:W-:Y:S01]  /*1000*/  ISETP.NE.AND.EX P0, PT, RZ, UR13, PT, P0 ;  /* 0x0000000dff007c0c */ /* 0x000fe2000bf05300 */
[----:B------:R-:W-:Y:S01]  /*1010*/  FMUL.FTZ R34, R84, R87 ;  /* 0x0000005754227220 */ /* 0x000fe20000410000 */
[----:B------:R-:W-:Y:S01]  /*1020*/  @P2 SHF.L.U32 R85, R40, 0x10, RZ ;  /* 0x0000001028552819 */ /* 0x000fe200000006ff */
[----:B------:R-:W-:Y:S01]  /*1030*/  @P2 FADD.FTZ R32, R32, R41 ;  /* 0x0000002920202221 */ /* 0x000fe20000010000 */
[----:B------:R-:W-:Y:S01]  /*1040*/  FADD.FTZ R89, R60, -R89 ;  /* 0x800000593c597221 */ /* 0x000fe20000010000 */
[----:B------:R-:W-:Y:S01]  /*1050*/  @P2 PRMT R41, R23, 0x7632, R41 ;  /* 0x0000763217292816 */ /* 0x000fe20000000029 */
[----:B------:R-:W-:Y:S01]  /*1060*/  @P2 FADD.FTZ R33, R33, R38 ;  /* 0x0000002621212221 */ /* 0x000fe20000010000 */
[----:B------:R-:W-:-:S02]  /*1070*/  @P2 IMAD.U32 R38, R22, 0x10000, RZ ;  /* 0x0001000016262824 */ /* 0x000fc400078e00ff */
[----:B------:R-:W-:Y:S01]  /*1080*/  @P2 FADD.FTZ R34, R34, R85 ;  /* 0x0000005522222221 */ /* 0x000fe20000010000 */
[C---:B------:R-:W-:Y:S01]  /*1090*/  FMUL.FTZ R35, R84.reuse, R89 ;  /* 0x0000005954237220 */ /* 0x040fe20000410000 */
[----:B------:R-:W-:Y:S01]  /*10a0*/  @P2 SHF.L.U32 R85, R41, 0x10, RZ ;  /* 0x0000001029552819 */ /* 0x000fe200000006ff */
[----:B------:R-:W-:Y:S01]  /*10b0*/  FMUL.FTZ R84, R84, R91 ;  /* 0x0000005b54547220 */ /* 0x000fe20000410000 */
[----:B------:R-:W-:Y:S02]  /*10c0*/  @P2 IMAD.U32 R40, R23, 0x10000, RZ ;  /* 0x0001000017282824 */ /* 0x000fe400078e00ff */
[----:B------:R-:W-:Y:S01]  /*10d0*/  @P2 FADD.FTZ R39, R39, R38 ;  /* 0x0000002627272221 */ /* 0x000fe20000010000 */
[----:B------:R-:W-:Y:S01]  /*10e0*/  @P1 F2FP.BF16.F32.PACK_AB R41, RZ, R36 ;  /* 0x00000024ff29123e */ /* 0x000fe200000010ff */
[----:B------:R-:W-:Y:S01]  /*10f0*/  @P2 FADD.FTZ R84, R84, R85 ;  /* 0x0000005554542221 */ /* 0x000fe20000010000 */
[----:B------:R-:W-:Y:S01]  /*1100*/  FMUL.FTZ R87, R37, UR15 ;  /* 0x0000000f25577c20 */ /* 0x000fe20008410000 */
[----:B------:R-:W-:Y:S01]  /*1110*/  @P2 FADD.FTZ R35, R35, R40 ;  /* 0x0000002823232221 */ /* 0x000fe20000010000 */
[----:B------:R-:W-:Y:S01]  /*1120*/  @P1 F2FP.BF16.F32.PACK_AB R85, RZ, R32 ;  /* 0x00000020ff55123e */ /* 0x000fe200000010ff */
[----:B------:R-:W-:Y:S01]  /*1130*/  FMUL.FTZ R86, R36, UR15 ;  /* 0x0000000f24567c20 */ /* 0x000fe20008410000 */
[----:B------:R-:W-:Y:S01]  /*1140*/  @P1 PRMT R24, R41, 0x7610, R24 ;  /* 0x0000761029181816 */ /* 0x000fe20000000018 */
[----:B------:R-:W-:Y:S01]  /*1150*/  FMUL.FTZ R91, R84, UR15 ;  /* 0x0000000f545b7c20 */ /* 0x000fe20008410000 */
[----:B------:R-:W-:Y:S01]  /*1160*/  @P0 LOP3.LUT P4, RZ, R69, 0xff, RZ, 0xc0, !PT ;  /* 0x000000ff45ff0812 */ /* 0x000fe2000788c0ff */
[----:B------:R-:W-:Y:S01]  /*1170*/  FMUL.FTZ R90, R35, UR15 ;  /* 0x0000000f235a7c20 */ /* 0x000fe20008410000 */
[----:B------:R-:W-:Y:S01]  /*1180*/  @P1 F2FP.BF16.F32.PACK_AB R41, RZ, R39 ;  /* 0x00000027ff29123e */ /* 0x000fe200000010ff */
[----:B------:R-:W-:Y:S01]  /*1190*/  FMUL.FTZ R39, R39, UR15 ;  /* 0x0000000f27277c20 */ /* 0x000fe20008410000 */
[----:B------:R-:W-:-:S02]  /*11a0*/  @P0 LOP3.LUT P2, RZ, R68, 0xff, RZ, 0xc0, !PT ;  /* 0x000000ff44ff0812 */ /* 0x000fc4000784c0ff */
[----:B------:R-:W-:Y:S02]  /*11b0*/  @P1 F2FP.BF16.F32.PACK_AB R40, RZ, R37 ;  /* 0x00000025ff28123e */ /* 0x000fe400000010ff */
[----:B------:R-:W-:Y:S02]  /*11c0*/  @P1 PRMT R25, R85, 0x7610, R25 ;  /* 0x0000761055191816 */ /* 0x000fe40000000019 */
[----:B------:R-:W-:Y:S02]  /*11d0*/  @P0 FSEL R37, R87, RZ, P4 ;  /* 0x000000ff57250208 */ /* 0x000fe40002000000 */
[----:B------:R-:W-:Y:S02]  /*11e0*/  @P1 F2FP.BF16.F32.PACK_AB R85, RZ, R35 ;  /* 0x00000023ff55123e */ /* 0x000fe400000010ff */
[----:B------:R-:W-:Y:S01]  /*11f0*/  @P1 PRMT R26, R41, 0x7610, R26 ;  /* 0x00007610291a1816 */ /* 0x000fe2000000001a */
[----:B------:R-:W-:Y:S01]  /*1200*/  FMUL.FTZ R41, R32, UR15 ;  /* 0x0000000f20297c20 */ /* 0x000fe20008410000 */
[----:B------:R-:W-:-:S02]  /*1210*/  LOP3.LUT P4, RZ, R83, 0xff, RZ, 0xc0, !PT ;  /* 0x000000ff53ff7812 */ /* 0x000fc4000788c0ff */
[----:B------:R-:W-:Y:S02]  /*1220*/  @P0 FSEL R36, R86, RZ, P2 ;  /* 0x000000ff56240208 */ /* 0x000fe40001000000 */
[----:B------:R-:W-:Y:S02]  /*1230*/  LOP3.LUT P5, RZ, R82, 0xff, RZ, 0xc0, !PT ;  /* 0x000000ff52ff7812 */ /* 0x000fe400078ac0ff */
[----:B------:R-:W-:Y:S02]  /*1240*/  LOP3.LUT P2, RZ, R81, 0xff, RZ, 0xc0, !PT ;  /* 0x000000ff51ff7812 */ /* 0x000fe4000784c0ff */
[----:B------:R-:W-:Y:S01]  /*1250*/  @P1 PRMT R27, R85, 0x7610, R27 ;  /* 0x00007610551b1816 */ /* 0x000fe2000000001b */
[----:B------:R-:W-:Y:S01]  /*1260*/  FMUL.FTZ R85, R33, UR15 ;  /* 0x0000000f21557c20 */ /* 0x000fe20008410000 */
[----:B------:R-:W-:Y:S02]  /*1270*/  FSEL R32, R86, RZ, P4 ;  /* 0x000000ff56207208 */ /* 0x000fe40002000000 */
[----:B------:R-:W-:-:S02]  /*1280*/  @P1 F2FP.BF16.F32.PACK_AB R38, RZ, R33 ;  /* 0x00000021ff26123e */ /* 0x000fc400000010ff */
[----:B------:R-:W-:Y:S02]  /*1290*/  @P0 LOP3.LUT P4, RZ, R70, 0xff, RZ, 0xc0, !PT ;  /* 0x000000ff46ff0812 */ /* 0x000fe4000788c0ff */
[----:B------:R-:W-:Y:S02]  /*12a0*/  FSEL R87, R87, RZ, P5 ;  /* 0x000000ff57577208 */ /* 0x000fe40002800000 */
[----:B------:R-:W-:Y:S02]  /*12b0*/  FSEL R33, R41, RZ, P2 ;  /* 0x000000ff29217208 */ /* 0x000fe40001000000 */
[----:B------:R-:W-:Y:S02]  /*12c0*/  @P0 LOP3.LUT P2, RZ, R71, 0xff, RZ, 0xc0, !PT ;  /* 0x000000ff47ff0812 */ /* 0x000fe4000784c0ff */
[----:B------:R-:W-:Y:S02]  /*12d0*/  @P0 FSEL R86, R41, RZ, P4 ;  /* 0x000000ff29560208 */ /* 0x000fe40002000000 */
[----:B------:R-:W-:-:S02]  /*12e0*/  LOP3.LUT P5, RZ, R80, 0xff, RZ, 0xc0, !PT ;  /* 0x000000ff50ff7812 */ /* 0x000fc400078ac0ff */
[----:B------:R-:W-:Y:S02]  /*12f0*/  F2FP.BF16.F32.PACK_AB R32, R87, R32 ;  /* 0x000000205720723e */ /* 0x000fe400000010ff */
[----:B------:R-:W-:Y:S02]  /*1300*/  @P0 LOP3.LUT P4, RZ, R72, 0xff, RZ, 0xc0, !PT ;  /* 0x000000ff48ff0812 */ /* 0x000fe4000788c0ff */
[----:B------:R-:W-:Y:S02]  /*1310*/  @P0 FSEL R87, R85, RZ, P2 ;  /* 0x000000ff55570208 */ /* 0x000fe40001000000 */
[----:B------:R-:W-:Y:S02]  /*1320*/  LOP3.LUT P2, RZ, R79, 0xff, RZ, 0xc0, !PT ;  /* 0x000000ff4fff7812 */ /* 0x000fe4000784c0ff */
[----:B------:R-:W-:Y:S01]  /*1330*/  @P1 PRMT R24, R24, 0x5410, R40 ;  /* 0x0000541018181816 */ /* 0x000fe20000000028 */
[----:B------:R-:W-:Y:S01]  /*1340*/  FMUL.FTZ R40, R34, UR15 ;  /* 0x0000000f22287c20 */ /* 0x000fe20008410000 */
[----:B------:R-:W-:-:S02]  /*1350*/  FSEL R88, R85, RZ, P5 ;  /* 0x000000ff55587208 */ /* 0x000fc40002800000 */
[C---:B------:R-:W-:Y:S02]  /*1360*/  @P0 FSEL R89, R39.reuse, RZ, P4 ;  /* 0x000000ff27590208 */ /* 0x040fe40002000000 */
[----:B------:R-:W-:Y:S02]  /*1370*/  @P1 F2FP.BF16.F32.PACK_AB R85, RZ, R34 ;  /* 0x00000022ff55123e */ /* 0x000fe400000010ff */
[----:B------:R-:W-:Y:S02]  /*1380*/  LOP3.LUT P4, RZ, R78, 0xff, RZ, 0xc0, !PT ;  /* 0x000000ff4eff7812 */ /* 0x000fe4000788c0ff */
[----:B------:R-:W-:Y:S02]  /*1390*/  FSEL R34, R39, RZ, P2 ;  /* 0x000000ff27227208 */ /* 0x000fe40001000000 */
[----:B------:R-:W-:Y:S02]  /*13a0*/  ISETP.NE.U32.AND P2, PT, RZ, UR16, PT ;  /* 0x00000010ff007c0c */ /* 0x000fe4000bf45070 */
[----:B------:R-:W-:-:S02]  /*13b0*/  FSEL R39, R40, RZ, P4 ;  /* 0x000000ff28277208 */ /* 0x000fc40002000000 */
[----:B------:R-:W-:Y:S02]  /*13c0*/  @P0 LOP3.LUT P4, RZ, R73, 0xff, RZ, 0xc0, !PT ;  /* 0x000000ff49ff0812 */ /* 0x000fe4000788c0ff */
[----:B------:R-:W-:Y:S02]  /*13d0*/  ISETP.NE.AND.EX P2, PT, RZ, UR17, PT, P2 ;  /* 0x00000011ff007c0c */ /* 0x000fe4000bf45320 */
[----:B------:R-:W-:Y:S02]  /*13e0*/  F2FP.BF16.F32.PACK_AB R34, R39, R34 ;  /* 0x000000222722723e */ /* 0x000fe400000010ff */
[----:B------:R-:W-:Y:S02]  /*13f0*/  @P0 FSEL R39, R40, RZ, P4 ;  /* 0x000000ff28270208 */ /* 0x000fe40002000000 */
[----:B------:R-:W-:Y:S02]  /*1400*/  LOP3.LUT P4, RZ, R76, 0xff, RZ, 0xc0, !PT ;  /* 0x000000ff4cff7812 */ /* 0x000fe4000788c0ff */
[----:B------:R-:W-:-:S02]  /*1410*/  LOP3.LUT P5, RZ, R77, 0xff, RZ, 0xc0, !PT ;  /* 0x000000ff4dff7812 */ /* 0x000fc400078ac0ff */
[----:B------:R-:W-:Y:S02]  /*1420*/  @P1 PRMT R25, R25, 0x5410, R38 ;  /* 0x0000541019191816 */ /* 0x000fe40000000026 */
[----:B------:R-:W-:Y:S01]  /*1430*/  FSEL R38, R91, RZ, P4 ;  /* 0x000000ff5b267208 */ /* 0x000fe20002000000 */
[----:B------:R-:W0:Y:S01]  /*1440*/  @P2 LDC.64 R40, c[0x0][0x308] ;  /* 0x0000c200ff282b82 */ /* 0x000e220000000a00 */
[----:B------:R-:W-:Y:S02]  /*1450*/  FSEL R35, R90, RZ, P5 ;  /* 0x000000ff5a237208 */ /* 0x000fe40002800000 */
[----:B------:R-:W-:Y:S02]  /*1460*/  F2FP.BF16.F32.PACK_AB R33, R88, R33 ;  /* 0x000000215821723e */ /* 0x000fe400000010ff */
[----:B------:R-:W-:Y:S02]  /*1470*/  @P1 F2FP.BF16.F32.PACK_AB R88, RZ, R84 ;  /* 0x00000054ff58123e */ /* 0x000fe400000010ff */
[----:B------:R-:W-:-:S02]  /*1480*/  @P0 F2FP.BF16.F32.PACK_AB R84, RZ, R39 ;  /* 0x00000027ff54023e */ /* 0x000fc400000010ff */
[----:B------:R-:W-:Y:S02]  /*1490*/  F2FP.BF16.F32.PACK_AB R35, R38, R35 ;  /* 0x000000232623723e */ /* 0x000fe400000010ff */
[----:B------:R-:W1:Y:S01]  /*14a0*/  LDC.64 R38, c[0x0][0x2f8] ;  /* 0x0000be00ff267b82 */ /* 0x000e620000000a00 */
[----:B------:R-:W-:Y:S02]  /*14b0*/  @P0 LOP3.LUT P4, RZ, R74, 0xff, RZ, 0xc0, !PT ;  /* 0x000000ff4aff0812 */ /* 0x000fe4000788c0ff */
[----:B------:R-:W-:Y:S02]  /*14c0*/  @P0 LOP3.LUT P5, RZ, R75, 0xff, RZ, 0xc0, !PT ;  /* 0x000000ff4bff0812 */ /* 0x000fe400078ac0ff */
[----:B------:R-:W-:Y:S02]  /*14d0*/  @P0 FSEL R90, R90, RZ, P4 ;  /* 0x000000ff5a5a0208 */ /* 0x000fe40002000000 */
[----:B------:R-:W-:Y:S02]  /*14e0*/  @P0 F2FP.BF16.F32.PACK_AB R36, RZ, R36 ;  /* 0x00000024ff24023e */ /* 0x000fe400000010ff */
[----:B------:R-:W-:-:S02]  /*14f0*/  @P0 F2FP.BF16.F32.PACK_AB R86, RZ, R86 ;  /* 0x00000056ff56023e */ /* 0x000fc400000010ff */
[----:B------:R-:W-:Y:S02]  /*1500*/  @P0 F2FP.BF16.F32.PACK_AB R89, RZ, R89 ;  /* 0x00000059ff59023e */ /* 0x000fe400000010ff */
[----:B------:R-:W-:Y:S01]  /*1510*/  @P0 FSEL R91, R91, RZ, P5 ;  /* 0x000000ff5b5b0208 */ /* 0x000fe20002800000 */
[----:B0-----:R-:W-:Y:S01]  /*1520*/  @P2 IMAD.WIDE.U32 R40, R51, 0x10, R40 ;  /* 0x0000001033282825 */ /* 0x001fe200078e0028 */
[----:B------:R-:W-:Y:S02]  /*1530*/  @P0 F2FP.BF16.F32.PACK_AB R90, RZ, R90 ;  /* 0x0000005aff5a023e */ /* 0x000fe400000010ff */
[----:B------:R-:W-:Y:S02]  /*1540*/  @P0 F2FP.BF16.F32.PACK_AB R37, RZ, R37 ;  /* 0x00000025ff25023e */ /* 0x000fe400000010ff */
[----:B------:R-:W-:Y:S02]  /*1550*/  @P1 PRMT R26, R26, 0x5410, R85 ;  /* 0x000054101a1a1816 */ /* 0x000fe40000000055 */
[----:B------:R-:W-:-:S02]  /*1560*/  @P1 PRMT R27, R27, 0x5410, R88 ;  /* 0x000054101b1b1816 */ /* 0x000fc40000000058 */
[----:B------:R-:W-:Y:S01]  /*1570*/  @P0 PRMT R28, R36, 0x7610, R28 ;  /* 0x00007610241c0816 */ /* 0x000fe2000000001c */
[----:B-1----:R-:W-:Y:S01]  /*1580*/  IMAD.WIDE.U32 R38, R51, 0x10, R38 ;  /* 0x0000001033267825 */ /* 0x002fe200078e0026 */
[----:B------:R-:W-:Y:S01]  /*1590*/  @P0 F2FP.BF16.F32.PACK_AB R87, RZ, R87 ;  /* 0x00000057ff57023e */ /* 0x000fe200000010ff */
[----:B------:R2:W-:Y:S01]  /*15a0*/  @P2 STG.E.128 desc[UR4][R40.64], R24 ;  /* 0x0000001828002986 */ /* 0x0005e2000c101d04 */
[----:B------:R-:W-:Y:S02]  /*15b0*/  @P0 F2FP.BF16.F32.PACK_AB R85, RZ, R91 ;  /* 0x0000005bff55023e */ /* 0x000fe400000010ff */
[----:B------:R-:W-:Y:S01]  /*15c0*/  @P0 PRMT R29, R86, 0x7610, R29 ;  /* 0x00007610561d0816 */ /* 0x000fe2000000001d */
[----:B------:R2:W-:Y:S01]  /*15d0*/  STG.E.128 desc[UR4][R38.64], R32 ;  /* 0x0000002026007986 */ /* 0x0005e2000c101d04 */
[----:B------:R-:W-:Y:S02]  /*15e0*/  @P0 PRMT R30, R89, 0x7610, R30 ;  /* 0x00007610591e0816 */ /* 0x000fe4000000001e */
[----:B------:R-:W-:-:S02]  /*15f0*/  @P0 PRMT R31, R90, 0x7610, R31 ;  /* 0x000076105a1f0816 */ /* 0x000fc4000000001f */
[----:B------:R-:W-:Y:S02]  /*1600*/  @P0 LEA R36, P1, R51, UR12, 0x4 ;  /* 0x0000000c33240c11 */ /* 0x000fe4000f8220ff */
[----:B------:R-:W-:Y:S02]  /*1610*/  @P0 PRMT R28, R28, 0x5410, R37 ;  /* 0x000054101c1c0816 */ /* 0x000fe40000000025 */
[----:B------:R-:W-:Y:S02]  /*1620*/  @P0 PRMT R29, R29, 0x5410, R87 ;  /* 0x000054101d1d0816 */ /* 0x000fe40000000057 */
[----:B------:R-:W-:Y:S02]  /*1630*/  @P0 LEA.HI.X R37, R51, UR13, RZ, 0x4, P1 ;  /* 0x0000000d33250c11 */ /* 0x000fe400088f24ff */
[----:B------:R-:W-:Y:S02]  /*1640*/  @P0 PRMT R30, R30, 0x5410, R84 ;  /* 0x000054101e1e0816 */ /* 0x000fe40000000054 */
[----:B------:R-:W-:-:S05]  /*1650*/  @P0 PRMT R31, R31, 0x5410, R85 ;  /* 0x000054101f1f0816 */ /* 0x000fca0000000055 */
[----:B------:R2:W-:Y:S02]  /*1660*/  @P0 STG.E.128 desc[UR4][R36.64], R28 ;  /* 0x0000001c24000986 */ /* 0x0005e4000c101d04 */
.L_x_190:
[----:B------:R-:W-:Y:S05]  /*1670*/  BSYNC B1 ;  /* 0x0000000000017941 */ /* 0x000fea0003800000 */
.L_x_189:
[----:B--2---:R-:W2:Y:S02]  /*1680*/  LDC.64 R32, c[0x0][0x210] ;  /* 0x00008400ff207b82 */ /* 0x004ea40000000a00 */
[----:B--2---:R-:W-:-:S05]  /*1690*/  IMAD R49, R32, 0x4, R49 ;  /* 0x0000000420317824 */ /* 0x004fca00078e0231 */
[----:B------:R-:W-:-:S13]  /*16a0*/  ISETP.GE.AND P0, PT, R49, R33, PT ;  /* 0x000000213100720c */ /* 0x000fda0003f06270 */
[----:B------:R-:W-:Y:S05]  /*16b0*/  @!P0 BRA `(.L_x_191) ;  /* 0xffffffec001c8947 */ /* 0x000fea000383ffff */
.L_x_185:
[----:B------:R-:W-:Y:S05]  /*16c0*/  BSYNC B0 ;  /* 0x0000000000007941 */ /* 0x000fea0003800000 */
.L_x_184:
[----:B------:R-:W2:Y:S01]  /*16d0*/  S2R R3, SR_CgaCtaId ;  /* 0x0000000000037919 */ /* 0x000ea20000008800 */
[----:B------:R-:W-:Y:S01]  /*16e0*/  MOV R0, 0x400 ;  /* 0x0000040000007802 */ /* 0x000fe20000000f00 */
[----:B------:R-:W-:Y:S05]  /*16f0*/  WARPSYNC.ALL ;  /* 0x0000000000007948 */ /* 0x000fea0003800000 */
[----:B------:R-:W4:Y:S01]  /*1700*/  S2R R31, SR_TID.X ;  /* 0x00000000001f7919 */ /* 0x000f220000002100 */
[----:B------:R-:W-:Y:S01]  /*1710*/  ULDC.64 UR18, c[0x0][0x2d8] ;  /* 0x0000b60000127ab9 */ /* 0x000fe20000000a00 */
[----:B------:R-:W-:Y:S01]  /*1720*/  ULDC.64 UR20, c[0x0][0x2d0] ;  /* 0x0000b40000147ab9 */ /* 0x000fe20000000a00 */
[----:B------:R-:W0:Y:S01]  /*1730*/  S2R R29, SR_CTAID.X ;  /* 0x00000000001d7919 */ /* 0x000e220000002500 */
[----:B--2---:R-:W-:-:S05]  /*1740*/  LEA R0, R3, R0, 0x18 ;  /* 0x0000000003007211 */ /* 0x004fca00078ec0ff */
[C---:B----4-:R-:W-:Y:S01]  /*1750*/  IMAD R2, R31.reuse, 0x20, R0 ;  /* 0x000000201f027824 */ /* 0x050fe200078e0200 */
[----:B------:R-:W-:-:S04]  /*1760*/  LEA R0, R31, R0, 0x2 ;  /* 0x000000001f007211 */ /* 0x000fc800078e10ff */
[----:B------:R0:W-:Y:S04]  /*1770*/  STS.128 [R2], R16 ;  /* 0x0000001002007388 */ /* 0x0001e80000000c00 */
[----:B------:R-:W-:Y:S01]  /*1780*/  STS.128 [R2+0x10], R12 ;  /* 0x0000100c02007388 */ /* 0x000fe20000000c00 */
[----:B------:R-:W-:Y:S01]  /*1790*/  BAR.SYNC.DEFER_BLOCKING 0x0 ;  /* 0x0000000000007b1d */ /* 0x000fe20000010000 */
[----:B0-----:R-:W-:Y:S01]  /*17a0*/  IMAD R18, R29, R50, RZ ;  /* 0x000000321d127224 */ /* 0x001fe200078e02ff */
[----:B------:R-:W-:-:S04]  /*17b0*/  IADD3 R50, R50, 0x7f, -R31 ;  /* 0x0000007f32327810 */ /* 0x000fc80007ffe81f */
[C---:B------:R-:W-:Y:S02]  /*17c0*/  LOP3.LUT P1, RZ, R50.reuse, 0xffffff80, RZ, 0xc0, !PT ;  /* 0xffffff8032ff7812 */ /* 0x040fe4000782c0ff */
[----:B------:R-:W-:Y:S01]  /*17d0*/  ISETP.GE.U32.AND P0, PT, R50, 0x100, PT ;  /* 0x000001003200780c */ /* 0x000fe20003f06070 */
        /* <DEDUP_REMOVED lines=13> */
[----:B------:R0:W-:Y:S01]  /*18b0*/  STS.128 [R2], R4 ;  /* 0x0000000402007388 */ /* 0x0001e20000000c00 */
[----:B---3--:R-:W-:-:S03]  /*18c0*/  FADD.FTZ R3, R3, R24 ;  /* 0x0000001803037221 */ /* 0x008fc60000010000 */
[----:B------:R1:W-:Y:S01]  /*18d0*/  STS.128 [R2+0x10], R8 ;  /* 0x0000100802007388 */ /* 0x0003e20000000c00 */
[----:B------:R-:W-:Y:S01]  /*18e0*/  FADD.FTZ R20, R20, R23 ;  /* 0x0000001714147221 */ /* 0x000fe20000010000 */
[----:B------:R-:W-:Y:S03]  /*18f0*/  BAR.SYNC.DEFER_BLOCKING 0x0 ;  /* 0x0000000000007b1d */ /* 0x000fe60000010000 */
[----:B------:R-:W-:Y:S01]  /*1900*/  FADD.FTZ R13, R20, R13 ;  /* 0x0000000d140d7221 */ /* 0x000fe20000010000 */
[----:B0-----:R-:W-:Y:S01]  /*1910*/  FADD.FTZ R7, R3, R16 ;  /* 0x0000001003077221 */ /* 0x001fe20000010000 */
[----:B-1----:R-:W-:-:S05]  /*1920*/  IADD3 R2, P2, R18, R31, RZ ;  /* 0x0000001f12027210 */ /* 0x002fca0007f5e0ff */
[----:B------:R-:W-:-:S05]  /*1930*/  IMAD.X R9, RZ, RZ, RZ, P2 ;  /* 0x000000ffff097224 */ /* 0x000fca00010e06ff */
        /* <DEDUP_REMOVED lines=17> */
[----:B------:R-:W-:Y:S01]  /*1a50*/  @P1 IMAD.MOV.U32 R4, RZ, RZ, R0 ;  /* 0x000000ffff041224 */ /* 0x000fe200078e0000 */
[----:B------:R-:W-:Y:S01]  /*1a60*/  @P1 MOV R2, R6 ;  /* 0x0000000600021202 */ /* 0x000fe20000000f00 */
[----:B------:R-:W-:-:S02]  /*1a70*/  @P1 IMAD.MOV.U32 R3, RZ, RZ, R11 ;  /* 0x000000ffff031224 */ /* 0x000fc400078e000b */
[----:B---3--:R-:W-:Y:S01]  /*1a80*/  FADD.FTZ R14, RZ, R14 ;  /* 0x0000000eff0e7221 */ /* 0x008fe20000010000 */
[----:B------:R-:W-:Y:S02]  /*1a90*/  @P1 IADD3 R0, P3, R0, 0x200, RZ ;  /* 0x0000020000001810 */ /* 0x000fe40007f7e0ff */
[----:B------:R-:W-:Y:S01]  /*1aa0*/  @P1 IADD3 R6, P2, R6, 0x200, RZ ;  /* 0x0000020006061810 */ /* 0x000fe20007f5e0ff */
[----:B----4-:R-:W-:Y:S01]  /*1ab0*/  FADD.FTZ R27, R12, R27 ;  /* 0x0000001b0c1b7221 */ /* 0x010fe20000010000 */
[----:B------:R-:W-:Y:S01]  /*1ac0*/  @P1 MOV R5, R9 ;  /* 0x0000000900051202 */ /* 0x000fe20000000f00 */
[----:B------:R-:W-:Y:S02]  /*1ad0*/  @P1 IMAD.X R9, RZ, RZ, R9, P3 ;  /* 0x000000ffff091224 */ /* 0x000fe400018e0609 */
[----:B------:R-:W-:Y:S01]  /*1ae0*/  FADD.FTZ R14, R14, R17 ;  /* 0x000000110e0e7221 */ /* 0x000fe20000010000 */
[----:B------:R-:W-:Y:S01]  /*1af0*/  @P1 IMAD.X R11, RZ, RZ, R11, P2 ;  /* 0x000000ffff0b1224 */ /* 0x000fe200010e060b */
[----:B------:R0:W-:Y:S02]  /*1b00*/  @P1 STG.E desc[UR4][R2.64], R27 ;  /* 0x0000001b02001986 */ /* 0x0001e4000c101904 */
[----:B------:R-:W-:-:S02]  /*1b10*/  FADD.FTZ R14, R14, R25 ;  /* 0x000000190e0e7221 */ /* 0x000fc40000010000 */
[----:B------:R1:W-:Y:S02]  /*1b20*/  @P1 STG.E desc[UR4][R4.64], R7 ;  /* 0x0000000704001986 */ /* 0x0003e4000c101904 */
[----:B------:R-:W-:Y:S01]  /*1b30*/  FADD.FTZ R29, R14, R29 ;  /* 0x0000001d0e1d7221 */ /* 0x000fe20000010000 */
[----:B0-----:R-:W-:Y:S01]  /*1b40*/  MOV R2, R6 ;  /* 0x0000000600027202 */ /* 0x001fe20000000f00 */
[----:B------:R-:W-:Y:S02]  /*1b50*/  IMAD.MOV.U32 R3, RZ, RZ, R11 ;  /* 0x000000ffff037224 */ /* 0x000fe400078e000b */
[----:B-1----:R-:W-:Y:S01]  /*1b60*/  IMAD.MOV.U32 R4, RZ, RZ, R0 ;  /* 0x000000ffff047224 */ /* 0x002fe200078e0000 */
[----:B------:R-:W-:Y:S01]  /*1b70*/  MOV R5, R9 ;  /* 0x0000000900057202 */ /* 0x000fe20000000f00 */
[----:B------:R-:W-:Y:S06]  /*1b80*/  @!P0 EXIT ;  /* 0x000000000000894d */ /* 0x000fec0003800000 */
[----:B------:R-:W-:Y:S04]  /*1b90*/  STG.E desc[UR4][R2.64], R29 ;  /* 0x0000001d02007986 */ /* 0x000fe8000c101904 */
[----:B------:R-:W-:Y:S01]  /*1ba0*/  STG.E desc[UR4][R4.64], R13 ;  /* 0x0000000d04007986 */ /* 0x000fe2000c101904 */
[----:B------:R-:W-:Y:S05]  /*1bb0*/  EXIT ;  /* 0x000000000000794d */ /* 0x000fea0003800000 */
.L_x_188:
[----:B------:R-:W-:Y:S01]  /*1bc0*/  HFMA2.MMA R87, -RZ, RZ, 0, 1.847743988037109375e-06 ;  /* 0x0000001fff577435 */ /* 0x000fe200000001ff */
[----:B------:R-:W-:Y:S01]  /*1bd0*/  BSSY B1, `(.L_x_192) ;  /* 0x0000007000017945 */ /* 0x000fe20003800000 */
[----:B------:R-:W-:Y:S02]  /*1be0*/  IMAD.MOV.U32 R85, RZ, RZ, R34 ;  /* 0x000000ffff557224 */ /* 0x000fe400078e0022 */
[----:B------:R-:W-:Y:S02]  /*1bf0*/  IMAD.MOV.U32 R86, RZ, RZ, 0x1 ;  /* 0x00000001ff567424 */ /* 0x000fe400078e00ff */
[----:B------:R-:W-:-:S07]  /*1c00*/  IMAD.MOV.U32 R40, RZ, RZ, -0x1 ;  /* 0xffffffffff287424 */ /* 0x000fce00078e00ff */
[----:B0----5:R-:W-:Y:S05]  /*1c10*/  WARPSYNC.COLLECTIVE R40, `(.L_x_193) ;  /* 0x0000000028087348 */ /* 0x021fea0003c00000 */
[----:B------:R1:W2:Y:S02]  /*1c20*/  SHFL.BFLY P0, R41, R85, R86, R87 ;  /* 0x0c00005655297389 */ /* 0x0002a40000000057 */
[----:B012--5:R-:W-:Y:S01]  /*1c30*/  ENDCOLLECTIVE ;  /* 0x000000000000791b */ /* 0x027fe20003800000 */
.L_x_193:
[----:B------:R-:W-:Y:S05]  /*1c40*/  BSYNC B1 ;  /* 0x0000000000017941 */ /* 0x000fea0003800000 */
.L_x_192:
        /* <DEDUP_REMOVED lines=8> */
.L_x_194:
[----:B------:R-:W-:Y:S01]  /*1cd0*/  FADD.FTZ R33, R33, R34 ;  /* 0x0000002221217221 */ /* 0x000fe20000010000 */
[----:B------:R-:W-:-:S03]  /*1ce0*/  HFMA2.MMA R86, -RZ, RZ, 0, 1.1920928955078125e-07 ;  /* 0x00000002ff567435 */ /* 0x000fc600000001ff */
[----:B------:R-:W-:Y:S01]  /*1cf0*/  IMAD.MOV.U32 R85, RZ, RZ, R33 ;  /* 0x000000ffff557224 */ /* 0x000fe200078e0021 */
[----:B------:R-:W-:-:S07]  /*1d00*/  MOV R35, R41 ;  /* 0x0000002900237202 */ /* 0x000fce0000000f00 */
[----:B------:R-:W-:Y:S05]  /*1d10*/  WARPSYNC.COLLECTIVE R40, `(.L_x_195) ;  /* 0x0000000028087348 */ /* 0x000fea0003c00000 */
[----:B------:R0:W1:Y:S02]  /*1d20*/  SHFL.BFLY P0, R41, R85, R86, R87 ;  /* 0x0c00005655297389 */ /* 0x0000640000000057 */
[----:B01----:R-:W-:Y:S01]  /*1d30*/  ENDCOLLECTIVE ;  /* 0x000000000000791b */ /* 0x003fe20003800000 */
.L_x_195:
[----:B------:R-:W-:-:S05]  /*1d40*/  FADD.FTZ R35, R35, R36 ;  /* 0x0000002423237221 */ /* 0x000fca0000010000 */
[----:B------:R-:W-:Y:S01]  /*1d50*/  MOV R85, R35 ;  /* 0x0000002300557202 */ /* 0x000fe20000000f00 */
[----:B------:R-:W-:-:S07]  /*1d60*/  IMAD.MOV.U32 R32, RZ, RZ, R41 ;  /* 0x000000ffff207224 */ /* 0x000fce00078e0029 */
[----:B------:R-:W-:Y:S05]  /*1d70*/  WARPSYNC.COLLECTIVE R40, `(.L_x_196) ;  /* 0x0000000028087348 */ /* 0x000fea0003c00000 */
[----:B------:R0:W1:Y:S02]  /*1d80*/  SHFL.BFLY P0, R41, R85, R86, R87 ;  /* 0x0c00005655297389 */ /* 0x0000640000000057 */
[----:B01----:R-:W-:Y:S01]  /*1d90*/  ENDCOLLECTIVE ;  /* 0x000000000000791b */ /* 0x003fe20003800000 */
.L_x_196:
[----:B------:R-:W-:-:S05]  /*1da0*/  FADD.FTZ R32, R33, R32 ;  /* 0x0000002021207221 */ /* 0x000fca0000010000 */
[----:B------:R-:W-:Y:S01]  /*1db0*/  MOV R85, R32 ;  /* 0x0000002000557202 */ /* 0x000fe20000000f00 */
[----:B------:R-:W-:Y:S02]  /*1dc0*/  IMAD.MOV.U32 R86, RZ, RZ, 0x4 ;  /* 0x00000004ff567424 */ /* 0x000fe400078e00ff */
[----:B------:R-:W-:-:S07]  /*1dd0*/  IMAD.MOV.U32 R38, RZ, RZ, R41 ;  /* 0x000000ffff267224 */ /* 0x000fce00078e0029 */
[----:B------:R-:W-:Y:S05]  /*1de0*/  WARPSYNC.COLLECTIVE R40, `(.L_x_197) ;  /* 0x0000000028087348 */ /* 0x000fea0003c00000 */
[----:B------:R0:W1:Y:S02]  /*1df0*/  SHFL.BFLY P0, R41, R85, R86, R87 ;  /* 0x0c00005655297389 */ /* 0x0000640000000057 */
[----:B01----:R-:W-:Y:S01]  /*1e00*/  ENDCOLLECTIVE ;  /* 0x000000000000791b */ /* 0x003fe20003800000 */
.L_x_197:
[----:B------:R-:W-:-:S04]  /*1e10*/  FADD.FTZ R38, R35, R38 ;  /* 0x0000002623267221 */ /* 0x000fc80000010000 */
[----:B------:R-:W-:Y:S01]  /*1e20*/  IMAD.MOV.U32 R85, RZ, RZ, R38 ;  /* 0x000000ffff557224 */ /* 0x000fe200078e0026 */
[----:B------:R-:W-:-:S07]  /*1e30*/  MOV R37, R41 ;  /* 0x0000002900257202 */ /* 0x000fce0000000f00 */
[----:B------:R-:W-:Y:S05]  /*1e40*/  WARPSYNC.COLLECTIVE R40, `(.L_x_198) ;  /* 0x0000000028087348 */ /* 0x000fea0003c00000 */
[----:B------:R0:W1:Y:S02]  /*1e50*/  SHFL.BFLY P0, R41, R85, R86, R87 ;  /* 0x0c00005655297389 */ /* 0x0000640000000057 */
[----:B01----:R-:W-:Y:S01]  /*1e60*/  ENDCOLLECTIVE ;  /* 0x000000000000791b */ /* 0x003fe20003800000 */
.L_x_198:
[----:B------:R-:W-:Y:S01]  /*1e70*/  FADD.FTZ R37, R32, R37 ;  /* 0x0000002520257221 */ /* 0x000fe20000010000 */
[----:B------:R-:W-:-:S03]  /*1e80*/  HFMA2.MMA R86, -RZ, RZ, 0, 4.76837158203125e-07 ;  /* 0x00000008ff567435 */ /* 0x000fc600000001ff */
[----:B------:R-:W-:Y:S01]  /*1e90*/  IMAD.MOV.U32 R85, RZ, RZ, R37 ;  /* 0x000000ffff557224 */ /* 0x000fe200078e0025 */
[----:B------:R-:W-:-:S07]  /*1ea0*/  MOV R39, R41 ;  /* 0x0000002900277202 */ /* 0x000fce0000000f00 */
[----:B------:R-:W-:Y:S05]  /*1eb0*/  WARPSYNC.COLLECTIVE R40, `(.L_x_199) ;  /* 0x0000000028087348 */ /* 0x000fea0003c00000 */
[----:B------:R0:W1:Y:S02]  /*1ec0*/  SHFL.BFLY P0, R41, R85, R86, R87 ;  /* 0x0c00005655297389 */ /* 0x0000640000000057 */
[----:B01----:R-:W-:Y:S01]  /*1ed0*/  ENDCOLLECTIVE ;  /* 0x000000000000791b */ /* 0x003fe20003800000 */
.L_x_199:
[----:B------:R-:W-:-:S05]  /*1ee0*/  FADD.FTZ R39, R38, R39 ;  /* 0x0000002726277221 */ /* 0x000fca0000010000 */
[----:B------:R-:W-:Y:S01]  /*1ef0*/  MOV R85, R39 ;  /* 0x0000002700557202 */ /* 0x000fe20000000f00 */
[----:B------:R-:W-:-:S07]  /*1f00*/  IMAD.MOV.U32 R34, RZ, RZ, R41 ;  /* 0x000000ffff227224 */ /* 0x000fce00078e0029 */
[----:B------:R-:W-:Y:S05]  /*1f10*/  WARPSYNC.COLLECTIVE R40, `(.L_x_200) ;  /* 0x0000000028087348 */ /* 0x000fea0003c00000 */
[----:B------:R0:W1:Y:S02]  /*1f20*/  SHFL.BFLY P0, R41, R85, R86, R87 ;  /* 0x0c00005655297389 */ /* 0x0000640000000057 */
[----:B01----:R-:W-:Y:S01]  /*1f30*/  ENDCOLLECTIVE ;  /* 0x000000000000791b */ /* 0x003fe20003800000 */
.L_x_200:
[----:B------:R-:W-:-:S05]  /*1f40*/  FADD.FTZ R34, R37, R34 ;  /* 0x0000002225227221 */ /* 0x000fca0000010000 */
[----:B------:R-:W-:Y:S01]  /*1f50*/  MOV R85, R34 ;  /* 0x0000002200557202 */ /* 0x000fe20000000f00 */
[----:B------:R-:W-:Y:S02]  /*1f60*/  IMAD.MOV.U32 R86, RZ, RZ, 0x10 ;  /* 0x00000010ff567424 */ /* 0x000fe400078e00ff */
[----:B------:R-:W-:-:S07]  /*1f70*/  IMAD.MOV.U32 R36, RZ, RZ, R41 ;  /* 0x000000ffff247224 */ /* 0x000fce00078e0029 */
[----:B------:R-:W-:Y:S05]  /*1f80*/  WARPSYNC.COLLECTIVE R40, `(.L_x_201) ;  /* 0x0000000028087348 */ /* 0x000fea0003c00000 */
[----:B------:R0:W1:Y:S02]  /*1f90*/  SHFL.BFLY P0, R41, R85, R86, R87 ;  /* 0x0c00005655297389 */ /* 0x0000640000000057 */
[----:B01----:R-:W-:Y:S01]  /*1fa0*/  ENDCOLLECTIVE ;  /* 0x000000000000791b */ /* 0x003fe20003800000 */
.L_x_201:
[----:B------:R-:W-:-:S04]  /*1fb0*/  FADD.FTZ R36, R39, R36 ;  /* 0x0000002427247221 */ /* 0x000fc80000010000 */
[----:B------:R-:W-:Y:S01]  /*1fc0*/  IMAD.MOV.U32 R85, RZ, RZ, R36 ;  /* 0x000000ffff557224 */ /* 0x000fe200078e0024 */
[----:B------:R-:W-:-:S07]  /*1fd0*/  MOV R33, R41 ;  /* 0x0000002900217202 */ /* 0x000fce0000000f00 */
[----:B------:R-:W-:Y:S05]  /*1fe0*/  WARPSYNC.COLLECTIVE R40, `(.L_x_202) ;  /* 0x0000000028087348 */ /* 0x000fea0003c00000 */
[----:B------:R0:W1:Y:S02]  /*1ff0*/  SHFL.BFLY P0, R41, R85, R86, R87 ;  /* 0x0c00005655297389 */ /* 0x0000640000000057 */
[----:B01----:R-:W-:Y:S01]  /*2000*/  ENDCOLLECTIVE ;  /* 0x000000000000791b */ /* 0x003fe20003800000 */
.L_x_202:
[----:B------:R-:W-:Y:S01]  /*2010*/  MOV R35, R41 ;  /* 0x0000002900237202 */ /* 0x000fe20000000f00 */
[----:B------:R-:W-:Y:S06]  /*2020*/  BRA `(.L_x_203) ;  /* 0xffffffec00487947 */ /* 0x000fec000383ffff */
.L_x_204:
        /* <DEDUP_REMOVED lines=13> */
.L_x_2861:


//--------------------- .text._ZN10layer_norm22ln_bwd_finalize_kernelINS_22Kernel_traits_finalizeILj256E13__nv_bfloat16S2_S2_S2_fjLb0ELj1024ELj4ENS_18Kernel_traits_baseILj256ES2_S2_S2_S2_fjLj1024EEEEELb0ELb1EEEvNS_9BwdParamsE --------------------------
	.section	.text._ZN10layer_norm22ln_bwd_finalize_kernelINS_22Kernel_traits_finalizeILj256E13__nv_bfloat16S2_S2_S2_fjLb0ELj1024ELj4ENS_18Kernel_traits_baseILj256ES2_S2_S2_S2_fjLj1024EEEEELb0ELb1EEEvNS_9BwdParamsE,"ax",@progbits
	.align	128
        .global         _ZN10layer_norm22ln_bwd_finalize_kernelINS_22Kernel_traits_finalizeILj256E13__nv_bfloat16S2_S2_S2_fjLb0ELj1024ELj4ENS_18Kernel_traits_baseILj256ES2_S2_S2_S2_fjLj1024EEEEELb0ELb1EEEvNS_9BwdParamsE
        .type           _ZN10layer_norm22ln_bwd_finalize_kernelINS_22Kernel_traits_finalizeILj256E13__nv_bfloat16S2_S2_S2_fjLb0ELj1024ELj4ENS_18Kernel_traits_baseILj256ES2_S2_S2_S2_fjLj1024EEEEELb0ELb1EEEvNS_9BwdParamsE,@function
        .size           _ZN10layer_norm22ln_bwd_finalize_kernelINS_22Kernel_traits_finalizeILj256E13__nv_bfloat16S2_S2_S2_fjLb0ELj1024ELj4ENS_18Kernel_traits_baseILj256ES2_S2_S2_S2_fjLj1024EEEEELb0ELb1EEEvNS_9BwdParamsE,(.L_x_2862 - _ZN10layer_norm22ln_bwd_finalize_kernelINS_22Kernel_traits_finalizeILj256E13__nv_bfloat16S2_S2_S2_fjLb0ELj1024ELj4ENS_18Kernel_traits_baseILj256ES2_S2_S2_S2_fjLj1024EEEEELb0ELb1EEEvNS_9BwdParamsE)
        .other          _ZN10layer_norm22ln_bwd_finalize_kernelINS_22Kernel_traits_finalizeILj256E13__nv_bfloat16S2_S2_S2_fjLb0ELj1024ELj4ENS_18Kernel_traits_baseILj256ES2_S2_S2_S2_fjLj1024EEEEELb0ELb1EEEvNS_9BwdParamsE,@"STO_CUDA_ENTRY STV_DEFAULT"
_ZN10layer_norm22ln_bwd_finalize_kernelINS_22Kernel_traits_finalizeILj256E13__nv_bfloat16S2_S2_S2_fjLb0ELj1024ELj4ENS_18Kernel_traits_baseILj256ES2_S2_S2_S2_fjLj1024EEEEELb0ELb1EEEvNS_9BwdParamsE:
.text._ZN10layer_norm22ln_bwd_finalize_kernelINS_22Kernel_traits_finalizeILj256E13__nv_bfloat16S2_S2_S2_fjLb0ELj1024ELj4ENS_18Kernel_traits_baseILj256ES2_S2_S2_S2_fjLj1024EEEEELb0ELb1EEEvNS_9BwdParamsE:
        /* <DEDUP_REMOVED lines=13> */
[----:B------:R-:W-:Y:S02]  /*00d0*/  LOP3.LUT R7, R5, 0x1f, R0, 0x78, !PT ;  /* 0x0000001f05077812 */ /* 0x000fe400078e7800 */
[----:B------:R-:W-:Y:S02]  /*00e0*/  SHF.L.U32 R6, R6, 0x4, RZ ;  /* 0x0000000406067819 */ /* 0x000fe400000006ff */
[----:B------:R-:W-:Y:S01]  /*00f0*/  IADD3 R8, R4, R7, RZ ;  /* 0x0000000704087210 */ /* 0x000fe20007ffe0ff */
[C---:B------:R-:W-:Y:S01]  /*0100*/  IMAD R9, R2.reuse, 0x20, R7 ;  /* 0x0000002002097824 */ /* 0x040fe200078e0207 */
[----:B------:R-:W-:-:S02]  /*0110*/  ISETP.GE.U32.AND P0, PT, R2, 0x10, PT ;  /* 0x000000100200780c */ /* 0x000fc40003f06070 */
[----:B------:R-:W-:Y:S02]  /*0120*/  LOP3.LUT R11, R6, 0x7ffffff0, RZ, 0xc0, !PT ;  /* 0x7ffffff0060b7812 */ /* 0x000fe400078ec0ff */
[----:B------:R-:W-:Y:S02]  /*0130*/  ISETP.EQ.AND P0, PT, R5, 0x1f, !P0 ;  /* 0x0000001f0500780c */ /* 0x000fe40004702270 */
[----:B------:R-:W-:Y:S01]  /*0140*/  IADD3 R4, R2, R11, RZ ;  /* 0x0000000b02047210 */ /* 0x000fe20007ffe0ff */
[----:B0-----:R-:W-:-:S03]  /*0150*/  ULEA UR4, UR5, UR4, 0x18 ;  /* 0x0000000405047291 */ /* 0x001fc6000f8ec03f */
[----:B------:R-:W-:-:S03]  /*0160*/  ULDC UR5, c[0x0][0x218] ;  /* 0x0000860000057ab9 */ /* 0x000fc60000000800 */
[----:B------:R-:W-:Y:S02]  /*0170*/  LEA R7, R8, UR4, 0x2 ;  /* 0x0000000408077c11 */ /* 0x000fe4000f8e10ff */
[----:B------:R-:W-:Y:S02]  /*0180*/  LEA R6, R2, UR4, 0x3 ;  /* 0x0000000402067c11 */ /* 0x000fe4000f8e18ff */
[----:B------:R-:W-:-:S07]  /*0190*/  LEA R8, R9, UR4, 0x2 ;  /* 0x0000000409087c11 */ /* 0x000fce000f8e10ff */
.L_x_216:
[----:B0-2-4-:R-:W0:Y:S01]  /*01a0*/  LDC R10, c[0x0][0x210] ;  /* 0x00008400ff0a7b82 */ /* 0x015e220000000800 */
[----:B------:R-:W-:Y:S01]  /*01b0*/  BSSY B0, `(.L_x_205) ;  /* 0x0000067000007945 */ /* 0x000fe20003800000 */
[----:B------:R-:W-:Y:S01]  /*01c0*/  HFMA2.MMA R26, -RZ, RZ, 0, 0 ;  /* 0x00000000ff1a7435 */ /* 0x000fe200000001ff */
[----:B------:R-:W-:Y:S02]  /*01d0*/  MOV R20, RZ ;  /* 0x000000ff00147202 */ /* 0x000fe40000000f00 */
[----:B0-----:R-:W-:-:S13]  /*01e0*/  ISETP.GE.U32.AND P1, PT, R5, R10, PT ;  /* 0x0000000a0500720c */ /* 0x001fda0003f26070 */
[----:B-1-3--:R-:W-:Y:S05]  /*01f0*/  @P1 BRA `(.L_x_206) ;  /* 0x0000000400881947 */ /* 0x00afea0003800000 */
[----:B------:R-:W-:Y:S01]  /*0200*/  ISETP.GE.U32.AND P2, PT, R5, R10, PT ;  /* 0x0000000a0500720c */ /* 0x000fe20003f46070 */
[----:B------:R-:W-:-:S12]  /*0210*/  IMAD.MOV.U32 R21, RZ, RZ, R5 ;  /* 0x000000ffff157224 */ /* 0x000fd800078e0005 */
[----:B------:R-:W0:Y:S08]  /*0220*/  @P2 LDC R16, c[0x0][0x218] ;  /* 0x00008600ff102b82 */ /* 0x000e300000000800 */
[----:B------:R-:W1:Y:S08]  /*0230*/  @P2 LDC.64 R14, c[0x0][0x2d0] ;  /* 0x0000b400ff0e2b82 */ /* 0x000e700000000a00 */
[----:B------:R-:W2:Y:S01]  /*0240*/  @P2 LDC.64 R12, c[0x0][0x2d8] ;  /* 0x0000b600ff0c2b82 */ /* 0x000ea20000000a00 */
[----:B0-----:R-:W-:-:S04]  /*0250*/  @P2 IMAD R9, R21, R16, R3 ;  /* 0x0000001015092224 */ /* 0x001fc800078e0203 */
[----:B-1----:R-:W-:-:S06]  /*0260*/  @P2 IMAD.WIDE.U32 R14, R9, 0x4, R14 ;  /* 0x00000004090e2825 */ /* 0x002fcc00078e000e */
[----:B------:R-:W3:Y:S01]  /*0270*/  @P2 LDG.E R15, desc[UR6][R14.64] ;  /* 0x000000060e0f2981 */ /* 0x000ee2000c1e1900 */
[----:B--2---:R-:W-:-:S06]  /*0280*/  @P2 IMAD.WIDE.U32 R12, R9, 0x4, R12 ;  /* 0x00000004090c2825 */ /* 0x004fcc00078e000c */
[----:B------:R-:W2:Y:S01]  /*0290*/  @P2 LDG.E R13, desc[UR6][R12.64] ;  /* 0x000000060c0d2981 */ /* 0x000ea2000c1e1900 */
[----:B------:R-:W-:-:S04]  /*02a0*/  @P2 IADD3 R21, R21, 0x20, RZ ;  /* 0x0000002015152810 */ /* 0x000fc80007ffe0ff */
[CC--:B------:R-:W-:Y:S02]  /*02b0*/  ISETP.GE.U32.AND P1, PT, R21.reuse, R10.reuse, PT ;  /* 0x0000000a1500720c */ /* 0x0c0fe40003f26070 */
[----:B------:R-:W-:-:S04]  /*02c0*/  IADD3 R9, -R21, R10, RZ ;  /* 0x0000000a15097210 */ /* 0x000fc80007ffe1ff */
[----:B------:R-:W-:Y:S01]  /*02d0*/  ISETP.LE.U32.OR P1, PT, R9, 0x60, P1 ;  /* 0x000000600900780c */ /* 0x000fe20000f23470 */
[----:B------:R-:W-:Y:S01]  /*02e0*/  IMAD.MOV.U32 R26, RZ, RZ, RZ ;  /* 0x000000ffff1a7224 */ /* 0x000fe200078e00ff */
[----:B------:R-:W-:Y:S01]  /*02f0*/  MOV R20, RZ ;  /* 0x000000ff00147202 */ /* 0x000fe20000000f00 */
[----:B------:R-:W-:Y:S04]  /*0300*/  BSSY B1, `(.L_x_207) ;  /* 0x000002b000017945 */ /* 0x000fe80003800000 */
[----:B---3--:R-:W-:Y:S01]  /*0310*/  @P2 FADD.FTZ R20, R20, R15 ;  /* 0x0000000f14142221 */ /* 0x008fe20000010000 */
[----:B--2---:R-:W-:Y:S01]  /*0320*/  @P2 FADD.FTZ R26, R26, R13 ;  /* 0x0000000d1a1a2221 */ /* 0x004fe20000010000 */
[----:B------:R-:W-:-:S04]  /*0330*/  PLOP3.LUT P2, PT, P2, PT, PT, 0x8, 0x0 ;  /* 0x000000000000781c */ /* 0x000fc8000174e170 */
[----:B------:R-:W-:Y:S09]  /*0340*/  @P1 BRA `(.L_x_208) ;  /* 0x0000000000981947 */ /* 0x000ff20003800000 */
[----:B------:R-:W0:Y:S01]  /*0350*/  LDC.64 R12, c[0x0][0x2d0] ;  /* 0x0000b400ff0c7b82 */ /* 0x000e220000000a00 */
[----:B------:R-:W-:Y:S02]  /*0360*/  PLOP3.LUT P2, PT, PT, PT, PT, 0x8, 0x0 ;  /* 0x000000000000781c */ /* 0x000fe40003f4e170 */
[----:B------:R-:W-:-:S05]  /*0370*/  IADD3 R9, R10, -0x60, RZ ;  /* 0xffffffa00a097810 */ /* 0x000fca0007ffe0ff */
[----:B------:R-:W1:Y:S06]  /*0380*/  LDC.64 R14, c[0x0][0x2d8] ;  /* 0x0000b600ff0e7b82 */ /* 0x000e6c0000000a00 */
.L_x_209:
[C---:B------:R-:W-:Y:S01]  /*0390*/  IADD3 R16, R21.reuse, 0x20, RZ ;  /* 0x0000002015107810 */ /* 0x040fe20007ffe0ff */
[C---:B------:R-:W-:Y:S01]  /*03a0*/  IMAD R25, R21.reuse, UR5, R3 ;  /* 0x0000000515197c24 */ /* 0x040fe2000f8e0203 */
[----:B------:R-:W-:-:S03]  /*03b0*/  IADD3 R18, R21, 0x40, RZ ;  /* 0x0000004015127810 */ /* 0x000fc60007ffe0ff */
[----:B------:R-:W-:Y:S02]  /*03c0*/  IMAD R17, R16, UR5, R3 ;  /* 0x0000000510117c24 */ /* 0x000fe4000f8e0203 */
[----:B0-----:R-:W-:-:S04]  /*03d0*/  IMAD.WIDE.U32 R22, R25, 0x4, R12 ;  /* 0x0000000419167825 */ /* 0x001fc800078e000c */
[----:B------:R-:W-:Y:S01]  /*03e0*/  IMAD.WIDE.U32 R28, R17, 0x4, R12 ;  /* 0x00000004111c7825 */ /* 0x000fe200078e000c */
[----:B------:R0:W2:Y:S03]  /*03f0*/  LDG.E R11, desc[UR6][R22.64] ;  /* 0x00000006160b7981 */ /* 0x0000a6000c1e1900 */
[--C-:B-1----:R-:W-:Y:S02]  /*0400*/  IMAD.WIDE.U32 R24, R25, 0x4, R14.reuse ;  /* 0x0000000419187825 */ /* 0x102fe400078e000e */
[----:B------:R-:W3:Y:S02]  /*0410*/  LDG.E R28, desc[UR6][R28.64] ;  /* 0x000000061c1c7981 */ /* 0x000ee4000c1e1900 */
[----:B------:R-:W-:Y:S02]  /*0420*/  IMAD.WIDE.U32 R16, R17, 0x4, R14 ;  /* 0x0000000411107825 */ /* 0x000fe400078e000e */
[----:B------:R1:W4:Y:S02]  /*0430*/  LDG.E R27, desc[UR6][R24.64] ;  /* 0x00000006181b7981 */ /* 0x000324000c1e1900 */
[----:B------:R-:W-:-:S02]  /*0440*/  IMAD R19, R18, UR5, R3 ;  /* 0x0000000512137c24 */ /* 0x000fc4000f8e0203 */
[----:B0-----:R-:W-:Y:S01]  /*0450*/  VIADD R22, R21, 0x60 ;  /* 0x0000006015167836 */ /* 0x001fe20000000000 */
[----:B------:R0:W5:Y:S03]  /*0460*/  LDG.E R29, desc[UR6][R16.64] ;  /* 0x00000006101d7981 */ /* 0x000166000c1e1900 */
[----:B-1----:R-:W-:Y:S02]  /*0470*/  IMAD R25, R22, UR5, R3 ;  /* 0x0000000516197c24 */ /* 0x002fe4000f8e0203 */
[----:B0-----:R-:W-:-:S04]  /*0480*/  IMAD.WIDE.U32 R16, R19, 0x4, R12 ;  /* 0x0000000413107825 */ /* 0x001fc800078e000c */
[----:B------:R-:W-:Y:S02]  /*0490*/  IMAD.WIDE.U32 R18, R19, 0x4, R14 ;  /* 0x0000000413127825 */ /* 0x000fe400078e000e */
[----:B------:R-:W5:Y:S02]  /*04a0*/  LDG.E R16, desc[UR6][R16.64] ;  /* 0x0000000610107981 */ /* 0x000f64000c1e1900 */
[C---:B------:R-:W-:Y:S02]  /*04b0*/  IMAD.WIDE.U32 R22, R25.reuse, 0x4, R12 ;  /* 0x0000000419167825 */ /* 0x040fe400078e000c */
[----:B------:R-:W5:Y:S02]  /*04c0*/  LDG.E R18, desc[UR6][R18.64] ;  /* 0x0000000612127981 */ /* 0x000f64000c1e1900 */
[----:B------:R-:W-:Y:S02]  /*04d0*/  IMAD.WIDE.U32 R24, R25, 0x4, R14 ;  /* 0x0000000419187825 */ /* 0x000fe400078e000e */
[----:B------:R-:W5:Y:S04]  /*04e0*/  LDG.E R22, desc[UR6][R22.64] ;  /* 0x0000000616167981 */ /* 0x000f68000c1e1900 */
[----:B------:R-:W5:Y:S01]  /*04f0*/  LDG.E R24, desc[UR6][R24.64] ;  /* 0x0000000618187981 */ /* 0x000f62000c1e1900 */
[----:B------:R-:W-:-:S04]  /*0500*/  IADD3 R21, R21, 0x80, RZ ;  /* 0x0000008015157810 */ /* 0x000fc80007ffe0ff */
[----:B------:R-:W-:Y:S01]  /*0510*/  ISETP.GE.U32.AND P1, PT, R21, R9, PT ;  /* 0x000000091500720c */ /* 0x000fe20003f26070 */
[----:B--2---:R-:W-:-:S04]  /*0520*/  FADD.FTZ R11, R11, R20 ;  /* 0x000000140b0b7221 */ /* 0x004fc80000010000 */
[----:B---3--:R-:W-:Y:S01]  /*0530*/  FADD.FTZ R11, R11, R28 ;  /* 0x0000001c0b0b7221 */ /* 0x008fe20000010000 */
[----:B----4-:R-:W-:-:S04]  /*0540*/  FADD.FTZ R26, R27, R26 ;  /* 0x0000001a1b1a7221 */ /* 0x010fc80000010000 */
[----:B-----5:R-:W-:Y:S01]  /*0550*/  FADD.FTZ R29, R26, R29 ;  /* 0x0000001d1a1d7221 */ /* 0x020fe20000010000 */
[----:B------:R-:W-:-:S03]  /*0560*/  FADD.FTZ R11, R11, R16 ;  /* 0x000000100b0b7221 */ /* 0x000fc60000010000 */
[----:B------:R-:W-:Y:S01]  /*0570*/  FADD.FTZ R29, R29, R18 ;  /* 0x000000121d1d7221 */ /* 0x000fe20000010000 */
[----:B------:R-:W-:-:S03]  /*0580*/  FADD.FTZ R20, R11, R22 ;  /* 0x000000160b147221 */ /* 0x000fc60000010000 */
[----:B------:R-:W-:Y:S01]  /*0590*/  FADD.FTZ R26, R29, R24 ;  /* 0x000000181d1a7221 */ /* 0x000fe20000010000 */
[----:B------:R-:W-:Y:S06]  /*05a0*/  @!P1 BRA `(.L_x_209) ;  /* 0xfffffffc00789947 */ /* 0x000fec000383ffff */
.L_x_208:
[----:B------:R-:W-:Y:S05]  /*05b0*/  BSYNC B1 ;  /* 0x0000000000017941 */ /* 0x000fea0003800000 */
.L_x_207:
[CC--:B------:R-:W-:Y:S01]  /*05c0*/  ISETP.GE.U32.AND P1, PT, R21.reuse, R10.reuse, PT ;  /* 0x0000000a1500720c */ /* 0x0c0fe20003f26070 */
[----:B------:R-:W-:Y:S01]  /*05d0*/  BSSY B1, `(.L_x_210) ;  /* 0x0000018000017945 */ /* 0x000fe20003800000 */
[----:B------:R-:W-:-:S04]  /*05e0*/  IADD3 R9, -R21, R10, RZ ;  /* 0x0000000a15097210 */ /* 0x000fc80007ffe1ff */
[----:B------:R-:W-:-:S13]  /*05f0*/  ISETP.LE.U32.OR P1, PT, R9, 0x20, P1 ;  /* 0x000000200900780c */ /* 0x000fda0000f23470 */
[----:B------:R-:W-:Y:S05]  /*0600*/  @P1 BRA `(.L_x_211) ;  /* 0x0000000000501947 */ /* 0x000fea0003800000 */
[----:B------:R-:W0:Y:S01]  /*0610*/  LDC.64 R18, c[0x0][0x2d0] ;  /* 0x0000b400ff127b82 */ /* 0x000e220000000a00 */
[----:B------:R-:W-:Y:S01]  /*0620*/  ULDC UR8, c[0x0][0x218] ;  /* 0x0000860000087ab9 */ /* 0x000fe20000000800 */
[C---:B------:R-:W-:Y:S01]  /*0630*/  IADD3 R14, R21.reuse, 0x20, RZ ;  /* 0x00000020150e7810 */ /* 0x040fe20007ffe0ff */
[----:B------:R-:W-:-:S04]  /*0640*/  IMAD R15, R21, UR8, R3 ;  /* 0x00000008150f7c24 */ /* 0x000fc8000f8e0203 */
[----:B------:R-:W-:Y:S01]  /*0650*/  IMAD R9, R14, UR8, R3 ;  /* 0x000000080e097c24 */ /* 0x000fe2000f8e0203 */
        /* <DEDUP_REMOVED lines=15> */
.L_x_211:
[----:B------:R-:W-:Y:S05]  /*0750*/  BSYNC B1 ;  /* 0x0000000000017941 */ /* 0x000fea0003800000 */
.L_x_210:
[----:B------:R-:W-:-:S13]  /*0760*/  ISETP.LT.U32.OR P2, PT, R21, R10, P2 ;  /* 0x0000000a1500720c */ /* 0x000fda0001741470 */
[----:B------:R-:W-:Y:S05]  /*0770*/  @!P2 BRA `(.L_x_206) ;  /* 0x000000000028a947 */ /* 0x000fea0003800000 */
[----:B------:R-:W0:Y:S01]  /*0780*/  LDC.64 R12, c[0x0][0x2d0] ;  /* 0x0000b400ff0c7b82 */ /* 0x000e220000000a00 */
[----:B------:R-:W-:Y:S02]  /*0790*/  ULDC UR8, c[0x0][0x218] ;  /* 0x0000860000087ab9 */ /* 0x000fe40000000800 */
[----:B------:R-:W-:-:S05]  /*07a0*/  IMAD R9, R21, UR8, R3 ;  /* 0x0000000815097c24 */ /* 0x000fca000f8e0203 */
[----:B------:R-:W1:Y:S01]  /*07b0*/  LDC.64 R10, c[0x0][0x2d8] ;  /* 0x0000b600ff0a7b82 */ /* 0x000e620000000a00 */
[----:B0-----:R-:W-:-:S06]  /*07c0*/  IMAD.WIDE.U32 R12, R9, 0x4, R12 ;  /* 0x00000004090c7825 */ /* 0x001fcc00078e000c */
[----:B------:R-:W2:Y:S01]  /*07d0*/  LDG.E R13, desc[UR6][R12.64] ;  /* 0x000000060c0d7981 */ /* 0x000ea2000c1e1900 */
[----:B-1----:R-:W-:-:S06]  /*07e0*/  IMAD.WIDE.U32 R10, R9, 0x4, R10 ;  /* 0x00000004090a7825 */ /* 0x002fcc00078e000a */
[----:B------:R-:W3:Y:S01]  /*07f0*/  LDG.E R11, desc[UR6][R10.64] ;  /* 0x000000060a0b7981 */ /* 0x000ee2000c1e1900 */
[----:B--2---:R-:W-:Y:S01]  /*0800*/  FADD.FTZ R20, R20, R13 ;  /* 0x0000000d14147221 */ /* 0x004fe20000010000 */
[----:B---3--:R-:W-:-:S07]  /*0810*/  FADD.FTZ R26, R26, R11 ;  /* 0x0000000b1a1a7221 */ /* 0x008fce0000010000 */
.L_x_206:
[----:B------:R-:W-:Y:S05]  /*0820*/  BSYNC B0 ;  /* 0x0000000000007941 */ /* 0x000fea0003800000 */
.L_x_205:
        /* <DEDUP_REMOVED lines=11> */
[----:B---3--:R-:W3:Y:S04]  /*08e0*/  SHFL.BFLY PT, R11, R10, 0x1, 0x1f ;  /* 0x0c201f000a0b7f89 */ /* 0x008ee800000e0000 */
[----:B--2---:R-:W2:Y:S01]  /*08f0*/  SHFL.BFLY PT, R12, R9, 0x1, 0x1f ;  /* 0x0c201f00090c7f89 */ /* 0x004ea200000e0000 */
[----:B---3--:R-:W-:Y:S01]  /*0900*/  FADD.FTZ R11, R10, R11 ;  /* 0x0000000b0a0b7221 */ /* 0x008fe20000010000 */
[----:B--2---:R-:W-:-:S04]  /*0910*/  FADD.FTZ R14, R9, R12 ;  /* 0x0000000c090e7221 */ /* 0x004fc80000010000 */
[----:B------:R-:W2:Y:S04]  /*0920*/  SHFL.BFLY PT, R12, R11, 0x2, 0x1f ;  /* 0x0c401f000b0c7f89 */ /* 0x000ea800000e0000 */
[----:B------:R-:W3:Y:S01]  /*0930*/  SHFL.BFLY PT, R13, R14, 0x2, 0x1f ;  /* 0x0c401f000e0d7f89 */ /* 0x000ee200000e0000 */
[----:B--2---:R-:W-:Y:S01]  /*0940*/  FADD.FTZ R12, R11, R12 ;  /* 0x0000000c0b0c7221 */ /* 0x004fe20000010000 */
[----:B---3--:R-:W-:-:S04]  /*0950*/  FADD.FTZ R15, R14, R13 ;  /* 0x0000000d0e0f7221 */ /* 0x008fc80000010000 */
        /* <DEDUP_REMOVED lines=8> */
[----:B------:R2:W3:Y:S04]  /*09e0*/  SHFL.BFLY PT, R11, R10, 0x10, 0x1f ;  /* 0x0e001f000a0b7f89 */ /* 0x0004e800000e0000 */
[----:B------:R2:W4:Y:S02]  /*09f0*/  SHFL.BFLY PT, R14, R9, 0x10, 0x1f ;  /* 0x0e001f00090e7f89 */ /* 0x00052400000e0000 */
.L_x_227:
[----:B------:R-:W-:Y:S01]  /*0a00*/  @!P1 SHF.R.U32.HI R12, RZ, 0x3, R0 ;  /* 0x00000003ff0c9819 */ /* 0x000fe20000011600 */
[----:B----4-:R-:W-:Y:S01]  /*0a10*/  FADD.FTZ R14, R9, R14 ;  /* 0x0000000e090e7221 */ /* 0x010fe20000010000 */
[----:B---3--:R-:W-:Y:S02]  /*0a20*/  FADD.FTZ R11, R10, R11 ;  /* 0x0000000b0a0b7221 */ /* 0x008fe40000010000 */
[----:B------:R-:W-:-:S05]  /*0a30*/  @!P1 LOP3.LUT R12, R12, 0x1ffffffc, RZ, 0xc0, !PT ;  /* 0x1ffffffc0c0c9812 */ /* 0x000fca00078ec0ff */
[----:B------:R3:W-:Y:S04]  /*0a40*/  @!P1 STS [R12+UR4+0x2000], R14 ;  /* 0x0020000e0c009988 */ /* 0x0007e80008000804 */
[----:B------:R3:W-:Y:S02]  /*0a50*/  @!P1 STS [R12+UR4+0x2080], R11 ;  /* 0x0020800b0c009988 */ /* 0x0007e40008000804 */
.L_x_212:
[----:B------:R-:W-:Y:S05]  /*0a60*/  WARPSYNC.ALL ;  /* 0x0000000000007948 */ /* 0x000fea0003800000 */
[----:B------:R-:W-:Y:S06]  /*0a70*/  BAR.SYNC.DEFER_BLOCKING 0x0 ;  /* 0x0000000000007b1d */ /* 0x000fec0000010000 */
[----:B------:R-:W-:Y:S04]  /*0a80*/  BSSY B0, `(.L_x_214) ;  /* 0x000000c000007945 */ /* 0x000fe80003800000 */
[----:B------:R-:W-:Y:S05]  /*0a90*/  @!P0 BRA `(.L_x_215) ;  /* 0x0000000000288947 */ /* 0x000fea0003800000 */
[----:B---3--:R-:W3:Y:S01]  /*0aa0*/  LDS.64 R14, [R6+0x2000] ;  /* 0x00200000060e7984 */ /* 0x008ee20000000a00 */
[----:B------:R-:W4:Y:S03]  /*0ab0*/  LDC.64 R12, c[0x0][0x318] ;  /* 0x0000c600ff0c7b82 */ /* 0x000f260000000a00 */
[----:B------:R-:W5:Y:S05]  /*0ac0*/  LDS.64 R16, [R6+0x2080] ;  /* 0x0020800006107984 */ /* 0x000f6a0000000a00 */
[----:B--2---:R-:W2:Y:S01]  /*0ad0*/  LDC.64 R10, c[0x0][0x310] ;  /* 0x0000c400ff0a7b82 */ /* 0x004ea20000000a00 */
[----:B----4-:R-:W-:-:S04]  /*0ae0*/  IMAD.WIDE.U32 R12, R4, 0x4, R12 ;  /* 0x00000004040c7825 */ /* 0x010fc800078e000c */
[----:B--2---:R-:W-:Y:S01]  /*0af0*/  IMAD.WIDE.U32 R10, R4, 0x4, R10 ;  /* 0x00000004040a7825 */ /* 0x004fe200078e000a */
[----:B---3--:R-:W-:Y:S02]  /*0b00*/  F2FP.BF16.F32.PACK_AB R15, R15, R14 ;  /* 0x0000000e0f0f723e */ /* 0x008fe400000010ff */
[----:B-----5:R-:W-:-:S03]  /*0b10*/  F2FP.BF16.F32.PACK_AB R17, R17, R16 ;  /* 0x000000101111723e */ /* 0x020fc600000010ff */
[----:B------:R4:W-:Y:S04]  /*0b20*/  STG.E desc[UR6][R12.64], R15 ;  /* 0x0000000f0c007986 */ /* 0x0009e8000c101906 */
[----:B------:R4:W-:Y:S02]  /*0b30*/  STG.E desc[UR6][R10.64], R17 ;  /* 0x000000110a007986 */ /* 0x0009e4000c101906 */
.L_x_215:
[----:B------:R-:W-:Y:S05]  /*0b40*/  BSYNC B0 ;  /* 0x0000000000007941 */ /* 0x000fea0003800000 */
.L_x_214:
[C---:B------:R-:W-:Y:S02]  /*0b50*/  ISETP.GT.U32.AND P1, PT, R3.reuse, -0x101, PT ;  /* 0xfffffeff0300780c */ /* 0x040fe40003f24070 */
[----:B------:R-:W-:Y:S02]  /*0b60*/  IADD3 R3, R3, 0x100, RZ ;  /* 0x0000010003037810 */ /* 0x000fe40007ffe0ff */
[----:B------:R-:W-:-:S09]  /*0b70*/  IADD3 R4, R4, 0x80, RZ ;  /* 0x0000008004047810 */ /* 0x000fd20007ffe0ff */
[----:B------:R-:W-:Y:S05]  /*0b80*/  @P1 BRA `(.L_x_216) ;  /* 0xfffffff400841947 */ /* 0x000fea000383ffff */
[----:B------:R-:W-:Y:S05]  /*0b90*/  EXIT ;  /* 0x000000000000794d */ /* 0x000fea0003800000 */
.L_x_213:
[----:B------:R-:W-:Y:S01]  /*0ba0*/  HFMA2.MMA R22, -RZ, RZ, 0, 1.847743988037109375e-06 ;  /* 0x0000001fff167435 */ /* 0x000fe200000001ff */
[----:B0--3--:R-:W-:Y:S01]  /*0bb0*/  MOV R20, R10 ;  /* 0x0000000a00147202 */ /* 0x009fe20000000f00 */
[----:B------:R-:W-:Y:S01]  /*0bc0*/  IMAD.MOV.U32 R19, RZ, RZ, 0x1 ;  /* 0x00000001ff137424 */ /* 0x000fe200078e00ff */
[----:B------:R-:W-:-:S08]  /*0bd0*/  MOV R17, 0xffffffff ;  /* 0xffffffff00117802 */ /* 0x000fd00000000f00 */
[----:B-12---:R-:W-:Y:S05]  /*0be0*/  WARPSYNC.COLLECTIVE R17, `(.L_x_217) ;  /* 0x0000000011087348 */ /* 0x006fea0003c00000 */
[----:B------:R0:W3:Y:S02]  /*0bf0*/  SHFL.BFLY P2, R18, R20, R19, R22 ;  /* 0x0c00001314127389 */ /* 0x0000e40000040016 */
[----:B0123--:R-:W-:Y:S01]  /*0c00*/  ENDCOLLECTIVE ;  /* 0x000000000000791b */ /* 0x00ffe20003800000 */
.L_x_217:
[----:B------:R-:W-:Y:S01]  /*0c10*/  HFMA2.MMA R19, -RZ, RZ, 0, 1.1920928955078125e-07 ;  /* 0x00000002ff137435 */ /* 0x000fe200000001ff */
[----:B------:R-:W-:-:S05]  /*0c20*/  MOV R11, R18 ;  /* 0x00000012000b7202 */ /* 0x000fca0000000f00 */
[----:B------:R-:W-:-:S04]  /*0c30*/  FADD.FTZ R11, R10, R11 ;  /* 0x0000000b0a0b7221 */ /* 0x000fc80000010000 */
[----:B------:R-:W-:-:S07]  /*0c40*/  IMAD.MOV.U32 R20, RZ, RZ, R11 ;  /* 0x000000ffff147224 */ /* 0x000fce00078e000b */
[----:B------:R-:W-:Y:S05]  /*0c50*/  WARPSYNC.COLLECTIVE R17, `(.L_x_218) ;  /* 0x0000000011087348 */ /* 0x000fea0003c00000 */
[----:B------:R0:W1:Y:S02]  /*0c60*/  SHFL.BFLY P2, R18, R20, R19, R22 ;  /* 0x0c00001314127389 */ /* 0x0000640000040016 */
[----:B01----:R-:W-:Y:S01]  /*0c70*/  ENDCOLLECTIVE ;  /* 0x000000000000791b */ /* 0x003fe20003800000 */
.L_x_218:
[----:B------:R-:W-:Y:S01]  /*0c80*/  IMAD.MOV.U32 R19, RZ, RZ, 0x4 ;  /* 0x00000004ff137424 */ /* 0x000fe200078e00ff */
[----:B------:R-:W-:-:S05]  /*0c90*/  MOV R12, R18 ;  /* 0x00000012000c7202 */ /* 0x000fca0000000f00 */
[----:B------:R-:W-:-:S05]  /*0ca0*/  FADD.FTZ R12, R11, R12 ;  /* 0x0000000c0b0c7221 */ /* 0x000fca0000010000 */
[----:B------:R-:W-:-:S07]  /*0cb0*/  MOV R20, R12 ;  /* 0x0000000c00147202 */ /* 0x000fce0000000f00 */
[----:B------:R-:W-:Y:S05]  /*0cc0*/  WARPSYNC.COLLECTIVE R17, `(.L_x_219) ;  /* 0x0000000011087348 */ /* 0x000fea0003c00000 */
[----:B------:R0:W1:Y:S02]  /*0cd0*/  SHFL.BFLY P2, R18, R20, R19, R22 ;  /* 0x0c00001314127389 */ /* 0x0000640000040016 */
[----:B01----:R-:W-:Y:S01]  /*0ce0*/  ENDCOLLECTIVE ;  /* 0x000000000000791b */ /* 0x003fe20003800000 */
.L_x_219:
[----:B------:R-:W-:Y:S01]  /*0cf0*/  HFMA2.MMA R19, -RZ, RZ, 0, 4.76837158203125e-07 ;  /* 0x00000008ff137435 */ /* 0x000fe200000001ff */
[----:B------:R-:W-:-:S05]  /*0d00*/  MOV R13, R18 ;  /* 0x00000012000d7202 */ /* 0x000fca0000000f00 */
[----:B------:R-:W-:-:S05]  /*0d10*/  FADD.FTZ R13, R12, R13 ;  /* 0x0000000d0c0d7221 */ /* 0x000fca0000010000 */
[----:B------:R-:W-:-:S07]  /*0d20*/  MOV R20, R13 ;  /* 0x0000000d00147202 */ /* 0x000fce0000000f00 */
[----:B------:R-:W-:Y:S05]  /*0d30*/  WARPSYNC.COLLECTIVE R17, `(.L_x_220) ;  /* 0x0000000011087348 */ /* 0x000fea0003c00000 */
[----:B------:R0:W1:Y:S02]  /*0d40*/  SHFL.BFLY P2, R18, R20, R19, R22 ;  /* 0x0c00001314127389 */ /* 0x0000640000040016 */
[----:B01----:R-:W-:Y:S01]  /*0d50*/  ENDCOLLECTIVE ;  /* 0x000000000000791b */ /* 0x003fe20003800000 */
.L_x_220:
[----:B------:R-:W-:Y:S01]  /*0d60*/  HFMA2.MMA R19, -RZ, RZ, 0, 9.5367431640625e-07 ;  /* 0x00000010ff137435 */ /* 0x000fe200000001ff */
[----:B------:R-:W-:-:S04]  /*0d70*/  IMAD.MOV.U32 R10, RZ, RZ, R18 ;  /* 0x000000ffff0a7224 */ /* 0x000fc800078e0012 */
[----:B------:R-:W-:-:S05]  /*0d80*/  FADD.FTZ R10, R13, R10 ;  /* 0x0000000a0d0a7221 */ /* 0x000fca0000010000 */
[----:B------:R-:W-:-:S07]  /*0d90*/  MOV R20, R10 ;  /* 0x0000000a00147202 */ /* 0x000fce0000000f00 */
[----:B------:R-:W-:Y:S05]  /*0da0*/  WARPSYNC.COLLECTIVE R17, `(.L_x_221) ;  /* 0x0000000011087348 */ /* 0x000fea0003c00000 */
[----:B------:R0:W1:Y:S02]  /*0db0*/  SHFL.BFLY P2, R18, R20, R19, R22 ;  /* 0x0c00001314127389 */ /* 0x0000640000040016 */
[----:B01----:R-:W-:Y:S01]  /*0dc0*/  ENDCOLLECTIVE ;  /* 0x000000000000791b */ /* 0x003fe20003800000 */
.L_x_221:
[----:B------:R-:W-:Y:S01]  /*0dd0*/  HFMA2.MMA R19, -RZ, RZ, 0, 5.9604644775390625e-08 ;  /* 0x00000001ff137435 */ /* 0x000fe200000001ff */
[----:B------:R-:W-:Y:S01]  /*0de0*/  IMAD.MOV.U32 R20, RZ, RZ, R9 ;  /* 0x000000ffff147224 */ /* 0x000fe200078e0009 */
[----:B------:R-:W-:-:S09]  /*0df0*/  MOV R11, R18 ;  /* 0x00000012000b7202 */ /* 0x000fd20000000f00 */
[----:B------:R-:W-:Y:S05]  /*0e00*/  WARPSYNC.COLLECTIVE R17, `(.L_x_222) ;  /* 0x0000000011087348 */ /* 0x000fea0003c00000 */
[----:B------:R0:W1:Y:S02]  /*0e10*/  SHFL.BFLY P2, R18, R20, R19, R22 ;  /* 0x0c00001314127389 */ /* 0x0000640000040016 */
[----:B01----:R-:W-:Y:S01]  /*0e20*/  ENDCOLLECTIVE ;  /* 0x000000000000791b */ /* 0x003fe20003800000 */
.L_x_222:
[----:B------:R-:W-:Y:S01]  /*0e30*/  HFMA2.MMA R19, -RZ, RZ, 0, 1.1920928955078125e-07 ;  /* 0x00000002ff137435 */ /* 0x000fe200000001ff */
[----:B------:R-:W-:-:S05]  /*0e40*/  MOV R12, R18 ;  /* 0x00000012000c7202 */ /* 0x000fca0000000f00 */
[----:B------:R-:W-:-:S05]  /*0e50*/  FADD.FTZ R14, R9, R12 ;  /* 0x0000000c090e7221 */ /* 0x000fca0000010000 */
[----:B------:R-:W-:-:S07]  /*0e60*/  MOV R20, R14 ;  /* 0x0000000e00147202 */ /* 0x000fce0000000f00 */
[----:B------:R-:W-:Y:S05]  /*0e70*/  WARPSYNC.COLLECTIVE R17, `(.L_x_223) ;  /* 0x0000000011087348 */ /* 0x000fea0003c00000 */
[----:B------:R0:W1:Y:S02]  /*0e80*/  SHFL.BFLY P2, R18, R20, R19, R22 ;  /* 0x0c00001314127389 */ /* 0x0000640000040016 */
[----:B01----:R-:W-:Y:S01]  /*0e90*/  ENDCOLLECTIVE ;  /* 0x000000000000791b */ /* 0x003fe20003800000 */
.L_x_223:
[----:B------:R-:W-:Y:S01]  /*0ea0*/  HFMA2.MMA R19, -RZ, RZ, 0, 2.384185791015625e-07 ;  /* 0x00000004ff137435 */ /* 0x000fe200000001ff */
[----:B------:R-:W-:-:S04]  /*0eb0*/  IMAD.MOV.U32 R13, RZ, RZ, R18 ;  /* 0x000000ffff0d7224 */ /* 0x000fc800078e0012 */
[----:B------:R-:W-:-:S05]  /*0ec0*/  FADD.FTZ R15, R14, R13 ;  /* 0x0000000d0e0f7221 */ /* 0x000fca0000010000 */
[----:B------:R-:W-:-:S07]  /*0ed0*/  MOV R20, R15 ;  /* 0x0000000f00147202 */ /* 0x000fce0000000f00 */
[----:B------:R-:W-:Y:S05]  /*0ee0*/  WARPSYNC.COLLECTIVE R17, `(.L_x_224) ;  /* 0x0000000011087348 */ /* 0x000fea0003c00000 */
[----:B------:R0:W1:Y:S02]  /*0ef0*/  SHFL.BFLY P2, R18, R20, R19, R22 ;  /* 0x0c00001314127389 */ /* 0x0000640000040016 */
[----:B01----:R-:W-:Y:S01]  /*0f00*/  ENDCOLLECTIVE ;  /* 0x000000000000791b */ /* 0x003fe20003800000 */
.L_x_224:
[----:B------:R-:W-:Y:S01]  /*0f10*/  IMAD.MOV.U32 R19, RZ, RZ, 0x8 ;  /* 0x00000008ff137424 */ /* 0x000fe200078e00ff */
[----:B------:R-:W-:-:S05]  /*0f20*/  MOV R16, R18 ;  /* 0x0000001200107202 */ /* 0x000fca0000000f00 */
[----:B------:R-:W-:-:S05]  /*0f30*/  FADD.FTZ R16, R15, R16 ;  /* 0x000000100f107221 */ /* 0x000fca0000010000 */
[----:B------:R-:W-:-:S07]  /*0f40*/  MOV R20, R16 ;  /* 0x0000001000147202 */ /* 0x000fce0000000f00 */
[----:B------:R-:W-:Y:S05]  /*0f50*/  WARPSYNC.COLLECTIVE R17, `(.L_x_225) ;  /* 0x0000000011087348 */ /* 0x000fea0003c00000 */
[----:B------:R0:W1:Y:S02]  /*0f60*/  SHFL.BFLY P2, R18, R20, R19, R22 ;  /* 0x0c00001314127389 */ /* 0x0000640000040016 */
[----:B01----:R-:W-:Y:S01]  /*0f70*/  ENDCOLLECTIVE ;  /* 0x000000000000791b */ /* 0x003fe20003800000 */
.L_x_225:
[----:B------:R-:W-:Y:S01]  /*0f80*/  HFMA2.MMA R19, -RZ, RZ, 0, 9.5367431640625e-07 ;  /* 0x00000010ff137435 */ /* 0x000fe200000001ff */
[----:B------:R-:W-:-:S05]  /*0f90*/  MOV R9, R18 ;  /* 0x0000001200097202 */ /* 0x000fca0000000f00 */
[----:B------:R-:W-:-:S05]  /*0fa0*/  FADD.FTZ R9, R16, R9 ;  /* 0x0000000910097221 */ /* 0x000fca0000010000 */
[----:B------:R-:W-:-:S07]  /*0fb0*/  MOV R20, R9 ;  /* 0x0000000900147202 */ /* 0x000fce0000000f00 */
[----:B------:R-:W-:Y:S05]  /*0fc0*/  WARPSYNC.COLLECTIVE R17, `(.L_x_226) ;  /* 0x0000000011087348 */ /* 0x000fea0003c00000 */
[----:B------:R0:W1:Y:S02]  /*0fd0*/  SHFL.BFLY P2, R18, R20, R19, R22 ;  /* 0x0c00001314127389 */ /* 0x0000640000040016 */
[----:B01----:R-:W-:Y:S01]  /*0fe0*/  ENDCOLLECTIVE ;  /* 0x000000000000791b */ /* 0x003fe20003800000 */
.L_x_226:
[----:B------:R-:W-:Y:S01]  /*0ff0*/  MOV R14, R18 ;  /* 0x00000012000e7202 */ /* 0x000fe20000000f00 */
[----:B------:R-:W-:Y:S06]  /*1000*/  BRA `(.L_x_227) ;  /* 0xfffffff8007c7947 */ /* 0x000fec000383ffff */
.L_x_228:
        /* <DEDUP_REMOVED lines=15> */
.L_x_2862:


//--------------------- .text._ZN10layer_norm40ln_parallel_residual_bwd_finalize_kernelINS_22Kernel_traits_finalizeILj256E13__nv_bfloat16S2_S2_S2_fjLb0ELj1024ELj4ENS_18Kernel_traits_baseILj256ES2_S2_S2_S2_fjLj1024EEEEELb1EEEvNS_9BwdParamsE --------------------------
	.section	.text._ZN10layer_norm40ln_parallel_residual_bwd_finalize_kernelINS_22Kernel_traits_finalizeILj256E13__nv_bfloat16S2_S2_S2_fjLb0ELj1024ELj4ENS_18Kernel_traits_baseILj256ES2_S2_S2_S2_fjLj1024EEEEELb1EEEvNS_9BwdParamsE,"ax",@progbits
	.align	128
        .global         _ZN10layer_norm40ln_parallel_residual_bwd_finalize_kernelINS_22Kernel_traits_finalizeILj256E13__nv_bfloat16S2_S2_S2_fjLb0ELj1024ELj4ENS_18Kernel_traits_baseILj256ES2_S2_S2_S2_fjLj1024EEEEELb1EEEvNS_9BwdParamsE
        .type           _ZN10layer_norm40ln_parallel_residual_bwd_finalize_kernelINS_22Kernel_traits_finalizeILj256E13__nv_bfloat16S2_S2_S2_fjLb0ELj1024ELj4ENS_18Kernel_traits_baseILj256ES2_S2_S2_S2_fjLj1024EEEEELb1EEEvNS_9BwdParamsE,@function
        .size           _ZN10layer_norm40ln_parallel_residual_bwd_finalize_kernelINS_22Kernel_traits_finalizeILj256E13__nv_bfloat16S2_S2_S2_fjLb0ELj1024ELj4ENS_18Kernel_traits_baseILj256ES2_S2_S2_S2_fjLj1024EEEEELb1EEEvNS_9BwdParamsE,(.L_x_2863 - _ZN10layer_norm40ln_parallel_residual_bwd_finalize_kernelINS_22Kernel_traits_finalizeILj256E13__nv_bfloat16S2_S2_S2_fjLb0ELj1024ELj4ENS_18Kernel_traits_baseILj256ES2_S2_S2_S2_fjLj1024EEEEELb1EEEvNS_9BwdParamsE)
        .other          _ZN10layer_norm40ln_parallel_residual_bwd_finalize_kernelINS_22Kernel_traits_finalizeILj256E13__nv_bfloat16S2_S2_S2_fjLb0ELj1024ELj4ENS_18Kernel_traits_baseILj256ES2_S2_S2_S2_fjLj1024EEEEELb1EEEvNS_9BwdParamsE,@"STO_CUDA_ENTRY STV_DEFAULT"
_ZN10layer_norm40ln_parallel_residual_bwd_finalize_kernelINS_22Kernel_traits_finalizeILj256E13__nv_bfloat16S2_S2_S2_fjLb0ELj1024ELj4ENS_18Kernel_traits_baseILj256ES2_S2_S2_S2_fjLj1024EEEEELb1EEEvNS_9BwdParamsE:
.text._ZN10layer_norm40ln_parallel_residual_bwd_finalize_kernelINS_22Kernel_traits_finalizeILj256E13__nv_bfloat16S2_S2_S2_fjLb0ELj1024ELj4ENS_18Kernel_traits_baseILj256ES2_S2_S2_S2_fjLj1024EEEEELb1EEEvNS_9BwdParamsE:
        /* <DEDUP_REMOVED lines=14> */
[----:B------:R-:W-:Y:S02]  /*00e0*/  LOP3.LUT R6, R3, 0x1f, R0, 0x78, !PT ;  /* 0x0000001f03067812 */ /* 0x000fe400078e7800 */
[----:B------:R-:W-:Y:S02]  /*00f0*/  ISETP.GE.U32.AND P0, PT, R2, 0x10, PT ;  /* 0x000000100200780c */ /* 0x000fe40003f06070 */
[----:B------:R-:W-:-:S02]  /*0100*/  LOP3.LUT R7, R7, 0x7ffffff0, RZ, 0xc0, !PT ;  /* 0x7ffffff007077812 */ /* 0x000fc400078ec0ff */
[----:B------:R-:W-:Y:S02]  /*0110*/  IADD3 R6, R5, R6, RZ ;  /* 0x0000000605067210 */ /* 0x000fe40007ffe0ff */
[----:B------:R-:W-:Y:S02]  /*0120*/  ISETP.EQ.AND P0, PT, R3, 0x1f, !P0 ;  /* 0x0000001f0300780c */ /* 0x000fe40004702270 */
[----:B------:R-:W-:Y:S01]  /*0130*/  IADD3 R5, R2, R7, RZ ;  /* 0x0000000702057210 */ /* 0x000fe20007ffe0ff */
[----:B0-----:R-:W-:-:S03]  /*0140*/  ULEA UR4, UR5, UR4, 0x18 ;  /* 0x0000000405047291 */ /* 0x001fc6000f8ec03f */
[----:B------:R-:W-:-:S03]  /*0150*/  ULDC UR5, c[0x0][0x218] ;  /* 0x0000860000057ab9 */ /* 0x000fc60000000800 */
[----:B------:R-:W-:-:S07]  /*0160*/  LEA R6, R6, UR4, 0x2 ;  /* 0x0000000406067c11 */ /* 0x000fce000f8e10ff */
.L_x_240:
[----:B012---:R-:W0:Y:S01]  /*0170*/  LDC R8, c[0x0][0x210] ;  /* 0x00008400ff087b82 */ /* 0x007e220000000800 */
[----:B------:R-:W-:Y:S01]  /*0180*/  BSSY B0, `(.L_x_229) ;  /* 0x00000a3000007945 */ /* 0x000fe20003800000 */
[----:B------:R-:W-:Y:S01]  /*0190*/  HFMA2.MMA R9, -RZ, RZ, 0, 0 ;  /* 0x00000000ff097435 */ /* 0x000fe200000001ff */
[----:B------:R-:W-:Y:S01]  /*01a0*/  MOV R22, RZ ;  /* 0x000000ff00167202 */ /* 0x000fe20000000f00 */
[----:B------:R-:W-:Y:S01]  /*01b0*/  HFMA2.MMA R15, -RZ, RZ, 0, 0 ;  /* 0x00000000ff0f7435 */ /* 0x000fe200000001ff */
[----:B------:R-:W-:Y:S02]  /*01c0*/  MOV R21, RZ ;  /* 0x000000ff00157202 */ /* 0x000fe40000000f00 */
[----:B0-----:R-:W-:-:S13]  /*01d0*/  ISETP.GE.U32.AND P1, PT, R3, R8, PT ;  /* 0x000000080300720c */ /* 0x001fda0003f26070 */
[----:B------:R-:W-:Y:S05]  /*01e0*/  @P1 BRA `(.L_x_230) ;  /* 0x0000000800701947 */ /* 0x000fea0003800000 */
[----:B------:R-:W-:Y:S02]  /*01f0*/  ISETP.GE.U32.AND P2, PT, R3, R8, PT ;  /* 0x000000080300720c */ /* 0x000fe40003f46070 */
[----:B------:R-:W-:-:S11]  /*0200*/  MOV R23, R3 ;  /* 0x0000000300177202 */ /* 0x000fd60000000f00 */
[----:B------:R-:W0:Y:S08]  /*0210*/  @P2 LDC R7, c[0x0][0x218] ;  /* 0x00008600ff072b82 */ /* 0x000e300000000800 */
[----:B------:R-:W1:Y:S08]  /*0220*/  @P2 LDC.64 R10, c[0x0][0x2d0] ;  /* 0x0000b400ff0a2b82 */ /* 0x000e700000000a00 */
[----:B------:R-:W2:Y:S08]  /*0230*/  @P2 LDC.64 R16, c[0x0][0x2d8] ;  /* 0x0000b600ff102b82 */ /* 0x000eb00000000a00 */
[----:B------:R-:W3:Y:S01]  /*0240*/  @P2 LDC.64 R14, c[0x0][0x2e0] ;  /* 0x0000b800ff0e2b82 */ /* 0x000ee20000000a00 */
[----:B0-----:R-:W-:-:S07]  /*0250*/  @P2 IMAD R7, R23, R7, R4 ;  /* 0x0000000717072224 */ /* 0x001fce00078e0204 */
[----:B------:R-:W0:Y:S01]  /*0260*/  @P2 LDC.64 R12, c[0x0][0x2e8] ;  /* 0x0000ba00ff0c2b82 */ /* 0x000e220000000a00 */
[----:B-1----:R-:W-:-:S06]  /*0270*/  @P2 IMAD.WIDE.U32 R10, R7, 0x4, R10 ;  /* 0x00000004070a2825 */ /* 0x002fcc00078e000a */
[----:B------:R-:W4:Y:S01]  /*0280*/  @P2 LDG.E R10, desc[UR6][R10.64] ;  /* 0x000000060a0a2981 */ /* 0x000f22000c1e1900 */
[----:B--2---:R-:W-:-:S06]  /*0290*/  @P2 IMAD.WIDE.U32 R16, R7, 0x4, R16 ;  /* 0x0000000407102825 */ /* 0x004fcc00078e0010 */
[----:B------:R-:W2:Y:S01]  /*02a0*/  @P2 LDG.E R16, desc[UR6][R16.64] ;  /* 0x0000000610102981 */ /* 0x000ea2000c1e1900 */
[----:B---3--:R-:W-:-:S06]  /*02b0*/  @P2 IMAD.WIDE.U32 R18, R7, 0x4, R14 ;  /* 0x0000000407122825 */ /* 0x008fcc00078e000e */
[----:B------:R-:W3:Y:S01]  /*02c0*/  @P2 LDG.E R19, desc[UR6][R18.64] ;  /* 0x0000000612132981 */ /* 0x000ee2000c1e1900 */
[----:B0-----:R-:W-:-:S06]  /*02d0*/  @P2 IMAD.WIDE.U32 R12, R7, 0x4, R12 ;  /* 0x00000004070c2825 */ /* 0x001fcc00078e000c */
[----:B------:R-:W5:Y:S01]  /*02e0*/  @P2 LDG.E R12, desc[UR6][R12.64] ;  /* 0x000000060c0c2981 */ /* 0x000f62000c1e1900 */
[----:B------:R-:W-:-:S04]  /*02f0*/  @P2 IADD3 R23, R23, 0x20, RZ ;  /* 0x0000002017172810 */ /* 0x000fc80007ffe0ff */
[CC--:B------:R-:W-:Y:S02]  /*0300*/  ISETP.GE.U32.AND P1, PT, R23.reuse, R8.reuse, PT ;  /* 0x000000081700720c */ /* 0x0c0fe40003f26070 */
[----:B------:R-:W-:-:S04]  /*0310*/  IADD3 R7, -R23, R8, RZ ;  /* 0x0000000817077210 */ /* 0x000fc80007ffe1ff */
[----:B------:R-:W-:Y:S02]  /*0320*/  ISETP.LE.U32.OR P1, PT, R7, 0x60, P1 ;  /* 0x000000600700780c */ /* 0x000fe40000f23470 */
[----:B------:R-:W-:Y:S02]  /*0330*/  MOV R21, RZ ;  /* 0x000000ff00157202 */ /* 0x000fe40000000f00 */
[----:B------:R-:W-:Y:S02]  /*0340*/  MOV R15, RZ ;  /* 0x000000ff000f7202 */ /* 0x000fe40000000f00 */
[----:B------:R-:W-:Y:S02]  /*0350*/  MOV R22, RZ ;  /* 0x000000ff00167202 */ /* 0x000fe40000000f00 */
[----:B------:R-:W-:Y:S01]  /*0360*/  MOV R9, RZ ;  /* 0x000000ff00097202 */ /* 0x000fe20000000f00 */
[----:B------:R-:W-:Y:S01]  /*0370*/  BSSY B1, `(.L_x_231) ;  /* 0x0000047000017945 */ /* 0x000fe20003800000 */
[----:B----4-:R-:W-:Y:S01]  /*0380*/  @P2 FADD.FTZ R21, R21, R10 ;  /* 0x0000000a15152221 */ /* 0x010fe20000010000 */
[----:B--2---:R-:W-:Y:S01]  /*0390*/  @P2 FADD.FTZ R15, R15, R16 ;  /* 0x000000100f0f2221 */ /* 0x004fe20000010000 */
[----:B---3--:R-:W-:Y:S01]  /*03a0*/  @P2 FADD.FTZ R22, R22, R19 ;  /* 0x0000001316162221 */ /* 0x008fe20000010000 */
[----:B-----5:R-:W-:Y:S01]  /*03b0*/  @P2 FADD.FTZ R9, R9, R12 ;  /* 0x0000000c09092221 */ /* 0x020fe20000010000 */
[----:B------:R-:W-:Y:S01]  /*03c0*/  PLOP3.LUT P2, PT, P2, PT, PT, 0x8, 0x0 ;  /* 0x000000000000781c */ /* 0x000fe2000174e170 */
[----:B------:R-:W-:-:S12]  /*03d0*/  @P1 BRA `(.L_x_232) ;  /* 0x0000000400001947 */ /* 0x000fd80003800000 */
[----:B------:R-:W-:Y:S02]  /*03e0*/  PLOP3.LUT P2, PT, PT, PT, PT, 0x8, 0x0 ;  /* 0x000000000000781c */ /* 0x000fe40003f4e170 */
[----:B------:R-:W-:-:S11]  /*03f0*/  IADD3 R7, R8, -0x60, RZ ;  /* 0xffffffa008077810 */ /* 0x000fd60007ffe0ff */
.L_x_233:
[----:B------:R-:W0:Y:S01]  /*0400*/  LDC.64 R12, c[0x0][0x2d0] ;  /* 0x0000b400ff0c7b82 */ /* 0x000e220000000a00 */
[C---:B------:R-:W-:Y:S01]  /*0410*/  IMAD R25, R23.reuse, UR5, R4 ;  /* 0x0000000517197c24 */ /* 0x040fe2000f8e0204 */
[----:B------:R-:W-:-:S05]  /*0420*/  IADD3 R27, R23, 0x20, RZ ;  /* 0x00000020171b7810 */ /* 0x000fca0007ffe0ff */
[----:B------:R-:W-:Y:S02]  /*0430*/  IMAD R27, R27, UR5, R4 ;  /* 0x000000051b1b7c24 */ /* 0x000fe4000f8e0204 */
[----:B0-----:R-:W-:-:S05]  /*0440*/  IMAD.WIDE.U32 R16, R25, 0x4, R12 ;  /* 0x0000000419107825 */ /* 0x001fca00078e000c */
[----:B------:R0:W2:Y:S01]  /*0450*/  LDG.E R14, desc[UR6][R16.64] ;  /* 0x00000006100e7981 */ /* 0x0000a2000c1e1900 */
[----:B------:R-:W-:Y:S01]  /*0460*/  IADD3 R19, R23, 0x40, RZ ;  /* 0x0000004017137810 */ /* 0x000fe20007ffe0ff */
[----:B0-----:R-:W-:-:S05]  /*0470*/  IMAD.WIDE.U32 R16, R27, 0x4, R12 ;  /* 0x000000041b107825 */ /* 0x001fca00078e000c */
[----:B------:R-:W3:Y:S01]  /*0480*/  LDG.E R20, desc[UR6][R16.64] ;  /* 0x0000000610147981 */ /* 0x000ee2000c1e1900 */
[----:B------:R-:W-:-:S04]  /*0490*/  IMAD R19, R19, UR5, R4 ;  /* 0x0000000513137c24 */ /* 0x000fc8000f8e0204 */
[----:B------:R-:W-:-:S05]  /*04a0*/  IMAD.WIDE.U32 R10, R19, 0x4, R12 ;  /* 0x00000004130a7825 */ /* 0x000fca00078e000c */
[----:B------:R0:W4:Y:S02]  /*04b0*/  LDG.E R18, desc[UR6][R10.64] ;  /* 0x000000060a127981 */ /* 0x000124000c1e1900 */
[----:B0-----:R-:W0:Y:S02]  /*04c0*/  LDC.64 R10, c[0x0][0x2d8] ;  /* 0x0000b600ff0a7b82 */ /* 0x001e240000000a00 */
[----:B0-----:R-:W-:-:S04]  /*04d0*/  IMAD.WIDE.U32 R28, R25, 0x4, R10 ;  /* 0x00000004191c7825 */ /* 0x001fc800078e000a */
[----:B------:R-:W-:-:S05]  /*04e0*/  IMAD.WIDE.U32 R16, R27, 0x4, R10 ;  /* 0x000000041b107825 */ /* 0x000fca00078e000a */
[----:B------:R0:W5:Y:S02]  /*04f0*/  LDG.E R24, desc[UR6][R16.64] ;  /* 0x0000000610187981 */ /* 0x000164000c1e1900 */
[----:B0-----:R-:W0:Y:S01]  /*0500*/  LDC.64 R16, c[0x0][0x2e0] ;  /* 0x0000b800ff107b82 */ /* 0x001e220000000a00 */
[----:B--2---:R-:W-:Y:S02]  /*0510*/  FADD.FTZ R21, R14, R21 ;  /* 0x000000150e157221 */ /* 0x004fe40000010000 */
[----:B------:R1:W2:Y:S02]  /*0520*/  LDG.E R14, desc[UR6][R28.64] ;  /* 0x000000061c0e7981 */ /* 0x0002a4000c1e1900 */
[----:B---3--:R-:W-:Y:S01]  /*0530*/  FADD.FTZ R21, R21, R20 ;  /* 0x0000001415157221 */ /* 0x008fe20000010000 */
[----:B------:R-:W-:-:S05]  /*0540*/  IADD3 R20, R23, 0x60, RZ ;  /* 0x0000006017147810 */ /* 0x000fca0007ffe0ff */
[----:B-1----:R-:W-:-:S04]  /*0550*/  IMAD R29, R20, UR5, R4 ;  /* 0x00000005141d7c24 */ /* 0x002fc8000f8e0204 */
[----:B------:R-:W-:-:S06]  /*0560*/  IMAD.WIDE.U32 R12, R29, 0x4, R12 ;  /* 0x000000041d0c7825 */ /* 0x000fcc00078e000c */
[----:B------:R4:W3:Y:S02]  /*0570*/  LDG.E R12, desc[UR6][R12.64] ;  /* 0x000000060c0c7981 */ /* 0x0008e4000c1e1900 */
[----:B----4-:R-:W-:Y:S01]  /*0580*/  FADD.FTZ R13, R21, R18 ;  /* 0x00000012150d7221 */ /* 0x010fe20000010000 */
[----:B------:R-:W-:-:S05]  /*0590*/  IMAD.WIDE.U32 R20, R19, 0x4, R10 ;  /* 0x0000000413147825 */ /* 0x000fca00078e000a */
[----:B------:R0:W4:Y:S02]  /*05a0*/  LDG.E R18, desc[UR6][R20.64] ;  /* 0x0000000614127981 */ /* 0x000124000c1e1900 */
[----:B0-----:R-:W-:-:S06]  /*05b0*/  IMAD.WIDE.U32 R20, R25, 0x4, R16 ;  /* 0x0000000419147825 */ /* 0x001fcc00078e0010 */
[----:B------:R5:W3:Y:S01]  /*05c0*/  LDG.E R20, desc[UR6][R20.64] ;  /* 0x0000000614147981 */ /* 0x000ae2000c1e1900 */
[----:B------:R-:W-:-:S06]  /*05d0*/  IMAD.WIDE.U32 R10, R29, 0x4, R10 ;  /* 0x000000041d0a7825 */ /* 0x000fcc00078e000a */
[----:B------:R-:W4:Y:S01]  /*05e0*/  LDG.E R10, desc[UR6][R10.64] ;  /* 0x000000060a0a7981 */ /* 0x000f22000c1e1900 */
[----:B--2---:R-:W-:Y:S01]  /*05f0*/  FADD.FTZ R26, R14, R15 ;  /* 0x0000000f0e1a7221 */ /* 0x004fe20000010000 */
[----:B------:R-:W-:-:S05]  /*0600*/  IMAD.WIDE.U32 R14, R27, 0x4, R16 ;  /* 0x000000041b0e7825 */ /* 0x000fca00078e0010 */
[----:B------:R0:W2:Y:S01]  /*0610*/  LDG.E R11, desc[UR6][R14.64] ;  /* 0x000000060e0b7981 */ /* 0x0000a2000c1e1900 */
[----:B-----5:R-:W-:Y:S01]  /*0620*/  FADD.FTZ R21, R26, R24 ;  /* 0x000000181a157221 */ /* 0x020fe20000010000 */
[----:B0-----:R-:W-:-:S05]  /*0630*/  IMAD.WIDE.U32 R14, R19, 0x4, R16 ;  /* 0x00000004130e7825 */ /* 0x001fca00078e0010 */
[----:B------:R0:W5:Y:S02]  /*0640*/  LDG.E R26, desc[UR6][R14.64] ;  /* 0x000000060e1a7981 */ /* 0x000164000c1e1900 */
[----:B0-----:R-:W0:Y:S01]  /*0650*/  LDC.64 R14, c[0x0][0x2e8] ;  /* 0x0000ba00ff0e7b82 */ /* 0x001e220000000a00 */
[----:B------:R-:W-:-:S06]  /*0660*/  IMAD.WIDE.U32 R16, R29, 0x4, R16 ;  /* 0x000000041d107825 */ /* 0x000fcc00078e0010 */
[----:B------:R-:W5:Y:S01]  /*0670*/  LDG.E R16, desc[UR6][R16.64] ;  /* 0x0000000610107981 */ /* 0x000f62000c1e1900 */
[----:B0-----:R-:W-:-:S04]  /*0680*/  IMAD.WIDE.U32 R24, R25, 0x4, R14 ;  /* 0x0000000419187825 */ /* 0x001fc800078e000e */
[----:B---3--:R-:W-:Y:S02]  /*0690*/  FADD.FTZ R22, R20, R22 ;  /* 0x0000001614167221 */ /* 0x008fe40000010000 */
[----:B------:R0:W3:Y:S01]  /*06a0*/  LDG.E R20, desc[UR6][R24.64] ;  /* 0x0000000618147981 */ /* 0x0000e2000c1e1900 */
[----:B------:R-:W-:-:S06]  /*06b0*/  IMAD.WIDE.U32 R28, R29, 0x4, R14 ;  /* 0x000000041d1c7825 */ /* 0x000fcc00078e000e */
[----:B------:R-:W3:Y:S01]  /*06c0*/  LDG.E R28, desc[UR6][R28.64] ;  /* 0x000000061c1c7981 */ /* 0x000ee2000c1e1900 */
[----:B0-----:R-:W-:-:S05]  /*06d0*/  IMAD.WIDE.U32 R24, R27, 0x4, R14 ;  /* 0x000000041b187825 */ /* 0x001fca00078e000e */
[----:B------:R0:W3:Y:S02]  /*06e0*/  LDG.E R27, desc[UR6][R24.64] ;  /* 0x00000006181b7981 */ /* 0x0000e4000c1e1900 */
[----:B0-----:R-:W-:-:S05]  /*06f0*/  IMAD.WIDE.U32 R24, R19, 0x4, R14 ;  /* 0x0000000413187825 */ /* 0x001fca00078e000e */
[----:B------:R-:W3:Y:S01]  /*0700*/  LDG.E R19, desc[UR6][R24.64] ;  /* 0x0000000618137981 */ /* 0x000ee2000c1e1900 */
[----:B------:R-:W-:-:S04]  /*0710*/  IADD3 R23, R23, 0x80, RZ ;  /* 0x0000008017177810 */ /* 0x000fc80007ffe0ff */
[----:B------:R-:W-:Y:S01]  /*0720*/  ISETP.GE.U32.AND P1, PT, R23, R7, PT ;  /* 0x000000071700720c */ /* 0x000fe20003f26070 */
[----:B----4-:R-:W-:Y:S01]  /*0730*/  FADD.FTZ R15, R21, R18 ;  /* 0x00000012150f7221 */ /* 0x010fe20000010000 */
[----:B------:R-:W-:-:S03]  /*0740*/  FADD.FTZ R21, R13, R12 ;  /* 0x0000000c0d157221 */ /* 0x000fc60000010000 */
[----:B------:R-:W-:Y:S01]  /*0750*/  FADD.FTZ R15, R15, R10 ;  /* 0x0000000a0f0f7221 */ /* 0x000fe20000010000 */
[----:B--2---:R-:W-:-:S04]  /*0760*/  FADD.FTZ R11, R22, R11 ;  /* 0x0000000b160b7221 */ /* 0x004fc80000010000 */
[----:B-----5:R-:W-:-:S04]  /*0770*/  FADD.FTZ R11, R11, R26 ;  /* 0x0000001a0b0b7221 */ /* 0x020fc80000010000 */
[----:B------:R-:W-:Y:S01]  /*0780*/  FADD.FTZ R22, R11, R16 ;  /* 0x000000100b167221 */ /* 0x000fe20000010000 */
[----:B---3--:R-:W-:-:S04]  /*0790*/  FADD.FTZ R20, R20, R9 ;  /* 0x0000000914147221 */ /* 0x008fc80000010000 */
[----:B------:R-:W-:-:S04]  /*07a0*/  FADD.FTZ R20, R20, R27 ;  /* 0x0000001b14147221 */ /* 0x000fc80000010000 */
[----:B------:R-:W-:-:S04]  /*07b0*/  FADD.FTZ R19, R20, R19 ;  /* 0x0000001314137221 */ /* 0x000fc80000010000 */
[----:B------:R-:W-:Y:S01]  /*07c0*/  FADD.FTZ R9, R19, R28 ;  /* 0x0000001c13097221 */ /* 0x000fe20000010000 */
[----:B------:R-:W-:Y:S06]  /*07d0*/  @!P1 BRA `(.L_x_233) ;  /* 0xfffffffc00089947 */ /* 0x000fec000383ffff */
.L_x_232:
[----:B------:R-:W-:Y:S05]  /*07e0*/  BSYNC B1 ;  /* 0x0000000000017941 */ /* 0x000fea0003800000 */
.L_x_231:
        /* <DEDUP_REMOVED lines=8> */
[----:B------:R-:W-:-:S05]  /*0870*/  IMAD R17, R23, UR8, R4 ;  /* 0x0000000817117c24 */ /* 0x000fca000f8e0204 */
[----:B------:R-:W1:Y:S08]  /*0880*/  LDC.64 R18, c[0x0][0x2d8] ;  /* 0x0000b600ff127b82 */ /* 0x000e700000000a00 */
[----:B------:R-:W2:Y:S08]  /*0890*/  LDC.64 R10, c[0x0][0x2e0] ;  /* 0x0000b800ff0a7b82 */ /* 0x000eb00000000a00 */
[----:B------:R-:W3:Y:S01]  /*08a0*/  LDC.64 R12, c[0x0][0x2e8] ;  /* 0x0000ba00ff0c7b82 */ /* 0x000ee20000000a00 */
[----:B0-----:R-:W-:-:S05]  /*08b0*/  IMAD.WIDE.U32 R28, R17, 0x4, R24 ;  /* 0x00000004111c7825 */ /* 0x001fca00078e0018 */
[----:B------:R2:W4:Y:S01]  /*08c0*/  LDG.E R14, desc[UR6][R28.64] ;  /* 0x000000061c0e7981 */ /* 0x000522000c1e1900 */
[----:B-1----:R-:W-:-:S05]  /*08d0*/  IMAD.WIDE.U32 R26, R17, 0x4, R18 ;  /* 0x00000004111a7825 */ /* 0x002fca00078e0012 */
[----:B------:R0:W5:Y:S01]  /*08e0*/  LDG.E R20, desc[UR6][R26.64] ;  /* 0x000000061a147981 */ /* 0x000162000c1e1900 */
[----:B--2---:R-:W-:-:S04]  /*08f0*/  IMAD.WIDE.U32 R28, R17, 0x4, R10 ;  /* 0x00000004111c7825 */ /* 0x004fc800078e000a */
[----:B0-----:R-:W-:Y:S02]  /*0900*/  IMAD R27, R7, UR8, R4 ;  /* 0x00000008071b7c24 */ /* 0x001fe4000f8e0204 */
[----:B---3--:R-:W-:Y:S01]  /*0910*/  IMAD.WIDE.U32 R16, R17, 0x4, R12 ;  /* 0x0000000411107825 */ /* 0x008fe200078e000c */
[----:B------:R-:W2:Y:S03]  /*0920*/  LDG.E R7, desc[UR6][R28.64] ;  /* 0x000000061c077981 */ /* 0x000ea6000c1e1900 */
[C---:B------:R-:W-:Y:S02]  /*0930*/  IMAD.WIDE.U32 R24, R27.reuse, 0x4, R24 ;  /* 0x000000041b187825 */ /* 0x040fe400078e0018 */
[----:B------:R-:W3:Y:S02]  /*0940*/  LDG.E R16, desc[UR6][R16.64] ;  /* 0x0000000610107981 */ /* 0x000ee4000c1e1900 */
[----:B------:R-:W-:-:S02]  /*0950*/  IMAD.WIDE.U32 R18, R27, 0x4, R18 ;  /* 0x000000041b127825 */ /* 0x000fc400078e0012 */
[----:B------:R-:W3:Y:S02]  /*0960*/  LDG.E R24, desc[UR6][R24.64] ;  /* 0x0000000618187981 */ /* 0x000ee4000c1e1900 */
[C---:B------:R-:W-:Y:S02]  /*0970*/  IMAD.WIDE.U32 R10, R27.reuse, 0x4, R10 ;  /* 0x000000041b0a7825 */ /* 0x040fe400078e000a */
[----:B------:R-:W3:Y:S02]  /*0980*/  LDG.E R18, desc[UR6][R18.64] ;  /* 0x0000000612127981 */ /* 0x000ee4000c1e1900 */
[----:B------:R-:W-:Y:S02]  /*0990*/  IMAD.WIDE.U32 R12, R27, 0x4, R12 ;  /* 0x000000041b0c7825 */ /* 0x000fe400078e000c */
[----:B------:R-:W3:Y:S04]  /*09a0*/  LDG.E R10, desc[UR6][R10.64] ;  /* 0x000000060a0a7981 */ /* 0x000ee8000c1e1900 */
[----:B------:R-:W3:Y:S01]  /*09b0*/  LDG.E R12, desc[UR6][R12.64] ;  /* 0x000000060c0c7981 */ /* 0x000ee2000c1e1900 */
[----:B------:R-:W-:-:S02]  /*09c0*/  PLOP3.LUT P2, PT, PT, PT, PT, 0x8, 0x0 ;  /* 0x000000000000781c */ /* 0x000fc40003f4e170 */
[----:B------:R-:W-:Y:S01]  /*09d0*/  IADD3 R23, R23, 0x40, RZ ;  /* 0x0000004017177810 */ /* 0x000fe20007ffe0ff */
[----:B----4-:R-:W-:Y:S01]  /*09e0*/  FADD.FTZ R21, R21, R14 ;  /* 0x0000000e15157221 */ /* 0x010fe20000010000 */
[----:B-----5:R-:W-:Y:S01]  /*09f0*/  FADD.FTZ R15, R15, R20 ;  /* 0x000000140f0f7221 */ /* 0x020fe20000010000 */
[----:B--2---:R-:W-:Y:S01]  /*0a00*/  FADD.FTZ R7, R22, R7 ;  /* 0x0000000716077221 */ /* 0x004fe20000010000 */
[----:B---3--:R-:W-:Y:S01]  /*0a10*/  FADD.FTZ R9, R9, R16 ;  /* 0x0000001009097221 */ /* 0x008fe20000010000 */
[----:B------:R-:W-:Y:S01]  /*0a20*/  FADD.FTZ R21, R21, R24 ;  /* 0x0000001815157221 */ /* 0x000fe20000010000 */
[----:B------:R-:W-:Y:S01]  /*0a30*/  FADD.FTZ R15, R15, R18 ;  /* 0x000000120f0f7221 */ /* 0x000fe20000010000 */
[----:B------:R-:W-:Y:S01]  /*0a40*/  FADD.FTZ R22, R7, R10 ;  /* 0x0000000a07167221 */ /* 0x000fe20000010000 */
[----:B------:R-:W-:-:S07]  /*0a50*/  FADD.FTZ R9, R9, R12 ;  /* 0x0000000c09097221 */ /* 0x000fce0000010000 */
.L_x_235:
[----:B------:R-:W-:Y:S05]  /*0a60*/  BSYNC B1 ;  /* 0x0000000000017941 */ /* 0x000fea0003800000 */
.L_x_234:
[----:B------:R-:W-:-:S13]  /*0a70*/  ISETP.LT.U32.OR P2, PT, R23, R8, P2 ;  /* 0x000000081700720c */ /* 0x000fda0001741470 */
[----:B------:R-:W-:Y:S05]  /*0a80*/  @!P2 BRA `(.L_x_230) ;  /* 0x000000000048a947 */ /* 0x000fea0003800000 */
[----:B------:R-:W0:Y:S01]  /*0a90*/  LDC.64 R18, c[0x0][0x2d0] ;  /* 0x0000b400ff127b82 */ /* 0x000e220000000a00 */
[----:B------:R-:W-:Y:S02]  /*0aa0*/  ULDC UR8, c[0x0][0x218] ;  /* 0x0000860000087ab9 */ /* 0x000fe40000000800 */
[----:B------:R-:W-:-:S05]  /*0ab0*/  IMAD R7, R23, UR8, R4 ;  /* 0x0000000817077c24 */ /* 0x000fca000f8e0204 */
        /* <DEDUP_REMOVED lines=15> */
.L_x_230:
[----:B------:R-:W-:Y:S05]  /*0bb0*/  BSYNC B0 ;  /* 0x0000000000007941 */ /* 0x000fea0003800000 */
.L_x_229:
        /* <DEDUP_REMOVED lines=12> */
[----:B------:R-:W-:-:S05]  /*0c80*/  LEA R10, R7, UR4, 0x2 ;  /* 0x00000004070a7c11 */ /* 0x000fca000f8e10ff */
[----:B------:R1:W2:Y:S04]  /*0c90*/  LDS R14, [R10] ;  /* 0x000000000a0e7984 */ /* 0x0002a80000000800 */
[----:B------:R1:W3:Y:S04]  /*0ca0*/  LDS R8, [R10+0x3000] ;  /* 0x003000000a087984 */ /* 0x0002e80000000800 */
[----:B------:R1:W4:Y:S04]  /*0cb0*/  LDS R7, [R10+0x2000] ;  /* 0x002000000a077984 */ /* 0x0003280000000800 */
[----:B0-----:R1:W0:Y:S01]  /*0cc0*/  LDS R9, [R10+0x1000] ;  /* 0x001000000a097984 */ /* 0x0012220000000800 */
[----:B------:R-:W-:Y:S05]  /*0cd0*/  BRA.DIV UR8, `(.L_x_237) ;  /* 0x0000000608387947 */ /* 0x000fea000b800000 */
[----:B0-----:R-:W1:Y:S04]  /*0ce0*/  SHFL.BFLY PT, R16, R9, 0x1, 0x1f ;  /* 0x0c201f0009107f89 */ /* 0x001e6800000e0000 */
[----:B--2---:R-:W0:Y:S04]  /*0cf0*/  SHFL.BFLY PT, R15, R14, 0x1, 0x1f ;  /* 0x0c201f000e0f7f89 */ /* 0x004e2800000e0000 */
[----:B---3--:R-:W2:Y:S04]  /*0d00*/  SHFL.BFLY PT, R17, R8, 0x1, 0x1f ;  /* 0x0c201f0008117f89 */ /* 0x008ea800000e0000 */
[----:B----4-:R-:W3:Y:S01]  /*0d10*/  SHFL.BFLY PT, R18, R7, 0x1, 0x1f ;  /* 0x0c201f0007127f89 */ /* 0x010ee200000e0000 */
[----:B-1----:R-:W-:Y:S01]  /*0d20*/  FADD.FTZ R10, R9, R16 ;  /* 0x00000010090a7221 */ /* 0x002fe20000010000 */
[----:B0-----:R-:W-:-:S04]  /*0d30*/  FADD.FTZ R15, R14, R15 ;  /* 0x0000000f0e0f7221 */ /* 0x001fc80000010000 */
        /* <DEDUP_REMOVED lines=30> */
.L_x_261:
        /* <DEDUP_REMOVED lines=10> */
.L_x_236:
[----:B------:R-:W-:Y:S05]  /*0fc0*/  WARPSYNC.ALL ;  /* 0x0000000000007948 */ /* 0x000fea0003800000 */
[----:B------:R-:W-:Y:S06]  /*0fd0*/  BAR.SYNC.DEFER_BLOCKING 0x0 ;  /* 0x0000000000007b1d */ /* 0x000fec0000010000 */
[----:B------:R-:W-:Y:S04]  /*0fe0*/  BSSY B0, `(.L_x_238) ;  /* 0x0000018000007945 */ /* 0x000fe80003800000 */
[----:B------:R-:W-:Y:S05]  /*0ff0*/  @!P0 BRA `(.L_x_239) ;  /* 0x0000000000588947 */ /* 0x000fea0003800000 */
[----:B-1----:R-:W-:Y:S01]  /*1000*/  SHF.L.U32 R7, R0, 0x3, RZ ;  /* 0x0000000300077819 */ /* 0x002fe200000006ff */
        /* <DEDUP_REMOVED lines=21> */
.L_x_239:
[----:B------:R-:W-:Y:S05]  /*1160*/  BSYNC B0 ;  /* 0x0000000000007941 */ /* 0x000fea0003800000 */
.L_x_238:
[C---:B------:R-:W-:Y:S02]  /*1170*/  ISETP.GT.U32.AND P1, PT, R4.reuse, -0x101, PT ;  /* 0xfffffeff0400780c */ /* 0x040fe40003f24070 */
[----:B------:R-:W-:Y:S02]  /*1180*/  IADD3 R4, R4, 0x100, RZ ;  /* 0x0000010004047810 */ /* 0x000fe40007ffe0ff */
[----:B------:R-:W-:-:S09]  /*1190*/  IADD3 R5, R5, 0x80, RZ ;  /* 0x0000008005057810 */ /* 0x000fd20007ffe0ff */
[----:B------:R-:W-:Y:S05]  /*11a0*/  @P1 BRA `(.L_x_240) ;  /* 0xffffffec00f01947 */ /* 0x000fea000383ffff */
[----:B------:R-:W-:Y:S05]  /*11b0*/  EXIT ;  /* 0x000000000000794d */ /* 0x000fea0003800000 */
.L_x_237:
[----:B------:R-:W-:Y:S01]  /*11c0*/  HFMA2.MMA R13, -RZ, RZ, 0, 5.9604644775390625e-08 ;  /* 0x00000001ff0d7435 */ /* 0x000fe200000001ff */
[----:B0-----:R-:W-:Y:S02]  /*11d0*/  MOV R26, R9 ;  /* 0x00000009001a7202 */ /* 0x001fe40000000f00 */
[----:B------:R-:W-:Y:S02]  /*11e0*/  MOV R12, 0x1f ;  /* 0x0000001f000c7802 */ /* 0x000fe40000000f00 */
[----:B------:R-:W-:-:S07]  /*11f0*/  MOV R11, 0xffffffff ;  /* 0xffffffff000b7802 */ /* 0x000fce0000000f00 */
[----:B-1234-:R-:W-:Y:S05]  /*1200*/  WARPSYNC.COLLECTIVE R11, `(.L_x_241) ;  /* 0x000000000b087348 */ /* 0x01efea0003c00000 */
[----:B------:R0:W0:Y:S02]  /*1210*/  SHFL.BFLY P2, R16, R26, R13, R12 ;  /* 0x0c00000d1a107389 */ /* 0x000024000004000c */
[----:B01234-:R-:W-:Y:S01]  /*1220*/  ENDCOLLECTIVE ;  /* 0x000000000000791b */ /* 0x01ffe20003800000 */
.L_x_241:
[----:B------:R-:W-:Y:S01]  /*1230*/  HFMA2.MMA R13, -RZ, RZ, 0, 1.1920928955078125e-07 ;  /* 0x00000002ff0d7435 */ /* 0x000fe200000001ff */
[----:B------:R-:W-:-:S05]  /*1240*/  FADD.FTZ R10, R9, R16 ;  /* 0x00000010090a7221 */ /* 0x000fca0000010000 */
[----:B------:R-:W-:-:S07]  /*1250*/  MOV R26, R10 ;  /* 0x0000000a001a7202 */ /* 0x000fce0000000f00 */
[----:B------:R-:W-:Y:S05]  /*1260*/  WARPSYNC.COLLECTIVE R11, `(.L_x_242) ;  /* 0x000000000b087348 */ /* 0x000fea0003c00000 */
[----:B------:R0:W1:Y:S02]  /*1270*/  SHFL.BFLY P2, R16, R26, R13, R12 ;  /* 0x0c00000d1a107389 */ /* 0x000064000004000c */
[----:B01----:R-:W-:Y:S01]  /*1280*/  ENDCOLLECTIVE ;  /* 0x000000000000791b */ /* 0x003fe20003800000 */
.L_x_242:
[----:B------:R-:W-:Y:S01]  /*1290*/  HFMA2.MMA R13, -RZ, RZ, 0, 2.384185791015625e-07 ;  /* 0x00000004ff0d7435 */ /* 0x000fe200000001ff */
[----:B------:R-:W-:-:S05]  /*12a0*/  FADD.FTZ R9, R10, R16 ;  /* 0x000000100a097221 */ /* 0x000fca0000010000 */
[----:B------:R-:W-:-:S07]  /*12b0*/  MOV R26, R9 ;  /* 0x00000009001a7202 */ /* 0x000fce0000000f00 */
[----:B------:R-:W-:Y:S05]  /*12c0*/  WARPSYNC.COLLECTIVE R11, `(.L_x_243) ;  /* 0x000000000b087348 */ /* 0x000fea0003c00000 */
[----:B------:R0:W1:Y:S02]  /*12d0*/  SHFL.BFLY P2, R16, R26, R13, R12 ;  /* 0x0c00000d1a107389 */ /* 0x000064000004000c */
[----:B01----:R-:W-:Y:S01]  /*12e0*/  ENDCOLLECTIVE ;  /* 0x000000000000791b */ /* 0x003fe20003800000 */
.L_x_243:
[----:B------:R-:W-:Y:S01]  /*12f0*/  HFMA2.MMA R13, -RZ, RZ, 0, 4.76837158203125e-07 ;  /* 0x00000008ff0d7435 */ /* 0x000fe200000001ff */
[----:B------:R-:W-:-:S05]  /*1300*/  FADD.FTZ R18, R9, R16 ;  /* 0x0000001009127221 */ /* 0x000fca0000010000 */
[----:B------:R-:W-:-:S07]  /*1310*/  MOV R26, R18 ;  /* 0x00000012001a7202 */ /* 0x000fce0000000f00 */
[----:B------:R-:W-:Y:S05]  /*1320*/  WARPSYNC.COLLECTIVE R11, `(.L_x_244) ;  /* 0x000000000b087348 */ /* 0x000fea0003c00000 */
[----:B------:R0:W1:Y:S02]  /*1330*/  SHFL.BFLY P2, R16, R26, R13, R12 ;  /* 0x0c00000d1a107389 */ /* 0x000064000004000c */
[----:B01----:R-:W-:Y:S01]  /*1340*/  ENDCOLLECTIVE ;  /* 0x000000000000791b */ /* 0x003fe20003800000 */
.L_x_244:
[----:B------:R-:W-:Y:S01]  /*1350*/  HFMA2.MMA R13, -RZ, RZ, 0, 9.5367431640625e-07 ;  /* 0x00000010ff0d7435 */ /* 0x000fe200000001ff */
[----:B------:R-:W-:-:S05]  /*1360*/  FADD.FTZ R10, R18, R16 ;  /* 0x00000010120a7221 */ /* 0x000fca0000010000 */
[----:B------:R-:W-:-:S07]  /*1370*/  MOV R26, R10 ;  /* 0x0000000a001a7202 */ /* 0x000fce0000000f00 */
[----:B------:R-:W-:Y:S05]  /*1380*/  WARPSYNC.COLLECTIVE R11, `(.L_x_245) ;  /* 0x000000000b087348 */ /* 0x000fea0003c00000 */
[----:B------:R0:W1:Y:S02]  /*1390*/  SHFL.BFLY P2, R16, R26, R13, R12 ;  /* 0x0c00000d1a107389 */ /* 0x000064000004000c */
[----:B01----:R-:W-:Y:S01]  /*13a0*/  ENDCOLLECTIVE ;  /* 0x000000000000791b */ /* 0x003fe20003800000 */
.L_x_245:
[----:B------:R-:W-:Y:S01]  /*13b0*/  MOV R26, R14 ;  /* 0x0000000e001a7202 */ /* 0x000fe20000000f00 */
[----:B------:R-:W-:Y:S01]  /*13c0*/  IMAD.MOV.U32 R13, RZ, RZ, 0x1 ;  /* 0x00000001ff0d7424 */ /* 0x000fe200078e00ff */
[----:B------:R-:W-:-:S07]  /*13d0*/  MOV R9, R16 ;  /* 0x0000001000097202 */ /* 0x000fce0000000f00 */
[----:B------:R-:W-:Y:S05]  /*13e0*/  WARPSYNC.COLLECTIVE R11, `(.L_x_246) ;  /* 0x000000000b087348 */ /* 0x000fea0003c00000 */
[----:B------:R0:W1:Y:S02]  /*13f0*/  SHFL.BFLY P2, R16, R26, R13, R12 ;  /* 0x0c00000d1a107389 */ /* 0x000064000004000c */
[----:B01----:R-:W-:Y:S01]  /*1400*/  ENDCOLLECTIVE ;  /* 0x000000000000791b */ /* 0x003fe20003800000 */
.L_x_246:
[----:B------:R-:W-:Y:S01]  /*1410*/  HFMA2.MMA R13, -RZ, RZ, 0, 1.1920928955078125e-07 ;  /* 0x00000002ff0d7435 */ /* 0x000fe200000001ff */
[----:B------:R-:W-:-:S05]  /*1420*/  MOV R15, R16 ;  /* 0x00000010000f7202 */ /* 0x000fca0000000f00 */
[----:B------:R-:W-:-:S05]  /*1430*/  FADD.FTZ R15, R14, R15 ;  /* 0x0000000f0e0f7221 */ /* 0x000fca0000010000 */
[----:B------:R-:W-:-:S07]  /*1440*/  MOV R26, R15 ;  /* 0x0000000f001a7202 */ /* 0x000fce0000000f00 */
[----:B------:R-:W-:Y:S05]  /*1450*/  WARPSYNC.COLLECTIVE R11, `(.L_x_247) ;  /* 0x000000000b087348 */ /* 0x000fea0003c00000 */
[----:B------:R0:W1:Y:S02]  /*1460*/  SHFL.BFLY P2, R16, R26, R13, R12 ;  /* 0x0c00000d1a107389 */ /* 0x000064000004000c */
[----:B01----:R-:W-:Y:S01]  /*1470*/  ENDCOLLECTIVE ;  /* 0x000000000000791b */ /* 0x003fe20003800000 */
.L_x_247:
[----:B------:R-:W-:Y:S01]  /*1480*/  HFMA2.MMA R13, -RZ, RZ, 0, 2.384185791015625e-07 ;  /* 0x00000004ff0d7435 */ /* 0x000fe200000001ff */
[----:B------:R-:W-:-:S05]  /*1490*/  MOV R18, R16 ;  /* 0x0000001000127202 */ /* 0x000fca0000000f00 */
[----:B------:R-:W-:-:S05]  /*14a0*/  FADD.FTZ R14, R15, R18 ;  /* 0x000000120f0e7221 */ /* 0x000fca0000010000 */
[----:B------:R-:W-:-:S07]  /*14b0*/  MOV R26, R14 ;  /* 0x0000000e001a7202 */ /* 0x000fce0000000f00 */
[----:B------:R-:W-:Y:S05]  /*14c0*/  WARPSYNC.COLLECTIVE R11, `(.L_x_248) ;  /* 0x000000000b087348 */ /* 0x000fea0003c00000 */
[----:B------:R0:W1:Y:S02]  /*14d0*/  SHFL.BFLY P2, R16, R26, R13, R12 ;  /* 0x0c00000d1a107389 */ /* 0x000064000004000c */
[----:B01----:R-:W-:Y:S01]  /*14e0*/  ENDCOLLECTIVE ;  /* 0x000000000000791b */ /* 0x003fe20003800000 */
.L_x_248:
[----:B------:R-:W-:Y:S01]  /*14f0*/  HFMA2.MMA R13, -RZ, RZ, 0, 4.76837158203125e-07 ;  /* 0x00000008ff0d7435 */ /* 0x000fe200000001ff */
[----:B------:R-:W-:-:S05]  /*1500*/  MOV R17, R16 ;  /* 0x0000001000117202 */ /* 0x000fca0000000f00 */
[----:B------:R-:W-:-:S05]  /*1510*/  FADD.FTZ R19, R14, R17 ;  /* 0x000000110e137221 */ /* 0x000fca0000010000 */
[----:B------:R-:W-:-:S07]  /*1520*/  MOV R26, R19 ;  /* 0x00000013001a7202 */ /* 0x000fce0000000f00 */
[----:B------:R-:W-:Y:S05]  /*1530*/  WARPSYNC.COLLECTIVE R11, `(.L_x_249) ;  /* 0x000000000b087348 */ /* 0x000fea0003c00000 */
[----:B------:R0:W1:Y:S02]  /*1540*/  SHFL.BFLY P2, R16, R26, R13, R12 ;  /* 0x0c00000d1a107389 */ /* 0x000064000004000c */
[----:B01----:R-:W-:Y:S01]  /*1550*/  ENDCOLLECTIVE ;  /* 0x000000000000791b */ /* 0x003fe20003800000 */
.L_x_249:
[----:B------:R-:W-:Y:S01]  /*1560*/  HFMA2.MMA R13, -RZ, RZ, 0, 9.5367431640625e-07 ;  /* 0x00000010ff0d7435 */ /* 0x000fe200000001ff */
[----:B------:R-:W-:-:S05]  /*1570*/  MOV R20, R16 ;  /* 0x0000001000147202 */ /* 0x000fca0000000f00 */
[----:B------:R-:W-:-:S05]  /*1580*/  FADD.FTZ R15, R19, R20 ;  /* 0x00000014130f7221 */ /* 0x000fca0000010000 */
[----:B------:R-:W-:-:S07]  /*1590*/  MOV R26, R15 ;  /* 0x0000000f001a7202 */ /* 0x000fce0000000f00 */
[----:B------:R-:W-:Y:S05]  /*15a0*/  WARPSYNC.COLLECTIVE R11, `(.L_x_250) ;  /* 0x000000000b087348 */ /* 0x000fea0003c00000 */
[----:B------:R0:W1:Y:S02]  /*15b0*/  SHFL.BFLY P2, R16, R26, R13, R12 ;  /* 0x0c00000d1a107389 */ /* 0x000064000004000c */
[----:B01----:R-:W-:Y:S01]  /*15c0*/  ENDCOLLECTIVE ;  /* 0x000000000000791b */ /* 0x003fe20003800000 */
.L_x_250:
[----:B------:R-:W-:Y:S01]  /*15d0*/  HFMA2.MMA R13, -RZ, RZ, 0, 5.9604644775390625e-08 ;  /* 0x00000001ff0d7435 */ /* 0x000fe200000001ff */
[----:B------:R-:W-:Y:S02]  /*15e0*/  MOV R26, R8 ;  /* 0x00000008001a7202 */ /* 0x000fe40000000f00 */
[----:B------:R-:W-:-:S08]  /*15f0*/  MOV R14, R16 ;  /* 0x00000010000e7202 */ /* 0x000fd00000000f00 */
[----:B------:R-:W-:Y:S05]  /*1600*/  WARPSYNC.COLLECTIVE R11, `(.L_x_251) ;  /* 0x000000000b087348 */ /* 0x000fea0003c00000 */
[----:B------:R0:W1:Y:S02]  /*1610*/  SHFL.BFLY P2, R16, R26, R13, R12 ;  /* 0x0c00000d1a107389 */ /* 0x000064000004000c */
[----:B01----:R-:W-:Y:S01]  /*1620*/  ENDCOLLECTIVE ;  /* 0x000000000000791b */ /* 0x003fe20003800000 */
.L_x_251:
[----:B------:R-:W-:Y:S01]  /*1630*/  HFMA2.MMA R13, -RZ, RZ, 0, 1.1920928955078125e-07 ;  /* 0x00000002ff0d7435 */ /* 0x000fe200000001ff */
[----:B------:R-:W-:-:S05]  /*1640*/  MOV R17, R16 ;  /* 0x0000001000117202 */ /* 0x000fca0000000f00 */
[----:B------:R-:W-:-:S05]  /*1650*/  FADD.FTZ R19, R8, R17 ;  /* 0x0000001108137221 */ /* 0x000fca0000010000 */
[----:B------:R-:W-:-:S07]  /*1660*/  MOV R26, R19 ;  /* 0x00000013001a7202 */ /* 0x000fce0000000f00 */
[----:B------:R-:W-:Y:S05]  /*1670*/  WARPSYNC.COLLECTIVE R11, `(.L_x_252) ;  /* 0x000000000b087348 */ /* 0x000fea0003c00000 */
[----:B------:R0:W1:Y:S02]  /*1680*/  SHFL.BFLY P2, R16, R26, R13, R12 ;  /* 0x0c00000d1a107389 */ /* 0x000064000004000c */
[----:B01----:R-:W-:Y:S01]  /*1690*/  ENDCOLLECTIVE ;  /* 0x000000000000791b */ /* 0x003fe20003800000 */
.L_x_252:
[----:B------:R-:W-:Y:S01]  /*16a0*/  IMAD.MOV.U32 R13, RZ, RZ, 0x4 ;  /* 0x00000004ff0d7424 */ /* 0x000fe200078e00ff */
[----:B------:R-:W-:-:S05]  /*16b0*/  MOV R20, R16 ;  /* 0x0000001000147202 */ /* 0x000fca0000000f00 */
[----:B------:R-:W-:-:S05]  /*16c0*/  FADD.FTZ R8, R19, R20 ;  /* 0x0000001413087221 */ /* 0x000fca0000010000 */
[----:B------:R-:W-:-:S07]  /*16d0*/  MOV R26, R8 ;  /* 0x00000008001a7202 */ /* 0x000fce0000000f00 */
[----:B------:R-:W-:Y:S05]  /*16e0*/  WARPSYNC.COLLECTIVE R11, `(.L_x_253) ;  /* 0x000000000b087348 */ /* 0x000fea0003c00000 */
[----:B------:R0:W1:Y:S02]  /*16f0*/  SHFL.BFLY P2, R16, R26, R13, R12 ;  /* 0x0c00000d1a107389 */ /* 0x000064000004000c */
[----:B01----:R-:W-:Y:S01]  /*1700*/  ENDCOLLECTIVE ;  /* 0x000000000000791b */ /* 0x003fe20003800000 */
.L_x_253:
[----:B------:R-:W-:Y:S01]  /*1710*/  HFMA2.MMA R13, -RZ, RZ, 0, 4.76837158203125e-07 ;  /* 0x00000008ff0d7435 */ /* 0x000fe200000001ff */
[----:B------:R-:W-:-:S05]  /*1720*/  MOV R21, R16 ;  /* 0x0000001000157202 */ /* 0x000fca0000000f00 */
[----:B------:R-:W-:-:S05]  /*1730*/  FADD.FTZ R21, R8, R21 ;  /* 0x0000001508157221 */ /* 0x000fca0000010000 */
[----:B------:R-:W-:-:S07]  /*1740*/  MOV R26, R21 ;  /* 0x00000015001a7202 */ /* 0x000fce0000000f00 */
[----:B------:R-:W-:Y:S05]  /*1750*/  WARPSYNC.COLLECTIVE R11, `(.L_x_254) ;  /* 0x000000000b087348 */ /* 0x000fea0003c00000 */
[----:B------:R0:W1:Y:S02]  /*1760*/  SHFL.BFLY P2, R16, R26, R13, R12 ;  /* 0x0c00000d1a107389 */ /* 0x000064000004000c */
[----:B01----:R-:W-:Y:S01]  /*1770*/  ENDCOLLECTIVE ;  /* 0x000000000000791b */ /* 0x003fe20003800000 */
.L_x_254:
[----:B------:R-:W-:Y:S01]  /*1780*/  HFMA2.MMA R13, -RZ, RZ, 0, 9.5367431640625e-07 ;  /* 0x00000010ff0d7435 */ /* 0x000fe200000001ff */
[----:B------:R-:W-:-:S05]  /*1790*/  MOV R22, R16 ;  /* 0x0000001000167202 */ /* 0x000fca0000000f00 */
[----:B------:R-:W-:-:S05]  /*17a0*/  FADD.FTZ R17, R21, R22 ;  /* 0x0000001615117221 */ /* 0x000fca0000010000 */
[----:B------:R-:W-:-:S07]  /*17b0*/  MOV R26, R17 ;  /* 0x00000011001a7202 */ /* 0x000fce0000000f00 */
[----:B------:R-:W-:Y:S05]  /*17c0*/  WARPSYNC.COLLECTIVE R11, `(.L_x_255) ;  /* 0x000000000b087348 */ /* 0x000fea0003c00000 */
[----:B------:R0:W1:Y:S02]  /*17d0*/  SHFL.BFLY P2, R16, R26, R13, R12 ;  /* 0x0c00000d1a107389 */ /* 0x000064000004000c */
[----:B01----:R-:W-:Y:S01]  /*17e0*/  ENDCOLLECTIVE ;  /* 0x000000000000791b */ /* 0x003fe20003800000 */
.L_x_255:
[----:B------:R-:W-:Y:S01]  /*17f0*/  HFMA2.MMA R13, -RZ, RZ, 0, 5.9604644775390625e-08 ;  /* 0x00000001ff0d7435 */ /* 0x000fe200000001ff */
[----:B------:R-:W-:Y:S02]  /*1800*/  MOV R26, R7 ;  /* 0x00000007001a7202 */ /* 0x000fe40000000f00 */
[----:B------:R-:W-:-:S08]  /*1810*/  MOV R8, R16 ;  /* 0x0000001000087202 */ /* 0x000fd00000000f00 */
[----:B------:R-:W-:Y:S05]  /*1820*/  WARPSYNC.COLLECTIVE R11, `(.L_x_256) ;  /* 0x000000000b087348 */ /* 0x000fea0003c00000 */
[----:B------:R0:W1:Y:S02]  /*1830*/  SHFL.BFLY P2, R16, R26, R13, R12 ;  /* 0x0c00000d1a107389 */ /* 0x000064000004000c */
[----:B01----:R-:W-:Y:S01]  /*1840*/  ENDCOLLECTIVE ;  /* 0x000000000000791b */ /* 0x003fe20003800000 */
.L_x_256:
[----:B------:R-:W-:Y:S01]  /*1850*/  HFMA2.MMA R13, -RZ, RZ, 0, 1.1920928955078125e-07 ;  /* 0x00000002ff0d7435 */ /* 0x000fe200000001ff */
[----:B------:R-:W-:-:S05]  /*1860*/  MOV R18, R16 ;  /* 0x0000001000127202 */ /* 0x000fca0000000f00 */
[----:B------:R-:W-:-:S05]  /*1870*/  FADD.FTZ R22, R7, R18 ;  /* 0x0000001207167221 */ /* 0x000fca0000010000 */
[----:B------:R-:W-:-:S07]  /*1880*/  MOV R26, R22 ;  /* 0x00000016001a7202 */ /* 0x000fce0000000f00 */
[----:B------:R-:W-:Y:S05]  /*1890*/  WARPSYNC.COLLECTIVE R11, `(.L_x_257) ;  /* 0x000000000b087348 */ /* 0x000fea0003c00000 */
[----:B------:R0:W1:Y:S02]  /*18a0*/  SHFL.BFLY P2, R16, R26, R13, R12 ;  /* 0x0c00000d1a107389 */ /* 0x000064000004000c */
[----:B01----:R-:W-:Y:S01]  /*18b0*/  ENDCOLLECTIVE ;  /* 0x000000000000791b */ /* 0x003fe20003800000 */
.L_x_257:
[----:B------:R-:W-:Y:S01]  /*18c0*/  HFMA2.MMA R13, -RZ, RZ, 0, 2.384185791015625e-07 ;  /* 0x00000004ff0d7435 */ /* 0x000fe200000001ff */
[----:B------:R-:W-:-:S05]  /*18d0*/  MOV R21, R16 ;  /* 0x0000001000157202 */ /* 0x000fca0000000f00 */
[----:B------:R-:W-:-:S05]  /*18e0*/  FADD.FTZ R7, R22, R21 ;  /* 0x0000001516077221 */ /* 0x000fca0000010000 */
[----:B------:R-:W-:-:S07]  /*18f0*/  MOV R26, R7 ;  /* 0x00000007001a7202 */ /* 0x000fce0000000f00 */
[----:B------:R-:W-:Y:S05]  /*1900*/  WARPSYNC.COLLECTIVE R11, `(.L_x_258) ;  /* 0x000000000b087348 */ /* 0x000fea0003c00000 */
[----:B------:R0:W1:Y:S02]  /*1910*/  SHFL.BFLY P2, R16, R26, R13, R12 ;  /* 0x0c00000d1a107389 */ /* 0x000064000004000c */
[----:B01----:R-:W-:Y:S01]  /*1920*/  ENDCOLLECTIVE ;  /* 0x000000000000791b */ /* 0x003fe20003800000 */
.L_x_258:
[----:B------:R-:W-:Y:S01]  /*1930*/  HFMA2.MMA R13, -RZ, RZ, 0, 4.76837158203125e-07 ;  /* 0x00000008ff0d7435 */ /* 0x000fe200000001ff */
[----:B------:R-:W-:-:S05]  /*1940*/  MOV R20, R16 ;  /* 0x0000001000147202 */ /* 0x000fca0000000f00 */
[----:B------:R-:W-:-:S05]  /*1950*/  FADD.FTZ R23, R7, R20 ;  /* 0x0000001407177221 */ /* 0x000fca0000010000 */
[----:B------:R-:W-:-:S07]  /*1960*/  MOV R26, R23 ;  /* 0x00000017001a7202 */ /* 0x000fce0000000f00 */
[----:B------:R-:W-:Y:S05]  /*1970*/  WARPSYNC.COLLECTIVE R11, `(.L_x_259) ;  /* 0x000000000b087348 */ /* 0x000fea0003c00000 */
[----:B------:R0:W1:Y:S02]  /*1980*/  SHFL.BFLY P2, R16, R26, R13, R12 ;  /* 0x0c00000d1a107389 */ /* 0x000064000004000c */
[----:B01----:R-:W-:Y:S01]  /*1990*/  ENDCOLLECTIVE ;  /* 0x000000000000791b */ /* 0x003fe20003800000 */
.L_x_259:
[----:B------:R-:W-:Y:S01]  /*19a0*/  HFMA2.MMA R13, -RZ, RZ, 0, 9.5367431640625e-07 ;  /* 0x00000010ff0d7435 */ /* 0x000fe200000001ff */
[----:B------:R-:W-:-:S05]  /*19b0*/  MOV R24, R16 ;  /* 0x0000001000187202 */ /* 0x000fca0000000f00 */
[----:B------:R-:W-:-:S05]  /*19c0*/  FADD.FTZ R24, R23, R24 ;  /* 0x0000001817187221 */ /* 0x000fca0000010000 */
[----:B------:R-:W-:-:S07]  /*19d0*/  MOV R26, R24 ;  /* 0x00000018001a7202 */ /* 0x000fce0000000f00 */
[----:B------:R-:W-:Y:S05]  /*19e0*/  WARPSYNC.COLLECTIVE R11, `(.L_x_260) ;  /* 0x000000000b087348 */ /* 0x000fea0003c00000 */
[----:B------:R0:W1:Y:S02]  /*19f0*/  SHFL.BFLY P2, R16, R26, R13, R12 ;  /* 0x0c00000d1a107389 */ /* 0x000064000004000c */
[----:B01----:R-:W-:Y:S01]  /*1a00*/  ENDCOLLECTIVE ;  /* 0x000000000000791b */ /* 0x003fe20003800000 */
.L_x_260:
[----:B------:R-:W-:Y:S05]  /*1a10*/  BRA `(.L_x_261) ;  /* 0xfffffff400407947 */ /* 0x000fea000383ffff */
.L_x_262:
        /* <DEDUP_REMOVED lines=14> */
.L_x_2863:


//--------------------- .text._ZN10layer_norm31ln_parallel_residual_bwd_kernelINS_13Kernel_traitsI13__nv_bfloat16S2_S2_S2_fjLj256ELj1ELj4ELj1ELj16ENS_18Kernel_traits_baseILj256ES2_S2_S2_S2_fjLj128EEEEELb1ELb1ELb1EEEvNS_9BwdParamsE --------------------------
	.section	.text._ZN10layer_norm31ln_parallel_residual_bwd_kernelINS_13Kernel_traitsI13__nv_bfloat16S2_S2_S2_fjLj256ELj1ELj4ELj1ELj16ENS_18Kernel_traits_baseILj256ES2_S2_S2_S2_fjLj128EEEEELb1ELb1ELb1EEEvNS_9BwdParamsE,"ax",@progbits
	.align	128
        .global         _ZN10layer_norm31ln_parallel_residual_bwd_kernelINS_13Kernel_traitsI13__nv_bfloat16S2_S2_S2_fjLj256ELj1ELj4ELj1ELj16ENS_18Kernel_traits_baseILj256ES2_S2_S2_S2_fjLj128EEEEELb1ELb1ELb1EEEvNS_9BwdParamsE
        .type           _ZN10layer_norm31ln_parallel_residual_bwd_kernelINS_13Kernel_traitsI13__nv_bfloat16S2_S2_S2_fjLj256ELj1ELj4ELj1ELj16ENS_18Kernel_traits_baseILj256ES2_S2_S2_S2_fjLj128EEEEELb1ELb1ELb1EEEvNS_9BwdParamsE,@function
        .size           _ZN10layer_norm31ln_parallel_residual_bwd_kernelINS_13Kernel_traitsI13__nv_bfloat16S2_S2_S2_fjLj256ELj1ELj4ELj1ELj16ENS_18Kernel_traits_baseILj256ES2_S2_S2_S2_fjLj128EEEEELb1ELb1ELb1EEEvNS_9BwdParamsE,(.L_x_2864 - _ZN10layer_norm31ln_parallel_residual_bwd_kernelINS_13Kernel_traitsI13__nv_bfloat16S2_S2_S2_fjLj256ELj1ELj4ELj1ELj16ENS_18Kernel_traits_baseILj256ES2_S2_S2_S2_fjLj128EEEEELb1ELb1ELb1EEEvNS_9BwdParamsE)
        .other          _ZN10layer_norm31ln_parallel_residual_bwd_kernelINS_13Kernel_traitsI13__nv_bfloat16S2_S2_S2_fjLj256ELj1ELj4ELj1ELj16ENS_18Kernel_traits_baseILj256ES2_S2_S2_S2_fjLj128EEEEELb1ELb1ELb1EEEvNS_9BwdParamsE,@"STO_CUDA_ENTRY STV_DEFAULT"
_ZN10layer_norm31ln_parallel_residual_bwd_kernelINS_13Kernel_traitsI13__nv_bfloat16S2_S2_S2_fjLj256ELj1ELj4ELj1ELj16ENS_18Kernel_traits_baseILj256ES2_S2_S2_S2_fjLj128EEEEELb1ELb1ELb1EEEvNS_9BwdParamsE:
.text._ZN10layer_norm31ln_parallel_residual_bwd_kernelINS_13Kernel_traitsI13__nv_bfloat16S2_S2_S2_fjLj256ELj1ELj4ELj1ELj16ENS_18Kernel_traits_baseILj256ES2_S2_S2_S2_fjLj128EEEEELb1ELb1ELb1EEEvNS_9BwdParamsE:
        /* <DEDUP_REMOVED lines=26> */
.L_x_264:
        /* <DEDUP_REMOVED lines=10> */
[----:B------:R-:W-:Y:S02]  /*0240*/  CS2R R54, SRZ ;  /* 0x0000000000367805 */ /* 0x000fe4000001ff00 */
        /* <DEDUP_REMOVED lines=12> */
[C---:B------:R-:W-:Y:S01]  /*0310*/  PRMT R10, R7.reuse, 0x7632, R10 ;  /* 0x00007632070a7816 */ /* 0x040fe2000000000a */
[----:B------:R-:W-:Y:S01]  /*0320*/  IMAD.U32 R57, R7, 0x10000, RZ ;  /* 0x0001000007397824 */ /* 0x000fe200078e00ff */
[----:B------:R-:W-:Y:S01]  /*0330*/  PRMT R12, R5, 0x7632, R12 ;  /* 0x00007632050c7816 */ /* 0x000fe2000000000c */
[----:B------:R-:W-:Y:S01]  /*0340*/  IMAD.U32 R13, R13, 0x10000, RZ ;  /* 0x000100000d0d7824 */ /* 0x000fe200078e00ff */
[----:B------:R-:W-:Y:S01]  /*0350*/  SHF.L.U32 R58, R6, 0x10, RZ ;  /* 0x00000010063a7819 */ /* 0x000fe200000006ff */
[----:B------:R-:W-:Y:S01]  /*0360*/  IMAD.U32 R11, R11, 0x10000, RZ ;  /* 0x000100000b0b7824 */ /* 0x000fe200078e00ff */
[----:B------:R-:W-:Y:S01]  /*0370*/  SHF.L.U32 R12, R12, 0x10, RZ ;  /* 0x000000100c0c7819 */ /* 0x000fe200000006ff */
[----:B0-----:R-:W-:-:S07]  /*0380*/  IMAD.U32 R10, R10, 0x10000, RZ ;  /* 0x000100000a0a7824 */ /* 0x001fce00078e00ff */
.L_x_268:
[----:B0-----:R-:W0:Y:S01]  /*0390*/  LDC.64 R48, c[0x0][0x300] ;  /* 0x0000c000ff307b82 */ /* 0x001e220000000a00 */
[----:B------:R-:W1:Y:S01]  /*03a0*/  S2R R30, SR_TID.X ;  /* 0x00000000001e7919 */ /* 0x000e620000002100 */
[----:B------:R-:W-:-:S05]  /*03b0*/  IMAD R0, R61, UR8, RZ ;  /* 0x000000083d007c24 */ /* 0x000fca000f8e02ff */
[----:B------:R-:W-:Y:S01]  /*03c0*/  SHF.R.S32.HI R31, RZ, 0x1f, R0 ;  /* 0x0000001fff1f7819 */ /* 0x000fe20000011400 */
[----:B------:R-:W2:Y:S03]  /*03d0*/  LDC.64 R52, c[0x0][0x258] ;  /* 0x00009600ff347b82 */ /* 0x000ea60000000a00 */
[----:B------:R-:W-:Y:S02]  /*03e0*/  LEA.HI R31, R31, R0, RZ, 0x3 ;  /* 0x000000001f1f7211 */ /* 0x000fe400078f18ff */
[----:B0-----:R-:W-:-:S04]  /*03f0*/  ISETP.NE.U32.AND P1, PT, R48, RZ, PT ;  /* 0x000000ff3000720c */ /* 0x001fc80003f25070 */
[----:B------:R-:W-:Y:S02]  /*0400*/  ISETP.NE.AND.EX P1, PT, R49, RZ, PT, P1 ;  /* 0x000000ff3100720c */ /* 0x000fe40003f25310 */
[----:B-1----:R-:W-:-:S04]  /*0410*/  LOP3.LUT R30, R30, 0x1f, RZ, 0xc0, !PT ;  /* 0x0000001f1e1e7812 */ /* 0x002fc800078ec0ff */
[----:B------:R-:W-:Y:S02]  /*0420*/  LEA.HI.SX32 R66, R31, R30, 0x1d ;  /* 0x0000001e1f427211 */ /* 0x000fe400078feaff */
[----:B------:R-:W0:Y:S02]  /*0430*/  LDC.64 R30, c[0x0][0x250] ;  /* 0x00009400ff1e7b82 */ /* 0x000e240000000a00 */
[----:B------:R-:W-:Y:S02]  /*0440*/  SHF.L.U32 R75, R66, 0x3, RZ ;  /* 0x00000003424b7819 */ /* 0x000fe400000006ff */
[----:B------:R-:W-:-:S04]  /*0450*/  SHF.R.U32.HI R0, RZ, 0x1d, R66 ;  /* 0x0000001dff007819 */ /* 0x000fc80000011642 */
[----:B------:R-:W1:Y:S01]  /*0460*/  @P1 LDC.64 R28, c[0x0][0x248] ;  /* 0x00009200ff1c1b82 */ /* 0x000e620000000a00 */
[----:B------:R-:W-:Y:S01]  /*0470*/  IMAD.SHL.U32 R63, R66, 0x10, RZ ;  /* 0x00000010423f7824 */ /* 0x000fe200078e00ff */
[----:B------:R-:W-:Y:S02]  /*0480*/  SHF.R.U32.HI R62, RZ, 0x1c, R66 ;  /* 0x0000001cff3e7819 */ /* 0x000fe40000011642 */
[----:B-1----:R-:W-:-:S05]  /*0490*/  @P1 IADD3 R50, P2, R75, R28, RZ ;  /* 0x0000001c4b321210 */ /* 0x002fca0007f5e0ff */
[----:B------:R-:W-:Y:S02]  /*04a0*/  @P1 IMAD.X R51, R0, 0x1, R29, P2 ;  /* 0x0000000100331824 */ /* 0x000fe400010e061d */
[----:B------:R-:W1:Y:S01]  /*04b0*/  LDC.64 R28, c[0x0][0x2b8] ;  /* 0x0000ae00ff1c7b82 */ /* 0x000e620000000a00 */
[----:B------:R-:W-:-:S03]  /*04c0*/  IADD3 R32, P2, R63, UR10, RZ ;  /* 0x0000000a3f207c10 */ /* 0x000fc6000ff5e0ff */
[----:B------:R-:W3:Y:S01]  /*04d0*/  @P1 LDG.E.64 R50, desc[UR4][R50.64] ;  /* 0x0000000432321981 */ /* 0x000ee2000c1e1b00 */
[----:B------:R-:W-:Y:S01]  /*04e0*/  IADD3.X R33, R62, UR11, RZ, P2, !PT ;  /* 0x0000000b3e217c10 */ /* 0x000fe200097fe4ff */
[----:B0-----:R-:W-:-:S05]  /*04f0*/  IMAD.WIDE R68, R61, 0x4, R30 ;  /* 0x000000043d447825 */ /* 0x001fca00078e021e */
[----:B------:R-:W4:Y:S04]  /*0500*/  LDG.E.128 R32, desc[UR4][R32.64] ;  /* 0x0000000420207981 */ /* 0x000f28000c1e1d00 */
[----:B------:R0:W4:Y:S01]  /*0510*/  LDG.E R67, desc[UR4][R68.64] ;  /* 0x0000000444437981 */ /* 0x000122000c1e1900 */
[----:B--2---:R-:W-:Y:S01]  /*0520*/  IMAD.WIDE R64, R61, 0x4, R52 ;  /* 0x000000043d407825 */ /* 0x004fe200078e0234 */
[----:B------:R-:W-:Y:S01]  /*0530*/  IADD3 R74, P3, R75, UR12, RZ ;  /* 0x0000000c4b4a7c10 */ /* 0x000fe2000ff7e0ff */
[----:B------:R-:W2:Y:S04]  /*0540*/  @P0 LDC.64 R52, c[0x0][0x2c8] ;  /* 0x0000b200ff340b82 */ /* 0x000ea80000000a00 */
[----:B------:R4:W4:Y:S01]  /*0550*/  LDG.E R64, desc[UR4][R64.64] ;  /* 0x0000000440407981 */ /* 0x000922000c1e1900 */
[----:B-1----:R-:W-:-:S06]  /*0560*/  IMAD.WIDE.U32 R28, R66, 0x10, R28 ;  /* 0x00000010421c7825 */ /* 0x002fcc00078e001c */
[----:B------:R-:W4:Y:S01]  /*0570*/  LDG.E.128 R28, desc[UR4][R28.64] ;  /* 0x000000041c1c7981 */ /* 0x000f22000c1e1d00 */
[----:B------:R-:W-:-:S06]  /*0580*/  IADD3.X R75, R0, UR13, RZ, P3, !PT ;  /* 0x0000000d004b7c10 */ /* 0x000fcc0009ffe4ff */
[----:B------:R-:W5:Y:S01]  /*0590*/  LDG.E.64 R74, desc[UR4][R74.64] ;  /* 0x000000044a4a7981 */ /* 0x000f62000c1e1b00 */
[----:B--2---:R-:W-:-:S04]  /*05a0*/  @P0 LEA R52, P2, R66, R52, 0x4 ;  /* 0x0000003442340211 */ /* 0x004fc800078420ff */
[----:B------:R-:W-:Y:S02]  /*05b0*/  @P0 LEA.HI.X R53, R66, R53, RZ, 0x4, P2 ;  /* 0x0000003542350211 */ /* 0x000fe400010f24ff */
[----:B------:R-:W-:-:S03]  /*05c0*/  ISETP.NE.AND P2, PT, R56, RZ, PT ;  /* 0x000000ff3800720c */ /* 0x000fc60003f45270 */
[----:B------:R1:W5:Y:S01]  /*05d0*/  @P0 LDG.E.128 R16, desc[UR4][R52.64] ;  /* 0x0000000434100981 */ /* 0x000362000c1e1d00 */
[----:B------:R-:W-:Y:S01]  /*05e0*/  UMOV UR6, 0xffffffff ;  /* 0xffffffff00067882 */ /* 0x000fe20000000000 */
[C-C-:B---3--:R-:W-:Y:S02]  /*05f0*/  @P1 SHF.R.U64 R0, R50.reuse, 0x8, R51.reuse ;  /* 0x0000000832001819 */ /* 0x148fe40000001233 */
[--C-:B------:R-:W-:Y:S02]  /*0600*/  @P1 SHF.R.U64 R66, R50, 0x10, R51.reuse ;  /* 0x0000001032421819 */ /* 0x100fe40000001233 */
[----:B------:R-:W-:Y:S02]  /*0610*/  @P1 PRMT R8, R0, 0x7610, R8 ;  /* 0x0000761000081816 */ /* 0x000fe40000000008 */
[--C-:B------:R-:W-:Y:S02]  /*0620*/  @P1 SHF.R.U32.HI R0, RZ, 0x8, R51.reuse ;  /* 0x00000008ff001819 */ /* 0x100fe40000011633 */
[----:B0-----:R-:W-:-:S02]  /*0630*/  @P1 SHF.R.U64 R68, R50, 0x18, R51 ;  /* 0x0000001832441819 */ /* 0x001fc40000001233 */
[----:B------:R-:W-:Y:S02]  /*0640*/  @P1 PRMT R9, R50, 0x7610, R9 ;  /* 0x0000761032091816 */ /* 0x000fe40000000009 */
[----:B------:R-:W-:Y:S02]  /*0650*/  @P1 PRMT R5, R51, 0x7610, R5 ;  /* 0x0000761033051816 */ /* 0x000fe40000000005 */
[--C-:B------:R-:W-:Y:S02]  /*0660*/  @P1 SHF.R.U32.HI R50, RZ, 0x10, R51.reuse ;  /* 0x00000010ff321819 */ /* 0x100fe40000011633 */
[----:B------:R-:W-:Y:S02]  /*0670*/  @P1 SHF.R.U32.HI R51, RZ, 0x18, R51 ;  /* 0x00000018ff331819 */ /* 0x000fe40000011633 */
[----:B------:R-:W-:Y:S02]  /*0680*/  @P1 PRMT R4, R0, 0x7610, R4 ;  /* 0x0000761000041816 */ /* 0x000fe40000000004 */
[----:B----4-:R-:W-:-:S02]  /*0690*/  PRMT R0, R32, 0x7632, R0 ;  /* 0x0000763220007816 */ /* 0x010fc40000000000 */
[----:B------:R-:W-:Y:S02]  /*06a0*/  FSEL R65, R67, RZ, !P2 ;  /* 0x000000ff43417208 */ /* 0x000fe40005000000 */
[----:B------:R-:W-:Y:S02]  /*06b0*/  SHF.L.U32 R32, R32, 0x10, RZ ;  /* 0x0000001020207819 */ /* 0x000fe400000006ff */
[----:B------:R-:W-:Y:S02]  /*06c0*/  @P1 PRMT R3, R50, 0x7610, R3 ;  /* 0x0000761032031816 */ /* 0x000fe40000000003 */
[----:B------:R-:W-:Y:S02]  /*06d0*/  @P1 PRMT R2, R51, 0x7610, R2 ;  /* 0x0000761033021816 */ /* 0x000fe40000000002 */
[----:B------:R-:W-:Y:S02]  /*06e0*/  PRMT R50, R33, 0x7632, R50 ;  /* 0x0000763221327816 */ /* 0x000fe40000000032 */
[C---:B------:R-:W-:Y:S01]  /*06f0*/  PRMT R51, R34.reuse, 0x7632, R51 ;  /* 0x0000763222337816 */ /* 0x040fe20000000033 */
[----:B------:R-:W-:Y:S01]  /*0700*/  IMAD.U32 R34, R34, 0x10000, RZ ;  /* 0x0001000022227824 */ /* 0x000fe200078e00ff */
[----:B-1----:R-:W-:Y:S01]  /*0710*/  PRMT R53, R35, 0x7632, R53 ;  /* 0x0000763223357816 */ /* 0x002fe20000000035 */
[----:B------:R-:W-:Y:S01]  /*0720*/  IMAD.U32 R52, R33, 0x10000, RZ ;  /* 0x0001000021347824 */ /* 0x000fe200078e00ff */
[----:B------:R-:W-:Y:S01]  /*0730*/  @P1 PRMT R7, R66, 0x7610, R7 ;  /* 0x0000761042071816 */ /* 0x000fe20000000007 */
[----:B------:R-:W-:Y:S01]  /*0740*/  FADD.FTZ R33, -R65, R32 ;  /* 0x0000002041217221 */ /* 0x000fe20000010100 */
[----:B------:R-:W-:Y:S01]  /*0750*/  SHF.L.U32 R66, R35, 0x10, RZ ;  /* 0x0000001023427819 */ /* 0x000fe200000006ff */
[----:B------:R-:W-:Y:S01]  /*0760*/  IMAD.U32 R0, R0, 0x10000, RZ ;  /* 0x0001000000007824 */ /* 0x000fe200078e00ff */
[----:B------:R-:W-:Y:S01]  /*0770*/  SHF.L.U32 R32, R51, 0x10, RZ ;  /* 0x0000001033207819 */ /* 0x000fe200000006ff */
[----:B------:R-:W-:-:S02]  /*0780*/  IMAD.U32 R50, R50, 0x10000, RZ ;  /* 0x0001000032327824 */ /* 0x000fc400078e00ff */
[----:B------:R-:W-:Y:S01]  /*0790*/  FADD.FTZ R71, -R65, R34 ;  /* 0x0000002241477221 */ /* 0x000fe20000010100 */
[----:B------:R-:W-:Y:S02]  /*07a0*/  IMAD.U32 R34, R53, 0x10000, RZ ;  /* 0x0001000035227824 */ /* 0x000fe400078e00ff */
[C---:B------:R-:W-:Y:S01]  /*07b0*/  FADD.FTZ R69, -R65.reuse, R52 ;  /* 0x0000003441457221 */ /* 0x040fe20000010100 */
[C---:B------:R-:W-:Y:S01]  /*07c0*/  FADD.FTZ R67, -R65.reuse, R66 ;  /* 0x0000004241437221 */ /* 0x040fe20000010100 */
[C---:B------:R-:W-:Y:S01]  /*07d0*/  FADD.FTZ R35, -R65.reuse, R0 ;  /* 0x0000000041237221 */ /* 0x040fe20000010100 */
[C---:B------:R-:W-:Y:S01]  /*07e0*/  FADD.FTZ R51, -R65.reuse, R50 ;  /* 0x0000003241337221 */ /* 0x040fe20000010100 */
[C---:B------:R-:W-:Y:S01]  /*07f0*/  FADD.FTZ R53, -R65.reuse, R32 ;  /* 0x0000002041357221 */ /* 0x040fe20000010100 */
[----:B------:R-:W-:Y:S01]  /*0800*/  FADD.FTZ R65, -R65, R34 ;  /* 0x0000002241417221 */ /* 0x000fe20000010100 */
[----:B------:R-:W-:Y:S02]  /*0810*/  IMAD.U32 R34, R28, 0x10000, RZ ;  /* 0x000100001c227824 */ /* 0x000fe400078e00ff */
[----:B------:R-:W-:Y:S01]  /*0820*/  FMUL.FTZ R0, R64, R33 ;  /* 0x0000002140007220 */ /* 0x000fe20000410000 */
[----:B------:R-:W-:-:S02]  /*0830*/  PRMT R50, R28, 0x7632, R50 ;  /* 0x000076321c327816 */ /* 0x000fc40000000032 */
[C---:B------:R-:W-:Y:S01]  /*0840*/  SHF.L.U32 R28, R29.reuse, 0x10, RZ ;  /* 0x000000101d1c7819 */ /* 0x040fe200000006ff */
[----:B------:R-:W-:Y:S01]  /*0850*/  FADD.FTZ R43, R34, R43 ;  /* 0x0000002b222b7221 */ /* 0x000fe20000010000 */
[-C--:B------:R-:W-:Y:S01]  /*0860*/  FFMA.FTZ R15, R0, R34.reuse, R15 ;  /* 0x00000022000f7223 */ /* 0x080fe2000001000f */
[----:B------:R-:W-:Y:S01]  /*0870*/  FMUL.FTZ R33, R60, R34 ;  /* 0x000000223c217220 */ /* 0x000fe20000410000 */
[----:B------:R-:W-:Y:S01]  /*0880*/  FMUL.FTZ R34, R64, R69 ;  /* 0x0000004540227220 */ /* 0x000fe20000410000 */
[----:B------:R-:W-:Y:S01]  /*0890*/  PRMT R32, R29, 0x7632, R32 ;  /* 0x000076321d207816 */ /* 0x000fe20000000020 */
[C---:B------:R-:W-:Y:S01]  /*08a0*/  IMAD.U32 R52, R31.reuse, 0x10000, RZ ;  /* 0x000100001f347824 */ /* 0x040fe200078e00ff */
[----:B------:R-:W-:Y:S01]  /*08b0*/  PRMT R29, R31, 0x7632, R29 ;  /* 0x000076321f1d7816 */ /* 0x000fe2000000001d */
[----:B------:R-:W-:Y:S01]  /*08c0*/  FADD.FTZ R45, R28, R45 ;  /* 0x0000002d1c2d7221 */ /* 0x000fe20000010000 */
[-C--:B------:R-:W-:Y:S01]  /*08d0*/  FFMA.FTZ R37, R34, R28.reuse, R37 ;  /* 0x0000001c22257223 */ /* 0x080fe20000010025 */
[----:B------:R-:W-:Y:S01]  /*08e0*/  FMUL.FTZ R31, R59, R28 ;  /* 0x0000001c3b1f7220 */ /* 0x000fe20000410000 */
[----:B------:R-:W-:Y:S01]  /*08f0*/  FMUL.FTZ R28, R64, R67 ;  /* 0x00000043401c7220 */ /* 0x000fe20000410000 */
[----:B------:R-:W-:-:S02]  /*0900*/  SHF.L.U32 R50, R50, 0x10, RZ ;  /* 0x0000001032327819 */ /* 0x000fc400000006ff */
[----:B------:R-:W-:Y:S01]  /*0910*/  SHF.L.U32 R67, R29, 0x10, RZ ;  /* 0x000000101d437819 */ /* 0x000fe200000006ff */
[----:B------:R-:W-:Y:S01]  /*0920*/  FMUL.FTZ R29, R64, R35 ;  /* 0x00000023401d7220 */ /* 0x000fe20000410000 */
[----:B------:R-:W-:Y:S02]  /*0930*/  IMAD.U32 R69, R32, 0x10000, RZ ;  /* 0x0001000020457824 */ /* 0x000fe400078e00ff */
[----:B------:R-:W-:Y:S01]  /*0940*/  FMUL.FTZ R32, R64, R71 ;  /* 0x0000004740207220 */ /* 0x000fe20000410000 */
[----:B------:R-:W-:Y:S01]  /*0950*/  FADD.FTZ R42, R50, R42 ;  /* 0x0000002a322a7221 */ /* 0x000fe20000010000 */
[----:B------:R-:W-:Y:S01]  /*0960*/  FFMA.FTZ R14, R29, R50, R14 ;  /* 0x000000321d0e7223 */ /* 0x000fe2000001000e */
[----:B------:R-:W-:Y:S01]  /*0970*/  FADD.FTZ R55, R52, R55 ;  /* 0x0000003734377221 */ /* 0x000fe20000010000 */
[-C--:B------:R-:W-:Y:S01]  /*0980*/  FFMA.FTZ R41, R28, R52.reuse, R41 ;  /* 0x000000341c297223 */ /* 0x080fe20000010029 */
[----:B------:R-:W-:Y:S01]  /*0990*/  FMUL.FTZ R35, R57, R52 ;  /* 0x0000003439237220 */ /* 0x000fe20000410000 */
[----:B------:R-:W-:Y:S01]  /*09a0*/  FMUL.FTZ R50, R13, R50 ;  /* 0x000000320d327220 */ /* 0x000fe20000410000 */
[----:B------:R-:W-:Y:S01]  /*09b0*/  FADD.FTZ R71, RZ, R33 ;  /* 0x00000021ff477221 */ /* 0x000fe20000010000 */
[----:B------:R-:W-:Y:S01]  /*09c0*/  FFMA.FTZ R52, R0, R33, RZ ;  /* 0x0000002100347223 */ /* 0x000fe200000100ff */
[----:B------:R-:W-:Y:S01]  /*09d0*/  @P1 PRMT R6, R68, 0x7610, R6 ;  /* 0x0000761044061816 */ /* 0x000fe20000000006 */
[----:B------:R-:W-:Y:S01]  /*09e0*/  FMUL.FTZ R51, R64, R51 ;  /* 0x0000003340337220 */ /* 0x000fe20000410000 */
[----:B------:R-:W-:Y:S01]  /*09f0*/  FADD.FTZ R68, R71, R50 ;  /* 0x0000003247447221 */ /* 0x000fe20000010000 */
[----:B------:R-:W-:Y:S01]  /*0a00*/  FFMA.FTZ R71, R29, R50, R52 ;  /* 0x000000321d477223 */ /* 0x000fe20000010034 */
[C---:B------:R-:W-:Y:S01]  /*0a10*/  PRMT R66, R30.reuse, 0x7632, R66 ;  /* 0x000076321e427816 */ /* 0x040fe20000000042 */
[----:B------:R-:W-:-:S02]  /*0a20*/  IMAD.U32 R30, R30, 0x10000, RZ ;  /* 0x000100001e1e7824 */ /* 0x000fc400078e00ff */
[----:B------:R-:W-:Y:S01]  /*0a30*/  FADD.FTZ R44, R69, R44 ;  /* 0x0000002c452c7221 */ /* 0x000fe20000010000 */
[-C--:B------:R-:W-:Y:S01]  /*0a40*/  FFMA.FTZ R36, R51, R69.reuse, R36 ;  /* 0x0000004533247223 */ /* 0x080fe20000010024 */
[----:B------:R-:W-:Y:S01]  /*0a50*/  FMUL.FTZ R52, R12, R69 ;  /* 0x000000450c347220 */ /* 0x000fe20000410000 */
[----:B------:R-:W-:Y:S01]  /*0a60*/  FADD.FTZ R69, R68, R31 ;  /* 0x0000001f44457221 */ /* 0x000fe20000010000 */
[----:B------:R-:W-:Y:S01]  /*0a70*/  FFMA.FTZ R68, R34, R31, R71 ;  /* 0x0000001f22447223 */ /* 0x000fe20000010047 */
[----:B------:R-:W-:Y:S02]  /*0a80*/  IMAD.U32 R66, R66, 0x10000, RZ ;  /* 0x0001000042427824 */ /* 0x000fe400078e00ff */
[----:B------:R-:W-:Y:S01]  /*0a90*/  FADD.FTZ R47, R30, R47 ;  /* 0x0000002f1e2f7221 */ /* 0x000fe20000010000 */
[-C--:B------:R-:W-:Y:S01]  /*0aa0*/  FFMA.FTZ R39, R32, R30.reuse, R39 ;  /* 0x0000001e20277223 */ /* 0x080fe20000010027 */
[----:B------:R-:W-:Y:S01]  /*0ab0*/  FMUL.FTZ R53, R64, R53 ;  /* 0x0000003540357220 */ /* 0x000fe20000410000 */
[----:B------:R-:W-:Y:S01]  /*0ac0*/  FMUL.FTZ R30, R58, R30 ;  /* 0x0000001e3a1e7220 */ /* 0x000fe20000410000 */
[----:B------:R-:W-:Y:S01]  /*0ad0*/  FADD.FTZ R69, R69, R52 ;  /* 0x0000003445457221 */ /* 0x000fe20000010000 */
[----:B------:R-:W-:Y:S01]  /*0ae0*/  FFMA.FTZ R71, R51, R52, R68 ;  /* 0x0000003433477223 */ /* 0x000fe20000010044 */
[----:B------:R-:W-:Y:S01]  /*0af0*/  FADD.FTZ R46, R66, R46 ;  /* 0x0000002e422e7221 */ /* 0x000fe20000010000 */
[-C--:B------:R-:W-:Y:S01]  /*0b00*/  FFMA.FTZ R38, R53, R66.reuse, R38 ;  /* 0x0000004235267223 */ /* 0x080fe20000010026 */
[----:B------:R-:W-:Y:S01]  /*0b10*/  FMUL.FTZ R66, R11, R66 ;  /* 0x000000420b427220 */ /* 0x000fe20000410000 */
[----:B------:R-:W-:Y:S01]  /*0b20*/  FADD.FTZ R69, R69, R30 ;  /* 0x0000001e45457221 */ /* 0x000fe20000010000 */
[----:B------:R-:W-:-:S03]  /*0b30*/  FFMA.FTZ R68, R32, R30, R71 ;  /* 0x0000001e20447223 */ /* 0x000fc60000010047 */
        /* <DEDUP_REMOVED lines=29> */
.L_x_280:
[----:B-1----:R-:W-:Y:S01]  /*0d10*/  FADD.FTZ R70, R67, R70 ;  /* 0x0000004643467221 */ /* 0x002fe20000010000 */
[----:B0-2---:R-:W-:Y:S01]  /*0d20*/  FADD.FTZ R67, R69, R72 ;  /* 0x0000004845437221 */ /* 0x005fe20000010000 */
[----:B-----5:R-:W-:Y:S02]  /*0d30*/  LOP3.LUT P5, RZ, R74, 0xff0000, RZ, 0xc0, !PT ;  /* 0x00ff00004aff7812 */ /* 0x020fe400078ac0ff */
[----:B------:R-:W-:Y:S01]  /*0d40*/  FMUL.FTZ R70, R70, UR9 ;  /* 0x0000000946467c20 */ /* 0x000fe20008410000 */
[----:B------:R-:W-:Y:S01]  /*0d50*/  FMUL.FTZ R67, R67, UR9 ;  /* 0x0000000943437c20 */ /* 0x000fe20008410000 */
[----:B------:R-:W-:-:S03]  /*0d60*/  @P1 LOP3.LUT P6, RZ, R7, 0xff, RZ, 0xc0, !PT ;  /* 0x000000ff07ff1812 */ /* 0x000fc600078cc0ff */
[----:B------:R-:W-:Y:S02]  /*0d70*/  FSEL R70, R70, RZ, !P2 ;  /* 0x000000ff46467208 */ /* 0x000fe40005000000 */
[----:B------:R-:W-:-:S03]  /*0d80*/  ISETP.NE.U32.AND P2, PT, RZ, UR14, PT ;  /* 0x0000000eff007c0c */ /* 0x000fc6000bf45070 */
[-CC-:B------:R-:W-:Y:S01]  /*0d90*/  FFMA.FTZ R0, R0, R67.reuse, R70.reuse ;  /* 0x0000004300007223 */ /* 0x180fe20000010046 */
[-CC-:B------:R-:W-:Y:S01]  /*0da0*/  FFMA.FTZ R29, R29, R67.reuse, R70.reuse ;  /* 0x000000431d1d7223 */ /* 0x180fe20000010046 */
[-CC-:B------:R-:W-:Y:S01]  /*0db0*/  FFMA.FTZ R34, R34, R67.reuse, R70.reuse ;  /* 0x0000004322227223 */ /* 0x180fe20000010046 */
[-C--:B------:R-:W-:Y:S01]  /*0dc0*/  FFMA.FTZ R51, R51, R67.reuse, R70 ;  /* 0x0000004333337223 */ /* 0x080fe20000010046 */
[----:B------:R-:W-:Y:S01]  /*0dd0*/  FADD.FTZ R33, R33, -R0 ;  /* 0x8000000021217221 */ /* 0x000fe20000010000 */
[----:B------:R-:W-:Y:S02]  /*0de0*/  IMAD.MOV.U32 R0, RZ, RZ, R74 ;  /* 0x000000ffff007224 */ /* 0x000fe400078e004a */
[-CC-:B------:R-:W-:Y:S01]  /*0df0*/  FFMA.FTZ R28, R28, R67.reuse, R70.reuse ;  /* 0x000000431c1c7223 */ /* 0x180fe20000010046 */
[-CC-:B------:R-:W-:Y:S01]  /*0e00*/  FFMA.FTZ R53, R53, R67.reuse, R70.reuse ;  /* 0x0000004335357223 */ /* 0x180fe20000010046 */
[----:B------:R-:W-:Y:S01]  /*0e10*/  FADD.FTZ R29, R50, -R29 ;  /* 0x8000001d321d7221 */ /* 0x000fe20000010000 */
[-CC-:B------:R-:W-:Y:S01]  /*0e20*/  FFMA.FTZ R69, R32, R67.reuse, R70.reuse ;  /* 0x0000004320457223 */ /* 0x180fe20000010046 */
[----:B------:R-:W-:Y:S01]  /*0e30*/  LOP3.LUT P3, RZ, R0, 0xff, RZ, 0xc0, !PT ;  /* 0x000000ff00ff7812 */ /* 0x000fe2000786c0ff */
[----:B------:R-:W-:Y:S01]  /*0e40*/  FFMA.FTZ R65, R65, R67, R70 ;  /* 0x0000004341417223 */ /* 0x000fe20000010046 */
[----:B------:R-:W-:Y:S01]  /*0e50*/  @P0 PRMT R0, R16, 0x7632, R0 ;  /* 0x0000763210000816 */ /* 0x000fe20000000000 */
[----:B------:R-:W-:Y:S01]  /*0e60*/  FADD.FTZ R31, R31, -R34 ;  /* 0x800000221f1f7221 */ /* 0x000fe20000010000 */
[----:B------:R-:W-:Y:S01]  /*0e70*/  FADD.FTZ R67, R52, -R51 ;  /* 0x8000003334437221 */ /* 0x000fe20000010000 */
[----:B------:R-:W-:Y:S01]  /*0e80*/  ISETP.NE.AND.EX P2, PT, RZ, UR15, PT, P2 ;  /* 0x0000000fff007c0c */ /* 0x000fe2000bf45320 */
[----:B------:R-:W-:Y:S01]  /*0e90*/  FADD.FTZ R73, R35, -R28 ;  /* 0x8000001c23497221 */ /* 0x000fe20000010000 */
[----:B------:R-:W-:-:S02]  /*0ea0*/  @P0 IMAD.U32 R51, R0, 0x10000, RZ ;  /* 0x0001000000330824 */ /* 0x000fc400078e00ff */
[----:B------:R-:W-:Y:S01]  /*0eb0*/  FADD.FTZ R71, R66, -R53 ;  /* 0x8000003542477221 */ /* 0x000fe20000010000 */
[----:B------:R-:W-:Y:S02]  /*0ec0*/  @P0 IMAD.U32 R35, R16, 0x10000, RZ ;  /* 0x0001000010230824 */ /* 0x000fe400078e00ff */
[C---:B------:R-:W-:Y:S01]  /*0ed0*/  FMUL.FTZ R0, R64.reuse, R33 ;  /* 0x0000002140007220 */ /* 0x040fe20000410000 */
[----:B------:R-:W-:Y:S01]  /*0ee0*/  FMUL.FTZ R50, R64, R29 ;  /* 0x0000001d40327220 */ /* 0x000fe20000410000 */
[----:B------:R-:W-:Y:S01]  /*0ef0*/  FADD.FTZ R69, R30, -R69 ;  /* 0x800000451e457221 */ /* 0x000fe20000010000 */
[C---:B------:R-:W-:Y:S01]  /*0f00*/  @P0 SHF.L.U32 R53, R17.reuse, 0x10, RZ ;  /* 0x0000001011350819 */ /* 0x040fe200000006ff */
[----:B------:R-:W-:Y:S01]  /*0f10*/  FMUL.FTZ R30, R64, R31 ;  /* 0x0000001f401e7220 */ /* 0x000fe20000410000 */
[----:B------:R-:W-:Y:S01]  /*0f20*/  @P0 PRMT R28, R17, 0x7632, R28 ;  /* 0x00007632111c0816 */ /* 0x000fe2000000001c */
[----:B------:R-:W-:Y:S01]  /*0f30*/  @P0 FADD.FTZ R0, R0, R35 ;  /* 0x0000002300000221 */ /* 0x000fe20000010000 */
[----:B------:R-:W-:Y:S01]  /*0f40*/  @P0 FADD.FTZ R50, R50, R51 ;  /* 0x0000003332320221 */ /* 0x000fe20000010000 */
[----:B------:R-:W-:Y:S01]  /*0f50*/  @P0 PRMT R35, R18, 0x7632, R35 ;  /* 0x0000763212230816 */ /* 0x000fe20000000023 */
[----:B------:R-:W-:Y:S01]  /*0f60*/  FADD.FTZ R65, R68, -R65 ;  /* 0x8000004144417221 */ /* 0x000fe20000010000 */
[----:B------:R-:W-:Y:S01]  /*0f70*/  @P0 PRMT R51, R19, 0x7632, R51 ;  /* 0x0000763213330816 */ /* 0x000fe20000000033 */
[----:B------:R-:W-:Y:S01]  /*0f80*/  FMUL.FTZ R33, R64, R67 ;  /* 0x0000004340217220 */ /* 0x000fe20000410000 */
[----:B------:R-:W-:Y:S01]  /*0f90*/  @P0 SHF.L.U32 R29, R18, 0x10, RZ ;  /* 0x00000010121d0819 */ /* 0x000fe200000006ff */
[C---:B------:R-:W-:Y:S01]  /*0fa0*/  FMUL.FTZ R34, R64.reuse, R69 ;  /* 0x0000004540227220 */ /* 0x040fe20000410000 */
[----:B------:R-:W-:Y:S01]  /*0fb0*/  FMUL.FTZ R31, R64, R73 ;  /* 0x00000049401f7220 */ /* 0x000fe20000410000 */
[----:B------:R-:W-:Y:S01]  /*0fc0*/  @P0 FADD.FTZ R30, R30, R53 ;  /* 0x000000351e1e0221 */ /* 0x000fe20000010000 */
[----:B------:R-:W-:-:S02]  /*0fd0*/  @P0 IMAD.U32 R28, R28, 0x10000, RZ ;  /* 0x000100001c1c0824 */ /* 0x000fc400078e00ff */
[C---:B------:R-:W-:Y:S01]  /*0fe0*/  FMUL.FTZ R32, R64.reuse, R71 ;  /* 0x0000004740207220 */ /* 0x040fe20000410000 */
[----:B------:R-:W-:Y:S01]  /*0ff0*/  @P0 IMAD.U32 R52, R19, 0x10000, RZ ;  /* 0x0001000013340824 */ /* 0x000fe200078e00ff */
[----:B------:R-:W-:Y:S01]  /*1000*/  @P0 SHF.L.U32 R51, R51, 0x10, RZ ;  /* 0x0000001033330819 */ /* 0x000fe200000006ff */
[----:B------:R-:W-:Y:S01]  /*1010*/  FMUL.FTZ R64, R64, R65 ;  /* 0x0000004140407220 */ /* 0x000fe20000410000 */
[----:B------:R-:W-:Y:S02]  /*1020*/  @P0 IMAD.U32 R35, R35, 0x10000, RZ ;  /* 0x0001000023230824 */ /* 0x000fe400078e00ff */
[----:B------:R-:W-:Y:S01]  /*1030*/  @P0 FADD.FTZ R33, R33, R28 ;  /* 0x0000001c21210221 */ /* 0x000fe20000010000 */
[----:B------:R-:W-:Y:S01]  /*1040*/  @P0 FADD.FTZ R34, R34, R29 ;  /* 0x0000001d22220221 */ /* 0x000fe20000010000 */
[----:B------:R-:W-:Y:S01]  /*1050*/  @P0 FADD.FTZ R31, R31, R52 ;  /* 0x000000341f1f0221 */ /* 0x000fe20000010000 */
[----:B------:R-:W-:Y:S01]  /*1060*/  @P2 F2FP.BF16.F32.PACK_AB R29, RZ, R30 ;  /* 0x0000001eff1d223e */ /* 0x000fe200000010ff */
[----:B------:R-:W-:Y:S01]  /*1070*/  @P0 FADD.FTZ R32, R32, R35 ;  /* 0x0000002320200221 */ /* 0x000fe20000010000 */
[----:B------:R-:W-:Y:S01]  /*1080*/  @P2 F2FP.BF16.F32.PACK_AB R28, RZ, R0 ;  /* 0x00000000ff1c223e */ /* 0x000fe200000010ff */
[----:B------:R-:W-:Y:S01]  /*1090*/  @P0 FADD.FTZ R64, R64, R51 ;  /* 0x0000003340400221 */ /* 0x000fe20000010000 */
[----:B------:R-:W-:Y:S01]  /*10a0*/  @P2 F2FP.BF16.F32.PACK_AB R51, RZ, R33 ;  /* 0x00000021ff33223e */ /* 0x000fe200000010ff */
[----:B------:R-:W-:Y:S01]  /*10b0*/  FMUL.FTZ R30, R30, UR16 ;  /* 0x000000101e1e7c20 */ /* 0x000fe20008410000 */
[----:B------:R-:W-:Y:S01]  /*10c0*/  @P2 F2FP.BF16.F32.PACK_AB R52, RZ, R34 ;  /* 0x00000022ff34223e */ /* 0x000fe200000010ff */
[----:B------:R-:W-:Y:S01]  /*10d0*/  FMUL.FTZ R34, R34, UR16 ;  /* 0x0000001022227c20 */ /* 0x000fe20008410000 */
[----:B------:R-:W-:-:S02]  /*10e0*/  @P2 F2FP.BF16.F32.PACK_AB R65, RZ, R31 ;  /* 0x0000001fff41223e */ /* 0x000fc400000010ff */
[----:B------:R-:W-:Y:S02]  /*10f0*/  @P2 PRMT R25, R29, 0x7610, R25 ;  /* 0x000076101d192816 */ /* 0x000fe40000000019 */
[----:B------:R-:W-:Y:S02]  /*1100*/  @P2 PRMT R24, R28, 0x7610, R24 ;  /* 0x000076101c182816 */ /* 0x000fe40000000018 */
[----:B------:R-:W-:Y:S02]  /*1110*/  @P2 IADD3 R28, P4, R63, UR14, RZ ;  /* 0x0000000e3f1c2c10 */ /* 0x000fe4000ff9e0ff */
[----:B------:R-:W-:Y:S02]  /*1120*/  @P2 F2FP.BF16.F32.PACK_AB R35, RZ, R50 ;  /* 0x00000032ff23223e */ /* 0x000fe400000010ff */
[----:B------:R-:W-:Y:S02]  /*1130*/  @P2 F2FP.BF16.F32.PACK_AB R53, RZ, R32 ;  /* 0x00000020ff35223e */ /* 0x000fe400000010ff */
[----:B------:R-:W-:-:S02]  /*1140*/  @P2 F2FP.BF16.F32.PACK_AB R66, RZ, R64 ;  /* 0x00000040ff42223e */ /* 0x000fc400000010ff */
[----:B------:R-:W-:Y:S01]  /*1150*/  @P2 PRMT R26, R52, 0x7610, R26 ;  /* 0x00007610341a2816 */ /* 0x000fe2000000001a */
[----:B------:R-:W-:Y:S01]  /*1160*/  FMUL.FTZ R52, R31, UR16 ;  /* 0x000000101f347c20 */ /* 0x000fe20008410000 */
[----:B------:R-:W-:Y:S02]  /*1170*/  @P2 PRMT R27, R65, 0x7610, R27 ;  /* 0x00007610411b2816 */ /* 0x000fe4000000001b */
[----:B------:R-:W-:Y:S01]  /*1180*/  @P2 PRMT R25, R25, 0x5410, R51 ;  /* 0x0000541019192816 */ /* 0x000fe20000000033 */
[----:B------:R-:W-:Y:S01]  /*1190*/  FMUL.FTZ R51, R0, UR16 ;  /* 0x0000001000337c20 */ /* 0x000fe20008410000 */
[----:B------:R-:W-:Y:S02]  /*11a0*/  @P2 IADD3.X R29, R62, UR15, RZ, P4, !PT ;  /* 0x0000000f3e1d2c10 */ /* 0x000fe4000a7fe4ff */
[----:B------:R-:W-:Y:S02]  /*11b0*/  @P1 LOP3.LUT P4, RZ, R9, 0xff, RZ, 0xc0, !PT ;  /* 0x000000ff09ff1812 */ /* 0x000fe4000788c0ff */
[----:B------:R-:W-:-:S02]  /*11c0*/  @P2 PRMT R24, R24, 0x5410, R35 ;  /* 0x0000541018182816 */ /* 0x000fc40000000023 */
[----:B------:R-:W-:Y:S01]  /*11d0*/  @P2 PRMT R26, R26, 0x5410, R53 ;  /* 0x000054101a1a2816 */ /* 0x000fe20000000035 */
[----:B------:R-:W-:Y:S01]  /*11e0*/  FMUL.FTZ R53, R64, UR16 ;  /* 0x0000001040357c20 */ /* 0x000fe20008410000 */
[----:B------:R-:W-:Y:S02]  /*11f0*/  @P2 PRMT R27, R27, 0x5410, R66 ;  /* 0x000054101b1b2816 */ /* 0x000fe40000000042 */
[C---:B------:R-:W-:Y:S02]  /*1200*/  FSEL R0, R51.reuse, RZ, P3 ;  /* 0x000000ff33007208 */ /* 0x040fe40001800000 */
[----:B------:R-:W-:Y:S01]  /*1210*/  @P1 FSEL R51, R51, RZ, P4 ;  /* 0x000000ff33331208 */ /* 0x000fe20002000000 */
[----:B------:R0:W-:Y:S01]  /*1220*/  @P2 STG.E.128 desc[UR4][R28.64], R24 ;  /* 0x000000181c002986 */ /* 0x0001e2000c101d04 */
[----:B------:R-:W-:Y:S02]  /*1230*/  LOP3.LUT P4, RZ, R75, 0xff0000, RZ, 0xc0, !PT ;  /* 0x00ff00004bff7812 */ /* 0x000fe4000788c0ff */
[----:B------:R-:W-:-:S02]  /*1240*/  @P1 LOP3.LUT P3, RZ, R3, 0xff, RZ, 0xc0, !PT ;  /* 0x000000ff03ff1812 */ /* 0x000fc4000786c0ff */
[----:B------:R-:W-:Y:S02]  /*1250*/  FSEL R35, R30, RZ, P5 ;  /* 0x000000ff1e237208 */ /* 0x000fe40002800000 */
[C---:B------:R-:W-:Y:S02]  /*1260*/  FSEL R31, R52.reuse, RZ, P4 ;  /* 0x000000ff341f7208 */ /* 0x040fe40002000000 */
[----:B------:R-:W-:Y:S02]  /*1270*/  LOP3.LUT P5, RZ, R75, 0xff000000, RZ, 0xc0, !PT ;  /* 0xff0000004bff7812 */ /* 0x000fe400078ac0ff */
[----:B------:R-:W-:Y:S02]  /*1280*/  @P1 FSEL R52, R52, RZ, P3 ;  /* 0x000000ff34341208 */ /* 0x000fe40001800000 */
[----:B------:R-:W-:Y:S02]  /*1290*/  @P1 LOP3.LUT P3, RZ, R2, 0xff, RZ, 0xc0, !PT ;  /* 0x000000ff02ff1812 */ /* 0x000fe4000786c0ff */
[----:B------:R-:W-:-:S02]  /*12a0*/  @P1 LOP3.LUT P4, RZ, R8, 0xff, RZ, 0xc0, !PT ;  /* 0x000000ff08ff1812 */ /* 0x000fc4000788c0ff */
[----:B------:R-:W-:Y:S01]  /*12b0*/  @P1 FSEL R65, R30, RZ, P6 ;  /* 0x000000ff1e411208 */ /* 0x000fe20003000000 */
[----:B0-----:R-:W-:Y:S01]  /*12c0*/  FMUL.FTZ R28, R50, UR16 ;  /* 0x00000010321c7c20 */ /* 0x001fe20008410000 */
[----:B------:R-:W-:Y:S01]  /*12d0*/  FMUL.FTZ R29, R33, UR16 ;  /* 0x00000010211d7c20 */ /* 0x000fe20008410000 */
[----:B------:R-:W-:Y:S01]  /*12e0*/  FMUL.FTZ R50, R32, UR16 ;  /* 0x0000001020327c20 */ /* 0x000fe20008410000 */
[C---:B------:R-:W-:Y:S01]  /*12f0*/  FSEL R30, R53.reuse, RZ, P5 ;  /* 0x000000ff351e7208 */ /* 0x040fe20002800000 */
[----:B------:R-:W0:Y:S01]  /*1300*/  LDC.64 R32, c[0x0][0x210] ;  /* 0x00008400ff207b82 */ /* 0x000e220000000a00 */
[----:B------:R-:W-:Y:S02]  /*1310*/  @P1 FSEL R53, R53, RZ, P3 ;  /* 0x000000ff35351208 */ /* 0x000fe40001800000 */
[----:B------:R-:W-:Y:S02]  /*1320*/  @P1 LOP3.LUT P3, RZ, R5, 0xff, RZ, 0xc0, !PT ;  /* 0x000000ff05ff1812 */ /* 0x000fe4000786c0ff */
[----:B------:R-:W-:-:S02]  /*1330*/  @P1 FSEL R64, R28, RZ, P4 ;  /* 0x000000ff1c401208 */ /* 0x000fc40002000000 */
[----:B------:R-:W-:Y:S02]  /*1340*/  @P1 LOP3.LUT P5, RZ, R6, 0xff, RZ, 0xc0, !PT ;  /* 0x000000ff06ff1812 */ /* 0x000fe400078ac0ff */
[----:B------:R-:W-:Y:S02]  /*1350*/  @P1 LOP3.LUT P4, RZ, R4, 0xff, RZ, 0xc0, !PT ;  /* 0x000000ff04ff1812 */ /* 0x000fe4000788c0ff */
[----:B------:R-:W-:Y:S02]  /*1360*/  @P1 FSEL R67, R34, RZ, P3 ;  /* 0x000000ff22431208 */ /* 0x000fe40001800000 */
[----:B------:R-:W-:Y:S02]  /*1370*/  @P1 FSEL R66, R29, RZ, P5 ;  /* 0x000000ff1d421208 */ /* 0x000fe40002800000 */
[----:B------:R-:W-:Y:S02]  /*1380*/  @P1 FSEL R68, R50, RZ, P4 ;  /* 0x000000ff32441208 */ /* 0x000fe40002000000 */
[----:B------:R-:W-:-:S02]  /*1390*/  LOP3.LUT P6, RZ, R75, 0xff00, RZ, 0xc0, !PT ;  /* 0x0000ff004bff7812 */ /* 0x000fc400078cc0ff */
[C---:B------:R-:W-:Y:S02]  /*13a0*/  LOP3.LUT P2, RZ, R74.reuse, 0xff00, RZ, 0xc0, !PT ;  /* 0x0000ff004aff7812 */ /* 0x040fe4000784c0ff */
[----:B------:R-:W-:Y:S02]  /*13b0*/  LOP3.LUT P5, RZ, R74, 0xff000000, RZ, 0xc0, !PT ;  /* 0xff0000004aff7812 */ /* 0x000fe400078ac0ff */
[----:B------:R-:W-:Y:S01]  /*13c0*/  LOP3.LUT P4, RZ, R75, 0xff, RZ, 0xc0, !PT ;  /* 0x000000ff4bff7812 */ /* 0x000fe2000788c0ff */
[----:B0-----:R-:W-:Y:S01]  /*13d0*/  IMAD R61, R32, 0x4, R61 ;  /* 0x00000004203d7824 */ /* 0x001fe200078e023d */
[----:B------:R-:W-:Y:S02]  /*13e0*/  @P1 F2FP.BF16.F32.PACK_AB R51, RZ, R51 ;  /* 0x00000033ff33123e */ /* 0x000fe400000010ff */
[----:B------:R-:W-:Y:S02]  /*13f0*/  @P1 F2FP.BF16.F32.PACK_AB R65, RZ, R65 ;  /* 0x00000041ff41123e */ /* 0x000fe400000010ff */
[----:B------:R-:W-:-:S02]  /*1400*/  @P1 F2FP.BF16.F32.PACK_AB R67, RZ, R67 ;  /* 0x00000043ff43123e */ /* 0x000fc400000010ff */
[----:B------:R-:W-:Y:S02]  /*1410*/  @P1 F2FP.BF16.F32.PACK_AB R52, RZ, R52 ;  /* 0x00000034ff34123e */ /* 0x000fe400000010ff */
[----:B------:R-:W-:Y:S02]  /*1420*/  F2FP.BF16.F32.PACK_AB R31, R30, R31 ;  /* 0x0000001f1e1f723e */ /* 0x000fe400000010ff */
[----:B------:R-:W-:Y:S02]  /*1430*/  FSEL R71, R50, RZ, P6 ;  /* 0x000000ff32477208 */ /* 0x000fe40003000000 */
[----:B------:R-:W-:Y:S02]  /*1440*/  FSEL R30, R34, RZ, P4 ;  /* 0x000000ff221e7208 */ /* 0x000fe40002000000 */
[----:B------:R-:W-:Y:S02]  /*1450*/  FSEL R50, R29, RZ, P5 ;  /* 0x000000ff1d327208 */ /* 0x000fe40002800000 */
[----:B------:R-:W-:-:S02]  /*1460*/  FSEL R69, R28, RZ, P2 ;  /* 0x000000ff1c457208 */ /* 0x000fc40001000000 */
[C---:B------:R-:W-:Y:S02]  /*1470*/  @P1 IADD3 R48, P3, R63.reuse, R48, RZ ;  /* 0x000000303f301210 */ /* 0x040fe40007f7e0ff */
[----:B------:R-:W-:Y:S02]  /*1480*/  IADD3 R34, P2, R63, UR18, RZ ;  /* 0x000000123f227c10 */ /* 0x000fe4000ff5e0ff */
[----:B------:R-:W-:Y:S01]  /*1490*/  @P1 F2FP.BF16.F32.PACK_AB R64, RZ, R64 ;  /* 0x00000040ff40123e */ /* 0x000fe200000010ff */
[----:B------:R-:W-:Y:S01]  /*14a0*/  @P1 IMAD.X R49, R62, 0x1, R49, P3 ;  /* 0x000000013e311824 */ /* 0x000fe200018e0631 */
[----:B------:R-:W-:Y:S02]  /*14b0*/  @P1 F2FP.BF16.F32.PACK_AB R66, RZ, R66 ;  /* 0x00000042ff42123e */ /* 0x000fe400000010ff */
[----:B------:R-:W-:Y:S02]  /*14c0*/  @P1 F2FP.BF16.F32.PACK_AB R68, RZ, R68 ;  /* 0x00000044ff44123e */ /* 0x000fe400000010ff */
[----:B------:R-:W-:-:S02]  /*14d0*/  @P1 F2FP.BF16.F32.PACK_AB R53, RZ, R53 ;  /* 0x00000035ff35123e */ /* 0x000fc400000010ff */
[----:B------:R-:W-:Y:S02]  /*14e0*/  @P1 PRMT R20, R51, 0x7610, R20 ;  /* 0x0000761033141816 */ /* 0x000fe40000000014 */
[----:B------:R-:W-:Y:S02]  /*14f0*/  @P1 PRMT R21, R65, 0x7610, R21 ;  /* 0x0000761041151816 */ /* 0x000fe40000000015 */
[----:B------:R-:W-:Y:S02]  /*1500*/  @P1 PRMT R22, R67, 0x7610, R22 ;  /* 0x0000761043161816 */ /* 0x000fe40000000016 */
[----:B------:R-:W-:Y:S02]  /*1510*/  @P1 PRMT R23, R52, 0x7610, R23 ;  /* 0x0000761034171816 */ /* 0x000fe40000000017 */
[----:B------:R-:W-:Y:S02]  /*1520*/  F2FP.BF16.F32.PACK_AB R29, R50, R35 ;  /* 0x00000023321d723e */ /* 0x000fe400000010ff */
[----:B------:R-:W-:-:S02]  /*1530*/  F2FP.BF16.F32.PACK_AB R30, R71, R30 ;  /* 0x0000001e471e723e */ /* 0x000fc400000010ff */
[----:B------:R-:W-:Y:S02]  /*1540*/  F2FP.BF16.F32.PACK_AB R28, R69, R0 ;  /* 0x00000000451c723e */ /* 0x000fe400000010ff */
[----:B------:R-:W-:Y:S02]  /*1550*/  IADD3.X R35, R62, UR19, RZ, P2, !PT ;  /* 0x000000133e237c10 */ /* 0x000fe400097fe4ff */
[----:B------:R-:W-:Y:S02]  /*1560*/  @P1 PRMT R20, R20, 0x5410, R64 ;  /* 0x0000541014141816 */ /* 0x000fe40000000040 */
[----:B------:R-:W-:Y:S01]  /*1570*/  @P1 PRMT R21, R21, 0x5410, R66 ;  /* 0x0000541015151816 */ /* 0x000fe20000000042 */
[----:B------:R0:W-:Y:S01]  /*1580*/  STG.E.128 desc[UR4][R34.64], R28 ;  /* 0x0000001c22007986 */ /* 0x0001e2000c101d04 */
[----:B------:R-:W-:Y:S02]  /*1590*/  @P1 PRMT R22, R22, 0x5410, R68 ;  /* 0x0000541016161816 */ /* 0x000fe40000000044 */
[----:B------:R-:W-:-:S05]  /*15a0*/  @P1 PRMT R23, R23, 0x5410, R53 ;  /* 0x0000541017171816 */ /* 0x000fca0000000035 */
[----:B------:R0:W-:Y:S01]  /*15b0*/  @P1 STG.E.128 desc[UR4][R48.64], R20 ;  /* 0x0000001430001986 */ /* 0x0001e2000c101d04 */
[----:B------:R-:W-:-:S13]  /*15c0*/  ISETP.GE.AND P1, PT, R61, R33, PT ;  /* 0x000000213d00720c */ /* 0x000fda0003f26270 */
[----:B------:R-:W-:Y:S05]  /*15d0*/  @!P1 BRA `(.L_x_268) ;  /* 0xffffffec006c9947 */ /* 0x000fea000383ffff */
[----:B------:R-:W-:Y:S05]  /*15e0*/  BSYNC B1 ;  /* 0x0000000000017941 */ /* 0x000fea0003800000 */
.L_x_266:
        /* <DEDUP_REMOVED lines=15> */
[----:B------:R-:W-:-:S07]  /*16e0*/  IMAD.MOV.U32 R19, RZ, RZ, R54 ;  /* 0x000000ffff137224 */ /* 0x000fce00078e0036 */
.L_x_265:
[----:B------:R-:W-:Y:S05]  /*16f0*/  BSYNC B0 ;  /* 0x0000000000007941 */ /* 0x000fea0003800000 */
.L_x_263:
[----:B------:R-:W1:Y:S01]  /*1700*/  S2R R3, SR_CgaCtaId ;  /* 0x0000000000037919 */ /* 0x000e620000008800 */
[----:B------:R-:W-:Y:S01]  /*1710*/  MOV R0, 0x400 ;  /* 0x0000040000007802 */ /* 0x000fe20000000f00 */
[----:B------:R-:W-:Y:S05]  /*1720*/  WARPSYNC.ALL ;  /* 0x0000000000007948 */ /* 0x000fea0003800000 */
[----:B0-----:R-:W0:Y:S01]  /*1730*/  S2R R29, SR_TID.X ;  /* 0x00000000001d7919 */ /* 0x001e220000002100 */
[----:B------:R-:W-:Y:S01]  /*1740*/  ULDC UR6, c[0x0][0x218] ;  /* 0x0000860000067ab9 */ /* 0x000fe20000000800 */
[----:B------:R-:W-:Y:S01]  /*1750*/  ULDC.64 UR20, c[0x0][0x2d0] ;  /* 0x0000b40000147ab9 */ /* 0x000fe20000000a00 */
[----:B------:R-:W2:Y:S01]  /*1760*/  S2R R27, SR_CTAID.X ;  /* 0x00000000001b7919 */ /* 0x000ea20000002500 */
[----:B-1----:R-:W-:-:S04]  /*1770*/  LEA R0, R3, R0, 0x18 ;  /* 0x0000000003007211 */ /* 0x002fc800078ec0ff */
[C---:B0-----:R-:W-:Y:S01]  /*1780*/  LEA R2, R29.reuse, R0, 0x5 ;  /* 0x000000001d027211 */ /* 0x041fe200078e28ff */
        /* <DEDUP_REMOVED lines=36> */
[C---:B0-----:R-:W-:Y:S01]  /*19d0*/  SHF.L.U64.HI R0, R4.reuse, 0x2, R5 ;  /* 0x0000000204007819 */ /* 0x041fe20000010205 */
[----:B------:R-:W-:-:S02]  /*19e0*/  IMAD.SHL.U32 R4, R4, 0x4, RZ ;  /* 0x0000000404047824 */ /* 0x000fc400078e00ff */
        /* <DEDUP_REMOVED lines=17> */
.L_x_267:
[----:B------:R-:W-:Y:S01]  /*1b00*/  HFMA2.MMA R73, -RZ, RZ, 0, 5.9604644775390625e-08 ;  /* 0x00000001ff497435 */ /* 0x000fe200000001ff */
[----:B------:R-:W-:Y:S01]  /*1b10*/  BSSY B2, `(.L_x_269) ;  /* 0x0000006000027945 */ /* 0x000fe20003800000 */
[----:B------:R-:W-:Y:S01]  /*1b20*/  IMAD.MOV.U32 R76, RZ, RZ, 0x1f ;  /* 0x0000001fff4c7424 */ /* 0x000fe200078e00ff */
[----:B------:R-:W-:-:S08]  /*1b30*/  MOV R71, 0xffffffff ;  /* 0xffffffff00477802 */ /* 0x000fd00000000f00 */
[----:B-----5:R-:W-:Y:S05]  /*1b40*/  WARPSYNC.COLLECTIVE R71, `(.L_x_270) ;  /* 0x0000000047087348 */ /* 0x020fea0003c00000 */
[----:B------:R0:W1:Y:S02]  /*1b50*/  SHFL.BFLY P3, R72, R77, R73, R76 ;  /* 0x0c0000494d487389 */ /* 0x000064000006004c */
[----:B01---5:R-:W-:Y:S01]  /*1b60*/  ENDCOLLECTIVE ;  /* 0x000000000000791b */ /* 0x023fe20003800000 */
.L_x_270:
[----:B------:R-:W-:Y:S05]  /*1b70*/  BSYNC B2 ;  /* 0x0000000000027941 */ /* 0x000fea0003800000 */
.L_x_269:
[----:B------:R-:W-:Y:S01]  /*1b80*/  HFMA2.MMA R73, -RZ, RZ, 0, 5.9604644775390625e-08 ;  /* 0x00000001ff497435 */ /* 0x000fe200000001ff */
[----:B------:R-:W-:Y:S01]  /*1b90*/  FADD.FTZ R69, R77, R72 ;  /* 0x000000484d457221 */ /* 0x000fe20000010000 */
[----:B------:R-:W-:Y:S01]  /*1ba0*/  IMAD.MOV.U32 R77, RZ, RZ, R67 ;  /* 0x000000ffff4d7224 */ /* 0x000fe200078e0043 */
[----:B------:R-:W-:Y:S01]  /*1bb0*/  MOV R71, 0xffffffff ;  /* 0xffffffff00477802 */ /* 0x000fe20000000f00 */
[----:B------:R-:W-:-:S07]  /*1bc0*/  IMAD.MOV.U32 R76, RZ, RZ, 0x1f ;  /* 0x0000001fff4c7424 */ /* 0x000fce00078e00ff */
[----:B------:R-:W-:Y:S05]  /*1bd0*/  WARPSYNC.COLLECTIVE R71, `(.L_x_271) ;  /* 0x0000000047087348 */ /* 0x000fea0003c00000 */
[----:B------:R0:W1:Y:S02]  /*1be0*/  SHFL.BFLY P3, R72, R77, R73, R76 ;  /* 0x0c0000494d487389 */ /* 0x000064000006004c */
[----:B01----:R-:W-:Y:S01]  /*1bf0*/  ENDCOLLECTIVE ;  /* 0x000000000000791b */ /* 0x003fe20003800000 */
.L_x_271:
[----:B------:R-:W-:Y:S01]  /*1c00*/  MOV R77, R69 ;  /* 0x00000045004d7202 */ /* 0x000fe20000000f00 */
[----:B------:R-:W-:Y:S02]  /*1c10*/  IMAD.MOV.U32 R73, RZ, RZ, 0x2 ;  /* 0x00000002ff497424 */ /* 0x000fe400078e00ff */
[----:B------:R-:W-:-:S07]  /*1c20*/  IMAD.MOV.U32 R70, RZ, RZ, R72 ;  /* 0x000000ffff467224 */ /* 0x000fce00078e0048 */
[----:B------:R-:W-:Y:S05]  /*1c30*/  WARPSYNC.COLLECTIVE R71, `(.L_x_272) ;  /* 0x0000000047087348 */ /* 0x000fea0003c00000 */
[----:B------:R0:W1:Y:S02]  /*1c40*/  SHFL.BFLY P3, R72, R77, R73, R76 ;  /* 0x0c0000494d487389 */ /* 0x000064000006004c */
[----:B01----:R-:W-:Y:S01]  /*1c50*/  ENDCOLLECTIVE ;  /* 0x000000000000791b */ /* 0x003fe20003800000 */
.L_x_272:
[----:B------:R-:W-:-:S05]  /*1c60*/  FADD.FTZ R70, R67, R70 ;  /* 0x0000004643467221 */ /* 0x000fca0000010000 */
[----:B------:R-:W-:Y:S01]  /*1c70*/  MOV R77, R70 ;  /* 0x00000046004d7202 */ /* 0x000fe20000000f00 */
[----:B------:R-:W-:-:S07]  /*1c80*/  FADD.FTZ R69, R69, R72 ;  /* 0x0000004845457221 */ /* 0x000fce0000010000 */
[----:B------:R-:W-:Y:S05]  /*1c90*/  WARPSYNC.COLLECTIVE R71, `(.L_x_273) ;  /* 0x0000000047087348 */ /* 0x000fea0003c00000 */
[----:B------:R0:W1:Y:S02]  /*1ca0*/  SHFL.BFLY P3, R72, R77, R73, R76 ;  /* 0x0c0000494d487389 */ /* 0x000064000006004c */
[----:B01----:R-:W-:Y:S01]  /*1cb0*/  ENDCOLLECTIVE ;  /* 0x000000000000791b */ /* 0x003fe20003800000 */
.L_x_273:
[----:B------:R-:W-:Y:S01]  /*1cc0*/  MOV R77, R69 ;  /* 0x00000045004d7202 */ /* 0x000fe20000000f00 */
[----:B------:R-:W-:Y:S02]  /*1cd0*/  IMAD.MOV.U32 R73, RZ, RZ, 0x4 ;  /* 0x00000004ff497424 */ /* 0x000fe400078e00ff */
[----:B------:R-:W-:-:S07]  /*1ce0*/  IMAD.MOV.U32 R67, RZ, RZ, R72 ;  /* 0x000000ffff437224 */ /* 0x000fce00078e0048 */
[----:B------:R-:W-:Y:S05]  /*1cf0*/  WARPSYNC.COLLECTIVE R71, `(.L_x_274) ;  /* 0x0000000047087348 */ /* 0x000fea0003c00000 */
[----:B------:R0:W1:Y:S02]  /*1d00*/  SHFL.BFLY P3, R72, R77, R73, R76 ;  /* 0x0c0000494d487389 */ /* 0x000064000006004c */
[----:B01----:R-:W-:Y:S01]  /*1d10*/  ENDCOLLECTIVE ;  /* 0x000000000000791b */ /* 0x003fe20003800000 */
.L_x_274:
[----:B------:R-:W-:-:S05]  /*1d20*/  FADD.FTZ R70, R70, R67 ;  /* 0x0000004346467221 */ /* 0x000fca0000010000 */
[----:B------:R-:W-:Y:S01]  /*1d30*/  MOV R77, R70 ;  /* 0x00000046004d7202 */ /* 0x000fe20000000f00 */
[----:B------:R-:W-:-:S07]  /*1d40*/  FADD.FTZ R67, R69, R72 ;  /* 0x0000004845437221 */ /* 0x000fce0000010000 */
[----:B------:R-:W-:Y:S05]  /*1d50*/  WARPSYNC.COLLECTIVE R71, `(.L_x_275) ;  /* 0x0000000047087348 */ /* 0x000fea0003c00000 */
[----:B------:R0:W1:Y:S02]  /*1d60*/  SHFL.BFLY P3, R72, R77, R73, R76 ;  /* 0x0c0000494d487389 */ /* 0x000064000006004c */
[----:B01----:R-:W-:Y:S01]  /*1d70*/  ENDCOLLECTIVE ;  /* 0x000000000000791b */ /* 0x003fe20003800000 */
.L_x_275:
[----:B------:R-:W-:Y:S01]  /*1d80*/  MOV R77, R67 ;  /* 0x00000043004d7202 */ /* 0x000fe20000000f00 */
[----:B------:R-:W-:Y:S02]  /*1d90*/  IMAD.MOV.U32 R73, RZ, RZ, 0x8 ;  /* 0x00000008ff497424 */ /* 0x000fe400078e00ff */
[----:B------:R-:W-:-:S04]  /*1da0*/  IMAD.MOV.U32 R71, RZ, RZ, R72 ;  /* 0x000000ffff477224 */ /* 0x000fc800078e0048 */
[----:B------:R-:W-:Y:S01]  /*1db0*/  FADD.FTZ R69, R70, R71 ;  /* 0x0000004746457221 */ /* 0x000fe20000010000 */
[----:B------:R-:W-:-:S07]  /*1dc0*/  MOV R71, 0xffffffff ;  /* 0xffffffff00477802 */ /* 0x000fce0000000f00 */
[----:B------:R-:W-:Y:S05]  /*1dd0*/  WARPSYNC.COLLECTIVE R71, `(.L_x_276) ;  /* 0x0000000047087348 */ /* 0x000fea0003c00000 */
[----:B------:R0:W1:Y:S02]  /*1de0*/  SHFL.BFLY P3, R72, R77, R73, R76 ;  /* 0x0c0000494d487389 */ /* 0x000064000006004c */
[----:B01----:R-:W-:Y:S01]  /*1df0*/  ENDCOLLECTIVE ;  /* 0x000000000000791b */ /* 0x003fe20003800000 */
.L_x_276:
[----:B------:R-:W-:Y:S02]  /*1e00*/  IMAD.MOV.U32 R77, RZ, RZ, R69 ;  /* 0x000000ffff4d7224 */ /* 0x000fe400078e0045 */
[----:B------:R-:W-:-:S07]  /*1e10*/  FADD.FTZ R67, R67, R72 ;  /* 0x0000004843437221 */ /* 0x000fce0000010000 */
[----:B------:R-:W-:Y:S05]  /*1e20*/  WARPSYNC.COLLECTIVE R71, `(.L_x_277) ;  /* 0x0000000047087348 */ /* 0x000fea0003c00000 */
[----:B------:R0:W1:Y:S02]  /*1e30*/  SHFL.BFLY P3, R72, R77, R73, R76 ;  /* 0x0c0000494d487389 */ /* 0x000064000006004c */
[----:B01----:R-:W-:Y:S01]  /*1e40*/  ENDCOLLECTIVE ;  /* 0x000000000000791b */ /* 0x003fe20003800000 */
.L_x_277:
[----:B------:R-:W-:Y:S01]  /*1e50*/  HFMA2.MMA R73, -RZ, RZ, 0, 9.5367431640625e-07 ;  /* 0x00000010ff497435 */ /* 0x000fe200000001ff */
[----:B------:R-:W-:Y:S01]  /*1e60*/  IMAD.MOV.U32 R77, RZ, RZ, R67 ;  /* 0x000000ffff4d7224 */ /* 0x000fe200078e0043 */
[----:B------:R-:W-:-:S09]  /*1e70*/  MOV R70, R72 ;  /* 0x0000004800467202 */ /* 0x000fd20000000f00 */
[----:B------:R-:W-:Y:S05]  /*1e80*/  WARPSYNC.COLLECTIVE R71, `(.L_x_278) ;  /* 0x0000000047087348 */ /* 0x000fea0003c00000 */
[----:B------:R0:W1:Y:S02]  /*1e90*/  SHFL.BFLY P3, R72, R77, R73, R76 ;  /* 0x0c0000494d487389 */ /* 0x000064000006004c */
[----:B01----:R-:W-:Y:S01]  /*1ea0*/  ENDCOLLECTIVE ;  /* 0x000000000000791b */ /* 0x003fe20003800000 */
.L_x_278:
[----:B------:R-:W-:-:S05]  /*1eb0*/  FADD.FTZ R69, R69, R70 ;  /* 0x0000004645457221 */ /* 0x000fca0000010000 */
[----:B------:R-:W-:Y:S01]  /*1ec0*/  MOV R77, R69 ;  /* 0x00000045004d7202 */ /* 0x000fe20000000f00 */
[----:B------:R-:W-:-:S07]  /*1ed0*/  IMAD.MOV.U32 R70, RZ, RZ, R72 ;  /* 0x000000ffff467224 */ /* 0x000fce00078e0048 */
[----:B------:R-:W-:Y:S05]  /*1ee0*/  WARPSYNC.COLLECTIVE R71, `(.L_x_279) ;  /* 0x0000000047087348 */ /* 0x000fea0003c00000 */
[----:B------:R0:W1:Y:S02]  /*1ef0*/  SHFL.BFLY P3, R72, R77, R73, R76 ;  /* 0x0c0000494d487389 */ /* 0x000064000006004c */
[----:B01----:R-:W-:Y:S01]  /*1f00*/  ENDCOLLECTIVE ;  /* 0x000000000000791b */ /* 0x003fe20003800000 */
.L_x_279:
[----:B------:R-:W-:Y:S05]  /*1f10*/  BRA `(.L_x_280) ;  /* 0xffffffec007c7947 */ /* 0x000fea000383ffff */
.L_x_281:
        /* <DEDUP_REMOVED lines=14> */
.L_x_2864:


//--------------------- .text._ZN10layer_norm31ln_parallel_residual_bwd_kernelINS_13Kernel_traitsI6__halfS2_S2_S2_fjLj256ELj1ELj4ELj1ELj16ENS_18Kernel_traits_baseILj256ES2_S2_S2_S2_fjLj128EEEEELb0ELb0ELb0EEEvNS_9BwdParamsE --------------------------
	.section	.text._ZN10layer_norm31ln_parallel_residual_bwd_kernelINS_13Kernel_traitsI6__halfS2_S2_S2_fjLj256ELj1ELj4ELj1ELj16ENS_18Kernel_traits_baseILj256ES2_S2_S2_S2_fjLj128EEEEELb0ELb0ELb0EEEvNS_9BwdParamsE,"ax",@progbits
	.align	128
        .global         _ZN10layer_norm31ln_parallel_residual_bwd_kernelINS_13Kernel_traitsI6__halfS2_S2_S2_fjLj256ELj1ELj4ELj1ELj16ENS_18Kernel_traits_baseILj256ES2_S2_S2_S2_fjLj128EEEEELb0ELb0ELb0EEEvNS_9BwdParamsE
        .type           _ZN10layer_norm31ln_parallel_residual_bwd_kernelINS_13Kernel_traitsI6__halfS2_S2_S2_fjLj256ELj1ELj4ELj1ELj16ENS_18Kernel_traits_baseILj256ES2_S2_S2_S2_fjLj128EEEEELb0ELb0ELb0EEEvNS_9BwdParamsE,@function
        .size           _ZN10layer_norm31ln_parallel_residual_bwd_kernelINS_13Kernel_traitsI6__halfS2_S2_S2_fjLj256ELj1ELj4ELj1ELj16ENS_18Kernel_traits_baseILj256ES2_S2_S2_S2_fjLj128EEEEELb0ELb0ELb0EEEvNS_9BwdParamsE,(.L_x_2865 - _ZN10layer_norm31ln_parallel_residual_bwd_kernelINS_13Kernel_traitsI6__halfS2_S2_S2_fjLj256ELj1ELj4ELj1ELj16ENS_18Kernel_traits_baseILj256ES2_S2_S2_S2_fjLj128EEEEELb0ELb0ELb0EEEvNS_9BwdParamsE)
        .other          _ZN10layer_norm31ln_parallel_residual_bwd_kernelINS_13Kernel_traitsI6__halfS2_S2_S2_fjLj256ELj1ELj4ELj1ELj16ENS_18Kernel_traits_baseILj256ES2_S2_S2_S2_fjLj128EEEEELb0ELb0ELb0EEEvNS_9BwdParamsE,@"STO_CUDA_ENTRY STV_DEFAULT"
_ZN10layer_norm31ln_parallel_residual_bwd_kernelINS_13Kernel_traitsI6__halfS2_S2_S2_fjLj256ELj1ELj4ELj1ELj16ENS_18Kernel_traits_baseILj256ES2_S2_S2_S2_fjLj128EEEEELb0ELb0ELb0EEEvNS_9BwdParamsE:
.text._ZN10layer_norm31ln_parallel_residual_bwd_kernelINS_13Kernel_traitsI6__halfS2_S2_S2_fjLj256ELj1ELj4ELj1ELj16ENS_18Kernel_traits_baseILj256ES2_S2_S2_S2_fjLj128EEEEELb0ELb0ELb0EEEvNS_9BwdParamsE:
[----:B------:R-:W-:Y:S01]  /*0000*/  LDC R1, c[0x0][0x28] ;  /* 0x00000a00ff017b82 */ /* 0x000fe20000000800 */
[----:B------:R-:W0:Y:S01]  /*0010*/  S2R R68, SR_TID.X ;  /* 0x0000000000447919 */ /* 0x000e220000002100 */
[----:B------:R-:W-:Y:S01]  /*0020*/  ULDC UR4, c[0x0][0x218] ;  /* 0x0000860000047ab9 */ /* 0x000fe20000000800 */
[----:B------:R-:W-:Y:S01]  /*0030*/  ULDC UR6, c[0x0][0x214] ;  /* 0x0000850000067ab9 */ /* 0x000fe20000000800 */
[----:B------:R-:W-:Y:S01]  /*0040*/  MOV R71, UR4 ;  /* 0x0000000400477c02 */ /* 0x000fe20008000f00 */
[----:B------:R-:W-:Y:S01]  /*0050*/  ULDC.64 UR4, c[0x0][0x208] ;  /* 0x0000820000047ab9 */ /* 0x000fe20000000a00 */
[----:B------:R-:W1:Y:S01]  /*0060*/  S2R R7, SR_CTAID.X ;  /* 0x0000000000077919 */ /* 0x000e620000002500 */
        /* <DEDUP_REMOVED lines=8> */
[----:B0-----:R-:W-:-:S02]  /*00f0*/  LOP3.LUT R3, R68, 0x1f, RZ, 0xc, !PT ;  /* 0x0000001f44037812 */ /* 0x001fc400078e0cff */
[----:B------:R-:W-:Y:S02]  /*0100*/  LOP3.LUT R69, R68, 0x1f, RZ, 0xc0, !PT ;  /* 0x0000001f44457812 */ /* 0x000fe400078ec0ff */
[----:B------:R-:W-:-:S04]  /*0110*/  LEA.HI.SX32 R0, R0, R3, 0x1d ;  /* 0x0000000300007211 */ /* 0x000fc800078feaff */
[----:B------:R-:W-:-:S13]  /*0120*/  LOP3.LUT P2, RZ, R0, 0xffffffe0, RZ, 0xc0, !PT ;  /* 0xffffffe000ff7812 */ /* 0x000fda000784c0ff */
[----:B------:R-:W0:Y:S08]  /*0130*/  @P2 LDC.64 R2, c[0x0][0x260] ;  /* 0x00009800ff022b82 */ /* 0x000e300000000a00 */
[----:B------:R-:W2:Y:S01]  /*0140*/  @P2 LDC.64 R4, c[0x0][0x268] ;  /* 0x00009a00ff042b82 */ /* 0x000ea20000000a00 */
[----:B0-----:R-:W-:-:S05]  /*0150*/  @P2 IMAD.WIDE.U32 R2, R69, 0x10, R2 ;  /* 0x0000001045022825 */ /* 0x001fca00078e0002 */
[----:B------:R0:W5:Y:S01]  /*0160*/  @P2 LDG.E.128 R40, desc[UR4][R2.64] ;  /* 0x0000000402282981 */ /* 0x000162000c1e1d00 */
[----:B--2---:R-:W-:-:S05]  /*0170*/  @P2 IMAD.WIDE.U32 R4, R69, 0x10, R4 ;  /* 0x0000001045042825 */ /* 0x004fca00078e0004 */
[----:B------:R0:W5:Y:S01]  /*0180*/  @P2 LDG.E.128 R12, desc[UR4][R4.64] ;  /* 0x00000004040c2981 */ /* 0x000162000c1e1d00 */
[----:B------:R-:W-:-:S04]  /*0190*/  SHF.R.U32.HI R68, RZ, 0x5, R68 ;  /* 0x00000005ff447819 */ /* 0x000fc80000011644 */
[----:B-1----:R-:W-:-:S04]  /*01a0*/  LEA R68, R7, R68, 0x2 ;  /* 0x0000004407447211 */ /* 0x002fc800078e10ff */
[----:B------:R-:W-:Y:S01]  /*01b0*/  ISETP.GE.AND P0, PT, R68, UR6, PT ;  /* 0x0000000644007c0c */ /* 0x000fe2000bf06270 */
[----:B------:R-:W-:Y:S01]  /*01c0*/  BSSY B0, `(.L_x_282) ;  /* 0x000012b000007945 */ /* 0x000fe20003800000 */
        /* <DEDUP_REMOVED lines=15> */
[----:B------:R-:W-:Y:S01]  /*02c0*/  CS2R R28, SRZ ;  /* 0x00000000001c7805 */ /* 0x000fe2000001ff00 */
[----:B0-----:R-:W-:Y:S06]  /*02d0*/  @P0 BRA `(.L_x_283) ;  /* 0x0000001000640947 */ /* 0x001fec0003800000 */
[----:B------:R-:W0:Y:S01]  /*02e0*/  LDC.U8 R11, c[0x0][0x2a0] ;  /* 0x0000a800ff0b7b82 */ /* 0x000e220000000000 */
[----:B------:R-:W-:Y:S01]  /*02f0*/  HFMA2.MMA R33, -RZ, RZ, 0, 0 ;  /* 0x00000000ff217435 */ /* 0x000fe200000001ff */
[--C-:B-----5:R-:W-:Y:S02]  /*0300*/  HADD2.F32 R10, -RZ, R40.reuse.H0_H0 ;  /* 0x20000028ff0a7230 */ /* 0x120fe40000004100 */
[----:B------:R-:W-:Y:S02]  /*0310*/  HADD2.F32 R9, -RZ, R40.H1_H1 ;  /* 0x30000028ff097230 */ /* 0x000fe40000004100 */
[--C-:B------:R-:W-:Y:S02]  /*0320*/  HADD2.F32 R8, -RZ, R41.reuse.H0_H0 ;  /* 0x20000029ff087230 */ /* 0x100fe40000004100 */
[----:B------:R-:W-:Y:S02]  /*0330*/  HADD2.F32 R7, -RZ, R41.H1_H1 ;  /* 0x30000029ff077230 */ /* 0x000fe40000004100 */
[----:B------:R-:W-:-:S02]  /*0340*/  HADD2.F32 R6, -RZ, R42.H0_H0 ;  /* 0x2000002aff067230 */ /* 0x000fc40000004100 */
[----:B------:R-:W-:Y:S02]  /*0350*/  HADD2.F32 R5, -RZ, R42.H1_H1 ;  /* 0x3000002aff057230 */ /* 0x000fe40000004100 */
[--C-:B------:R-:W-:Y:S02]  /*0360*/  HADD2.F32 R4, -RZ, R43.reuse.H0_H0 ;  /* 0x2000002bff047230 */ /* 0x100fe40000004100 */
        /* <DEDUP_REMOVED lines=8> */
[----:B------:R-:W-:-:S07]  /*03f0*/  HADD2.F32 R77, -RZ, R15.H1_H1 ;  /* 0x3000000fff4d7230 */ /* 0x000fce0000004100 */
.L_x_289:
[----:B-1----:R-:W1:Y:S02]  /*0400*/  LDC.64 R56, c[0x0][0x258] ;  /* 0x00009600ff387b82 */ /* 0x002e640000000a00 */
[----:B-1----:R-:W-:-:S05]  /*0410*/  IMAD.WIDE R56, R68, 0x4, R56 ;  /* 0x0000000444387825 */ /* 0x002fca00078e0238 */
[----:B-----5:R1:W5:Y:S01]  /*0420*/  LDG.E R81, desc[UR4][R56.64] ;  /* 0x0000000438517981 */ /* 0x020362000c1e1900 */
[----:B------:R-:W-:Y:S01]  /*0430*/  MOV R71, UR24 ;  /* 0x0000001800477c02 */ /* 0x000fe20008000f00 */
[----:B------:R-:W-:Y:S01]  /*0440*/  BSSY B1, `(.L_x_284) ;  /* 0x0000083000017945 */ /* 0x000fe20003800000 */
[----:B------:R-:W-:-:S03]  /*0450*/  MOV R88, RZ ;  /* 0x000000ff00587202 */ /* 0x000fc60000000f00 */
[----:B------:R-:W-:-:S05]  /*0460*/  IMAD R58, R68, R71, RZ ;  /* 0x00000047443a7224 */ /* 0x000fca00078e02ff */
[----:B------:R-:W-:-:S04]  /*0470*/  SHF.R.S32.HI R59, RZ, 0x1f, R58 ;  /* 0x0000001fff3b7819 */ /* 0x000fc8000001143a */
[----:B------:R-:W-:Y:S02]  /*0480*/  LEA.HI R78, R59, R58, RZ, 0x3 ;  /* 0x0000003a3b4e7211 */ /* 0x000fe400078f18ff */
[----:B------:R-:W-:Y:S02]  /*0490*/  MOV R59, RZ ;  /* 0x000000ff003b7202 */ /* 0x000fe40000000f00 */
        /* <DEDUP_REMOVED lines=14> */
[----:B------:R-:W-:-:S04]  /*0580*/  ISETP.NE.U32.AND P0, PT, RZ, UR8, PT ;  /* 0x00000008ff007c0c */ /* 0x000fc8000bf05070 */
[----:B------:R-:W-:-:S13]  /*0590*/  ISETP.NE.AND.EX P0, PT, RZ, UR9, PT, P0 ;  /* 0x00000009ff007c0c */ /* 0x000fda000bf05300 */
[----:B------:R-:W-:-:S04]  /*05a0*/  @P0 LEA R82, P1, R78, UR8, 0x4 ;  /* 0x000000084e520c11 */ /* 0x000fc8000f8220ff */
[----:B------:R-:W-:-:S05]  /*05b0*/  @P0 LEA.HI.X R83, R78, UR9, RZ, 0x4, P1 ;  /* 0x000000094e530c11 */ /* 0x000fca00088f24ff */
[----:B------:R1:W5:Y:S01]  /*05c0*/  @P0 LDG.E.128 R12, desc[UR4][R82.64] ;  /* 0x00000004520c0981 */ /* 0x000362000c1e1d00 */
[----:B0-----:R-:W-:Y:S01]  /*05d0*/  ISETP.NE.AND P0, PT, R11, RZ, PT ;  /* 0x000000ff0b00720c */ /* 0x001fe20003f05270 */
[--C-:B---3--:R-:W-:Y:S02]  /*05e0*/  HADD2.F32 R85, -RZ, R65.reuse.H0_H0 ;  /* 0x20000041ff557230 */ /* 0x108fe40000004100 */
[--C-:B------:R-:W-:Y:S02]  /*05f0*/  HADD2.F32 R3, -RZ, R64.reuse.H0_H0 ;  /* 0x20000040ff037230 */ /* 0x100fe40000004100 */
[----:B------:R-:W-:Y:S02]  /*0600*/  HADD2.F32 R79, -RZ, R64.H1_H1 ;  /* 0x30000040ff4f7230 */ /* 0x000fe40000004100 */
[----:B------:R-:W-:Y:S02]  /*0610*/  HADD2.F32 R65, -RZ, R65.H1_H1 ;  /* 0x30000041ff417230 */ /* 0x000fe40000004100 */
[----:B------:R-:W-:-:S02]  /*0620*/  HADD2.F32 R87, -RZ, R66.H0_H0 ;  /* 0x20000042ff577230 */ /* 0x000fc40000004100 */
[----:B------:R-:W-:Y:S02]  /*0630*/  HADD2.F32 R89, -RZ, R66.H1_H1 ;  /* 0x30000042ff597230 */ /* 0x000fe40000004100 */
[--C-:B------:R-:W-:Y:S02]  /*0640*/  HADD2.F32 R91, -RZ, R67.reuse.H0_H0 ;  /* 0x20000043ff5b7230 */ /* 0x100fe40000004100 */
[----:B------:R-:W-:Y:S01]  /*0650*/  HADD2.F32 R67, -RZ, R67.H1_H1 ;  /* 0x30000043ff437230 */ /* 0x000fe20000004100 */
[----:B------:R-:W-:-:S05]  /*0660*/  FSEL R86, R84, RZ, !P0 ;  /* 0x000000ff54567208 */ /* 0x000fca0004000000 */
[----:B------:R-:W-:Y:S01]  /*0670*/  FADD.FTZ R64, R3, -R86 ;  /* 0x8000005603407221 */ /* 0x000fe20000010000 */
[C---:B------:R-:W-:Y:S01]  /*0680*/  FADD.FTZ R80, -R86.reuse, R79 ;  /* 0x0000004f56507221 */ /* 0x040fe20000010100 */
[C---:B------:R-:W-:Y:S01]  /*0690*/  FADD.FTZ R92, -R86.reuse, R85 ;  /* 0x00000055565c7221 */ /* 0x040fe20000010100 */
[C---:B-1----:R-:W-:Y:S01]  /*06a0*/  FADD.FTZ R82, -R86.reuse, R65 ;  /* 0x0000004156527221 */ /* 0x042fe20000010100 */
[C---:B------:R-:W-:Y:S01]  /*06b0*/  FADD.FTZ R90, -R86.reuse, R87 ;  /* 0x00000057565a7221 */ /* 0x040fe20000010100 */
[C---:B------:R-:W-:Y:S01]  /*06c0*/  FADD.FTZ R88, -R86.reuse, R89 ;  /* 0x0000005956587221 */ /* 0x040fe20000010100 */
[C---:B------:R-:W-:Y:S01]  /*06d0*/  FADD.FTZ R84, -R86.reuse, R91 ;  /* 0x0000005b56547221 */ /* 0x040fe20000010100 */
[----:B------:R-:W-:Y:S01]  /*06e0*/  FADD.FTZ R86, -R86, R67 ;  /* 0x0000004356567221 */ /* 0x000fe20000010100 */
[----:B--2---:R-:W-:Y:S02]  /*06f0*/  HADD2.F32 R67, -RZ, R56.H0_H0 ;  /* 0x20000038ff437230 */ /* 0x004fe40000004100 */
[----:B-----5:R-:W-:Y:S01]  /*0700*/  FMUL.FTZ R3, R81, R64 ;  /* 0x0000004051037220 */ /* 0x020fe20000410000 */
[----:B----4-:R-:W-:-:S02]  /*0710*/  HADD2.F32 R65, -RZ, R60.H0_H0 ;  /* 0x2000003cff417230 */ /* 0x010fc40000004100 */
[----:B------:R-:W-:Y:S01]  /*0720*/  FMUL.FTZ R79, R0, R67 ;  /* 0x00000043004f7220 */ /* 0x000fe20000410000 */
[----:B------:R-:W-:Y:S02]  /*0730*/  HADD2.F32 R56, -RZ, R56.H1_H1 ;  /* 0x30000038ff387230 */ /* 0x000fe40000004100 */
[----:B------:R-:W-:Y:S01]  /*0740*/  FMUL.FTZ R80, R81, R80 ;  /* 0x0000005051507220 */ /* 0x000fe20000410000 */
[----:B------:R-:W-:Y:S01]  /*0750*/  FADD.FTZ R36, R36, R65 ;  /* 0x0000004124247221 */ /* 0x000fe20000010000 */
[-C--:B------:R-:W-:Y:S01]  /*0760*/  FFMA.FTZ R28, R3, R65.reuse, R28 ;  /* 0x00000041031c7223 */ /* 0x080fe2000001001c */
[----:B------:R-:W-:Y:S01]  /*0770*/  FFMA.FTZ R64, R10, R65, R79 ;  /* 0x000000410a407223 */ /* 0x000fe2000001004f */
[--C-:B------:R-:W-:Y:S02]  /*0780*/  HADD2.F32 R79, -RZ, R57.reuse.H0_H0 ;  /* 0x20000039ff4f7230 */ /* 0x100fe40000004100 */
[----:B------:R-:W-:Y:S01]  /*0790*/  FMUL.FTZ R65, R81, R92 ;  /* 0x0000005c51417220 */ /* 0x000fe20000410000 */
[----:B------:R-:W-:-:S02]  /*07a0*/  HADD2.F32 R92, -RZ, R57.H1_H1 ;  /* 0x30000039ff5c7230 */ /* 0x000fc40000004100 */
[----:B------:R-:W-:Y:S01]  /*07b0*/  FADD.FTZ R44, R44, R67 ;  /* 0x000000432c2c7221 */ /* 0x000fe20000010000 */
[----:B------:R-:W-:Y:S01]  /*07c0*/  FFMA.FTZ R20, R3, R67, R20 ;  /* 0x0000004303147223 */ /* 0x000fe20000010014 */
[----:B------:R-:W-:Y:S02]  /*07d0*/  HADD2.F32 R60, -RZ, R60.H1_H1 ;  /* 0x3000003cff3c7230 */ /* 0x000fe40000004100 */
[-C--:B------:R-:W-:Y:S01]  /*07e0*/  FMUL.FTZ R66, R72, R56.reuse ;  /* 0x0000003848427220 */ /* 0x080fe20000410000 */
[----:B------:R-:W-:Y:S01]  /*07f0*/  FADD.FTZ R45, R45, R56 ;  /* 0x000000382d2d7221 */ /* 0x000fe20000010000 */
[----:B------:R-:W-:Y:S01]  /*0800*/  FFMA.FTZ R21, R80, R56, R21 ;  /* 0x0000003850157223 */ /* 0x000fe20000010015 */
[--C-:B------:R-:W-:Y:S02]  /*0810*/  HADD2.F32 R67, -RZ, R61.reuse.H0_H0 ;  /* 0x2000003dff437230 */ /* 0x100fe40000004100 */
[-C--:B------:R-:W-:Y:S01]  /*0820*/  FMUL.FTZ R83, R70, R79.reuse ;  /* 0x0000004f46537220 */ /* 0x080fe20000410000 */
[----:B------:R-:W-:Y:S01]  /*0830*/  FADD.FTZ R46, R46, R79 ;  /* 0x0000004f2e2e7221 */ /* 0x000fe20000010000 */
[----:B------:R-:W-:Y:S01]  /*0840*/  FFMA.FTZ R22, R65, R79, R22 ;  /* 0x0000004f41167223 */ /* 0x000fe20000010016 */
[----:B------:R-:W-:-:S02]  /*0850*/  HADD2.F32 R56, -RZ, R61.H1_H1 ;  /* 0x3000003dff387230 */ /* 0x000fc40000004100 */
[----:B------:R-:W-:Y:S01]  /*0860*/  FMUL.FTZ R82, R81, R82 ;  /* 0x0000005251527220 */ /* 0x000fe20000410000 */
[----:B------:R-:W-:Y:S01]  /*0870*/  FMUL.FTZ R79, R74, R92 ;  /* 0x0000005c4a4f7220 */ /* 0x000fe20000410000 */
[--C-:B------:R-:W-:Y:S02]  /*0880*/  HADD2.F32 R57, -RZ, R58.reuse.H0_H0 ;  /* 0x2000003aff397230 */ /* 0x100fe40000004100 */
[----:B------:R-:W-:Y:S01]  /*0890*/  FADD.FTZ R37, R37, R60 ;  /* 0x0000003c25257221 */ /* 0x000fe20000010000 */
[----:B------:R-:W-:Y:S02]  /*08a0*/  HADD2.F32 R58, -RZ, R58.H1_H1 ;  /* 0x3000003aff3a7230 */ /* 0x000fe40000004100 */
[-C--:B------:R-:W-:Y:S01]  /*08b0*/  FFMA.FTZ R29, R80, R60.reuse, R29 ;  /* 0x0000003c501d7223 */ /* 0x080fe2000001001d */
[----:B------:R-:W-:Y:S01]  /*08c0*/  FFMA.FTZ R66, R9, R60, R66 ;  /* 0x0000003c09427223 */ /* 0x000fe20000010042 */
[----:B------:R-:W-:Y:S01]  /*08d0*/  FADD.FTZ R38, R38, R67 ;  /* 0x0000004326267221 */ /* 0x000fe20000010000 */
[-C--:B------:R-:W-:Y:S01]  /*08e0*/  FFMA.FTZ R30, R65, R67.reuse, R30 ;  /* 0x00000043411e7223 */ /* 0x080fe2000001001e */
[----:B------:R-:W-:Y:S01]  /*08f0*/  FFMA.FTZ R60, R8, R67, R83 ;  /* 0x00000043083c7223 */ /* 0x000fe20000010053 */
[----:B------:R-:W-:Y:S01]  /*0900*/  FADD.FTZ R39, R39, R56 ;  /* 0x0000003827277221 */ /* 0x000fe20000010000 */
[-C--:B------:R-:W-:Y:S01]  /*0910*/  FFMA.FTZ R31, R82, R56.reuse, R31 ;  /* 0x00000038521f7223 */ /* 0x080fe2000001001f */
[----:B------:R-:W-:Y:S01]  /*0920*/  FFMA.FTZ R79, R7, R56, R79 ;  /* 0x00000038074f7223 */ /* 0x000fe2000001004f */
[----:B------:R-:W-:-:S02]  /*0930*/  HADD2.F32 R61, -RZ, R62.H0_H0 ;  /* 0x2000003eff3d7230 */ /* 0x000fc40000004100 */
[----:B------:R-:W-:Y:S01]  /*0940*/  FMUL.FTZ R67, R81, R90 ;  /* 0x0000005a51437220 */ /* 0x000fe20000410000 */
[----:B------:R-:W-:Y:S02]  /*0950*/  HADD2.F32 R56, -RZ, R62.H1_H1 ;  /* 0x3000003eff387230 */ /* 0x000fe40000004100 */
[----:B------:R-:W-:Y:S01]  /*0960*/  FMUL.FTZ R83, R73, R57 ;  /* 0x0000003949537220 */ /* 0x000fe20000410000 */
[----:B------:R-:W-:Y:S01]  /*0970*/  FMUL.FTZ R62, R81, R88 ;  /* 0x00000058513e7220 */ /* 0x000fe20000410000 */
[----:B------:R-:W-:Y:S01]  /*0980*/  FMUL.FTZ R88, R76, R58 ;  /* 0x0000003a4c587220 */ /* 0x000fe20000410000 */
[----:B------:R-:W-:Y:S02]  /*0990*/  HADD2.F32 R87, -RZ, R59.H0_H0 ;  /* 0x2000003bff577230 */ /* 0x000fe40000004100 */
[----:B------:R-:W-:Y:S01]  /*09a0*/  FADD.FTZ R32, R32, R61 ;  /* 0x0000003d20207221 */ /* 0x000fe20000010000 */
[CC--:B------:R-:W-:Y:S01]  /*09b0*/  FFMA.FTZ R16, R67.reuse, R61.reuse, R16 ;  /* 0x0000003d43107223 */ /* 0x0c0fe20000010010 */
[----:B------:R-:W-:Y:S01]  /*09c0*/  FFMA.FTZ R61, R6, R61, R83 ;  /* 0x0000003d063d7223 */ /* 0x000fe20000010053 */
[----:B------:R-:W-:Y:S01]  /*09d0*/  FADD.FTZ R52, R52, R57 ;  /* 0x0000003934347221 */ /* 0x000fe20000010000 */
[----:B------:R-:W-:Y:S01]  /*09e0*/  FFMA.FTZ R24, R67, R57, R24 ;  /* 0x0000003943187223 */ /* 0x000fe20000010018 */
[----:B------:R-:W-:Y:S01]  /*09f0*/  FADD.FTZ R33, R33, R56 ;  /* 0x0000003821217221 */ /* 0x000fe20000010000 */
[-C--:B------:R-:W-:Y:S01]  /*0a00*/  FFMA.FTZ R17, R62, R56.reuse, R17 ;  /* 0x000000383e117223 */ /* 0x080fe20000010011 */
[----:B------:R-:W-:Y:S01]  /*0a10*/  FFMA.FTZ R83, R5, R56, R88 ;  /* 0x0000003805537223 */ /* 0x000fe20000010058 */
[----:B------:R-:W-:-:S02]  /*0a20*/  HADD2.F32 R57, -RZ, R63.H0_H0 ;  /* 0x2000003fff397230 */ /* 0x000fc40000004100 */
[----:B------:R-:W-:Y:S01]  /*0a30*/  FMUL.FTZ R85, R81, R84 ;  /* 0x0000005451557220 */ /* 0x000fe20000410000 */
[----:B------:R-:W-:Y:S01]  /*0a40*/  FMUL.FTZ R89, R75, R87 ;  /* 0x000000574b597220 */ /* 0x000fe20000410000 */
[----:B------:R-:W-:Y:S02]  /*0a50*/  HADD2.F32 R56, -RZ, R59.H1_H1 ;  /* 0x3000003bff387230 */ /* 0x000fe40000004100 */
[----:B------:R-:W-:Y:S01]  /*0a60*/  FMUL.FTZ R86, R81, R86 ;  /* 0x0000005651567220 */ /* 0x000fe20000410000 */
[----:B------:R-:W-:Y:S02]  /*0a70*/  HADD2.F32 R63, -RZ, R63.H1_H1 ;  /* 0x3000003fff3f7230 */ /* 0x000fe40000004100 */
[----:B------:R-:W-:Y:S01]  /*0a80*/  FADD.FTZ R34, R34, R57 ;  /* 0x0000003922227221 */ /* 0x000fe20000010000 */
[-C--:B------:R-:W-:Y:S01]  /*0a90*/  FFMA.FTZ R18, R85, R57.reuse, R18 ;  /* 0x0000003955127223 */ /* 0x080fe20000010012 */
[----:B------:R-:W-:Y:S01]  /*0aa0*/  FFMA.FTZ R84, R4, R57, R89 ;  /* 0x0000003904547223 */ /* 0x000fe20000010059 */
[----:B------:R-:W-:Y:S01]  /*0ab0*/  FMUL.FTZ R57, R77, R56 ;  /* 0x000000384d397220 */ /* 0x000fe20000410000 */
[----:B------:R-:W-:Y:S01]  /*0ac0*/  FADD.FTZ R35, R35, R63 ;  /* 0x0000003f23237221 */ /* 0x000fe20000010000 */
[----:B------:R-:W-:-:S02]  /*0ad0*/  FFMA.FTZ R19, R86, R63, R19 ;  /* 0x0000003f56137223 */ /* 0x000fc40000010013 */
        /* <DEDUP_REMOVED lines=25> */
.L_x_285:
[----:B------:R-:W-:Y:S05]  /*0c70*/  BSYNC B1 ;  /* 0x0000000000017941 */ /* 0x000fea0003800000 */
.L_x_284:
        /* <DEDUP_REMOVED lines=20> */
.L_x_303:
        /* <DEDUP_REMOVED lines=27> */
[----:B------:R-:W-:Y:S01]  /*0f70*/  FADD.FTZ R87, R84, -R87 ;  /* 0x8000005754577221 */ /* 0x000fe20000010000 */
[----:B------:R-:W-:Y:S01]  /*0f80*/  FADD.FTZ R90, R63, -R90 ;  /* 0x8000005a3f5a7221 */ /* 0x000fe20000010000 */
[C---:B-----5:R-:W-:Y:S01]  /*0f90*/  FMUL.FTZ R88, R81.reuse, R88 ;  /* 0x0000005851587220 */ /* 0x060fe20000410000 */
[C---:B------:R-:W-:Y:S01]  /*0fa0*/  FMUL.FTZ R59, R81.reuse, R59 ;  /* 0x0000003b513b7220 */ /* 0x040fe20000410000 */
[C---:B------:R-:W-:Y:S01]  /*0fb0*/  FMUL.FTZ R91, R81.reuse, R91 ;  /* 0x0000005b515b7220 */ /* 0x040fe20000410000 */
[C---:B------:R-:W-:Y:S01]  /*0fc0*/  FMUL.FTZ R92, R81.reuse, R92 ;  /* 0x0000005c515c7220 */ /* 0x040fe20000410000 */
[C---:B------:R-:W-:Y:S01]  /*0fd0*/  FMUL.FTZ R56, R81.reuse, R56 ;  /* 0x0000003851387220 */ /* 0x040fe20000410000 */
[C---:B------:R-:W-:Y:S01]  /*0fe0*/  FMUL.FTZ R57, R81.reuse, R58 ;  /* 0x0000003a51397220 */ /* 0x040fe20000410000 */
[C---:B------:R-:W-:Y:S01]  /*0ff0*/  FMUL.FTZ R87, R81.reuse, R87 ;  /* 0x0000005751577220 */ /* 0x040fe20000410000 */
[----:B------:R-:W-:Y:S01]  /*1000*/  FMUL.FTZ R90, R81, R90 ;  /* 0x0000005a515a7220 */ /* 0x000fe20000410000 */
[----:B------:R-:W-:-:S02]  /*1010*/  @P0 HADD2.F32 R81, -RZ, R12.H0_H0 ;  /* 0x2000000cff510230 */ /* 0x000fc40000004100 */
[----:B------:R-:W-:-:S03]  /*1020*/  @P0 HADD2.F32 R58, -RZ, R12.H1_H1 ;  /* 0x3000000cff3a0230 */ /* 0x000fc60000004100 */
[----:B------:R-:W-:Y:S01]  /*1030*/  @P0 FADD.FTZ R88, R88, R81 ;  /* 0x0000005158580221 */ /* 0x000fe20000010000 */
[--C-:B------:R-:W-:Y:S02]  /*1040*/  @P0 HADD2.F32 R81, -RZ, R13.reuse.H1_H1 ;  /* 0x3000000dff510230 */ /* 0x100fe40000004100 */
[----:B------:R-:W-:Y:S01]  /*1050*/  @P0 FADD.FTZ R59, R59, R58 ;  /* 0x0000003a3b3b0221 */ /* 0x000fe20000010000 */
[----:B------:R-:W-:Y:S01]  /*1060*/  @P0 HADD2.F32 R58, -RZ, R13.H0_H0 ;  /* 0x2000000dff3a0230 */ /* 0x000fe20000004100 */
[----:B------:R-:W-:Y:S01]  /*1070*/  @P1 F2FP.F16.F32.PACK_AB R89, RZ, R88 ;  /* 0x00000058ff59123e */ /* 0x000fe200000000ff */
[----:B------:R-:W-:Y:S01]  /*1080*/  @P0 FADD.FTZ R92, R92, R81 ;  /* 0x000000515c5c0221 */ /* 0x000fe20000010000 */
[--C-:B------:R-:W-:Y:S02]  /*1090*/  @P0 HADD2.F32 R81, -RZ, R14.reuse.H0_H0 ;  /* 0x2000000eff510230 */ /* 0x100fe40000004100 */
[----:B------:R-:W-:Y:S01]  /*10a0*/  @P0 FADD.FTZ R91, R91, R58 ;  /* 0x0000003a5b5b0221 */ /* 0x000fe20000010000 */
[----:B------:R-:W-:Y:S01]  /*10b0*/  @P0 HADD2.F32 R58, -RZ, R14.H1_H1 ;  /* 0x3000000eff3a0230 */ /* 0x000fe20000004100 */
[----:B------:R-:W-:Y:S01]  /*10c0*/  @P1 PRMT R40, R89, 0x7610, R40 ;  /* 0x0000761059281816 */ /* 0x000fe20000000028 */
[----:B------:R-:W-:Y:S01]  /*10d0*/  @P0 FADD.FTZ R56, R56, R81 ;  /* 0x0000005138380221 */ /* 0x000fe20000010000 */
[----:B------:R-:W-:-:S02]  /*10e0*/  @P0 HADD2.F32 R81, -RZ, R15.H1_H1 ;  /* 0x3000000fff510230 */ /* 0x000fc40000004100 */
[----:B------:R-:W-:Y:S01]  /*10f0*/  @P0 FADD.FTZ R57, R57, R58 ;  /* 0x0000003a39390221 */ /* 0x000fe20000010000 */
[----:B------:R-:W-:Y:S02]  /*1100*/  @P0 HADD2.F32 R58, -RZ, R15.H0_H0 ;  /* 0x2000000fff3a0230 */ /* 0x000fe40000004100 */
[----:B------:R-:W-:Y:S02]  /*1110*/  @P0 FADD.FTZ R90, R90, R81 ;  /* 0x000000515a5a0221 */ /* 0x000fe40000010000 */
[----:B------:R-:W-:Y:S01]  /*1120*/  @P1 F2FP.F16.F32.PACK_AB R81, RZ, R57 ;  /* 0x00000039ff51123e */ /* 0x000fe200000000ff */
[----:B------:R-:W-:Y:S01]  /*1130*/  @P0 FADD.FTZ R87, R87, R58 ;  /* 0x0000003a57570221 */ /* 0x000fe20000010000 */
[----:B------:R-:W-:-:S04]  /*1140*/  ISETP.NE.U32.AND P0, PT, RZ, UR12, PT ;  /* 0x0000000cff007c0c */ /* 0x000fc8000bf05070 */
[----:B------:R-:W-:Y:S02]  /*1150*/  ISETP.NE.AND.EX P0, PT, RZ, UR13, PT, P0 ;  /* 0x0000000dff007c0c */ /* 0x000fe4000bf05300 */
[----:B------:R-:W-:-:S04]  /*1160*/  @P1 F2FP.F16.F32.PACK_AB R93, RZ, R87 ;  /* 0x00000057ff5d123e */ /* 0x000fc800000000ff */
[----:B------:R-:W-:-:S07]  /*1170*/  @P1 PRMT R43, R93, 0x7610, R43 ;  /* 0x000076105d2b1816 */ /* 0x000fce000000002b */
[----:B------:R-:W-:-:S04]  /*1180*/  @P0 F2FP.F16.F32.PACK_AB R58, RZ, R56 ;  /* 0x00000038ff3a023e */ /* 0x000fc800000000ff */
[----:B------:R-:W-:Y:S02]  /*1190*/  @P0 PRMT R50, R58, 0x7610, R50 ;  /* 0x000076103a320816 */ /* 0x000fe40000000032 */
[----:B------:R-:W-:-:S04]  /*11a0*/  @P1 F2FP.F16.F32.PACK_AB R58, RZ, R56 ;  /* 0x00000038ff3a123e */ /* 0x000fc800000000ff */
[----:B------:R-:W-:Y:S02]  /*11b0*/  @P1 PRMT R42, R58, 0x7610, R42 ;  /* 0x000076103a2a1816 */ /* 0x000fe4000000002a */
[----:B------:R-:W-:Y:S02]  /*11c0*/  @P0 F2FP.F16.F32.PACK_AB R58, RZ, R57 ;  /* 0x00000039ff3a023e */ /* 0x000fe400000000ff */
[----:B------:R-:W-:Y:S02]  /*11d0*/  @P1 PRMT R42, R42, 0x5410, R81 ;  /* 0x000054102a2a1816 */ /* 0x000fe40000000051 */
[----:B------:R-:W-:Y:S02]  /*11e0*/  @P0 PRMT R50, R50, 0x5410, R58 ;  /* 0x0000541032320816 */ /* 0x000fe4000000003a */
[----:B------:R-:W-:Y:S02]  /*11f0*/  F2FP.F16.F32.PACK_AB R58, R57, R56 ;  /* 0x00000038393a723e */ /* 0x000fe400000000ff */
[----:B------:R-:W-:-:S02]  /*1200*/  @P0 F2FP.F16.F32.PACK_AB R56, RZ, R91 ;  /* 0x0000005bff38023e */ /* 0x000fc400000000ff */
[----:B------:R-:W-:Y:S02]  /*1210*/  @P0 F2FP.F16.F32.PACK_AB R57, RZ, R92 ;  /* 0x0000005cff39023e */ /* 0x000fe400000000ff */
[----:B------:R-:W-:Y:S02]  /*1220*/  @P0 PRMT R49, R56, 0x7610, R49 ;  /* 0x0000761038310816 */ /* 0x000fe40000000031 */
[----:B------:R-:W-:Y:S02]  /*1230*/  @P1 F2FP.F16.F32.PACK_AB R56, RZ, R91 ;  /* 0x0000005bff38123e */ /* 0x000fe400000000ff */
[----:B------:R-:W-:Y:S02]  /*1240*/  @P0 PRMT R49, R49, 0x5410, R57 ;  /* 0x0000541031310816 */ /* 0x000fe40000000039 */
[----:B------:R-:W-:Y:S02]  /*1250*/  @P1 PRMT R41, R56, 0x7610, R41 ;  /* 0x0000761038291816 */ /* 0x000fe40000000029 */
[----:B------:R-:W-:-:S02]  /*1260*/  @P0 F2FP.F16.F32.PACK_AB R56, RZ, R88 ;  /* 0x00000058ff38023e */ /* 0x000fc400000000ff */
[----:B------:R-:W-:Y:S02]  /*1270*/  @P1 F2FP.F16.F32.PACK_AB R81, RZ, R92 ;  /* 0x0000005cff51123e */ /* 0x000fe400000000ff */
[----:B------:R-:W-:Y:S02]  /*1280*/  @P0 PRMT R48, R56, 0x7610, R48 ;  /* 0x0000761038300816 */ /* 0x000fe40000000030 */
[----:B------:R-:W-:Y:S02]  /*1290*/  @P0 F2FP.F16.F32.PACK_AB R56, RZ, R59 ;  /* 0x0000003bff38023e */ /* 0x000fe400000000ff */
[----:B------:R-:W-:Y:S02]  /*12a0*/  @P1 PRMT R41, R41, 0x5410, R81 ;  /* 0x0000541029291816 */ /* 0x000fe40000000051 */
[----:B------:R-:W-:Y:S02]  /*12b0*/  @P0 PRMT R48, R48, 0x5410, R56 ;  /* 0x0000541030300816 */ /* 0x000fe40000000038 */
[----:B------:R-:W-:-:S04]  /*12c0*/  @P0 F2FP.F16.F32.PACK_AB R56, RZ, R87 ;  /* 0x00000057ff38023e */ /* 0x000fc800000000ff */
[----:B------:R-:W-:Y:S02]  /*12d0*/  @P0 PRMT R51, R56, 0x7610, R51 ;  /* 0x0000761038330816 */ /* 0x000fe40000000033 */
[----:B------:R-:W-:-:S04]  /*12e0*/  @P0 F2FP.F16.F32.PACK_AB R56, RZ, R90 ;  /* 0x0000005aff38023e */ /* 0x000fc800000000ff */
[----:B------:R-:W-:Y:S02]  /*12f0*/  @P0 PRMT R51, R51, 0x5410, R56 ;  /* 0x0000541033330816 */ /* 0x000fe40000000038 */
[----:B------:R-:W-:-:S04]  /*1300*/  ISETP.NE.U32.AND P0, PT, RZ, UR12, PT ;  /* 0x0000000cff007c0c */ /* 0x000fc8000bf05070 */
[----:B------:R-:W-:-:S13]  /*1310*/  ISETP.NE.AND.EX P0, PT, RZ, UR13, PT, P0 ;  /* 0x0000000dff007c0c */ /* 0x000fda000bf05300 */
[----:B------:R-:W0:Y:S02]  /*1320*/  @P0 LDC.64 R56, c[0x0][0x308] ;  /* 0x0000c200ff380b82 */ /* 0x000e240000000a00 */
[----:B0-----:R-:W-:-:S05]  /*1330*/  @P0 IMAD.WIDE.U32 R56, R78, 0x10, R56 ;  /* 0x000000104e380825 */ /* 0x001fca00078e0038 */
[----:B------:R0:W-:Y:S02]  /*1340*/  @P0 STG.E.128 desc[UR4][R56.64], R48 ;  /* 0x0000003038000986 */ /* 0x0001e4000c101d04 */
[----:B0-----:R-:W-:Y:S02]  /*1350*/  F2FP.F16.F32.PACK_AB R56, R59, R88 ;  /* 0x000000583b38723e */ /* 0x001fe400000000ff */
[----:B------:R-:W0:Y:S01]  /*1360*/  LDC.64 R88, c[0x0][0x2f8] ;  /* 0x0000be00ff587b82 */ /* 0x000e220000000a00 */
[----:B------:R-:W-:Y:S02]  /*1370*/  F2FP.F16.F32.PACK_AB R57, R92, R91 ;  /* 0x0000005b5c39723e */ /* 0x000fe400000000ff */
[----:B------:R-:W-:Y:S02]  /*1380*/  @P1 F2FP.F16.F32.PACK_AB R91, RZ, R59 ;  /* 0x0000003bff5b123e */ /* 0x000fe400000000ff */
[----:B------:R-:W-:Y:S02]  /*1390*/  F2FP.F16.F32.PACK_AB R59, R90, R87 ;  /* 0x000000575a3b723e */ /* 0x000fe400000000ff */
[----:B------:R-:W-:-:S02]  /*13a0*/  @P1 F2FP.F16.F32.PACK_AB R92, RZ, R90 ;  /* 0x0000005aff5c123e */ /* 0x000fc400000000ff */
[----:B------:R-:W-:Y:S02]  /*13b0*/  @P1 PRMT R40, R40, 0x5410, R91 ;  /* 0x0000541028281816 */ /* 0x000fe4000000005b */
[----:B------:R-:W-:Y:S01]  /*13c0*/  @P1 PRMT R43, R43, 0x5410, R92 ;  /* 0x000054102b2b1816 */ /* 0x000fe2000000005c */
[----:B0-----:R-:W-:-:S05]  /*13d0*/  IMAD.WIDE.U32 R88, R78, 0x10, R88 ;  /* 0x000000104e587825 */ /* 0x001fca00078e0058 */
[----:B------:R0:W-:Y:S02]  /*13e0*/  STG.E.128 desc[UR4][R88.64], R56 ;  /* 0x0000003858007986 */ /* 0x0001e4000c101d04 */
[----:B0-----:R-:W-:-:S04]  /*13f0*/  @P1 LEA R88, P0, R78, UR14, 0x4 ;  /* 0x0000000e4e581c11 */ /* 0x001fc8000f8020ff */
[----:B------:R-:W-:-:S05]  /*1400*/  @P1 LEA.HI.X R89, R78, UR15, RZ, 0x4, P0 ;  /* 0x0000000f4e591c11 */ /* 0x000fca00080f24ff */
[----:B------:R1:W-:Y:S04]  /*1410*/  @P1 STG.E.128 desc[UR4][R88.64], R40 ;  /* 0x0000002858001986 */ /* 0x0003e8000c101d04 */
.L_x_288:
[----:B------:R-:W-:Y:S05]  /*1420*/  BSYNC B1 ;  /* 0x0000000000017941 */ /* 0x000fea0003800000 */
.L_x_287:
[----:B------:R-:W4:Y:S02]  /*1430*/  LDC.64 R56, c[0x0][0x210] ;  /* 0x00008400ff387b82 */ /* 0x000f240000000a00 */
[----:B----4-:R-:W-:-:S04]  /*1440*/  LEA R68, R56, R68, 0x2 ;  /* 0x0000004438447211 */ /* 0x010fc800078e10ff */
[----:B------:R-:W-:-:S13]  /*1450*/  ISETP.GE.AND P0, PT, R68, R57, PT ;  /* 0x000000394400720c */ /* 0x000fda0003f06270 */
[----:B------:R-:W-:Y:S05]  /*1460*/  @!P0 BRA `(.L_x_289) ;  /* 0xffffffec00e48947 */ /* 0x000fea000383ffff */
.L_x_283:
[----:B------:R-:W-:Y:S05]  /*1470*/  BSYNC B0 ;  /* 0x0000000000007941 */ /* 0x000fea0003800000 */
.L_x_282:
[----:B------:R-:W4:Y:S01]  /*1480*/  S2R R3, SR_CgaCtaId ;  /* 0x0000000000037919 */ /* 0x000f220000008800 */
[----:B------:R-:W-:Y:S01]  /*1490*/  MOV R0, 0x400 ;  /* 0x0000040000007802 */ /* 0x000fe20000000f00 */
[----:B------:R-:W-:Y:S05]  /*14a0*/  WARPSYNC.ALL ;  /* 0x0000000000007948 */ /* 0x000fea0003800000 */
[----:B------:R-:W0:Y:S01]  /*14b0*/  S2R R49, SR_TID.X ;  /* 0x0000000000317919 */ /* 0x000e220000002100 */
[----:B------:R-:W-:Y:S01]  /*14c0*/  ULDC.64 UR16, c[0x0][0x2d8] ;  /* 0x0000b60000107ab9 */ /* 0x000fe20000000a00 */
[----:B------:R-:W-:Y:S01]  /*14d0*/  ULDC.64 UR18, c[0x0][0x2d0] ;  /* 0x0000b40000127ab9 */ /* 0x000fe20000000a00 */
[----:B------:R-:W-:Y:S01]  /*14e0*/  ULDC.64 UR20, c[0x0][0x2e8] ;  /* 0x0000ba0000147ab9 */ /* 0x000fe20000000a00 */
[----:B-1---5:R-:W1:Y:S01]  /*14f0*/  S2R R40, SR_CTAID.X ;  /* 0x0000000000287919 */ /* 0x022e620000002500 */
[----:B------:R-:W-:Y:S01]  /*1500*/  ULDC.64 UR22, c[0x0][0x2e0] ;  /* 0x0000b80000167ab9 */ /* 0x000fe20000000a00 */
[----:B------:R-:W-:Y:S01]  /*1510*/  BSSY B0, `(.L_x_290) ;  /* 0x0000077000007945 */ /* 0x000fe20003800000 */
[----:B----4-:R-:W-:-:S04]  /*1520*/  LEA R0, R3, R0, 0x18 ;  /* 0x0000000003007211 */ /* 0x010fc800078ec0ff */
[CC--:B0-----:R-:W-:Y:S02]  /*1530*/  LEA R2, R49.reuse, R0.reuse, 0x5 ;  /* 0x0000000031027211 */ /* 0x0c1fe400078e28ff */
[----:B------:R-:W-:Y:S01]  /*1540*/  LEA R0, R49, R0, 0x2 ;  /* 0x0000000031007211 */ /* 0x000fe200078e10ff */
[----:B-1----:R-:W-:Y:S02]  /*1550*/  IMAD R40, R40, R71, RZ ;  /* 0x0000004728287224 */ /* 0x002fe400078e02ff */
[----:B------:R-:W-:Y:S01]  /*1560*/  STS.128 [R2], R36 ;  /* 0x0000002402007388 */ /* 0x000fe20000000c00 */
[----:B------:R-:W-:-:S03]  /*1570*/  IADD3 R71, R71, 0x7f, -R49 ;  /* 0x0000007f47477810 */ /* 0x000fc60007ffe831 */
[----:B------:R-:W-:Y:S01]  /*1580*/  STS.128 [R2+0x10], R32 ;  /* 0x0000102002007388 */ /* 0x000fe20000000c00 */
[----:B------:R-:W-:Y:S01]  /*1590*/  BAR.SYNC.DEFER_BLOCKING 0x0 ;  /* 0x0000000000007b1d */ /* 0x000fe20000010000 */
[C---:B------:R-:W-:Y:S02]  /*15a0*/  LOP3.LUT P1, RZ, R71.reuse, 0xffffff80, RZ, 0xc0, !PT ;  /* 0xffffff8047ff7812 */ /* 0x040fe4000782c0ff */
[----:B------:R-:W-:-:S03]  /*15b0*/  ISETP.GE.U32.AND P0, PT, R71, 0x100, PT ;  /* 0x000001004700780c */ /* 0x000fc60003f06070 */
        /* <DEDUP_REMOVED lines=88> */
[----:B------:R-:W-:Y:S02]  /*1b40*/  MOV R2, R12 ;  /* 0x0000000c00027202 */ /* 0x000fe40000000f00 */
[----:B------:R-:W-:Y:S02]  /*1b50*/  MOV R3, R23 ;  /* 0x0000001700037202 */ /* 0x000fe40000000f00 */
[----:B------:R-:W-:Y:S02]  /*1b60*/  MOV R4, R10 ;  /* 0x0000000a00047202 */ /* 0x000fe40000000f00 */
[----:B------:R-:W-:Y:S01]  /*1b70*/  MOV R5, R21 ;  /* 0x0000001500057202 */ /* 0x000fe20000000f00 */
[----:B------:R0:W-:Y:S01]  /*1b80*/  STG.E desc[UR4][R2.64], R35 ;  /* 0x0000002302007986 */ /* 0x0001e2000c101904 */
[----:B------:R-:W-:Y:S02]  /*1b90*/  MOV R6, R8 ;  /* 0x0000000800067202 */ /* 0x000fe40000000f00 */
[----:B------:R-:W-:Y:S01]  /*1ba0*/  MOV R7, R19 ;  /* 0x0000001300077202 */ /* 0x000fe20000000f00 */
[----:B------:R1:W-:Y:S01]  /*1bb0*/  STG.E desc[UR4][R4.64], R9 ;  /* 0x0000000904007986 */ /* 0x0003e2000c101904 */
[----:B------:R-:W-:-:S02]  /*1bc0*/  IADD3 R12, P1, R12, 0x200, RZ ;  /* 0x000002000c0c7810 */ /* 0x000fc40007f3e0ff */
[----:B------:R-:W-:Y:S01]  /*1bd0*/  IADD3 R10, P2, R10, 0x200, RZ ;  /* 0x000002000a0a7810 */ /* 0x000fe20007f5e0ff */
[----:B------:R1:W-:Y:S01]  /*1be0*/  STG.E desc[UR4][R6.64], R47 ;  /* 0x0000002f06007986 */ /* 0x0003e2000c101904 */
[----:B------:R-:W-:Y:S02]  /*1bf0*/  IADD3 R8, P3, R8, 0x200, RZ ;  /* 0x0000020008087810 */ /* 0x000fe40007f7e0ff */
[----:B------:R-:W-:Y:S02]  /*1c00*/  IADD3.X R23, RZ, R23, RZ, P1, !PT ;  /* 0x00000017ff177210 */ /* 0x000fe40000ffe4ff */
[----:B0-----:R-:W-:Y:S02]  /*1c10*/  MOV R2, R0 ;  /* 0x0000000000027202 */ /* 0x001fe40000000f00 */
[----:B------:R-:W-:Y:S02]  /*1c20*/  MOV R3, R15 ;  /* 0x0000000f00037202 */ /* 0x000fe40000000f00 */
[----:B------:R-:W-:-:S02]  /*1c30*/  IADD3 R0, P4, R0, 0x200, RZ ;  /* 0x0000020000007810 */ /* 0x000fc40007f9e0ff */
[----:B------:R-:W-:Y:S01]  /*1c40*/  IADD3.X R21, RZ, R21, RZ, P2, !PT ;  /* 0x00000015ff157210 */ /* 0x000fe200017fe4ff */
[----:B------:R1:W-:Y:S01]  /*1c50*/  STG.E desc[UR4][R2.64], R31 ;  /* 0x0000001f02007986 */ /* 0x0003e2000c101904 */
[----:B------:R-:W-:Y:S02]  /*1c60*/  IADD3.X R19, RZ, R19, RZ, P3, !PT ;  /* 0x00000013ff137210 */ /* 0x000fe40001ffe4ff */
[----:B------:R-:W-:-:S07]  /*1c70*/  IADD3.X R15, RZ, R15, RZ, P4, !PT ;  /* 0x0000000fff0f7210 */ /* 0x000fce00027fe4ff */
.L_x_291:
[----:B------:R-:W-:Y:S05]  /*1c80*/  BSYNC B0 ;  /* 0x0000000000007941 */ /* 0x000fea0003800000 */
.L_x_290:
[----:B-1----:R-:W-:Y:S02]  /*1c90*/  MOV R2, R12 ;  /* 0x0000000c00027202 */ /* 0x002fe40000000f00 */
[----:B------:R-:W-:Y:S01]  /*1ca0*/  MOV R3, R23 ;  /* 0x0000001700037202 */ /* 0x000fe20000000f00 */
        /* <DEDUP_REMOVED lines=8> */
[----:B0-----:R-:W-:Y:S02]  /*1d30*/  MOV R2, R8 ;  /* 0x0000000800027202 */ /* 0x001fe40000000f00 */
[----:B------:R-:W-:-:S05]  /*1d40*/  MOV R3, R19 ;  /* 0x0000001300037202 */ /* 0x000fca0000000f00 */
[----:B------:R-:W-:Y:S04]  /*1d50*/  STG.E desc[UR4][R2.64], R13 ;  /* 0x0000000d02007986 */ /* 0x000fe8000c101904 */
[----:B------:R-:W-:Y:S01]  /*1d60*/  STG.E desc[UR4][R4.64], R17 ;  /* 0x0000001104007986 */ /* 0x000fe2000c101904 */
[----:B------:R-:W-:Y:S05]  /*1d70*/  EXIT ;  /* 0x000000000000794d */ /* 0x000fea0003800000 */
.L_x_286:
[----:B------:R-:W-:Y:S01]  /*1d80*/  HFMA2.MMA R58, -RZ, RZ, 0, 5.9604644775390625e-08 ;  /* 0x00000001ff3a7435 */ /* 0x000fe200000001ff */
[----:B------:R-:W-:Y:S01]  /*1d90*/  BSSY B1, `(.L_x_292) ;  /* 0x0000006000017945 */ /* 0x000fe20003800000 */
[----:B------:R-:W-:Y:S02]  /*1da0*/  MOV R57, 0x1f ;  /* 0x0000001f00397802 */ /* 0x000fe40000000f00 */
[----:B------:R-:W-:-:S07]  /*1db0*/  MOV R56, 0xffffffff ;  /* 0xffffffff00387802 */ /* 0x000fce0000000f00 */
[----:B0----5:R-:W-:Y:S05]  /*1dc0*/  WARPSYNC.COLLECTIVE R56, `(.L_x_293) ;  /* 0x0000000038087348 */ /* 0x021fea0003c00000 */
[----:B------:R1:W2:Y:S02]  /*1dd0*/  SHFL.BFLY P0, R87, R59, R58, R57 ;  /* 0x0c00003a3b577389 */ /* 0x0002a40000000039 */
[----:B012--5:R-:W-:Y:S01]  /*1de0*/  ENDCOLLECTIVE ;  /* 0x000000000000791b */ /* 0x027fe20003800000 */
.L_x_293:
[----:B------:R-:W-:Y:S05]  /*1df0*/  BSYNC B1 ;  /* 0x0000000000017941 */ /* 0x000fea0003800000 */
.L_x_292:
[----:B------:R-:W-:Y:S01]  /*1e00*/  HFMA2.MMA R58, -RZ, RZ, 0, 5.9604644775390625e-08 ;  /* 0x00000001ff3a7435 */ /* 0x000fe200000001ff */
[----:B------:R-:W-:Y:S01]  /*1e10*/  FADD.FTZ R90, R87, R59 ;  /* 0x0000003b575a7221 */ /* 0x000fe20000010000 */
[----:B------:R-:W-:Y:S02]  /*1e20*/  MOV R59, R88 ;  /* 0x00000058003b7202 */ /* 0x000fe40000000f00 */
[----:B------:R-:W-:Y:S02]  /*1e30*/  MOV R57, 0x1f ;  /* 0x0000001f00397802 */ /* 0x000fe40000000f00 */
[----:B------:R-:W-:-:S07]  /*1e40*/  MOV R56, 0xffffffff ;  /* 0xffffffff00387802 */ /* 0x000fce0000000f00 */
[----:B------:R-:W-:Y:S05]  /*1e50*/  WARPSYNC.COLLECTIVE R56, `(.L_x_294) ;  /* 0x0000000038087348 */ /* 0x000fea0003c00000 */
[----:B------:R0:W1:Y:S02]  /*1e60*/  SHFL.BFLY P0, R87, R59, R58, R57 ;  /* 0x0c00003a3b577389 */ /* 0x0000640000000039 */
[----:B01----:R-:W-:Y:S01]  /*1e70*/  ENDCOLLECTIVE ;  /* 0x000000000000791b */ /* 0x003fe20003800000 */
.L_x_294:
[----:B------:R-:W-:Y:S01]  /*1e80*/  HFMA2.MMA R58, -RZ, RZ, 0, 1.1920928955078125e-07 ;  /* 0x00000002ff3a7435 */ /* 0x000fe200000001ff */
[----:B------:R-:W-:Y:S02]  /*1e90*/  MOV R59, R90 ;  /* 0x0000005a003b7202 */ /* 0x000fe40000000f00 */
[----:B------:R-:W-:-:S08]  /*1ea0*/  MOV R89, R87 ;  /* 0x0000005700597202 */ /* 0x000fd00000000f00 */
[----:B------:R-:W-:Y:S05]  /*1eb0*/  WARPSYNC.COLLECTIVE R56, `(.L_x_295) ;  /* 0x0000000038087348 */ /* 0x000fea0003c00000 */
[----:B------:R0:W1:Y:S02]  /*1ec0*/  SHFL.BFLY P0, R87, R59, R58, R57 ;  /* 0x0c00003a3b577389 */ /* 0x0000640000000039 */
[----:B01----:R-:W-:Y:S01]  /*1ed0*/  ENDCOLLECTIVE ;  /* 0x000000000000791b */ /* 0x003fe20003800000 */
.L_x_295:
[----:B------:R-:W-:-:S05]  /*1ee0*/  FADD.FTZ R89, R89, R88 ;  /* 0x0000005859597221 */ /* 0x000fca0000010000 */
[----:B------:R-:W-:Y:S01]  /*1ef0*/  MOV R59, R89 ;  /* 0x00000059003b7202 */ /* 0x000fe20000000f00 */
[----:B------:R-:W-:-:S07]  /*1f00*/  FADD.FTZ R91, R90, R87 ;  /* 0x000000575a5b7221 */ /* 0x000fce0000010000 */
[----:B------:R-:W-:Y:S05]  /*1f10*/  WARPSYNC.COLLECTIVE R56, `(.L_x_296) ;  /* 0x0000000038087348 */ /* 0x000fea0003c00000 */
[----:B------:R0:W1:Y:S02]  /*1f20*/  SHFL.BFLY P0, R87, R59, R58, R57 ;  /* 0x0c00003a3b577389 */ /* 0x0000640000000039 */
[----:B01----:R-:W-:Y:S01]  /*1f30*/  ENDCOLLECTIVE ;  /* 0x000000000000791b */ /* 0x003fe20003800000 */
.L_x_296:
[----:B------:R-:W-:Y:S01]  /*1f40*/  HFMA2.MMA R58, -RZ, RZ, 0, 2.384185791015625e-07 ;  /* 0x00000004ff3a7435 */ /* 0x000fe200000001ff */
[----:B------:R-:W-:Y:S02]  /*1f50*/  MOV R59, R91 ;  /* 0x0000005b003b7202 */ /* 0x000fe40000000f00 */
[----:B------:R-:W-:-:S08]  /*1f60*/  MOV R92, R87 ;  /* 0x00000057005c7202 */ /* 0x000fd00000000f00 */
[----:B------:R-:W-:Y:S05]  /*1f70*/  WARPSYNC.COLLECTIVE R56, `(.L_x_297) ;  /* 0x0000000038087348 */ /* 0x000fea0003c00000 */
[----:B------:R0:W1:Y:S02]  /*1f80*/  SHFL.BFLY P0, R87, R59, R58, R57 ;  /* 0x0c00003a3b577389 */ /* 0x0000640000000039 */
[----:B01----:R-:W-:Y:S01]  /*1f90*/  ENDCOLLECTIVE ;  /* 0x000000000000791b */ /* 0x003fe20003800000 */
.L_x_297:
[----:B------:R-:W-:-:S05]  /*1fa0*/  FADD.FTZ R92, R89, R92 ;  /* 0x0000005c595c7221 */ /* 0x000fca0000010000 */
[----:B------:R-:W-:Y:S01]  /*1fb0*/  MOV R59, R92 ;  /* 0x0000005c003b7202 */ /* 0x000fe20000000f00 */
[----:B------:R-:W-:-:S07]  /*1fc0*/  FADD.FTZ R91, R91, R87 ;  /* 0x000000575b5b7221 */ /* 0x000fce0000010000 */
[----:B------:R-:W-:Y:S05]  /*1fd0*/  WARPSYNC.COLLECTIVE R56, `(.L_x_298) ;  /* 0x0000000038087348 */ /* 0x000fea0003c00000 */
[----:B------:R0:W1:Y:S02]  /*1fe0*/  SHFL.BFLY P0, R87, R59, R58, R57 ;  /* 0x0c00003a3b577389 */ /* 0x0000640000000039 */
[----:B01----:R-:W-:Y:S01]  /*1ff0*/  ENDCOLLECTIVE ;  /* 0x000000000000791b */ /* 0x003fe20003800000 */
.L_x_298:
[----:B------:R-:W-:Y:S01]  /*2000*/  HFMA2.MMA R58, -RZ, RZ, 0, 4.76837158203125e-07 ;  /* 0x00000008ff3a7435 */ /* 0x000fe200000001ff */
[----:B------:R-:W-:Y:S02]  /*2010*/  MOV R59, R91 ;  /* 0x0000005b003b7202 */ /* 0x000fe40000000f00 */
[----:B------:R-:W-:-:S08]  /*2020*/  MOV R93, R87 ;  /* 0x00000057005d7202 */ /* 0x000fd00000000f00 */
[----:B------:R-:W-:Y:S05]  /*2030*/  WARPSYNC.COLLECTIVE R56, `(.L_x_299) ;  /* 0x0000000038087348 */ /* 0x000fea0003c00000 */
[----:B------:R0:W1:Y:S02]  /*2040*/  SHFL.BFLY P0, R87, R59, R58, R57 ;  /* 0x0c00003a3b577389 */ /* 0x0000640000000039 */
[----:B01----:R-:W-:Y:S01]  /*2050*/  ENDCOLLECTIVE ;  /* 0x000000000000791b */ /* 0x003fe20003800000 */
.L_x_299:
[----:B------:R-:W-:-:S05]  /*2060*/  FADD.FTZ R93, R92, R93 ;  /* 0x0000005d5c5d7221 */ /* 0x000fca0000010000 */
[----:B------:R-:W-:Y:S01]  /*2070*/  MOV R59, R93 ;  /* 0x0000005d003b7202 */ /* 0x000fe20000000f00 */
[----:B------:R-:W-:-:S07]  /*2080*/  FADD.FTZ R89, R91, R87 ;  /* 0x000000575b597221 */ /* 0x000fce0000010000 */
[----:B------:R-:W-:Y:S05]  /*2090*/  WARPSYNC.COLLECTIVE R56, `(.L_x_300) ;  /* 0x0000000038087348 */ /* 0x000fea0003c00000 */
[----:B------:R0:W1:Y:S02]  /*20a0*/  SHFL.BFLY P0, R87, R59, R58, R57 ;  /* 0x0c00003a3b577389 */ /* 0x0000640000000039 */
[----:B01----:R-:W-:Y:S01]  /*20b0*/  ENDCOLLECTIVE ;  /* 0x000000000000791b */ /* 0x003fe20003800000 */
.L_x_300:
[----:B------:R-:W-:Y:S01]  /*20c0*/  HFMA2.MMA R58, -RZ, RZ, 0, 9.5367431640625e-07 ;  /* 0x00000010ff3a7435 */ /* 0x000fe200000001ff */
[----:B------:R-:W-:Y:S02]  /*20d0*/  MOV R59, R89 ;  /* 0x00000059003b7202 */ /* 0x000fe40000000f00 */
[----:B------:R-:W-:-:S08]  /*20e0*/  MOV R88, R87 ;  /* 0x0000005700587202 */ /* 0x000fd00000000f00 */
[----:B------:R-:W-:Y:S05]  /*20f0*/  WARPSYNC.COLLECTIVE R56, `(.L_x_301) ;  /* 0x0000000038087348 */ /* 0x000fea0003c00000 */
[----:B------:R0:W1:Y:S02]  /*2100*/  SHFL.BFLY P0, R87, R59, R58, R57 ;  /* 0x0c00003a3b577389 */ /* 0x0000640000000039 */
[----:B01----:R-:W-:Y:S01]  /*2110*/  ENDCOLLECTIVE ;  /* 0x000000000000791b */ /* 0x003fe20003800000 */
.L_x_301:
[----:B------:R-:W-:-:S05]  /*2120*/  FADD.FTZ R88, R93, R88 ;  /* 0x000000585d587221 */ /* 0x000fca0000010000 */
[----:B------:R-:W-:Y:S02]  /*2130*/  MOV R59, R88 ;  /* 0x00000058003b7202 */ /* 0x000fe40000000f00 */
[----:B------:R-:W-:-:S07]  /*2140*/  MOV R90, R87 ;  /* 0x00000057005a7202 */ /* 0x000fce0000000f00 */
[----:B------:R-:W-:Y:S05]  /*2150*/  WARPSYNC.COLLECTIVE R56, `(.L_x_302) ;  /* 0x0000000038087348 */ /* 0x000fea0003c00000 */
[----:B------:R0:W1:Y:S02]  /*2160*/  SHFL.BFLY P0, R87, R59, R58, R57 ;  /* 0x0c00003a3b577389 */ /* 0x0000640000000039 */
[----:B01----:R-:W-:Y:S01]  /*2170*/  ENDCOLLECTIVE ;  /* 0x000000000000791b */ /* 0x003fe20003800000 */
.L_x_302:
[----:B------:R-:W-:Y:S05]  /*2180*/  BRA `(.L_x_303) ;  /* 0xffffffec000c7947 */ /* 0x000fea000383ffff */
.L_x_304:
        /* <DEDUP_REMOVED lines=15> */
.L_x_2865:


//--------------------- .text._ZN10layer_norm31ln_parallel_residual_bwd_kernelINS_13Kernel_traitsI6__halfS2_S2_S2_fjLj256ELj1ELj4ELj1ELj16ENS_18Kernel_traits_baseILj256ES2_S2_S2_S2_fjLj128EEEEELb0ELb0ELb1EEEvNS_9BwdParamsE --------------------------
	.section	.text._ZN10layer_norm31ln_parallel_residual_bwd_kernelINS_13Kernel_traitsI6__halfS2_S2_S2_fjLj256ELj1ELj4ELj1ELj16ENS_18Kernel_traits_baseILj256ES2_S2_S2_S2_fjLj128EEEEELb0ELb0ELb1EEEvNS_9BwdParamsE,"ax",@progbits
	.align	128
        .global         _ZN10layer_norm31ln_parallel_residual_bwd_kernelINS_13Kernel_traitsI6__halfS2_S2_S2_fjLj256ELj1ELj4ELj1ELj16ENS_18Kernel_traits_baseILj256ES2_S2_S2_S2_fjLj128EEEEELb0ELb0ELb1EEEvNS_9BwdParamsE
        .type           _ZN10layer_norm31ln_parallel_residual_bwd_kernelINS_13Kernel_traitsI6__halfS2_S2_S2_fjLj256ELj1ELj4ELj1ELj16ENS_18Kernel_traits_baseILj256ES2_S2_S2_S2_fjLj128EEEEELb0ELb0ELb1EEEvNS_9BwdParamsE,@function
        .size           _ZN10layer_norm31ln_parallel_residual_bwd_kernelINS_13Kernel_traitsI6__halfS2_S2_S2_fjLj256ELj1ELj4ELj1ELj16ENS_18Kernel_traits_baseILj256ES2_S2_S2_S2_fjLj128EEEEELb0ELb0ELb1EEEvNS_9BwdParamsE,(.L_x_2866 - _ZN10layer_norm31ln_parallel_residual_bwd_kernelINS_13Kernel_traitsI6__halfS2_S2_S2_fjLj256ELj1ELj4ELj1ELj16ENS_18Kernel_traits_baseILj256ES2_S2_S2_S2_fjLj128EEEEELb0ELb0ELb1EEEvNS_9BwdParamsE)
        .other          _ZN10layer_norm31ln_parallel_residual_bwd_kernelINS_13Kernel_traitsI6__halfS2_S2_S2_fjLj256ELj1ELj4ELj1ELj16ENS_18Kernel_traits_baseILj256ES2_S2_S2_S2_fjLj128EEEEELb0ELb0ELb1EEEvNS_9BwdParamsE,@"STO_CUDA_ENTRY STV_DEFAULT"
_ZN10layer_norm31ln_parallel_residual_bwd_kernelINS_13Kernel_traitsI6__halfS2_S2_S2_fjLj256ELj1ELj4ELj1ELj16ENS_18Kernel_traits_baseILj256ES2_S2_S2_S2_fjLj128EEEEELb0ELb0ELb1EEEvNS_9BwdParamsE:
.text._ZN10layer_norm31ln_parallel_residual_bwd_kernelINS_13Kernel_traitsI6__halfS2_S2_S2_fjLj256ELj1ELj4ELj1ELj16ENS_18Kernel_traits_baseILj256ES2_S2_S2_S2_fjLj128EEEEELb0ELb0ELb1EEEvNS_9BwdParamsE:
        /* <DEDUP_REMOVED lines=33> */
.L_x_306:
[----:B------:R-:W-:Y:S01]  /*0210*/  SHF.L.U32 R0, R63, 0x4, RZ ;  /* 0x000000043f007819 */ /* 0x000fe200000006ff */
[----:B------:R-:W-:Y:S01]  /*0220*/  ULDC.64 UR6, c[0x0][0x260] ;  /* 0x0000980000067ab9 */ /* 0x000fe20000000a00 */
[----:B------:R-:W0:Y:S02]  /*0230*/  LDC.U8 R62, c[0x0][0x2a0] ;  /* 0x0000a800ff3e7b82 */ /* 0x000e240000000000 */
[----:B------:R-:W-:-:S04]  /*0240*/  LOP3.LUT R0, R0, 0x1f0, RZ, 0xc0, !PT ;  /* 0x000001f000007812 */ /* 0x000fc800078ec0ff */
[----:B------:R-:W-:-:S04]  /*0250*/  IADD3 R2, P0, R0, UR6, RZ ;  /* 0x0000000600027c10 */ /* 0x000fc8000ff1e0ff */
[----:B------:R-:W-:Y:S01]  /*0260*/  IADD3.X R3, RZ, UR7, RZ, P0, !PT ;  /* 0x00000007ff037c10 */ /* 0x000fe200087fe4ff */
        /* <DEDUP_REMOVED lines=22> */
[----:B------:R-:W-:Y:S01]  /*03d0*/  MOV R59, RZ ;  /* 0x000000ff003b7202 */ /* 0x000fe20000000f00 */
[--C-:B--2---:R-:W-:Y:S02]  /*03e0*/  HADD2.F32 R79, -RZ, R8.reuse.H0_H0 ;  /* 0x20000008ff4f7230 */ /* 0x104fe40000004100 */
[----:B------:R-:W-:Y:S02]  /*03f0*/  HADD2.F32 R78, -RZ, R8.H1_H1 ;  /* 0x30000008ff4e7230 */ /* 0x000fe40000004100 */
[----:B------:R-:W-:-:S02]  /*0400*/  HADD2.F32 R77, -RZ, R9.H0_H0 ;  /* 0x20000009ff4d7230 */ /* 0x000fc40000004100 */
[----:B------:R-:W-:Y:S01]  /*0410*/  HADD2.F32 R76, -RZ, R9.H1_H1 ;  /* 0x30000009ff4c7230 */ /* 0x000fe20000004100 */
[----:B------:R-:W-:Y:S01]  /*0420*/  CS2R R8, SRZ ;  /* 0x0000000000087805 */ /* 0x000fe2000001ff00 */
[--C-:B------:R-:W-:Y:S02]  /*0430*/  HADD2.F32 R75, -RZ, R10.reuse.H0_H0 ;  /* 0x2000000aff4b7230 */ /* 0x100fe40000004100 */
[----:B------:R-:W-:Y:S02]  /*0440*/  HADD2.F32 R74, -RZ, R10.H1_H1 ;  /* 0x3000000aff4a7230 */ /* 0x000fe40000004100 */
[--C-:B------:R-:W-:Y:S02]  /*0450*/  HADD2.F32 R73, -RZ, R11.reuse.H0_H0 ;  /* 0x2000000bff497230 */ /* 0x100fe40000004100 */
[----:B------:R-:W-:Y:S01]  /*0460*/  HADD2.F32 R72, -RZ, R11.H1_H1 ;  /* 0x3000000bff487230 */ /* 0x000fe20000004100 */
[----:B------:R-:W-:Y:S01]  /*0470*/  CS2R R10, SRZ ;  /* 0x00000000000a7805 */ /* 0x000fe2000001ff00 */
[----:B---3--:R-:W-:-:S02]  /*0480*/  HADD2.F32 R71, -RZ, R4.H0_H0 ;  /* 0x20000004ff477230 */ /* 0x008fc40000004100 */
[----:B------:R-:W-:Y:S02]  /*0490*/  HADD2.F32 R70, -RZ, R4.H1_H1 ;  /* 0x30000004ff467230 */ /* 0x000fe40000004100 */
[--C-:B------:R-:W-:Y:S02]  /*04a0*/  HADD2.F32 R69, -RZ, R5.reuse.H0_H0 ;  /* 0x20000005ff457230 */ /* 0x100fe40000004100 */
[----:B------:R-:W-:Y:S01]  /*04b0*/  HADD2.F32 R68, -RZ, R5.H1_H1 ;  /* 0x30000005ff447230 */ /* 0x000fe20000004100 */
[----:B------:R-:W-:Y:S01]  /*04c0*/  CS2R R4, SRZ ;  /* 0x0000000000047805 */ /* 0x000fe2000001ff00 */
[--C-:B------:R-:W-:Y:S02]  /*04d0*/  HADD2.F32 R67, -RZ, R6.reuse.H0_H0 ;  /* 0x20000006ff437230 */ /* 0x100fe40000004100 */
[----:B------:R-:W-:Y:S02]  /*04e0*/  HADD2.F32 R66, -RZ, R6.H1_H1 ;  /* 0x30000006ff427230 */ /* 0x000fe40000004100 */
[----:B------:R-:W-:-:S02]  /*04f0*/  HADD2.F32 R65, -RZ, R7.H0_H0 ;  /* 0x20000007ff417230 */ /* 0x000fc40000004100 */
[----:B------:R-:W-:Y:S01]  /*0500*/  HADD2.F32 R64, -RZ, R7.H1_H1 ;  /* 0x30000007ff407230 */ /* 0x000fe20000004100 */
[----:B0-----:R-:W-:-:S07]  /*0510*/  CS2R R6, SRZ ;  /* 0x0000000000067805 */ /* 0x001fce000001ff00 */
.L_x_310:
[----:B------:R-:W-:Y:S01]  /*0520*/  IMAD R0, R80, UR8, RZ ;  /* 0x0000000850007c24 */ /* 0x000fe2000f8e02ff */
[----:B-1----:R-:W0:Y:S04]  /*0530*/  LDC.64 R34, c[0x0][0x250] ;  /* 0x00009400ff227b82 */ /* 0x002e280000000a00 */
[----:B------:R-:W-:-:S04]  /*0540*/  SHF.R.S32.HI R33, RZ, 0x1f, R0 ;  /* 0x0000001fff217819 */ /* 0x000fc80000011400 */
[----:B------:R-:W-:Y:S01]  /*0550*/  LEA.HI R0, R33, R0, RZ, 0x3 ;  /* 0x0000000021007211 */ /* 0x000fe200078f18ff */
[----:B------:R-:W1:Y:S03]  /*0560*/  LDC.64 R36, c[0x0][0x2b8] ;  /* 0x0000ae00ff247b82 */ /* 0x000e660000000a00 */
[----:B------:R-:W-:-:S04]  /*0570*/  LEA.HI.SX32 R0, R0, R63, 0x1d ;  /* 0x0000003f00007211 */ /* 0x000fc800078feaff */
[----:B------:R-:W-:Y:S01]  /*0580*/  SHF.L.U32 R58, R0, 0x4, RZ ;  /* 0x00000004003a7819 */ /* 0x000fe200000006ff */
[----:B------:R-:W2:Y:S01]  /*0590*/  LDC.64 R32, c[0x0][0x2c0] ;  /* 0x0000b000ff207b82 */ /* 0x000ea20000000a00 */
[----:B------:R-:W-:Y:S02]  /*05a0*/  SHF.R.U32.HI R57, RZ, 0x1c, R0 ;  /* 0x0000001cff397819 */ /* 0x000fe40000011600 */
[----:B------:R-:W-:Y:S01]  /*05b0*/  IADD3 R40, P1, R58, UR10, RZ ;  /* 0x0000000a3a287c10 */ /* 0x000fe2000ff3e0ff */
[----:B0-----:R-:W-:-:S04]  /*05c0*/  IMAD.WIDE R84, R80, 0x4, R34 ;  /* 0x0000000450547825 */ /* 0x001fc800078e0222 */
[----:B------:R-:W0:Y:S01]  /*05d0*/  LDC.64 R82, c[0x0][0x258] ;  /* 0x00009600ff527b82 */ /* 0x000e220000000a00 */
[----:B------:R-:W-:Y:S01]  /*05e0*/  IADD3.X R41, R57, UR11, RZ, P1, !PT ;  /* 0x0000000b39297c10 */ /* 0x000fe20008ffe4ff */
[----:B------:R-:W3:Y:S06]  /*05f0*/  LDG.E R84, desc[UR4][R84.64] ;  /* 0x0000000454547981 */ /* 0x000eec000c1e1900 */
[----:B------:R-:W4:Y:S01]  /*0600*/  @P0 LDC.64 R60, c[0x0][0x2c8] ;  /* 0x0000b200ff3c0b82 */ /* 0x000f220000000a00 */
[----:B------:R-:W3:Y:S01]  /*0610*/  LDG.E.128 R40, desc[UR4][R40.64] ;  /* 0x0000000428287981 */ /* 0x000ee2000c1e1d00 */
[----:B-1----:R-:W-:-:S04]  /*0620*/  IMAD.WIDE.U32 R36, R0, 0x10, R36 ;  /* 0x0000001000247825 */ /* 0x002fc800078e0024 */
[----:B--2---:R-:W-:Y:S02]  /*0630*/  IMAD.WIDE.U32 R32, R0, 0x10, R32 ;  /* 0x0000001000207825 */ /* 0x004fe400078e0020 */
[----:B------:R-:W2:Y:S04]  /*0640*/  LDG.E.128 R36, desc[UR4][R36.64] ;  /* 0x0000000424247981 */ /* 0x000ea8000c1e1d00 */
[----:B------:R-:W2:Y:S01]  /*0650*/  LDG.E.128 R32, desc[UR4][R32.64] ;  /* 0x0000000420207981 */ /* 0x000ea2000c1e1d00 */
[----:B0-----:R-:W-:-:S05]  /*0660*/  IMAD.WIDE R82, R80, 0x4, R82 ;  /* 0x0000000450527825 */ /* 0x001fca00078e0252 */
[----:B------:R0:W2:Y:S01]  /*0670*/  LDG.E R81, desc[UR4][R82.64] ;  /* 0x0000000452517981 */ /* 0x0000a2000c1e1900 */
[----:B----4-:R-:W-:-:S04]  /*0680*/  @P0 LEA R60, P1, R0, R60, 0x4 ;  /* 0x0000003c003c0211 */ /* 0x010fc800078220ff */
[----:B------:R-:W-:Y:S02]  /*0690*/  @P0 LEA.HI.X R61, R0, R61, RZ, 0x4, P1 ;  /* 0x0000003d003d0211 */ /* 0x000fe400008f24ff */
[----:B------:R-:W-:-:S03]  /*06a0*/  ISETP.NE.AND P1, PT, R62, RZ, PT ;  /* 0x000000ff3e00720c */ /* 0x000fc60003f25270 */
[----:B------:R1:W5:Y:S01]  /*06b0*/  @P0 LDG.E.128 R20, desc[UR4][R60.64] ;  /* 0x000000043c140981 */ /* 0x000362000c1e1d00 */
[----:B------:R-:W-:Y:S01]  /*06c0*/  UMOV UR6, 0xffffffff ;  /* 0xffffffff00067882 */ /* 0x000fe20000000000 */
[----:B---3--:R-:W-:Y:S01]  /*06d0*/  FSEL R0, R84, RZ, !P1 ;  /* 0x000000ff54007208 */ /* 0x008fe20004800000 */
[----:B------:R-:W-:Y:S02]  /*06e0*/  HADD2.F32 R87, -RZ, R40.H1_H1 ;  /* 0x30000028ff577230 */ /* 0x000fe40000004100 */
[----:B------:R-:W-:Y:S02]  /*06f0*/  HADD2.F32 R89, -RZ, R41.H0_H0 ;  /* 0x20000029ff597230 */ /* 0x000fe40000004100 */
[----:B------:R-:W-:Y:S02]  /*0700*/  HADD2.F32 R93, -RZ, R43.H0_H0 ;  /* 0x2000002bff5d7230 */ /* 0x000fe40000004100 */
[----:B------:R-:W-:Y:S02]  /*0710*/  HADD2.F32 R41, -RZ, R41.H1_H1 ;  /* 0x30000029ff297230 */ /* 0x000fe40000004100 */
[----:B------:R-:W-:-:S02]  /*0720*/  HADD2.F32 R43, -RZ, R43.H1_H1 ;  /* 0x3000002bff2b7230 */ /* 0x000fc40000004100 */
[----:B0-----:R-:W-:Y:S02]  /*0730*/  HADD2.F32 R83, -RZ, R42.H0_H0 ;  /* 0x2000002aff537230 */ /* 0x001fe40000004100 */
[C---:B-1----:R-:W-:Y:S01]  /*0740*/  FADD.FTZ R60, -R0.reuse, R87 ;  /* 0x00000057003c7221 */ /* 0x042fe20000010100 */
[----:B------:R-:W-:Y:S02]  /*0750*/  HADD2.F32 R85, -RZ, R40.H0_H0 ;  /* 0x20000028ff557230 */ /* 0x000fe40000004100 */
[----:B--2---:R-:W-:Y:S02]  /*0760*/  HADD2.F32 R61, -RZ, R32.H1_H1 ;  /* 0x30000020ff3d7230 */ /* 0x004fe40000004100 */
[C---:B------:R-:W-:Y:S01]  /*0770*/  FADD.FTZ R82, -R0.reuse, R41 ;  /* 0x0000002900527221 */ /* 0x040fe20000010100 */
[----:B------:R-:W-:Y:S02]  /*0780*/  HADD2.F32 R91, -RZ, R42.H1_H1 ;  /* 0x3000002aff5b7230 */ /* 0x000fe40000004100 */
[C---:B------:R-:W-:Y:S01]  /*0790*/  FADD.FTZ R40, -R0.reuse, R43 ;  /* 0x0000002b00287221 */ /* 0x040fe20000010100 */
[----:B------:R-:W-:Y:S01]  /*07a0*/  FADD.FTZ R88, -R0, R83 ;  /* 0x0000005300587221 */ /* 0x000fe20000010100 */
[----:B------:R-:W-:-:S02]  /*07b0*/  HADD2.F32 R41, -RZ, R36.H0_H0 ;  /* 0x20000024ff297230 */ /* 0x000fc40000004100 */
[----:B------:R-:W-:Y:S01]  /*07c0*/  FADD.FTZ R90, R85, -R0 ;  /* 0x80000000555a7221 */ /* 0x000fe20000010000 */
[----:B------:R-:W-:Y:S02]  /*07d0*/  HADD2.F32 R43, -RZ, R36.H1_H1 ;  /* 0x30000024ff2b7230 */ /* 0x000fe40000004100 */
[----:B------:R-:W-:Y:S01]  /*07e0*/  FMUL.FTZ R36, R81, R60 ;  /* 0x0000003c51247220 */ /* 0x000fe20000410000 */
[----:B------:R-:W-:Y:S02]  /*07f0*/  HADD2.F32 R92, -RZ, R32.H0_H0 ;  /* 0x20000020ff5c7230 */ /* 0x000fe40000004100 */
[----:B------:R-:W-:Y:S01]  /*0800*/  FMUL.FTZ R83, R70, R61 ;  /* 0x0000003d46537220 */ /* 0x000fe20000410000 */
[--C-:B------:R-:W-:Y:S02]  /*0810*/  HADD2.F32 R60, -RZ, R33.reuse.H0_H0 ;  /* 0x20000021ff3c7230 */ /* 0x100fe40000004100 */
[----:B------:R-:W-:Y:S01]  /*0820*/  FADD.FTZ R42, -R0, R89 ;  /* 0x00000059002a7221 */ /* 0x000fe20000010100 */
[----:B------:R-:W-:-:S02]  /*0830*/  HADD2.F32 R33, -RZ, R33.H1_H1 ;  /* 0x30000021ff217230 */ /* 0x000fc40000004100 */
[C---:B------:R-:W-:Y:S01]  /*0840*/  FADD.FTZ R84, -R0.reuse, R91 ;  /* 0x0000005b00547221 */ /* 0x040fe20000010100 */
[----:B------:R-:W-:Y:S01]  /*0850*/  FADD.FTZ R86, -R0, R93 ;  /* 0x0000005d00567221 */ /* 0x000fe20000010100 */
[----:B------:R-:W-:Y:S01]  /*0860*/  FMUL.FTZ R0, R81, R90 ;  /* 0x0000005a51007220 */ /* 0x000fe20000410000 */
[----:B------:R-:W-:Y:S01]  /*0870*/  FADD.FTZ R52, R43, R52 ;  /* 0x000000342b347221 */ /* 0x000fe20000010000 */
[-C--:B------:R-:W-:Y:S01]  /*0880*/  FFMA.FTZ R53, R36, R43.reuse, R53 ;  /* 0x0000002b24357223 */ /* 0x080fe20000010035 */
[----:B------:R-:W-:Y:S01]  /*0890*/  FFMA.FTZ R32, R78, R43, R83 ;  /* 0x0000002b4e207223 */ /* 0x000fe20000010053 */
[----:B------:R-:W-:Y:S01]  /*08a0*/  FMUL.FTZ R90, R71, R92 ;  /* 0x0000005c475a7220 */ /* 0x000fe20000410000 */
[--C-:B------:R-:W-:Y:S02]  /*08b0*/  HADD2.F32 R43, -RZ, R37.reuse.H0_H0 ;  /* 0x20000025ff2b7230 */ /* 0x100fe40000004100 */
[----:B------:R-:W-:Y:S01]  /*08c0*/  FADD.FTZ R50, R61, R50 ;  /* 0x000000323d327221 */ /* 0x000fe20000010000 */
[----:B------:R-:W-:Y:S01]  /*08d0*/  FFMA.FTZ R51, R36, R61, R51 ;  /* 0x0000003d24337223 */ /* 0x000fe20000010033 */
[----:B------:R-:W-:Y:S01]  /*08e0*/  FMUL.FTZ R42, R81, R42 ;  /* 0x0000002a512a7220 */ /* 0x000fe20000410000 */
[----:B------:R-:W-:-:S02]  /*08f0*/  HADD2.F32 R37, -RZ, R37.H1_H1 ;  /* 0x30000025ff257230 */ /* 0x000fc40000004100 */
[----:B------:R-:W-:Y:S01]  /*0900*/  FMUL.FTZ R61, R68, R33 ;  /* 0x00000021443d7220 */ /* 0x000fe20000410000 */
[----:B------:R-:W-:Y:S01]  /*0910*/  FADD.FTZ R56, R41, R56 ;  /* 0x0000003829387221 */ /* 0x000fe20000010000 */
[-C--:B------:R-:W-:Y:S01]  /*0920*/  FFMA.FTZ R59, R0, R41.reuse, R59 ;  /* 0x00000029003b7223 */ /* 0x080fe2000001003b */
[----:B------:R-:W-:Y:S01]  /*0930*/  FMUL.FTZ R82, R81, R82 ;  /* 0x0000005251527220 */ /* 0x000fe20000410000 */
[----:B------:R-:W-:Y:S01]  /*0940*/  FFMA.FTZ R41, R79, R41, R90 ;  /* 0x000000294f297223 */ /* 0x000fe2000001005a */
[-C--:B------:R-:W-:Y:S01]  /*0950*/  FMUL.FTZ R90, R69, R60.reuse ;  /* 0x0000003c455a7220 */ /* 0x080fe20000410000 */
[----:B------:R-:W-:Y:S01]  /*0960*/  FADD.FTZ R46, R60, R46 ;  /* 0x0000002e3c2e7221 */ /* 0x000fe20000010000 */
[----:B------:R-:W-:Y:S01]  /*0970*/  FFMA.FTZ R47, R42, R60, R47 ;  /* 0x0000003c2a2f7223 */ /* 0x000fe2000001002f */
[-C--:B------:R-:W-:Y:S01]  /*0980*/  FFMA.FTZ R60, R76, R37.reuse, R61 ;  /* 0x000000254c3c7223 */ /* 0x080fe2000001003d */
[----:B------:R-:W-:Y:S01]  /*0990*/  FADD.FTZ R44, R37, R44 ;  /* 0x0000002c252c7221 */ /* 0x000fe20000010000 */
[----:B------:R-:W-:Y:S01]  /*09a0*/  FFMA.FTZ R45, R82, R37, R45 ;  /* 0x00000025522d7223 */ /* 0x000fe2000001002d */
[----:B------:R-:W-:-:S02]  /*09b0*/  HADD2.F32 R61, -RZ, R34.H0_H0 ;  /* 0x20000022ff3d7230 */ /* 0x000fc40000004100 */
[----:B------:R-:W-:Y:S01]  /*09c0*/  FMUL.FTZ R37, R81, R88 ;  /* 0x0000005851257220 */ /* 0x000fe20000410000 */
[----:B------:R-:W-:Y:S02]  /*09d0*/  HADD2.F32 R34, -RZ, R34.H1_H1 ;  /* 0x30000022ff227230 */ /* 0x000fe40000004100 */
[----:B------:R-:W-:Y:S01]  /*09e0*/  FADD.FTZ R18, R33, R18 ;  /* 0x0000001221127221 */ /* 0x000fe20000010000 */
[----:B------:R-:W-:Y:S01]  /*09f0*/  FFMA.FTZ R19, R82, R33, R19 ;  /* 0x0000002152137223 */ /* 0x000fe20000010013 */
[--C-:B------:R-:W-:Y:S02]  /*0a00*/  HADD2.F32 R33, -RZ, R38.reuse.H0_H0 ;  /* 0x20000026ff217230 */ /* 0x100fe40000004100 */
[-C--:B------:R-:W-:Y:S01]  /*0a10*/  FMUL.FTZ R88, R67, R61.reuse ;  /* 0x0000003d43587220 */ /* 0x080fe20000410000 */
[----:B------:R-:W-:Y:S02]  /*0a20*/  HADD2.F32 R38, -RZ, R38.H1_H1 ;  /* 0x30000026ff267230 */ /* 0x000fe40000004100 */
[----:B------:R-:W-:Y:S01]  /*0a30*/  FADD.FTZ R4, R61, R4 ;  /* 0x000000043d047221 */ /* 0x000fe20000010000 */
[----:B------:R-:W-:Y:S01]  /*0a40*/  FFMA.FTZ R8, R37, R61, R8 ;  /* 0x0000003d25087223 */ /* 0x000fe20000010008 */
[----:B------:R-:W-:Y:S01]  /*0a50*/  FMUL.FTZ R84, R81, R84 ;  /* 0x0000005451547220 */ /* 0x000fe20000410000 */
[----:B------:R-:W-:Y:S01]  /*0a60*/  FMUL.FTZ R61, R66, R34 ;  /* 0x00000022423d7220 */ /* 0x000fe20000410000 */
[----:B------:R-:W-:-:S02]  /*0a70*/  HADD2.F32 R83, -RZ, R35.H0_H0 ;  /* 0x20000023ff537230 */ /* 0x000fc40000004100 */
[----:B------:R-:W-:Y:S01]  /*0a80*/  FADD.FTZ R13, R38, R13 ;  /* 0x0000000d260d7221 */ /* 0x000fe20000010000 */
[----:B------:R-:W-:Y:S01]  /*0a90*/  FFMA.FTZ R17, R84, R38, R17 ;  /* 0x0000002654117223 */ /* 0x000fe20000010011 */
[----:B------:R-:W-:Y:S01]  /*0aa0*/  FADD.FTZ R5, R34, R5 ;  /* 0x0000000522057221 */ /* 0x000fe20000010000 */
[----:B------:R-:W-:Y:S01]  /*0ab0*/  FFMA.FTZ R9, R84, R34, R9 ;  /* 0x0000002254097223 */ /* 0x000fe20000010009 */
[----:B------:R-:W-:Y:S01]  /*0ac0*/  FFMA.FTZ R38, R74, R38, R61 ;  /* 0x000000264a267223 */ /* 0x000fe2000001003d */
[----:B------:R-:W-:Y:S02]  /*0ad0*/  HADD2.F32 R34, -RZ, R39.H0_H0 ;  /* 0x20000027ff227230 */ /* 0x000fe40000004100 */
[----:B------:R-:W-:Y:S01]  /*0ae0*/  FMUL.FTZ R61, R81, R86 ;  /* 0x00000056513d7220 */ /* 0x000fe20000410000 */
[----:B------:R-:W-:Y:S02]  /*0af0*/  FMUL.FTZ R86, R65, R83 ;  /* 0x0000005341567220 */ /* 0x000fe40000410000 */
[----:B------:R-:W-:Y:S01]  /*0b00*/  FADD.FTZ R10, R34, R10 ;  /* 0x0000000a220a7221 */ /* 0x000fe20000010000 */
[-C--:B------:R-:W-:Y:S01]  /*0b10*/  FFMA.FTZ R14, R61, R34.reuse, R14 ;  /* 0x000000223d0e7223 */ /* 0x080fe2000001000e */
[----:B------:R-:W-:Y:S01]  /*0b20*/  FFMA.FTZ R34, R73, R34, R86 ;  /* 0x0000002249227223 */ /* 0x000fe20000010056 */
[----:B------:R-:W-:-:S02]  /*0b30*/  HADD2.F32 R86, -RZ, R35.H1_H1 ;  /* 0x30000023ff567230 */ /* 0x000fc40000004100 */
[----:B------:R-:W-:Y:S01]  /*0b40*/  FMUL.FTZ R40, R81, R40 ;  /* 0x0000002851287220 */ /* 0x000fe20000410000 */
[----:B------:R-:W-:Y:S02]  /*0b50*/  HADD2.F32 R35, -RZ, R39.H1_H1 ;  /* 0x30000027ff237230 */ /* 0x000fe40000004100 */
[----:B------:R-:W-:-:S03]  /*0b60*/  FMUL.FTZ R39, R64, R86 ;  /* 0x0000005640277220 */ /* 0x000fc60000410000 */
[----:B------:R-:W-:Y:S01]  /*0b70*/  FADD.FTZ R11, R35, R11 ;  /* 0x0000000b230b7221 */ /* 0x000fe20000010000 */
[-C--:B------:R-:W-:Y:S01]  /*0b80*/  FFMA.FTZ R15, R40, R35.reuse, R15 ;  /* 0x00000023280f7223 */ /* 0x080fe2000001000f */
[----:B------:R-:W-:Y:S01]  /*0b90*/  FFMA.FTZ R35, R72, R35, R39 ;  /* 0x0000002348237223 */ /* 0x000fe20000010027 */
[----:B------:R-:W-:Y:S01]  /*0ba0*/  FADD.FTZ R2, R83, R2 ;  /* 0x0000000253027221 */ /* 0x000fe20000010000 */
[----:B------:R-:W-:Y:S01]  /*0bb0*/  FFMA.FTZ R6, R61, R83, R6 ;  /* 0x000000533d067223 */ /* 0x000fe20000010006 */
[----:B------:R-:W-:Y:S01]  /*0bc0*/  FADD.FTZ R39, RZ, R41 ;  /* 0x00000029ff277221 */ /* 0x000fe20000010000 */
[----:B------:R-:W-:Y:S01]  /*0bd0*/  FFMA.FTZ R83, R0, R41, RZ ;  /* 0x0000002900537223 */ /* 0x000fe200000100ff */
[----:B------:R-:W-:Y:S01]  /*0be0*/  FADD.FTZ R48, R43, R48 ;  /* 0x000000302b307221 */ /* 0x000fe20000010000 */
[-C--:B------:R-:W-:Y:S01]  /*0bf0*/  FFMA.FTZ R49, R42, R43.reuse, R49 ;  /* 0x0000002b2a317223 */ /* 0x080fe20000010031 */
[----:B------:R-:W-:Y:S01]  /*0c00*/  FADD.FTZ R3, R86, R3 ;  /* 0x0000000356037221 */ /* 0x000fe20000010000 */
[----:B------:R-:W-:Y:S01]  /*0c10*/  FFMA.FTZ R7, R40, R86, R7 ;  /* 0x0000005628077223 */ /* 0x000fe20000010007 */
[----:B------:R-:W-:Y:S01]  /*0c20*/  FFMA.FTZ R43, R77, R43, R90 ;  /* 0x0000002b4d2b7223 */ /* 0x000fe2000001005a */
[----:B------:R-:W-:Y:S01]  /*0c30*/  FADD.FTZ R86, R39, R32 ;  /* 0x0000002027567221 */ /* 0x000fe20000010000 */
[----:B------:R-:W-:-:S03]  /*0c40*/  FFMA.FTZ R83, R36, R32, R83 ;  /* 0x0000002024537223 */ /* 0x000fc60000010053 */
[----:B------:R-:W-:Y:S01]  /*0c50*/  FADD.FTZ R39, R86, R43 ;  /* 0x0000002b56277221 */ /* 0x000fe20000010000 */
[----:B------:R-:W-:Y:S01]  /*0c60*/  FFMA.FTZ R83, R42, R43, R83 ;  /* 0x0000002b2a537223 */ /* 0x000fe20000010053 */
[----:B------:R-:W-:Y:S01]  /*0c70*/  FADD.FTZ R12, R33, R12 ;  /* 0x0000000c210c7221 */ /* 0x000fe20000010000 */
[-C--:B------:R-:W-:Y:S01]  /*0c80*/  FFMA.FTZ R16, R37, R33.reuse, R16 ;  /* 0x0000002125107223 */ /* 0x080fe20000010010 */
        /* <DEDUP_REMOVED lines=32> */
.L_x_322:
        /* <DEDUP_REMOVED lines=13> */
[-C--:B------:R-:W-:Y:S01]  /*0f60*/  FFMA.FTZ R42, R42, R89.reuse, R85 ;  /* 0x000000592a2a7223 */ /* 0x080fe20000010055 */
[----:B------:R-:W-:Y:S01]  /*0f70*/  FADD.FTZ R0, R41, -R0 ;  /* 0x8000000029007221 */ /* 0x000fe20000010000 */
[----:B------:R-:W-:Y:S01]  /*0f80*/  FADD.FTZ R36, R32, -R39 ;  /* 0x8000002720247221 */ /* 0x000fe20000010000 */
[----:B------:R-:W-:Y:S01]  /*0f90*/  FADD.FTZ R38, R38, -R37 ;  /* 0x8000002526267221 */ /* 0x000fe20000010000 */
[----:B------:R-:W-:Y:S01]  /*0fa0*/  FADD.FTZ R60, R60, -R83 ;  /* 0x800000533c3c7221 */ /* 0x000fe20000010000 */
[-CC-:B------:R-:W-:Y:S01]  /*0fb0*/  FFMA.FTZ R61, R61, R89.reuse, R85.reuse ;  /* 0x000000593d3d7223 */ /* 0x180fe20000010055 */
[----:B------:R-:W-:Y:S01]  /*0fc0*/  FADD.FTZ R42, R43, -R42 ;  /* 0x8000002a2b2a7221 */ /* 0x000fe20000010000 */
[----:B------:R-:W-:Y:S01]  /*0fd0*/  ISETP.NE.AND.EX P1, PT, RZ, UR13, PT, P1 ;  /* 0x0000000dff007c0c */ /* 0x000fe2000bf25310 */
[----:B------:R-:W-:Y:S01]  /*0fe0*/  FFMA.FTZ R84, R40, R89, R85 ;  /* 0x0000005928547223 */ /* 0x000fe20000010055 */
[C---:B------:R-:W-:Y:S01]  /*0ff0*/  FMUL.FTZ R32, R81.reuse, R0 ;  /* 0x0000000051207220 */ /* 0x040fe20000410000 */
[C---:B------:R-:W-:Y:S01]  /*1000*/  FMUL.FTZ R37, R81.reuse, R36 ;  /* 0x0000002451257220 */ /* 0x040fe20000410000 */
[----:B------:R-:W-:Y:S01]  /*1010*/  FMUL.FTZ R39, R81, R38 ;  /* 0x0000002651277220 */ /* 0x000fe20000410000 */
[----:B-----5:R-:W-:-:S02]  /*1020*/  @P0 HADD2.F32 R0, -RZ, R20.H1_H1 ;  /* 0x30000014ff000230 */ /* 0x020fc40000004100 */
[----:B------:R-:W-:Y:S01]  /*1030*/  FADD.FTZ R82, R33, -R82 ;  /* 0x8000005221527221 */ /* 0x000fe20000010000 */
[--C-:B------:R-:W-:Y:S02]  /*1040*/  @P0 HADD2.F32 R43, -RZ, R21.reuse.H1_H1 ;  /* 0x30000015ff2b0230 */ /* 0x100fe40000004100 */
[C---:B------:R-:W-:Y:S01]  /*1050*/  FMUL.FTZ R36, R81.reuse, R60 ;  /* 0x0000003c51247220 */ /* 0x040fe20000410000 */
[----:B------:R-:W-:Y:S02]  /*1060*/  @P0 HADD2.F32 R41, -RZ, R20.H0_H0 ;  /* 0x20000014ff290230 */ /* 0x000fe40000004100 */
[----:B------:R-:W-:Y:S01]  /*1070*/  FADD.FTZ R40, R34, -R61 ;  /* 0x8000003d22287221 */ /* 0x000fe20000010000 */
[----:B------:R-:W-:Y:S02]  /*1080*/  @P0 HADD2.F32 R38, -RZ, R21.H0_H0 ;  /* 0x20000015ff260230 */ /* 0x000fe40000004100 */
[----:B------:R-:W-:Y:S01]  /*1090*/  FMUL.FTZ R33, R81, R42 ;  /* 0x0000002a51217220 */ /* 0x000fe20000410000 */
[----:B------:R-:W-:Y:S01]  /*10a0*/  FADD.FTZ R84, R35, -R84 ;  /* 0x8000005423547221 */ /* 0x000fe20000010000 */
[----:B------:R-:W-:Y:S01]  /*10b0*/  @P0 FADD.FTZ R37, R37, R0 ;  /* 0x0000000025250221 */ /* 0x000fe20000010000 */
[----:B------:R-:W-:Y:S01]  /*10c0*/  @P0 FADD.FTZ R36, R36, R43 ;  /* 0x0000002b24240221 */ /* 0x000fe20000010000 */
[----:B------:R-:W-:Y:S01]  /*10d0*/  FMUL.FTZ R35, R81, R40 ;  /* 0x0000002851237220 */ /* 0x000fe20000410000 */
[----:B------:R-:W-:Y:S01]  /*10e0*/  @P0 FADD.FTZ R32, R32, R41 ;  /* 0x0000002920200221 */ /* 0x000fe20000010000 */
[----:B------:R-:W-:Y:S01]  /*10f0*/  @P0 FADD.FTZ R33, R33, R38 ;  /* 0x0000002621210221 */ /* 0x000fe20000010000 */
[----:B------:R-:W-:-:S02]  /*1100*/  @P0 HADD2.F32 R0, -RZ, R22.H1_H1 ;  /* 0x30000016ff000230 */ /* 0x000fc40000004100 */
[C---:B------:R-:W-:Y:S01]  /*1110*/  FMUL.FTZ R40, R81.reuse, R84 ;  /* 0x0000005451287220 */ /* 0x040fe20000410000 */
[--C-:B------:R-:W-:Y:S02]  /*1120*/  @P0 HADD2.F32 R43, -RZ, R23.reuse.H1_H1 ;  /* 0x30000017ff2b0230 */ /* 0x100fe40000004100 */
[----:B------:R-:W-:Y:S01]  /*1130*/  FMUL.FTZ R34, R81, R82 ;  /* 0x0000005251227220 */ /* 0x000fe20000410000 */
[----:B------:R-:W-:Y:S02]  /*1140*/  @P0 HADD2.F32 R41, -RZ, R22.H0_H0 ;  /* 0x20000016ff290230 */ /* 0x000fe40000004100 */
[----:B------:R-:W-:Y:S01]  /*1150*/  @P0 FADD.FTZ R39, R39, R0 ;  /* 0x0000000027270221 */ /* 0x000fe20000010000 */
[----:B------:R-:W-:Y:S02]  /*1160*/  @P0 HADD2.F32 R38, -RZ, R23.H0_H0 ;  /* 0x20000017ff260230 */ /* 0x000fe40000004100 */
[----:B------:R-:W-:Y:S01]  /*1170*/  @P0 FADD.FTZ R40, R40, R43 ;  /* 0x0000002b28280221 */ /* 0x000fe20000010000 */
[----:B------:R-:W-:Y:S01]  /*1180*/  @P1 F2FP.F16.F32.PACK_AB R60, RZ, R32 ;  /* 0x00000020ff3c123e */ /* 0x000fe200000000ff */
[----:B------:R-:W-:Y:S01]  /*1190*/  @P0 FADD.FTZ R34, R34, R41 ;  /* 0x0000002922220221 */ /* 0x000fe20000010000 */
[-C--:B------:R-:W-:Y:S01]  /*11a0*/  @P1 F2FP.F16.F32.PACK_AB R81, RZ, R33.reuse ;  /* 0x00000021ff51123e */ /* 0x080fe200000000ff */
[----:B------:R-:W-:Y:S01]  /*11b0*/  @P0 FADD.FTZ R35, R35, R38 ;  /* 0x0000002623230221 */ /* 0x000fe20000010000 */
[----:B------:R-:W-:-:S02]  /*11c0*/  @P2 F2FP.F16.F32.PACK_AB R87, RZ, R33 ;  /* 0x00000021ff57223e */ /* 0x000fc400000000ff */
[----:B------:R-:W-:Y:S02]  /*11d0*/  @P2 F2FP.F16.F32.PACK_AB R86, RZ, R32 ;  /* 0x00000020ff56223e */ /* 0x000fe400000000ff */
[-C--:B------:R-:W-:Y:S02]  /*11e0*/  @P1 F2FP.F16.F32.PACK_AB R61, RZ, R37.reuse ;  /* 0x00000025ff3d123e */ /* 0x080fe400000000ff */
[-C--:B------:R-:W-:Y:S02]  /*11f0*/  @P1 F2FP.F16.F32.PACK_AB R82, RZ, R36.reuse ;  /* 0x00000024ff52123e */ /* 0x080fe400000000ff */
[----:B------:R-:W-:Y:S02]  /*1200*/  @P2 F2FP.F16.F32.PACK_AB R0, RZ, R36 ;  /* 0x00000024ff00223e */ /* 0x000fe400000000ff */
[----:B------:R-:W-:Y:S02]  /*1210*/  @P2 F2FP.F16.F32.PACK_AB R43, RZ, R37 ;  /* 0x00000025ff2b223e */ /* 0x000fe400000000ff */
[----:B------:R-:W-:-:S02]  /*1220*/  F2FP.F16.F32.PACK_AB R33, R36, R33 ;  /* 0x000000212421723e */ /* 0x000fc400000000ff */
[----:B------:R-:W-:Y:S02]  /*1230*/  F2FP.F16.F32.PACK_AB R32, R37, R32 ;  /* 0x000000202520723e */ /* 0x000fe400000000ff */
[----:B------:R-:W0:Y:S01]  /*1240*/  LDC.64 R36, c[0x0][0x210] ;  /* 0x00008400ff247b82 */ /* 0x000e220000000a00 */
[-C--:B------:R-:W-:Y:S02]  /*1250*/  @P2 F2FP.F16.F32.PACK_AB R88, RZ, R34.reuse ;  /* 0x00000022ff58223e */ /* 0x080fe400000000ff */
[-C--:B------:R-:W-:Y:S02]  /*1260*/  @P1 F2FP.F16.F32.PACK_AB R85, RZ, R35.reuse ;  /* 0x00000023ff55123e */ /* 0x080fe400000000ff */
[----:B------:R-:W-:Y:S02]  /*1270*/  @P2 F2FP.F16.F32.PACK_AB R89, RZ, R35 ;  /* 0x00000023ff59223e */ /* 0x000fe400000000ff */
[----:B------:R-:W-:Y:S02]  /*1280*/  @P1 F2FP.F16.F32.PACK_AB R83, RZ, R34 ;  /* 0x00000022ff53123e */ /* 0x000fe400000000ff */
[----:B------:R-:W-:-:S02]  /*1290*/  @P2 F2FP.F16.F32.PACK_AB R38, RZ, R39 ;  /* 0x00000027ff26223e */ /* 0x000fc400000000ff */
[----:B------:R-:W-:Y:S02]  /*12a0*/  @P2 PRMT R26, R88, 0x7610, R26 ;  /* 0x00007610581a2816 */ /* 0x000fe4000000001a */
[-C--:B------:R-:W-:Y:S02]  /*12b0*/  @P1 F2FP.F16.F32.PACK_AB R42, RZ, R40.reuse ;  /* 0x00000028ff2a123e */ /* 0x080fe400000000ff */
[----:B------:R-:W-:Y:S02]  /*12c0*/  @P1 PRMT R31, R85, 0x7610, R31 ;  /* 0x00007610551f1816 */ /* 0x000fe4000000001f */
[----:B------:R-:W-:Y:S02]  /*12d0*/  @P2 F2FP.F16.F32.PACK_AB R41, RZ, R40 ;  /* 0x00000028ff29223e */ /* 0x000fe400000000ff */
[----:B------:R-:W-:Y:S02]  /*12e0*/  F2FP.F16.F32.PACK_AB R35, R40, R35 ;  /* 0x000000232823723e */ /* 0x000fe400000000ff */
[----:B------:R-:W-:-:S02]  /*12f0*/  @P2 PRMT R27, R89, 0x7610, R27 ;  /* 0x00007610591b2816 */ /* 0x000fc4000000001b */
[----:B------:R-:W-:Y:S02]  /*1300*/  @P1 F2FP.F16.F32.PACK_AB R84, RZ, R39 ;  /* 0x00000027ff54123e */ /* 0x000fe400000000ff */
[----:B------:R-:W-:Y:S02]  /*1310*/  @P1 PRMT R28, R60, 0x7610, R28 ;  /* 0x000076103c1c1816 */ /* 0x000fe4000000001c */
[----:B------:R-:W-:Y:S02]  /*1320*/  @P1 PRMT R29, R81, 0x7610, R29 ;  /* 0x00007610511d1816 */ /* 0x000fe4000000001d */
[----:B------:R-:W-:Y:S02]  /*1330*/  @P1 PRMT R30, R83, 0x7610, R30 ;  /* 0x00007610531e1816 */ /* 0x000fe4000000001e */
[----:B------:R-:W-:Y:S02]  /*1340*/  @P1 IADD3 R40, P3, R58, UR12, RZ ;  /* 0x0000000c3a281c10 */ /* 0x000fe4000ff7e0ff */
[----:B------:R-:W-:-:S02]  /*1350*/  @P2 PRMT R26, R26, 0x5410, R38 ;  /* 0x000054101a1a2816 */ /* 0x000fc40000000026 */
[----:B------:R-:W-:Y:S02]  /*1360*/  @P2 PRMT R24, R86, 0x7610, R24 ;  /* 0x0000761056182816 */ /* 0x000fe40000000018 */
[----:B------:R-:W-:Y:S02]  /*1370*/  @P1 PRMT R31, R31, 0x5410, R42 ;  /* 0x000054101f1f1816 */ /* 0x000fe4000000002a */
[C---:B------:R-:W-:Y:S02]  /*1380*/  IADD3 R38, P4, R58.reuse, UR16, RZ ;  /* 0x000000103a267c10 */ /* 0x040fe4000ff9e0ff */
[----:B------:R-:W-:Y:S02]  /*1390*/  @P2 PRMT R25, R87, 0x7610, R25 ;  /* 0x0000761057192816 */ /* 0x000fe40000000019 */
[----:B------:R-:W-:Y:S02]  /*13a0*/  @P2 IADD3 R42, P5, R58, UR14, RZ ;  /* 0x0000000e3a2a2c10 */ /* 0x000fe4000ffbe0ff */
[----:B------:R-:W-:-:S02]  /*13b0*/  @P2 PRMT R27, R27, 0x5410, R41 ;  /* 0x000054101b1b2816 */ /* 0x000fc40000000029 */
[----:B------:R-:W-:Y:S02]  /*13c0*/  F2FP.F16.F32.PACK_AB R34, R39, R34 ;  /* 0x000000222722723e */ /* 0x000fe400000000ff */
[----:B------:R-:W-:Y:S02]  /*13d0*/  @P1 PRMT R28, R28, 0x5410, R61 ;  /* 0x000054101c1c1816 */ /* 0x000fe4000000003d */
[----:B------:R-:W-:Y:S02]  /*13e0*/  @P1 PRMT R29, R29, 0x5410, R82 ;  /* 0x000054101d1d1816 */ /* 0x000fe40000000052 */
[----:B------:R-:W-:Y:S02]  /*13f0*/  @P1 PRMT R30, R30, 0x5410, R84 ;  /* 0x000054101e1e1816 */ /* 0x000fe40000000054 */
[C---:B------:R-:W-:Y:S02]  /*1400*/  @P1 IADD3.X R41, R57.reuse, UR13, RZ, P3, !PT ;  /* 0x0000000d39291c10 */ /* 0x040fe40009ffe4ff */
[----:B------:R-:W-:-:S02]  /*1410*/  IADD3.X R39, R57, UR17, RZ, P4, !PT ;  /* 0x0000001139277c10 */ /* 0x000fc4000a7fe4ff */
        /* <DEDUP_REMOVED lines=10> */
.L_x_308:
[----:B-1----:R-:W-:Y:S02]  /*14c0*/  MOV R31, R19 ;  /* 0x00000013001f7202 */ /* 0x002fe40000000f00 */
[----:B------:R-:W-:Y:S02]  /*14d0*/  MOV R35, R18 ;  /* 0x0000001200237202 */ /* 0x000fe40000000f00 */
[----:B------:R-:W-:Y:S02]  /*14e0*/  MOV R18, R14 ;  /* 0x0000000e00127202 */ /* 0x000fe40000000f00 */
[----:B------:R-:W-:Y:S02]  /*14f0*/  MOV R19, R15 ;  /* 0x0000000f00137202 */ /* 0x000fe40000000f00 */
[----:B------:R-:W-:Y:S02]  /*1500*/  MOV R14, R10 ;  /* 0x0000000a000e7202 */ /* 0x000fe40000000f00 */
[----:B------:R-:W-:-:S02]  /*1510*/  MOV R15, R11 ;  /* 0x0000000b000f7202 */ /* 0x000fc40000000f00 */
[----:B------:R-:W-:Y:S02]  /*1520*/  MOV R10, R6 ;  /* 0x00000006000a7202 */ /* 0x000fe40000000f00 */
        /* <DEDUP_REMOVED lines=16> */
[----:B------:R-:W-:-:S07]  /*1630*/  MOV R7, R3 ;  /* 0x0000000300077202 */ /* 0x000fce0000000f00 */
.L_x_307:
[----:B------:R-:W-:Y:S05]  /*1640*/  BSYNC B0 ;  /* 0x0000000000007941 */ /* 0x000fea0003800000 */
.L_x_305:
        /* <DEDUP_REMOVED lines=9> */
[CC--:B-1----:R-:W-:Y:S02]  /*16e0*/  LEA R2, R47.reuse, R0.reuse, 0x5 ;  /* 0x000000002f027211 */ /* 0x0c2fe400078e28ff */
[----:B------:R-:W-:Y:S01]  /*16f0*/  LEA R0, R47, R0, 0x2 ;  /* 0x000000002f007211 */ /* 0x000fe200078e10ff */
[----:B--2---:R-:W-:Y:S02]  /*1700*/  IMAD R42, R42, UR6, RZ ;  /* 0x000000062a2a7c24 */ /* 0x004fe4000f8e02ff */
        /* <DEDUP_REMOVED lines=66> */
[C---:B------:R-:W-:Y:S02]  /*1b30*/  SHF.L.U64.HI R24, R8.reuse, 0x2, R3 ;  /* 0x0000000208187819 */ /* 0x040fe40000010203 */
[----:B------:R-:W-:Y:S01]  /*1b40*/  SHF.L.U32 R8, R8, 0x2, RZ ;  /* 0x0000000208087819 */ /* 0x000fe200000006ff */
[----:B------:R-:W0:Y:S03]  /*1b50*/  LDS R4, [R0] ;  /* 0x0000000000047984 */ /* 0x000e260000000800 */
        /* <DEDUP_REMOVED lines=33> */
.L_x_309:
[----:B------:R-:W-:Y:S01]  /*1d70*/  HFMA2.MMA R86, -RZ, RZ, 0, 5.9604644775390625e-08 ;  /* 0x00000001ff567435 */ /* 0x000fe200000001ff */
[----:B------:R-:W-:Y:S01]  /*1d80*/  BSSY B2, `(.L_x_311) ;  /* 0x0000006000027945 */ /* 0x000fe20003800000 */
[----:B------:R-:W-:Y:S02]  /*1d90*/  MOV R85, 0x1f ;  /* 0x0000001f00557802 */ /* 0x000fe40000000f00 */
[----:B------:R-:W-:-:S07]  /*1da0*/  MOV R88, 0xffffffff ;  /* 0xffffffff00587802 */ /* 0x000fce0000000f00 */
[----:B-----5:R-:W-:Y:S05]  /*1db0*/  WARPSYNC.COLLECTIVE R88, `(.L_x_312) ;  /* 0x0000000058087348 */ /* 0x020fea0003c00000 */
[----:B------:R0:W1:Y:S02]  /*1dc0*/  SHFL.BFLY P2, R89, R87, R86, R85 ;  /* 0x0c00005657597389 */ /* 0x0000640000040055 */
[----:B01---5:R-:W-:Y:S01]  /*1dd0*/  ENDCOLLECTIVE ;  /* 0x000000000000791b */ /* 0x023fe20003800000 */
.L_x_312:
[----:B------:R-:W-:Y:S05]  /*1de0*/  BSYNC B2 ;  /* 0x0000000000027941 */ /* 0x000fea0003800000 */
.L_x_311:
        /* <DEDUP_REMOVED lines=8> */
.L_x_313:
[----:B------:R-:W-:Y:S01]  /*1e70*/  HFMA2.MMA R86, -RZ, RZ, 0, 1.1920928955078125e-07 ;  /* 0x00000002ff567435 */ /* 0x000fe200000001ff */
[----:B------:R-:W-:Y:S02]  /*1e80*/  MOV R87, R91 ;  /* 0x0000005b00577202 */ /* 0x000fe40000000f00 */
[----:B------:R-:W-:-:S08]  /*1e90*/  MOV R90, R89 ;  /* 0x00000059005a7202 */ /* 0x000fd00000000f00 */
[----:B------:R-:W-:Y:S05]  /*1ea0*/  WARPSYNC.COLLECTIVE R88, `(.L_x_314) ;  /* 0x0000000058087348 */ /* 0x000fea0003c00000 */
[----:B------:R0:W1:Y:S02]  /*1eb0*/  SHFL.BFLY P2, R89, R87, R86, R85 ;  /* 0x0c00005657597389 */ /* 0x0000640000040055 */
[----:B01----:R-:W-:Y:S01]  /*1ec0*/  ENDCOLLECTIVE ;  /* 0x000000000000791b */ /* 0x003fe20003800000 */
.L_x_314:
[----:B------:R-:W-:-:S05]  /*1ed0*/  FADD.FTZ R90, R39, R90 ;  /* 0x0000005a275a7221 */ /* 0x000fca0000010000 */
[----:B------:R-:W-:Y:S01]  /*1ee0*/  MOV R87, R90 ;  /* 0x0000005a00577202 */ /* 0x000fe20000000f00 */
[----:B------:R-:W-:-:S07]  /*1ef0*/  FADD.FTZ R92, R91, R89 ;  /* 0x000000595b5c7221 */ /* 0x000fce0000010000 */
[----:B------:R-:W-:Y:S05]  /*1f00*/  WARPSYNC.COLLECTIVE R88, `(.L_x_315) ;  /* 0x0000000058087348 */ /* 0x000fea0003c00000 */
[----:B------:R0:W1:Y:S02]  /*1f10*/  SHFL.BFLY P2, R89, R87, R86, R85 ;  /* 0x0c00005657597389 */ /* 0x0000640000040055 */
[----:B01----:R-:W-:Y:S01]  /*1f20*/  ENDCOLLECTIVE ;  /* 0x000000000000791b */ /* 0x003fe20003800000 */
.L_x_315:
[----:B------:R-:W-:Y:S01]  /*1f30*/  HFMA2.MMA R86, -RZ, RZ, 0, 2.384185791015625e-07 ;  /* 0x00000004ff567435 */ /* 0x000fe200000001ff */
[----:B------:R-:W-:Y:S02]  /*1f40*/  MOV R87, R92 ;  /* 0x0000005c00577202 */ /* 0x000fe40000000f00 */
[----:B------:R-:W-:-:S08]  /*1f50*/  MOV R83, R89 ;  /* 0x0000005900537202 */ /* 0x000fd00000000f00 */
[----:B------:R-:W-:Y:S05]  /*1f60*/  WARPSYNC.COLLECTIVE R88, `(.L_x_316) ;  /* 0x0000000058087348 */ /* 0x000fea0003c00000 */
[----:B------:R0:W1:Y:S02]  /*1f70*/  SHFL.BFLY P2, R89, R87, R86, R85 ;  /* 0x0c00005657597389 */ /* 0x0000640000040055 */
[----:B01----:R-:W-:Y:S01]  /*1f80*/  ENDCOLLECTIVE ;  /* 0x000000000000791b */ /* 0x003fe20003800000 */
.L_x_316:
[----:B------:R-:W-:-:S05]  /*1f90*/  FADD.FTZ R93, R90, R83 ;  /* 0x000000535a5d7221 */ /* 0x000fca0000010000 */
[----:B------:R-:W-:Y:S01]  /*1fa0*/  MOV R87, R93 ;  /* 0x0000005d00577202 */ /* 0x000fe20000000f00 */
[----:B------:R-:W-:-:S07]  /*1fb0*/  FADD.FTZ R92, R92, R89 ;  /* 0x000000595c5c7221 */ /* 0x000fce0000010000 */
[----:B------:R-:W-:Y:S05]  /*1fc0*/  WARPSYNC.COLLECTIVE R88, `(.L_x_317) ;  /* 0x0000000058087348 */ /* 0x000fea0003c00000 */
[----:B------:R0:W1:Y:S02]  /*1fd0*/  SHFL.BFLY P2, R89, R87, R86, R85 ;  /* 0x0c00005657597389 */ /* 0x0000640000040055 */
[----:B01----:R-:W-:Y:S01]  /*1fe0*/  ENDCOLLECTIVE ;  /* 0x000000000000791b */ /* 0x003fe20003800000 */
.L_x_317:
[----:B------:R-:W-:Y:S01]  /*1ff0*/  HFMA2.MMA R86, -RZ, RZ, 0, 4.76837158203125e-07 ;  /* 0x00000008ff567435 */ /* 0x000fe200000001ff */
[----:B------:R-:W-:Y:S02]  /*2000*/  MOV R87, R92 ;  /* 0x0000005c00577202 */ /* 0x000fe40000000f00 */
[----:B------:R-:W-:-:S08]  /*2010*/  MOV R83, R89 ;  /* 0x0000005900537202 */ /* 0x000fd00000000f00 */
[----:B------:R-:W-:Y:S05]  /*2020*/  WARPSYNC.COLLECTIVE R88, `(.L_x_318) ;  /* 0x0000000058087348 */ /* 0x000fea0003c00000 */
[----:B------:R0:W1:Y:S02]  /*2030*/  SHFL.BFLY P2, R89, R87, R86, R85 ;  /* 0x0c00005657597389 */ /* 0x0000640000040055 */
[----:B01----:R-:W-:Y:S01]  /*2040*/  ENDCOLLECTIVE ;  /* 0x000000000000791b */ /* 0x003fe20003800000 */
.L_x_318:
[----:B------:R-:W-:-:S05]  /*2050*/  FADD.FTZ R93, R93, R83 ;  /* 0x000000535d5d7221 */ /* 0x000fca0000010000 */
[----:B------:R-:W-:Y:S01]  /*2060*/  MOV R87, R93 ;  /* 0x0000005d00577202 */ /* 0x000fe20000000f00 */
[----:B------:R-:W-:-:S07]  /*2070*/  FADD.FTZ R83, R92, R89 ;  /* 0x000000595c537221 */ /* 0x000fce0000010000 */
[----:B------:R-:W-:Y:S05]  /*2080*/  WARPSYNC.COLLECTIVE R88, `(.L_x_319) ;  /* 0x0000000058087348 */ /* 0x000fea0003c00000 */
[----:B------:R0:W1:Y:S02]  /*2090*/  SHFL.BFLY P2, R89, R87, R86, R85 ;  /* 0x0c00005657597389 */ /* 0x0000640000040055 */
[----:B01----:R-:W-:Y:S01]  /*20a0*/  ENDCOLLECTIVE ;  /* 0x000000000000791b */ /* 0x003fe20003800000 */
.L_x_319:
[----:B------:R-:W-:Y:S01]  /*20b0*/  HFMA2.MMA R86, -RZ, RZ, 0, 9.5367431640625e-07 ;  /* 0x00000010ff567435 */ /* 0x000fe200000001ff */
[----:B------:R-:W-:Y:S02]  /*20c0*/  MOV R87, R83 ;  /* 0x0000005300577202 */ /* 0x000fe40000000f00 */
[----:B------:R-:W-:-:S08]  /*20d0*/  MOV R39, R89 ;  /* 0x0000005900277202 */ /* 0x000fd00000000f00 */
[----:B------:R-:W-:Y:S05]  /*20e0*/  WARPSYNC.COLLECTIVE R88, `(.L_x_320) ;  /* 0x0000000058087348 */ /* 0x000fea0003c00000 */
[----:B------:R0:W1:Y:S02]  /*20f0*/  SHFL.BFLY P2, R89, R87, R86, R85 ;  /* 0x0c00005657597389 */ /* 0x0000640000040055 */
[----:B01----:R-:W-:Y:S01]  /*2100*/  ENDCOLLECTIVE ;  /* 0x000000000000791b */ /* 0x003fe20003800000 */
.L_x_320:
[----:B------:R-:W-:-:S05]  /*2110*/  FADD.FTZ R39, R93, R39 ;  /* 0x000000275d277221 */ /* 0x000fca0000010000 */
[----:B------:R-:W-:Y:S02]  /*2120*/  MOV R87, R39 ;  /* 0x0000002700577202 */ /* 0x000fe40000000f00 */
[----:B------:R-:W-:-:S07]  /*2130*/  MOV R90, R89 ;  /* 0x00000059005a7202 */ /* 0x000fce0000000f00 */
[----:B------:R-:W-:Y:S05]  /*2140*/  WARPSYNC.COLLECTIVE R88, `(.L_x_321) ;  /* 0x0000000058087348 */ /* 0x000fea0003c00000 */
[----:B------:R0:W1:Y:S02]  /*2150*/  SHFL.BFLY P2, R89, R87, R86, R85 ;  /* 0x0c00005657597389 */ /* 0x0000640000040055 */
[----:B01----:R-:W-:Y:S01]  /*2160*/  ENDCOLLECTIVE ;  /* 0x000000000000791b */ /* 0x003fe20003800000 */
.L_x_321:
[----:B------:R-:W-:Y:S05]  /*2170*/  BRA `(.L_x_322) ;  /* 0xffffffec00447947 */ /* 0x000fea000383ffff */
.L_x_323:
        /* <DEDUP_REMOVED lines=16> */
.L_x_2866:


//--------------------- .text._ZN10layer_norm31ln_parallel_residual_bwd_kernelINS_13Kernel_traitsI6__halfS2_S2_S2_fjLj256ELj1ELj4ELj1ELj16ENS_18Kernel_traits_baseILj256ES2_S2_S2_S2_fjLj128EEEEELb0ELb1ELb0EEEvNS_9BwdParamsE --------------------------
	.section	.text._ZN10layer_norm31ln_parallel_residual_bwd_kernelINS_13Kernel_traitsI6__halfS2_S2_S2_fjLj256ELj1ELj4ELj1ELj16ENS_18Kernel_traits_baseILj256ES2_S2_S2_S2_fjLj128EEEEELb0ELb1ELb0EEEvNS_9BwdParamsE,"ax",@progbits
	.align	128
        .global         _ZN10layer_norm31ln_parallel_residual_bwd_kernelINS_13Kernel_traitsI6__halfS2_S2_S2_fjLj256ELj1ELj4ELj1ELj16ENS_18Kernel_traits_baseILj256ES2_S2_S2_S2_fjLj128EEEEELb0ELb1ELb0EEEvNS_9BwdParamsE
        .type           _ZN10layer_norm31ln_parallel_residual_bwd_kernelINS_13Kernel_traitsI6__halfS2_S2_S2_fjLj256ELj1ELj4ELj1ELj16ENS_18Kernel_traits_baseILj256ES2_S2_S2_S2_fjLj128EEEEELb0ELb1ELb0EEEvNS_9BwdParamsE,@function
        .size           _ZN10layer_norm31ln_parallel_residual_bwd_kernelINS_13Kernel_traitsI6__halfS2_S2_S2_fjLj256ELj1ELj4ELj1ELj16ENS_18Kernel_traits_baseILj256ES2_S2_S2_S2_fjLj128EEEEELb0ELb1ELb0EEEvNS_9BwdParamsE,(.L_x_2867 - _ZN10layer_norm31ln_parallel_residual_bwd_kernelINS_13Kernel_traitsI6__halfS2_S2_S2_fjLj256ELj1ELj4ELj1ELj16ENS_18Kernel_traits_baseILj256ES2_S2_S2_S2_fjLj128EEEEELb0ELb1ELb0EEEvNS_9BwdParamsE)
        .other          _ZN10layer_norm31ln_parallel_residual_bwd_kernelINS_13Kernel_traitsI6__halfS2_S2_S2_fjLj256ELj1ELj4ELj1ELj16ENS_18Kernel_traits_baseILj256ES2_S2_S2_S2_fjLj128EEEEELb0ELb1ELb0EEEvNS_9BwdParamsE,@"STO_CUDA_ENTRY STV_DEFAULT"
_ZN10layer_norm31ln_parallel_residual_bwd_kernelINS_13Kernel_traitsI6__halfS2_S2_S2_fjLj256ELj1ELj4ELj1ELj16ENS_18Kernel_traits_baseILj256ES2_S2_S2_S2_fjLj128EEEEELb0ELb1ELb0EEEvNS_9BwdParamsE:
.text._ZN10layer_norm31ln_parallel_residual_bwd_kernelINS_13Kernel_traitsI6__halfS2_S2_S2_fjLj256ELj1ELj4ELj1ELj16ENS_18Kernel_traits_baseILj256ES2_S2_S2_S2_fjLj128EEEEELb0ELb1ELb0EEEvNS_9BwdParamsE:
        /* <DEDUP_REMOVED lines=44> */
[----:B------:R-:W-:-:S07]  /*02c0*/  HADD2.F32 R0, -RZ, R15.H1_H1 ;  /* 0x3000000fff007230 */ /* 0x000fce0000004100 */
.L_x_331:
        /* <DEDUP_REMOVED lines=25> */
[----:B0-----:R-:W-:Y:S01]  /*0460*/  ISETP.NE.AND P0, PT, R10, RZ, PT ;  /* 0x000000ff0a00720c */ /* 0x001fe20003f05270 */
[----:B---3--:R-:W-:Y:S02]  /*0470*/  HADD2.F32 R3, -RZ, R44.H0_H0 ;  /* 0x2000002cff037230 */ /* 0x008fe40000004100 */
[--C-:B-1----:R-:W-:Y:S02]  /*0480*/  HADD2.F32 R55, -RZ, R45.reuse.H0_H0 ;  /* 0x2000002dff377230 */ /* 0x102fe40000004100 */
[----:B------:R-:W-:Y:S02]  /*0490*/  HADD2.F32 R45, -RZ, R45.H1_H1 ;  /* 0x3000002dff2d7230 */ /* 0x000fe40000004100 */
[--C-:B------:R-:W-:Y:S02]  /*04a0*/  HADD2.F32 R57, -RZ, R46.reuse.H0_H0 ;  /* 0x2000002eff397230 */ /* 0x100fe40000004100 */
[----:B------:R-:W-:-:S02]  /*04b0*/  HADD2.F32 R59, -RZ, R46.H1_H1 ;  /* 0x3000002eff3b7230 */ /* 0x000fc40000004100 */
[----:B------:R-:W-:Y:S01]  /*04c0*/  HADD2.F32 R51, -RZ, R44.H1_H1 ;  /* 0x3000002cff337230 */ /* 0x000fe20000004100 */
[----:B----4-:R-:W-:Y:S01]  /*04d0*/  FSEL R62, R54, RZ, !P0 ;  /* 0x000000ff363e7208 */ /* 0x010fe20004000000 */
[----:B------:R-:W-:-:S04]  /*04e0*/  HADD2.F32 R63, -RZ, R47.H0_H0 ;  /* 0x2000002fff3f7230 */ /* 0x000fc80000004100 */
[C---:B------:R-:W-:Y:S01]  /*04f0*/  FADD.FTZ R46, -R62.reuse, R3 ;  /* 0x000000033e2e7221 */ /* 0x040fe20000010100 */
[C---:B------:R-:W-:Y:S01]  /*0500*/  FADD.FTZ R52, -R62.reuse, R45 ;  /* 0x0000002d3e347221 */ /* 0x040fe20000010100 */
[----:B------:R-:W-:Y:S02]  /*0510*/  HADD2.F32 R47, -RZ, R47.H1_H1 ;  /* 0x3000002fff2f7230 */ /* 0x000fe40000004100 */
[----:B--2---:R-:W-:Y:S02]  /*0520*/  HADD2.F32 R45, -RZ, R40.H0_H0 ;  /* 0x20000028ff2d7230 */ /* 0x004fe40000004100 */
[----:B-----5:R-:W-:Y:S01]  /*0530*/  FMUL.FTZ R3, R61, R46 ;  /* 0x0000002e3d037220 */ /* 0x020fe20000410000 */
[C---:B------:R-:W-:Y:S01]  /*0540*/  FADD.FTZ R54, -R62.reuse, R55 ;  /* 0x000000373e367221 */ /* 0x040fe20000010100 */
[C---:B------:R-:W-:Y:S01]  /*0550*/  FADD.FTZ R44, -R62.reuse, R51 ;  /* 0x000000333e2c7221 */ /* 0x040fe20000010100 */
[C---:B------:R-:W-:Y:S01]  /*0560*/  FADD.FTZ R56, -R62.reuse, R57 ;  /* 0x000000393e387221 */ /* 0x040fe20000010100 */
[C---:B------:R-:W-:Y:S01]  /*0570*/  FADD.FTZ R58, -R62.reuse, R59 ;  /* 0x0000003b3e3a7221 */ /* 0x040fe20000010100 */
[----:B------:R-:W-:Y:S01]  /*0580*/  FADD.FTZ R60, -R62, R63 ;  /* 0x0000003f3e3c7221 */ /* 0x000fe20000010100 */
[----:B------:R-:W-:-:S02]  /*0590*/  HADD2.F32 R51, -RZ, R41.H0_H0 ;  /* 0x20000029ff337230 */ /* 0x000fc40000004100 */
[----:B------:R-:W-:Y:S01]  /*05a0*/  FADD.FTZ R16, R16, R45 ;  /* 0x0000002d10107221 */ /* 0x000fe20000010000 */
[-C--:B------:R-:W-:Y:S01]  /*05b0*/  FFMA.FTZ R24, R3, R45.reuse, R24 ;  /* 0x0000002d03187223 */ /* 0x080fe20000010018 */
[----:B------:R-:W-:Y:S01]  /*05c0*/  FMUL.FTZ R46, R9, R45 ;  /* 0x0000002d092e7220 */ /* 0x000fe20000410000 */
[----:B------:R-:W-:Y:S01]  /*05d0*/  FADD.FTZ R62, -R62, R47 ;  /* 0x0000002f3e3e7221 */ /* 0x000fe20000010100 */
[----:B------:R-:W-:Y:S02]  /*05e0*/  HADD2.F32 R53, -RZ, R41.H1_H1 ;  /* 0x30000029ff357230 */ /* 0x000fe40000004100 */
[C---:B------:R-:W-:Y:S01]  /*05f0*/  FMUL.FTZ R45, R61.reuse, R54 ;  /* 0x000000363d2d7220 */ /* 0x040fe20000410000 */
[----:B------:R-:W-:Y:S02]  /*0600*/  HADD2.F32 R47, -RZ, R40.H1_H1 ;  /* 0x30000028ff2f7230 */ /* 0x000fe40000004100 */
[C---:B------:R-:W-:Y:S01]  /*0610*/  FMUL.FTZ R52, R61.reuse, R52 ;  /* 0x000000343d347220 */ /* 0x040fe20000410000 */
[----:B------:R-:W-:Y:S01]  /*0620*/  FMUL.FTZ R44, R61, R44 ;  /* 0x0000002c3d2c7220 */ /* 0x000fe20000410000 */
[----:B------:R-:W-:Y:S01]  /*0630*/  FADD.FTZ R18, R18, R51 ;  /* 0x0000003312127221 */ /* 0x000fe20000010000 */
[-C--:B------:R-:W-:Y:S01]  /*0640*/  FFMA.FTZ R26, R45, R51.reuse, R26 ;  /* 0x000000332d1a7223 */ /* 0x080fe2000001001a */
[----:B------:R-:W-:Y:S01]  /*0650*/  FMUL.FTZ R54, R7, R51 ;  /* 0x0000003307367220 */ /* 0x000fe20000410000 */
[----:B------:R-:W-:-:S02]  /*0660*/  HADD2.F32 R40, -RZ, R42.H0_H0 ;  /* 0x2000002aff287230 */ /* 0x000fc40000004100 */
        /* <DEDUP_REMOVED lines=9> */
[----:B------:R-:W-:Y:S01]  /*0700*/  FADD.FTZ R28, R28, R40 ;  /* 0x000000281c1c7221 */ /* 0x000fe20000010000 */
[-C--:B------:R-:W-:Y:S01]  /*0710*/  FFMA.FTZ R36, R53, R40.reuse, R36 ;  /* 0x0000002835247223 */ /* 0x080fe20000010024 */
[----:B------:R-:W-:Y:S01]  /*0720*/  FMUL.FTZ R56, R5, R40 ;  /* 0x0000002805387220 */ /* 0x000fe20000410000 */
[----:B------:R-:W-:Y:S01]  /*0730*/  FADD.FTZ R57, R64, R47 ;  /* 0x0000002f40397221 */ /* 0x000fe20000010000 */
[----:B------:R-:W-:Y:S01]  /*0740*/  FFMA.FTZ R40, R44, R47, R55 ;  /* 0x0000002f2c287223 */ /* 0x000fe20000010037 */
[----:B------:R-:W-:-:S02]  /*0750*/  HADD2.F32 R42, -RZ, R42.H1_H1 ;  /* 0x3000002aff2a7230 */ /* 0x000fc40000004100 */
[----:B------:R-:W-:Y:S01]  /*0760*/  FADD.FTZ R64, R57, R54 ;  /* 0x0000003639407221 */ /* 0x000fe20000010000 */
[----:B------:R-:W-:Y:S01]  /*0770*/  FFMA.FTZ R59, R45, R54, R40 ;  /* 0x000000362d3b7223 */ /* 0x000fe20000010028 */
[----:B------:R-:W-:Y:S02]  /*0780*/  FMUL.FTZ R58, R61, R58 ;  /* 0x0000003a3d3a7220 */ /* 0x000fe40000410000 */
[----:B------:R-:W-:Y:S01]  /*0790*/  FADD.FTZ R63, R64, R51 ;  /* 0x00000033403f7221 */ /* 0x000fe20000010000 */
[----:B------:R-:W-:Y:S01]  /*07a0*/  FFMA.FTZ R40, R52, R51, R59 ;  /* 0x0000003334287223 */ /* 0x000fe2000001003b */
[--C-:B------:R-:W-:Y:S02]  /*07b0*/  HADD2.F32 R41, -RZ, R43.reuse.H0_H0 ;  /* 0x2000002bff297230 */ /* 0x100fe40000004100 */
[----:B------:R-:W-:Y:S01]  /*07c0*/  FADD.FTZ R29, R29, R42 ;  /* 0x0000002a1d1d7221 */ /* 0x000fe20000010000 */
[-C--:B------:R-:W-:Y:S01]  /*07d0*/  FFMA.FTZ R37, R58, R42.reuse, R37 ;  /* 0x0000002a3a257223 */ /* 0x080fe20000010025 */
[----:B------:R-:W-:Y:S01]  /*07e0*/  FMUL.FTZ R55, R4, R42 ;  /* 0x0000002a04377220 */ /* 0x000fe20000410000 */
[----:B------:R-:W-:Y:S01]  /*07f0*/  FMUL.FTZ R57, R61, R60 ;  /* 0x0000003c3d397220 */ /* 0x000fe20000410000 */
[----:B------:R-:W-:Y:S01]  /*0800*/  FADD.FTZ R42, R63, R56 ;  /* 0x000000383f2a7221 */ /* 0x000fe20000010000 */
[----:B------:R-:W-:Y:S01]  /*0810*/  FFMA.FTZ R59, R53, R56, R40 ;  /* 0x00000038353b7223 */ /* 0x000fe20000010028 */
[----:B------:R-:W-:-:S02]  /*0820*/  HADD2.F32 R43, -RZ, R43.H1_H1 ;  /* 0x3000002bff2b7230 */ /* 0x000fc40000004100 */
[----:B------:R-:W-:Y:S01]  /*0830*/  FADD.FTZ R30, R30, R41 ;  /* 0x000000291e1e7221 */ /* 0x000fe20000010000 */
[-C--:B------:R-:W-:Y:S01]  /*0840*/  FFMA.FTZ R38, R57, R41.reuse, R38 ;  /* 0x0000002939267223 */ /* 0x080fe20000010026 */
[----:B------:R-:W-:Y:S01]  /*0850*/  FMUL.FTZ R60, R2, R41 ;  /* 0x00000029023c7220 */ /* 0x000fe20000410000 */
[----:B------:R-:W-:Y:S01]  /*0860*/  FADD.FTZ R41, R42, R55 ;  /* 0x000000372a297221 */ /* 0x000fe20000010000 */
[----:B------:R-:W-:Y:S01]  /*0870*/  FFMA.FTZ R40, R58, R55, R59 ;  /* 0x000000373a287223 */ /* 0x000fe2000001003b */
[----:B------:R-:W-:Y:S01]  /*0880*/  FMUL.FTZ R62, R61, R62 ;  /* 0x0000003e3d3e7220 */ /* 0x000fe20000410000 */
[-C--:B------:R-:W-:Y:S01]  /*0890*/  FMUL.FTZ R59, R0, R43.reuse ;  /* 0x0000002b003b7220 */ /* 0x080fe20000410000 */
[----:B------:R-:W-:Y:S01]  /*08a0*/  FADD.FTZ R64, R41, R60 ;  /* 0x0000003c29407221 */ /* 0x000fe20000010000 */
[----:B------:R-:W-:Y:S01]  /*08b0*/  FFMA.FTZ R40, R57, R60, R40 ;  /* 0x0000003c39287223 */ /* 0x000fe20000010028 */
[----:B------:R-:W-:Y:S01]  /*08c0*/  FADD.FTZ R31, R31, R43 ;  /* 0x0000002b1f1f7221 */ /* 0x000fe20000010000 */
[----:B------:R-:W-:Y:S01]  /*08d0*/  FFMA.FTZ R39, R62, R43, R39 ;  /* 0x0000002b3e277223 */ /* 0x000fe20000010027 */
[----:B------:R-:W-:Y:S01]  /*08e0*/  FADD.FTZ R64, R64, R59 ;  /* 0x0000003b40407221 */ /* 0x000fe20000010000 */
[----:B------:R-:W-:-:S07]  /*08f0*/  FFMA.FTZ R65, R62, R59, R40 ;  /* 0x0000003b3e417223 */ /* 0x000fce0000010028 */
.L_x_327:
[----:B------:R-:W-:Y:S05]  /*0900*/  BSYNC B1 ;  /* 0x0000000000017941 */ /* 0x000fea0003800000 */
.L_x_326:
        /* <DEDUP_REMOVED lines=20> */
.L_x_343:
        /* <DEDUP_REMOVED lines=42> */
[----:B------:R-:W-:Y:S02]  /*0cf0*/  @P0 HADD2.F32 R42, -RZ, R13.H0_H0 ;  /* 0x2000000dff2a0230 */ /* 0x000fe40000004100 */
[----:B------:R-:W-:Y:S01]  /*0d00*/  @P0 FADD.FTZ R68, R68, R61 ;  /* 0x0000003d44440221 */ /* 0x000fe20000010000 */
[--C-:B------:R-:W-:Y:S02]  /*0d10*/  @P0 HADD2.F32 R61, -RZ, R14.reuse.H0_H0 ;  /* 0x2000000eff3d0230 */ /* 0x100fe40000004100 */
[----:B------:R-:W-:Y:S01]  /*0d20*/  @P0 FADD.FTZ R67, R67, R42 ;  /* 0x0000002a43430221 */ /* 0x000fe20000010000 */
[----:B------:R-:W-:-:S02]  /*0d30*/  @P0 HADD2.F32 R42, -RZ, R14.H1_H1 ;  /* 0x3000000eff2a0230 */ /* 0x000fc40000004100 */
[----:B------:R-:W-:Y:S01]  /*0d40*/  @P0 FADD.FTZ R40, R40, R61 ;  /* 0x0000003d28280221 */ /* 0x000fe20000010000 */
[--C-:B------:R-:W-:Y:S02]  /*0d50*/  @P0 HADD2.F32 R61, -RZ, R15.reuse.H1_H1 ;  /* 0x3000000fff3d0230 */ /* 0x100fe40000004100 */
[----:B------:R-:W-:Y:S01]  /*0d60*/  @P0 FADD.FTZ R41, R41, R42 ;  /* 0x0000002a29290221 */ /* 0x000fe20000010000 */
[----:B------:R-:W-:Y:S02]  /*0d70*/  @P0 HADD2.F32 R42, -RZ, R15.H0_H0 ;  /* 0x2000000fff2a0230 */ /* 0x000fe40000004100 */
[----:B------:R-:W-:-:S03]  /*0d80*/  @P0 FADD.FTZ R66, R66, R61 ;  /* 0x0000003d42420221 */ /* 0x000fc60000010000 */
[----:B------:R-:W-:Y:S01]  /*0d90*/  @P0 FADD.FTZ R63, R63, R42 ;  /* 0x0000002a3f3f0221 */ /* 0x000fe20000010000 */
[----:B------:R-:W-:Y:S02]  /*0da0*/  ISETP.NE.U32.AND P0, PT, RZ, UR14, PT ;  /* 0x0000000eff007c0c */ /* 0x000fe4000bf05070 */
[----:B------:R-:W-:Y:S02]  /*0db0*/  @P1 F2FP.F16.F32.PACK_AB R42, RZ, R40 ;  /* 0x00000028ff2a123e */ /* 0x000fe400000000ff */
[----:B------:R-:W-:Y:S02]  /*0dc0*/  ISETP.NE.AND.EX P0, PT, RZ, UR15, PT, P0 ;  /* 0x0000000fff007c0c */ /* 0x000fe4000bf05300 */
[----:B------:R-:W-:-:S11]  /*0dd0*/  @P1 PRMT R22, R42, 0x7610, R22 ;  /* 0x000076102a161816 */ /* 0x000fd60000000016 */
[----:B------:R-:W-:Y:S02]  /*0de0*/  @P0 F2FP.F16.F32.PACK_AB R42, RZ, R40 ;  /* 0x00000028ff2a023e */ /* 0x000fe400000000ff */
[-C--:B------:R-:W-:Y:S02]  /*0df0*/  @P0 F2FP.F16.F32.PACK_AB R61, RZ, R41.reuse ;  /* 0x00000029ff3d023e */ /* 0x080fe400000000ff */
[----:B------:R-:W-:Y:S02]  /*0e00*/  @P0 PRMT R34, R42, 0x7610, R34 ;  /* 0x000076102a220816 */ /* 0x000fe40000000022 */
[----:B------:R-:W-:Y:S02]  /*0e10*/  @P1 F2FP.F16.F32.PACK_AB R42, RZ, R41 ;  /* 0x00000029ff2a123e */ /* 0x000fe400000000ff */
[----:B------:R-:W-:Y:S02]  /*0e20*/  @P0 F2FP.F16.F32.PACK_AB R65, RZ, R64 ;  /* 0x00000040ff41023e */ /* 0x000fe400000000ff */
[----:B------:R-:W-:-:S02]  /*0e30*/  @P1 PRMT R22, R22, 0x5410, R42 ;  /* 0x0000541016161816 */ /* 0x000fc4000000002a */
[----:B------:R-:W-:Y:S02]  /*0e40*/  F2FP.F16.F32.PACK_AB R42, R41, R40 ;  /* 0x00000028292a723e */ /* 0x000fe400000000ff */
[-C--:B------:R-:W-:Y:S02]  /*0e50*/  @P1 F2FP.F16.F32.PACK_AB R40, RZ, R67.reuse ;  /* 0x00000043ff28123e */ /* 0x080fe400000000ff */
[----:B------:R-:W-:Y:S02]  /*0e60*/  @P1 F2FP.F16.F32.PACK_AB R41, RZ, R68 ;  /* 0x00000044ff29123e */ /* 0x000fe400000000ff */
[----:B------:R-:W-:Y:S02]  /*0e70*/  @P1 PRMT R21, R40, 0x7610, R21 ;  /* 0x0000761028151816 */ /* 0x000fe40000000015 */
[----:B------:R-:W-:Y:S02]  /*0e80*/  @P0 F2FP.F16.F32.PACK_AB R40, RZ, R67 ;  /* 0x00000043ff28023e */ /* 0x000fe400000000ff */
[----:B------:R-:W-:-:S02]  /*0e90*/  @P1 PRMT R21, R21, 0x5410, R41 ;  /* 0x0000541015151816 */ /* 0x000fc40000000029 */
[----:B------:R-:W-:Y:S02]  /*0ea0*/  @P0 PRMT R33, R40, 0x7610, R33 ;  /* 0x0000761028210816 */ /* 0x000fe40000000021 */
[----:B------:R-:W-:Y:S02]  /*0eb0*/  @P1 F2FP.F16.F32.PACK_AB R40, RZ, R64 ;  /* 0x00000040ff28123e */ /* 0x000fe400000000ff */
[----:B------:R-:W-:Y:S02]  /*0ec0*/  @P0 PRMT R32, R65, 0x7610, R32 ;  /* 0x0000761041200816 */ /* 0x000fe40000000020 */
[----:B------:R-:W-:Y:S02]  /*0ed0*/  @P1 PRMT R20, R40, 0x7610, R20 ;  /* 0x0000761028141816 */ /* 0x000fe40000000014 */
[----:B------:R-:W-:Y:S02]  /*0ee0*/  @P1 F2FP.F16.F32.PACK_AB R40, RZ, R43 ;  /* 0x0000002bff28123e */ /* 0x000fe400000000ff */
[----:B------:R-:W-:-:S02]  /*0ef0*/  @P0 F2FP.F16.F32.PACK_AB R69, RZ, R63 ;  /* 0x0000003fff45023e */ /* 0x000fc400000000ff */
[----:B------:R-:W-:Y:S02]  /*0f00*/  @P1 PRMT R20, R20, 0x5410, R40 ;  /* 0x0000541014141816 */ /* 0x000fe40000000028 */
[----:B------:R-:W-:Y:S02]  /*0f10*/  @P1 F2FP.F16.F32.PACK_AB R40, RZ, R63 ;  /* 0x0000003fff28123e */ /* 0x000fe400000000ff */
[----:B------:R-:W-:Y:S02]  /*0f20*/  @P0 PRMT R34, R34, 0x5410, R61 ;  /* 0x0000541022220816 */ /* 0x000fe4000000003d */
[----:B------:R-:W-:Y:S02]  /*0f30*/  @P1 PRMT R23, R40, 0x7610, R23 ;  /* 0x0000761028171816 */ /* 0x000fe40000000017 */
[----:B------:R-:W-:Y:S02]  /*0f40*/  @P1 F2FP.F16.F32.PACK_AB R40, RZ, R66 ;  /* 0x00000042ff28123e */ /* 0x000fe400000000ff */
[----:B------:R-:W-:-:S02]  /*0f50*/  @P0 F2FP.F16.F32.PACK_AB R61, RZ, R68 ;  /* 0x00000044ff3d023e */ /* 0x000fc400000000ff */
        /* <DEDUP_REMOVED lines=21> */
.L_x_330:
[----:B------:R-:W-:Y:S05]  /*10b0*/  BSYNC B1 ;  /* 0x0000000000017941 */ /* 0x000fea0003800000 */
.L_x_329:
[----:B------:R-:W4:Y:S02]  /*10c0*/  LDC.64 R40, c[0x0][0x210] ;  /* 0x00008400ff287b82 */ /* 0x000f240000000a00 */
[----:B----4-:R-:W-:-:S04]  /*10d0*/  LEA R11, R40, R11, 0x2 ;  /* 0x0000000b280b7211 */ /* 0x010fc800078e10ff */
[----:B------:R-:W-:-:S13]  /*10e0*/  ISETP.GE.AND P0, PT, R11, R41, PT ;  /* 0x000000290b00720c */ /* 0x000fda0003f06270 */
[----:B------:R-:W-:Y:S05]  /*10f0*/  @!P0 BRA `(.L_x_331) ;  /* 0xfffffff000748947 */ /* 0x000fea000383ffff */
.L_x_325:
[----:B------:R-:W-:Y:S05]  /*1100*/  BSYNC B0 ;  /* 0x0000000000007941 */ /* 0x000fea0003800000 */
.L_x_324:
[----:B------:R-:W4:Y:S01]  /*1110*/  S2R R3, SR_CgaCtaId ;  /* 0x0000000000037919 */ /* 0x000f220000008800 */
[----:B------:R-:W-:Y:S01]  /*1120*/  MOV R0, 0x400 ;  /* 0x0000040000007802 */ /* 0x000fe20000000f00 */
[----:B------:R-:W-:Y:S05]  /*1130*/  WARPSYNC.ALL ;  /* 0x0000000000007948 */ /* 0x000fea0003800000 */
[----:B------:R-:W0:Y:S01]  /*1140*/  S2R R21, SR_TID.X ;  /* 0x0000000000157919 */ /* 0x000e220000002100 */
[----:B------:R-:W-:Y:S01]  /*1150*/  ULDC.64 UR16, c[0x0][0x2d8] ;  /* 0x0000b60000107ab9 */ /* 0x000fe20000000a00 */
[----:B------:R-:W-:Y:S01]  /*1160*/  ULDC.64 UR18, c[0x0][0x2d0] ;  /* 0x0000b40000127ab9 */ /* 0x000fe20000000a00 */
[----:B-----5:R-:W1:Y:S01]  /*1170*/  S2R R15, SR_CTAID.X ;  /* 0x00000000000f7919 */ /* 0x020e620000002500 */
[----:B----4-:R-:W-:-:S04]  /*1180*/  LEA R0, R3, R0, 0x18 ;  /* 0x0000000003007211 */ /* 0x010fc800078ec0ff */
[CC--:B0-----:R-:W-:Y:S02]  /*1190*/  LEA R2, R21.reuse, R0.reuse, 0x5 ;  /* 0x0000000015027211 */ /* 0x0c1fe400078e28ff */
[----:B------:R-:W-:-:S03]  /*11a0*/  LEA R0, R21, R0, 0x2 ;  /* 0x0000000015007211 */ /* 0x000fc600078e10ff */
[----:B------:R-:W-:Y:S04]  /*11b0*/  STS.128 [R2], R16 ;  /* 0x0000001002007388 */ /* 0x000fe80000000c00 */
[----:B------:R1:W-:Y:S01]  /*11c0*/  STS.128 [R2+0x10], R28 ;  /* 0x0000101c02007388 */ /* 0x0003e20000000c00 */
[----:B------:R-:W-:Y:S01]  /*11d0*/  BAR.SYNC.DEFER_BLOCKING 0x0 ;  /* 0x0000000000007b1d */ /* 0x000fe20000010000 */
[----:B-1----:R-:W-:Y:S01]  /*11e0*/  IMAD R28, R15, R50, RZ ;  /* 0x000000320f1c7224 */ /* 0x002fe200078e02ff */
        /* <DEDUP_REMOVED lines=36> */
[----:B------:R-:W-:Y:S01]  /*1430*/  IADD3 R0, P3, R0, UR18, RZ ;  /* 0x0000001200007c10 */ /* 0x000fe2000ff7e0ff */
[----:B-1----:R-:W-:Y:S01]  /*1440*/  FADD.FTZ R9, R9, R14 ;  /* 0x0000000e09097221 */ /* 0x002fe20000010000 */
[C---:B------:R-:W-:Y:S02]  /*1450*/  IADD3.X R17, R15.reuse, UR17, RZ, P2, !PT ;  /* 0x000000110f117c10 */ /* 0x040fe400097fe4ff */
[----:B------:R-:W-:Y:S01]  /*1460*/  IADD3.X R15, R15, UR19, RZ, P3, !PT ;  /* 0x000000130f0f7c10 */ /* 0x000fe20009ffe4ff */
[----:B--2---:R-:W-:Y:S01]  /*1470*/  FADD.FTZ R18, R9, R18 ;  /* 0x0000001209127221 */ /* 0x004fe20000010000 */
[----:B------:R-:W-:Y:S01]  /*1480*/  FADD.FTZ R9, R3, R10 ;  /* 0x0000000a03097221 */ /* 0x000fe20000010000 */
[----:B------:R-:W-:Y:S01]  /*1490*/  @P1 MOV R2, R6 ;  /* 0x0000000600021202 */ /* 0x000fe20000000f00 */
[----:B---3--:R-:W-:Y:S01]  /*14a0*/  FADD.FTZ R11, RZ, R11 ;  /* 0x0000000bff0b7221 */ /* 0x008fe20000010000 */
[----:B------:R-:W-:-:S02]  /*14b0*/  @P1 MOV R3, R17 ;  /* 0x0000001100031202 */ /* 0x000fc40000000f00 */
[----:B------:R-:W-:Y:S01]  /*14c0*/  @P1 MOV R4, R0 ;  /* 0x0000000000041202 */ /* 0x000fe20000000f00 */
[----:B----4-:R-:W-:Y:S01]  /*14d0*/  FADD.FTZ R13, R18, R13 ;  /* 0x0000000d120d7221 */ /* 0x010fe20000010000 */
[----:B------:R-:W-:Y:S02]  /*14e0*/  @P1 MOV R5, R15 ;  /* 0x0000000f00051202 */ /* 0x000fe40000000f00 */
[----:B------:R-:W-:Y:S01]  /*14f0*/  @P1 IADD3 R6, P2, R6, 0x200, RZ ;  /* 0x0000020006061810 */ /* 0x000fe20007f5e0ff */
[----:B------:R-:W-:Y:S01]  /*1500*/  FADD.FTZ R11, R11, R16 ;  /* 0x000000100b0b7221 */ /* 0x000fe20000010000 */
[----:B------:R-:W-:Y:S01]  /*1510*/  @P1 IADD3 R0, P3, R0, 0x200, RZ ;  /* 0x0000020000001810 */ /* 0x000fe20007f7e0ff */
[----:B------:R0:W-:Y:S01]  /*1520*/  @P1 STG.E desc[UR4][R2.64], R13 ;  /* 0x0000000d02001986 */ /* 0x0001e2000c101904 */
[----:B------:R-:W-:Y:S01]  /*1530*/  @P1 IADD3.X R17, RZ, R17, RZ, P2, !PT ;  /* 0x00000011ff111210 */ /* 0x000fe200017fe4ff */
[----:B------:R-:W-:Y:S01]  /*1540*/  FADD.FTZ R11, R11, R20 ;  /* 0x000000140b0b7221 */ /* 0x000fe20000010000 */
[----:B------:R-:W-:Y:S01]  /*1550*/  @P1 IADD3.X R15, RZ, R15, RZ, P3, !PT ;  /* 0x0000000fff0f1210 */ /* 0x000fe20001ffe4ff */
[----:B------:R1:W-:Y:S02]  /*1560*/  @P1 STG.E desc[UR4][R4.64], R9 ;  /* 0x0000000904001986 */ /* 0x0003e4000c101904 */
[----:B------:R-:W-:Y:S01]  /*1570*/  FADD.FTZ R11, R11, R22 ;  /* 0x000000160b0b7221 */ /* 0x000fe20000010000 */
[----:B0-----:R-:W-:-:S02]  /*1580*/  MOV R2, R6 ;  /* 0x0000000600027202 */ /* 0x001fc40000000f00 */
[----:B------:R-:W-:Y:S02]  /*1590*/  MOV R3, R17 ;  /* 0x0000001100037202 */ /* 0x000fe40000000f00 */
[----:B-1----:R-:W-:Y:S02]  /*15a0*/  MOV R4, R0 ;  /* 0x0000000000047202 */ /* 0x002fe40000000f00 */
[----:B------:R-:W-:Y:S01]  /*15b0*/  MOV R5, R15 ;  /* 0x0000000f00057202 */ /* 0x000fe20000000f00 */
[----:B------:R-:W-:Y:S06]  /*15c0*/  @!P0 EXIT ;  /* 0x000000000000894d */ /* 0x000fec0003800000 */
[----:B------:R-:W-:Y:S04]  /*15d0*/  STG.E desc[UR4][R2.64], R11 ;  /* 0x0000000b02007986 */ /* 0x000fe8000c101904 */
[----:B------:R-:W-:Y:S01]  /*15e0*/  STG.E desc[UR4][R4.64], R7 ;  /* 0x0000000704007986 */ /* 0x000fe2000c101904 */
[----:B------:R-:W-:Y:S05]  /*15f0*/  EXIT ;  /* 0x000000000000794d */ /* 0x000fea0003800000 */
.L_x_328:
[----:B------:R-:W-:Y:S01]  /*1600*/  HFMA2.MMA R42, -RZ, RZ, 0, 5.9604644775390625e-08 ;  /* 0x00000001ff2a7435 */ /* 0x000fe200000001ff */
[----:B------:R-:W-:Y:S01]  /*1610*/  BSSY B1, `(.L_x_332) ;  /* 0x0000007000017945 */ /* 0x000fe20003800000 */
[----:B------:R-:W-:Y:S02]  /*1620*/  MOV R43, R64 ;  /* 0x00000040002b7202 */ /* 0x000fe40000000f00 */
[----:B------:R-:W-:Y:S02]  /*1630*/  MOV R41, 0x1f ;  /* 0x0000001f00297802 */ /* 0x000fe40000000f00 */
[----:B------:R-:W-:-:S07]  /*1640*/  MOV R40, 0xffffffff ;  /* 0xffffffff00287802 */ /* 0x000fce0000000f00 */
[----:B0----5:R-:W-:Y:S05]  /*1650*/  WARPSYNC.COLLECTIVE R40, `(.L_x_333) ;  /* 0x0000000028087348 */ /* 0x021fea0003c00000 */
[----:B------:R1:W2:Y:S02]  /*1660*/  SHFL.BFLY P0, R63, R43, R42, R41 ;  /* 0x0c00002a2b3f7389 */ /* 0x0002a40000000029 */
[----:B012--5:R-:W-:Y:S01]  /*1670*/  ENDCOLLECTIVE ;  /* 0x000000000000791b */ /* 0x027fe20003800000 */
.L_x_333:
[----:B------:R-:W-:Y:S05]  /*1680*/  BSYNC B1 ;  /* 0x0000000000017941 */ /* 0x000fea0003800000 */
.L_x_332:
[----:B------:R-:W-:Y:S01]  /*1690*/  HFMA2.MMA R42, -RZ, RZ, 0, 5.9604644775390625e-08 ;  /* 0x00000001ff2a7435 */ /* 0x000fe200000001ff */
[----:B------:R-:W-:Y:S01]  /*16a0*/  MOV R43, R65 ;  /* 0x00000041002b7202 */ /* 0x000fe20000000f00 */
[----:B------:R-:W-:Y:S01]  /*16b0*/  FADD.FTZ R67, R63, R64 ;  /* 0x000000403f437221 */ /* 0x000fe20000010000 */
[----:B------:R-:W-:Y:S02]  /*16c0*/  MOV R41, 0x1f ;  /* 0x0000001f00297802 */ /* 0x000fe40000000f00 */
[----:B------:R-:W-:-:S07]  /*16d0*/  MOV R40, 0xffffffff ;  /* 0xffffffff00287802 */ /* 0x000fce0000000f00 */
[----:B------:R-:W-:Y:S05]  /*16e0*/  WARPSYNC.COLLECTIVE R40, `(.L_x_334) ;  /* 0x0000000028087348 */ /* 0x000fea0003c00000 */
[----:B------:R0:W1:Y:S02]  /*16f0*/  SHFL.BFLY P0, R63, R43, R42, R41 ;  /* 0x0c00002a2b3f7389 */ /* 0x0000640000000029 */
[----:B01----:R-:W-:Y:S01]  /*1700*/  ENDCOLLECTIVE ;  /* 0x000000000000791b */ /* 0x003fe20003800000 */
.L_x_334:
[----:B------:R-:W-:Y:S01]  /*1710*/  HFMA2.MMA R42, -RZ, RZ, 0, 1.1920928955078125e-07 ;  /* 0x00000002ff2a7435 */ /* 0x000fe200000001ff */
[----:B------:R-:W-:Y:S02]  /*1720*/  MOV R43, R67 ;  /* 0x00000043002b7202 */ /* 0x000fe40000000f00 */
[----:B------:R-:W-:-:S08]  /*1730*/  MOV R66, R63 ;  /* 0x0000003f00427202 */ /* 0x000fd00000000f00 */
[----:B------:R-:W-:Y:S05]  /*1740*/  WARPSYNC.COLLECTIVE R40, `(.L_x_335) ;  /* 0x0000000028087348 */ /* 0x000fea0003c00000 */
[----:B------:R0:W1:Y:S02]  /*1750*/  SHFL.BFLY P0, R63, R43, R42, R41 ;  /* 0x0c00002a2b3f7389 */ /* 0x0000640000000029 */
[----:B01----:R-:W-:Y:S01]  /*1760*/  ENDCOLLECTIVE ;  /* 0x000000000000791b */ /* 0x003fe20003800000 */
.L_x_335:
[----:B------:R-:W-:-:S05]  /*1770*/  FADD.FTZ R66, R66, R65 ;  /* 0x0000004142427221 */ /* 0x000fca0000010000 */
[----:B------:R-:W-:Y:S01]  /*1780*/  MOV R43, R66 ;  /* 0x00000042002b7202 */ /* 0x000fe20000000f00 */
[----:B------:R-:W-:-:S07]  /*1790*/  FADD.FTZ R68, R67, R63 ;  /* 0x0000003f43447221 */ /* 0x000fce0000010000 */
[----:B------:R-:W-:Y:S05]  /*17a0*/  WARPSYNC.COLLECTIVE R40, `(.L_x_336) ;  /* 0x0000000028087348 */ /* 0x000fea0003c00000 */
[----:B------:R0:W1:Y:S02]  /*17b0*/  SHFL.BFLY P0, R63, R43, R42, R41 ;  /* 0x0c00002a2b3f7389 */ /* 0x0000640000000029 */
[----:B01----:R-:W-:Y:S01]  /*17c0*/  ENDCOLLECTIVE ;  /* 0x000000000000791b */ /* 0x003fe20003800000 */
.L_x_336:
[----:B------:R-:W-:Y:S01]  /*17d0*/  HFMA2.MMA R42, -RZ, RZ, 0, 2.384185791015625e-07 ;  /* 0x00000004ff2a7435 */ /* 0x000fe200000001ff */
[----:B------:R-:W-:Y:S02]  /*17e0*/  MOV R43, R68 ;  /* 0x00000044002b7202 */ /* 0x000fe40000000f00 */
[----:B------:R-:W-:-:S08]  /*17f0*/  MOV R69, R63 ;  /* 0x0000003f00457202 */ /* 0x000fd00000000f00 */
[----:B------:R-:W-:Y:S05]  /*1800*/  WARPSYNC.COLLECTIVE R40, `(.L_x_337) ;  /* 0x0000000028087348 */ /* 0x000fea0003c00000 */
[----:B------:R0:W1:Y:S02]  /*1810*/  SHFL.BFLY P0, R63, R43, R42, R41 ;  /* 0x0c00002a2b3f7389 */ /* 0x0000640000000029 */
[----:B01----:R-:W-:Y:S01]  /*1820*/  ENDCOLLECTIVE ;  /* 0x000000000000791b */ /* 0x003fe20003800000 */
.L_x_337:
[----:B------:R-:W-:-:S05]  /*1830*/  FADD.FTZ R69, R66, R69 ;  /* 0x0000004542457221 */ /* 0x000fca0000010000 */
[----:B------:R-:W-:Y:S01]  /*1840*/  MOV R43, R69 ;  /* 0x00000045002b7202 */ /* 0x000fe20000000f00 */
[----:B------:R-:W-:-:S07]  /*1850*/  FADD.FTZ R68, R68, R63 ;  /* 0x0000003f44447221 */ /* 0x000fce0000010000 */
[----:B------:R-:W-:Y:S05]  /*1860*/  WARPSYNC.COLLECTIVE R40, `(.L_x_338) ;  /* 0x0000000028087348 */ /* 0x000fea0003c00000 */
[----:B------:R0:W1:Y:S02]  /*1870*/  SHFL.BFLY P0, R63, R43, R42, R41 ;  /* 0x0c00002a2b3f7389 */ /* 0x0000640000000029 */
[----:B01----:R-:W-:Y:S01]  /*1880*/  ENDCOLLECTIVE ;  /* 0x000000000000791b */ /* 0x003fe20003800000 */
.L_x_338:
[----:B------:R-:W-:Y:S01]  /*1890*/  HFMA2.MMA R42, -RZ, RZ, 0, 4.76837158203125e-07 ;  /* 0x00000008ff2a7435 */ /* 0x000fe200000001ff */
[----:B------:R-:W-:Y:S02]  /*18a0*/  MOV R43, R68 ;  /* 0x00000044002b7202 */ /* 0x000fe40000000f00 */
[----:B------:R-:W-:-:S08]  /*18b0*/  MOV R64, R63 ;  /* 0x0000003f00407202 */ /* 0x000fd00000000f00 */
[----:B------:R-:W-:Y:S05]  /*18c0*/  WARPSYNC.COLLECTIVE R40, `(.L_x_339) ;  /* 0x0000000028087348 */ /* 0x000fea0003c00000 */
[----:B------:R0:W1:Y:S02]  /*18d0*/  SHFL.BFLY P0, R63, R43, R42, R41 ;  /* 0x0c00002a2b3f7389 */ /* 0x0000640000000029 */
[----:B01----:R-:W-:Y:S01]  /*18e0*/  ENDCOLLECTIVE ;  /* 0x000000000000791b */ /* 0x003fe20003800000 */
.L_x_339:
[----:B------:R-:W-:-:S05]  /*18f0*/  FADD.FTZ R64, R69, R64 ;  /* 0x0000004045407221 */ /* 0x000fca0000010000 */
[----:B------:R-:W-:Y:S01]  /*1900*/  MOV R43, R64 ;  /* 0x00000040002b7202 */ /* 0x000fe20000000f00 */
[----:B------:R-:W-:-:S07]  /*1910*/  FADD.FTZ R66, R68, R63 ;  /* 0x0000003f44427221 */ /* 0x000fce0000010000 */
[----:B------:R-:W-:Y:S05]  /*1920*/  WARPSYNC.COLLECTIVE R40, `(.L_x_340) ;  /* 0x0000000028087348 */ /* 0x000fea0003c00000 */
[----:B------:R0:W1:Y:S02]  /*1930*/  SHFL.BFLY P0, R63, R43, R42, R41 ;  /* 0x0c00002a2b3f7389 */ /* 0x0000640000000029 */
[----:B01----:R-:W-:Y:S01]  /*1940*/  ENDCOLLECTIVE ;  /* 0x000000000000791b */ /* 0x003fe20003800000 */
.L_x_340:
[----:B------:R-:W-:Y:S01]  /*1950*/  HFMA2.MMA R42, -RZ, RZ, 0, 9.5367431640625e-07 ;  /* 0x00000010ff2a7435 */ /* 0x000fe200000001ff */
[----:B------:R-:W-:Y:S02]  /*1960*/  MOV R43, R66 ;  /* 0x00000042002b7202 */ /* 0x000fe40000000f00 */
[----:B------:R-:W-:-:S08]  /*1970*/  MOV R65, R63 ;  /* 0x0000003f00417202 */ /* 0x000fd00000000f00 */
[----:B------:R-:W-:Y:S05]  /*1980*/  WARPSYNC.COLLECTIVE R40, `(.L_x_341) ;  /* 0x0000000028087348 */ /* 0x000fea0003c00000 */
[----:B------:R0:W1:Y:S02]  /*1990*/  SHFL.BFLY P0, R63, R43, R42, R41 ;  /* 0x0c00002a2b3f7389 */ /* 0x0000640000000029 */
[----:B01----:R-:W-:Y:S01]  /*19a0*/  ENDCOLLECTIVE ;  /* 0x000000000000791b */ /* 0x003fe20003800000 */
.L_x_341:
[----:B------:R-:W-:-:S05]  /*19b0*/  FADD.FTZ R65, R64, R65 ;  /* 0x0000004140417221 */ /* 0x000fca0000010000 */
[----:B------:R-:W-:Y:S02]  /*19c0*/  MOV R43, R65 ;  /* 0x00000041002b7202 */ /* 0x000fe40000000f00 */
[----:B------:R-:W-:-:S07]  /*19d0*/  MOV R67, R63 ;  /* 0x0000003f00437202 */ /* 0x000fce0000000f00 */
[----:B------:R-:W-:Y:S05]  /*19e0*/  WARPSYNC.COLLECTIVE R40, `(.L_x_342) ;  /* 0x0000000028087348 */ /* 0x000fea0003c00000 */
[----:B------:R0:W1:Y:S02]  /*19f0*/  SHFL.BFLY P0, R63, R43, R42, R41 ;  /* 0x0c00002a2b3f7389 */ /* 0x0000640000000029 */
[----:B01----:R-:W-:Y:S01]  /*1a00*/  ENDCOLLECTIVE ;  /* 0x000000000000791b */ /* 0x003fe20003800000 */
.L_x_342:
[----:B------:R-:W-:Y:S05]  /*1a10*/  BRA `(.L_x_343) ;  /* 0xfffffff0000c7947 */ /* 0x000fea000383ffff */
.L_x_344:
        /* <DEDUP_REMOVED lines=14> */
.L_x_2867:


//--------------------- .text._ZN10layer_norm31ln_parallel_residual_bwd_kernelINS_13Kernel_traitsI6__halfS2_S2_S2_fjLj256ELj1ELj4ELj1ELj16ENS_18Kernel_traits_baseILj256ES2_S2_S2_S2_fjLj128EEEEELb0ELb1ELb1EEEvNS_9BwdParamsE --------------------------
	.section	.text._ZN10layer_norm31ln_parallel_residual_bwd_kernelINS_13Kernel_traitsI6__halfS2_S2_S2_fjLj256ELj1ELj4ELj1ELj16ENS_18Kernel_traits_baseILj256ES2_S2_S2_S2_fjLj128EEEEELb0ELb1ELb1EEEvNS_9BwdParamsE,"ax",@progbits
	.align	128
        .global         _ZN10layer_norm31ln_parallel_residual_bwd_kernelINS_13Kernel_traitsI6__halfS2_S2_S2_fjLj256ELj1ELj4ELj1ELj16ENS_18Kernel_traits_baseILj256ES2_S2_S2_S2_fjLj128EEEEELb0ELb1ELb1EEEvNS_9BwdParamsE
        .type           _ZN10layer_norm31ln_parallel_residual_bwd_kernelINS_13Kernel_traitsI6__halfS2_S2_S2_fjLj256ELj1ELj4ELj1ELj16ENS_18Kernel_traits_baseILj256ES2_S2_S2_S2_fjLj128EEEEELb0ELb1ELb1EEEvNS_9BwdParamsE,@function
        .size           _ZN10layer_norm31ln_parallel_residual_bwd_kernelINS_13Kernel_traitsI6__halfS2_S2_S2_fjLj256ELj1ELj4ELj1ELj16ENS_18Kernel_traits_baseILj256ES2_S2_S2_S2_fjLj128EEEEELb0ELb1ELb1EEEvNS_9BwdParamsE,(.L_x_2868 - _ZN10layer_norm31ln_parallel_residual_bwd_kernelINS_13Kernel_traitsI6__halfS2_S2_S2_fjLj256ELj1ELj4ELj1ELj16ENS_18Kernel_traits_baseILj256ES2_S2_S2_S2_fjLj128EEEEELb0ELb1ELb1EEEvNS_9BwdParamsE)
        .other          _ZN10layer_norm31ln_parallel_residual_bwd_kernelINS_13Kernel_traitsI6__halfS2_S2_S2_fjLj256ELj1ELj4ELj1ELj16ENS_18Kernel_traits_baseILj256ES2_S2_S2_S2_fjLj128EEEEELb0ELb1ELb1EEEvNS_9BwdParamsE,@"STO_CUDA_ENTRY STV_DEFAULT"
_ZN10layer_norm31ln_parallel_residual_bwd_kernelINS_13Kernel_traitsI6__halfS2_S2_S2_fjLj256ELj1ELj4ELj1ELj16ENS_18Kernel_traits_baseILj256ES2_S2_S2_S2_fjLj128EEEEELb0ELb1ELb1EEEvNS_9BwdParamsE:
.text._ZN10layer_norm31ln_parallel_residual_bwd_kernelINS_13Kernel_traitsI6__halfS2_S2_S2_fjLj256ELj1ELj4ELj1ELj16ENS_18Kernel_traits_baseILj256ES2_S2_S2_S2_fjLj128EEEEELb0ELb1ELb1EEEvNS_9BwdParamsE:
        /* <DEDUP_REMOVED lines=25> */
.L_x_346:
[----:B------:R-:W-:Y:S01]  /*0190*/  SHF.L.U32 R0, R40, 0x4, RZ ;  /* 0x0000000428007819 */ /* 0x000fe200000006ff */
[----:B------:R-:W-:Y:S01]  /*01a0*/  ULDC.64 UR6, c[0x0][0x260] ;  /* 0x0000980000067ab9 */ /* 0x000fe20000000a00 */
[----:B------:R-:W0:Y:S02]  /*01b0*/  LDC.U8 R41, c[0x0][0x2a0] ;  /* 0x0000a800ff297b82 */ /* 0x000e240000000000 */
        /* <DEDUP_REMOVED lines=14> */
[----:B------:R-:W-:Y:S01]  /*02a0*/  CS2R R8, SRZ ;  /* 0x0000000000087805 */ /* 0x000fe2000001ff00 */
[--C-:B--2---:R-:W-:Y:S02]  /*02b0*/  HADD2.F32 R51, -RZ, R4.reuse.H0_H0 ;  /* 0x20000004ff337230 */ /* 0x104fe40000004100 */
[----:B------:R-:W-:Y:S02]  /*02c0*/  HADD2.F32 R50, -RZ, R4.H1_H1 ;  /* 0x30000004ff327230 */ /* 0x000fe40000004100 */
[--C-:B------:R-:W-:Y:S02]  /*02d0*/  HADD2.F32 R49, -RZ, R5.reuse.H0_H0 ;  /* 0x20000005ff317230 */ /* 0x100fe40000004100 */
[----:B------:R-:W-:Y:S01]  /*02e0*/  HADD2.F32 R48, -RZ, R5.H1_H1 ;  /* 0x30000005ff307230 */ /* 0x000fe20000004100 */
[----:B------:R-:W-:Y:S01]  /*02f0*/  CS2R R4, SRZ ;  /* 0x0000000000047805 */ /* 0x000fe2000001ff00 */
[----:B------:R-:W-:-:S02]  /*0300*/  HADD2.F32 R45, -RZ, R6.H0_H0 ;  /* 0x20000006ff2d7230 */ /* 0x000fc40000004100 */
[----:B------:R-:W-:Y:S02]  /*0310*/  HADD2.F32 R44, -RZ, R6.H1_H1 ;  /* 0x30000006ff2c7230 */ /* 0x000fe40000004100 */
[--C-:B------:R-:W-:Y:S02]  /*0320*/  HADD2.F32 R43, -RZ, R7.reuse.H0_H0 ;  /* 0x20000007ff2b7230 */ /* 0x100fe40000004100 */
[----:B------:R-:W-:Y:S01]  /*0330*/  HADD2.F32 R42, -RZ, R7.H1_H1 ;  /* 0x30000007ff2a7230 */ /* 0x000fe20000004100 */
[----:B0-----:R-:W-:-:S07]  /*0340*/  CS2R R6, SRZ ;  /* 0x0000000000067805 */ /* 0x001fce000001ff00 */
.L_x_350:
[----:B------:R-:W-:Y:S01]  /*0350*/  IMAD R0, R52, UR8, RZ ;  /* 0x0000000834007c24 */ /* 0x000fe2000f8e02ff */
[----:B-1----:R-:W0:Y:S04]  /*0360*/  LDC.64 R30, c[0x0][0x250] ;  /* 0x00009400ff1e7b82 */ /* 0x002e280000000a00 */
[----:B------:R-:W-:-:S04]  /*0370*/  SHF.R.S32.HI R3, RZ, 0x1f, R0 ;  /* 0x0000001fff037819 */ /* 0x000fc80000011400 */
[----:B------:R-:W1:Y:S01]  /*0380*/  LDC.64 R28, c[0x0][0x2b8] ;  /* 0x0000ae00ff1c7b82 */ /* 0x000e620000000a00 */
[----:B------:R-:W-:-:S04]  /*0390*/  LEA.HI R3, R3, R0, RZ, 0x3 ;  /* 0x0000000003037211 */ /* 0x000fc800078f18ff */
[----:B------:R-:W-:-:S03]  /*03a0*/  LEA.HI.SX32 R59, R3, R40, 0x1d ;  /* 0x00000028033b7211 */ /* 0x000fc600078feaff */
[----:B------:R-:W2:Y:S01]  /*03b0*/  LDC.64 R46, c[0x0][0x258] ;  /* 0x00009600ff2e7b82 */ /* 0x000ea20000000a00 */
        /* <DEDUP_REMOVED lines=17> */
[----:B---3--:R-:W-:Y:S01]  /*04d0*/  FSEL R56, R56, RZ, !P1 ;  /* 0x000000ff38387208 */ /* 0x008fe20004800000 */
[--C-:B----4-:R-:W-:Y:S02]  /*04e0*/  HADD2.F32 R59, -RZ, R32.reuse.H1_H1 ;  /* 0x30000020ff3b7230 */ /* 0x110fe40000004100 */
[--C-:B------:R-:W-:Y:S02]  /*04f0*/  HADD2.F32 R61, -RZ, R33.reuse.H0_H0 ;  /* 0x20000021ff3d7230 */ /* 0x100fe40000004100 */
[----:B------:R-:W-:Y:S02]  /*0500*/  HADD2.F32 R33, -RZ, R33.H1_H1 ;  /* 0x30000021ff217230 */ /* 0x000fe40000004100 */
[----:B------:R-:W-:Y:S01]  /*0510*/  FADD.FTZ R66, -R56, R59 ;  /* 0x0000003b38427221 */ /* 0x000fe20000010100 */
[----:B------:R-:W-:-:S02]  /*0520*/  HADD2.F32 R57, -RZ, R32.H0_H0 ;  /* 0x20000020ff397230 */ /* 0x000fc40000004100 */
[C---:B------:R-:W-:Y:S01]  /*0530*/  FADD.FTZ R64, -R56.reuse, R61 ;  /* 0x0000003d38407221 */ /* 0x040fe20000010100 */
[--C-:B-1----:R-:W-:Y:S02]  /*0540*/  HADD2.F32 R55, -RZ, R34.reuse.H0_H0 ;  /* 0x20000022ff377230 */ /* 0x102fe40000004100 */
[C---:B------:R-:W-:Y:S01]  /*0550*/  FADD.FTZ R62, -R56.reuse, R33 ;  /* 0x00000021383e7221 */ /* 0x040fe20000010100 */
[----:B------:R-:W-:Y:S02]  /*0560*/  HADD2.F32 R63, -RZ, R34.H1_H1 ;  /* 0x30000022ff3f7230 */ /* 0x000fe40000004100 */
[C---:B------:R-:W-:Y:S01]  /*0570*/  FADD.FTZ R0, -R56.reuse, R57 ;  /* 0x0000003938007221 */ /* 0x040fe20000010100 */
[--C-:B------:R-:W-:Y:S02]  /*0580*/  HADD2.F32 R68, -RZ, R28.reuse.H0_H0 ;  /* 0x2000001cff447230 */ /* 0x100fe40000004100 */
[----:B------:R-:W-:Y:S01]  /*0590*/  FADD.FTZ R32, -R56, R55 ;  /* 0x0000003738207221 */ /* 0x000fe20000010100 */
[----:B------:R-:W-:-:S02]  /*05a0*/  HADD2.F32 R33, -RZ, R28.H1_H1 ;  /* 0x3000001cff217230 */ /* 0x000fc40000004100 */
[C---:B--2---:R-:W-:Y:S01]  /*05b0*/  FMUL.FTZ R0, R53.reuse, R0 ;  /* 0x0000000035007220 */ /* 0x044fe20000410000 */
[--C-:B------:R-:W-:Y:S02]  /*05c0*/  HADD2.F32 R34, -RZ, R29.reuse.H0_H0 ;  /* 0x2000001dff227230 */ /* 0x100fe40000004100 */
[C---:B------:R-:W-:Y:S01]  /*05d0*/  FMUL.FTZ R28, R53.reuse, R64 ;  /* 0x00000040351c7220 */ /* 0x040fe20000410000 */
[----:B0-----:R-:W-:Y:S02]  /*05e0*/  HADD2.F32 R47, -RZ, R29.H1_H1 ;  /* 0x3000001dff2f7230 */ /* 0x001fe40000004100 */
[----:B------:R-:W-:Y:S01]  /*05f0*/  FMUL.FTZ R29, R53, R66 ;  /* 0x00000042351d7220 */ /* 0x000fe20000410000 */
[--C-:B------:R-:W-:Y:S02]  /*0600*/  HADD2.F32 R65, -RZ, R35.reuse.H0_H0 ;  /* 0x20000023ff417230 */ /* 0x100fe40000004100 */
[----:B------:R-:W-:Y:S01]  /*0610*/  FADD.FTZ R12, R33, R12 ;  /* 0x0000000c210c7221 */ /* 0x000fe20000010000 */
[----:B------:R-:W-:-:S02]  /*0620*/  HADD2.F32 R35, -RZ, R35.H1_H1 ;  /* 0x30000023ff237230 */ /* 0x000fc40000004100 */
[----:B------:R-:W-:Y:S01]  /*0630*/  FFMA.FTZ R4, R29, R33, R4 ;  /* 0x000000211d047223 */ /* 0x000fe20000010004 */
[--C-:B------:R-:W-:Y:S02]  /*0640*/  HADD2.F32 R58, -RZ, R31.reuse.H0_H0 ;  /* 0x2000001fff3a7230 */ /* 0x100fe40000004100 */
[C---:B------:R-:W-:Y:S01]  /*0650*/  FADD.FTZ R46, -R56.reuse, R63 ;  /* 0x0000003f382e7221 */ /* 0x040fe20000010100 */
[----:B------:R-:W-:Y:S02]  /*0660*/  HADD2.F32 R61, -RZ, R31.H1_H1 ;  /* 0x3000001fff3d7230 */ /* 0x000fe40000004100 */
[----:B------:R-:W-:Y:S01]  /*0670*/  FMUL.FTZ R31, R51, R68 ;  /* 0x00000044331f7220 */ /* 0x000fe20000410000 */
[--C-:B------:R-:W-:Y:S02]  /*0680*/  HADD2.F32 R60, -RZ, R30.reuse.H0_H0 ;  /* 0x2000001eff3c7230 */ /* 0x100fe40000004100 */
[----:B------:R-:W-:Y:S01]  /*0690*/  FADD.FTZ R54, -R56, R65 ;  /* 0x0000004138367221 */ /* 0x000fe20000010100 */
[----:B------:R-:W-:-:S02]  /*06a0*/  HADD2.F32 R57, -RZ, R30.H1_H1 ;  /* 0x3000001eff397230 */ /* 0x000fc40000004100 */
[----:B------:R-:W-:Y:S01]  /*06b0*/  FMUL.FTZ R30, R50, R33 ;  /* 0x00000021321e7220 */ /* 0x000fe20000410000 */
[C---:B------:R-:W-:Y:S01]  /*06c0*/  FMUL.FTZ R33, R53.reuse, R62 ;  /* 0x0000003e35217220 */ /* 0x040fe20000410000 */
[----:B------:R-:W-:Y:S01]  /*06d0*/  FMUL.FTZ R32, R53, R32 ;  /* 0x0000002035207220 */ /* 0x000fe20000410000 */
[----:B------:R-:W-:Y:S01]  /*06e0*/  FADD.FTZ R56, -R56, R35 ;  /* 0x0000002338387221 */ /* 0x000fe20000010100 */
[----:B------:R-:W-:Y:S01]  /*06f0*/  FADD.FTZ R55, RZ, R31 ;  /* 0x0000001fff377221 */ /* 0x000fe20000010000 */
[----:B------:R-:W-:Y:S01]  /*0700*/  FADD.FTZ R15, R34, R15 ;  /* 0x0000000f220f7221 */ /* 0x000fe20000010000 */
[-C--:B------:R-:W-:Y:S01]  /*0710*/  FFMA.FTZ R7, R28, R34.reuse, R7 ;  /* 0x000000221c077223 */ /* 0x080fe20000010007 */
[----:B------:R-:W-:Y:S01]  /*0720*/  FMUL.FTZ R35, R49, R34 ;  /* 0x0000002231237220 */ /* 0x000fe20000410000 */
[----:B------:R-:W-:Y:S01]  /*0730*/  FFMA.FTZ R62, R0, R31, RZ ;  /* 0x0000001f003e7223 */ /* 0x000fe200000100ff */
[----:B------:R-:W-:Y:S01]  /*0740*/  FADD.FTZ R14, R47, R14 ;  /* 0x0000000e2f0e7221 */ /* 0x000fe20000010000 */
[-C--:B------:R-:W-:Y:S01]  /*0750*/  FFMA.FTZ R6, R33, R47.reuse, R6 ;  /* 0x0000002f21067223 */ /* 0x080fe20000010006 */
[----:B------:R-:W-:Y:S01]  /*0760*/  FMUL.FTZ R34, R48, R47 ;  /* 0x0000002f30227220 */ /* 0x000fe20000410000 */
[----:B------:R-:W-:Y:S01]  /*0770*/  FADD.FTZ R37, R60, R37 ;  /* 0x000000253c257221 */ /* 0x000fe20000010000 */
[-C--:B------:R-:W-:Y:S01]  /*0780*/  FFMA.FTZ R9, R32, R60.reuse, R9 ;  /* 0x0000003c20097223 */ /* 0x080fe20000010009 */
[----:B------:R-:W-:Y:S01]  /*0790*/  FMUL.FTZ R47, R45, R60 ;  /* 0x0000003c2d2f7220 */ /* 0x000fe20000410000 */
[----:B------:R-:W-:Y:S01]  /*07a0*/  FADD.FTZ R60, R55, R30 ;  /* 0x0000001e373c7221 */ /* 0x000fe20000010000 */
[----:B------:R-:W-:Y:S01]  /*07b0*/  FFMA.FTZ R59, R29, R30, R62 ;  /* 0x0000001e1d3b7223 */ /* 0x000fe2000001003e */
[----:B------:R-:W-:Y:S01]  /*07c0*/  FMUL.FTZ R55, R53, R46 ;  /* 0x0000002e35377220 */ /* 0x000fe20000410000 */
[----:B------:R-:W-:Y:S01]  /*07d0*/  FADD.FTZ R36, R57, R36 ;  /* 0x0000002439247221 */ /* 0x000fe20000010000 */
[----:B------:R-:W-:Y:S01]  /*07e0*/  FADD.FTZ R63, R60, R35 ;  /* 0x000000233c3f7221 */ /* 0x000fe20000010000 */
[----:B------:R-:W-:Y:S01]  /*07f0*/  FFMA.FTZ R60, R28, R35, R59 ;  /* 0x000000231c3c7223 */ /* 0x000fe2000001003b */
        /* <DEDUP_REMOVED lines=41> */
.L_x_362:
[----:B-1----:R-:W-:Y:S01]  /*0a90*/  FADD.FTZ R61, R58, R61 ;  /* 0x0000003d3a3d7221 */ /* 0x002fe20000010000 */
[----:B--2---:R-:W-:Y:S01]  /*0aa0*/  FADD.FTZ R63, R60, R63 ;  /* 0x0000003f3c3f7221 */ /* 0x004fe20000010000 */
[----:B------:R-:W-:Y:S02]  /*0ab0*/  ISETP.NE.U32.AND P2, PT, RZ, UR14, PT ;  /* 0x0000000eff007c0c */ /* 0x000fe4000bf45070 */
[----:B------:R-:W-:Y:S01]  /*0ac0*/  FMUL.FTZ R61, R61, UR9 ;  /* 0x000000093d3d7c20 */ /* 0x000fe20008410000 */
[----:B------:R-:W-:Y:S01]  /*0ad0*/  FMUL.FTZ R63, R63, UR9 ;  /* 0x000000093f3f7c20 */ /* 0x000fe20008410000 */
[----:B------:R-:W-:-:S03]  /*0ae0*/  ISETP.NE.AND.EX P2, PT, RZ, UR15, PT, P2 ;  /* 0x0000000fff007c0c */ /* 0x000fc6000bf45320 */
[----:B0-----:R-:W-:Y:S02]  /*0af0*/  FSEL R60, R61, RZ, !P1 ;  /* 0x000000ff3d3c7208 */ /* 0x001fe40004800000 */
[----:B------:R-:W-:-:S03]  /*0b00*/  ISETP.NE.U32.AND P1, PT, RZ, UR12, PT ;  /* 0x0000000cff007c0c */ /* 0x000fc6000bf25070 */
[-CC-:B------:R-:W-:Y:S01]  /*0b10*/  FFMA.FTZ R29, R29, R63.reuse, R60.reuse ;  /* 0x0000003f1d1d7223 */ /* 0x180fe2000001003c */
        /* <DEDUP_REMOVED lines=15> */
[C---:B------:R-:W-:Y:S01]  /*0c10*/  FMUL.FTZ R33, R53.reuse, R30 ;  /* 0x0000001e35217220 */ /* 0x040fe20000410000 */
[C---:B------:R-:W-:Y:S01]  /*0c20*/  FMUL.FTZ R29, R53.reuse, R32 ;  /* 0x00000020351d7220 */ /* 0x040fe20000410000 */
[C---:B------:R-:W-:Y:S01]  /*0c30*/  FMUL.FTZ R35, R53.reuse, R46 ;  /* 0x0000002e35237220 */ /* 0x040fe20000410000 */
[----:B------:R-:W-:Y:S01]  /*0c40*/  ISETP.NE.AND.EX P1, PT, RZ, UR13, PT, P1 ;  /* 0x0000000dff007c0c */ /* 0x000fe2000bf25310 */
[C---:B------:R-:W-:Y:S01]  /*0c50*/  FMUL.FTZ R28, R53.reuse, R0 ;  /* 0x00000000351c7220 */ /* 0x040fe20000410000 */
[C---:B------:R-:W-:Y:S01]  /*0c60*/  FMUL.FTZ R32, R53.reuse, R34 ;  /* 0x0000002235207220 */ /* 0x040fe20000410000 */
[C---:B------:R-:W-:Y:S01]  /*0c70*/  FMUL.FTZ R30, R53.reuse, R58 ;  /* 0x0000003a351e7220 */ /* 0x040fe20000410000 */
[C---:B------:R-:W-:Y:S01]  /*0c80*/  FMUL.FTZ R31, R53.reuse, R54 ;  /* 0x00000036351f7220 */ /* 0x040fe20000410000 */
[----:B------:R-:W-:Y:S01]  /*0c90*/  FMUL.FTZ R46, R53, R56 ;  /* 0x00000038352e7220 */ /* 0x000fe20000410000 */
[----:B-----5:R-:W-:-:S02]  /*0ca0*/  @P0 HADD2.F32 R0, -RZ, R16.H1_H1 ;  /* 0x30000010ff000230 */ /* 0x020fc40000004100 */
[--C-:B------:R-:W-:Y:S02]  /*0cb0*/  @P0 HADD2.F32 R53, -RZ, R17.reuse.H1_H1 ;  /* 0x30000011ff350230 */ /* 0x100fe40000004100 */
[----:B------:R-:W-:Y:S02]  /*0cc0*/  @P0 HADD2.F32 R47, -RZ, R16.H0_H0 ;  /* 0x20000010ff2f0230 */ /* 0x000fe40000004100 */
[----:B------:R-:W-:Y:S01]  /*0cd0*/  @P0 FADD.FTZ R33, R33, R0 ;  /* 0x0000000021210221 */ /* 0x000fe20000010000 */
[----:B------:R-:W-:Y:S02]  /*0ce0*/  @P0 HADD2.F32 R34, -RZ, R17.H0_H0 ;  /* 0x20000011ff220230 */ /* 0x000fe40000004100 */
[----:B------:R-:W-:Y:S01]  /*0cf0*/  @P0 FADD.FTZ R32, R32, R53 ;  /* 0x0000003520200221 */ /* 0x000fe20000010000 */
[----:B------:R-:W-:Y:S02]  /*0d00*/  @P0 HADD2.F32 R0, -RZ, R18.H1_H1 ;  /* 0x30000012ff000230 */ /* 0x000fe40000004100 */
[----:B------:R-:W-:Y:S01]  /*0d10*/  @P0 FADD.FTZ R28, R28, R47 ;  /* 0x0000002f1c1c0221 */ /* 0x000fe20000010000 */
[----:B------:R-:W-:-:S02]  /*0d20*/  @P0 HADD2.F32 R53, -RZ, R19.H1_H1 ;  /* 0x30000013ff350230 */ /* 0x000fc40000004100 */
[----:B------:R-:W-:Y:S01]  /*0d30*/  @P0 FADD.FTZ R29, R29, R34 ;  /* 0x000000221d1d0221 */ /* 0x000fe20000010000 */
        /* <DEDUP_REMOVED lines=35> */
[----:B------:R-:W-:Y:S02]  /*0f70*/  IADD3 R34, P4, R3, UR16, RZ ;  /* 0x0000001003227c10 */ /* 0x000fe4000ff9e0ff */
[----:B------:R-:W-:Y:S02]  /*0f80*/  @P2 PRMT R25, R63, 0x7610, R25 ;  /* 0x000076103f192816 */ /* 0x000fe40000000019 */
        /* <DEDUP_REMOVED lines=19> */
.L_x_348:
[----:B------:R-:W-:Y:S02]  /*10c0*/  MOV R16, R5 ;  /* 0x0000000500107202 */ /* 0x000fe40000000f00 */
[----:B-1----:R-:W-:Y:S02]  /*10d0*/  MOV R20, R13 ;  /* 0x0000000d00147202 */ /* 0x002fe40000000f00 */
        /* <DEDUP_REMOVED lines=13> */
[----:B------:R-:W-:-:S07]  /*11b0*/  MOV R15, R38 ;  /* 0x00000026000f7202 */ /* 0x000fce0000000f00 */
.L_x_347:
[----:B------:R-:W-:Y:S05]  /*11c0*/  BSYNC B0 ;  /* 0x0000000000007941 */ /* 0x000fea0003800000 */
.L_x_345:
        /* <DEDUP_REMOVED lines=8> */
[CC--:B-1----:R-:W-:Y:S02]  /*1250*/  LEA R2, R31.reuse, R0.reuse, 0x5 ;  /* 0x000000001f027211 */ /* 0x0c2fe400078e28ff */
[----:B------:R-:W-:-:S03]  /*1260*/  LEA R0, R31, R0, 0x2 ;  /* 0x000000001f007211 */ /* 0x000fc600078e10ff */
        /* <DEDUP_REMOVED lines=16> */
[----:B------:R-:W-:Y:S01]  /*1370*/  STS.128 [R2], R16 ;  /* 0x0000001002007388 */ /* 0x000fe20000000c00 */
[----:B-----5:R-:W-:-:S03]  /*1380*/  FADD.FTZ R3, R3, R24 ;  /* 0x0000001803037221 */ /* 0x020fc60000010000 */
[----:B------:R0:W-:Y:S01]  /*1390*/  STS.128 [R2+0x10], R4 ;  /* 0x0000100402007388 */ /* 0x0001e20000000c00 */
        /* <DEDUP_REMOVED lines=35> */
.L_x_349:
[----:B------:R-:W-:Y:S01]  /*15d0*/  HFMA2.MMA R64, -RZ, RZ, 0, 5.9604644775390625e-08 ;  /* 0x00000001ff407435 */ /* 0x000fe200000001ff */
[----:B------:R-:W-:Y:S01]  /*15e0*/  BSSY B2, `(.L_x_351) ;  /* 0x0000006000027945 */ /* 0x000fe20003800000 */
[----:B------:R-:W-:Y:S02]  /*15f0*/  MOV R65, 0x1f ;  /* 0x0000001f00417802 */ /* 0x000fe40000000f00 */
[----:B------:R-:W-:-:S07]  /*1600*/  MOV R62, 0xffffffff ;  /* 0xffffffff003e7802 */ /* 0x000fce0000000f00 */
[----:B-----5:R-:W-:Y:S05]  /*1610*/  WARPSYNC.COLLECTIVE R62, `(.L_x_352) ;  /* 0x000000003e087348 */ /* 0x020fea0003c00000 */
[----:B------:R0:W1:Y:S02]  /*1620*/  SHFL.BFLY P2, R63, R67, R64, R65 ;  /* 0x0c000040433f7389 */ /* 0x0000640000040041 */
[----:B01---5:R-:W-:Y:S01]  /*1630*/  ENDCOLLECTIVE ;  /* 0x000000000000791b */ /* 0x023fe20003800000 */
.L_x_352:
[----:B------:R-:W-:Y:S05]  /*1640*/  BSYNC B2 ;  /* 0x0000000000027941 */ /* 0x000fea0003800000 */
.L_x_351:
        /* <DEDUP_REMOVED lines=8> */
.L_x_353:
[----:B------:R-:W-:Y:S01]  /*16d0*/  HFMA2.MMA R64, -RZ, RZ, 0, 1.1920928955078125e-07 ;  /* 0x00000002ff407435 */ /* 0x000fe200000001ff */
[----:B------:R-:W-:Y:S02]  /*16e0*/  MOV R67, R60 ;  /* 0x0000003c00437202 */ /* 0x000fe40000000f00 */
[----:B------:R-:W-:-:S08]  /*16f0*/  MOV R61, R63 ;  /* 0x0000003f003d7202 */ /* 0x000fd00000000f00 */
[----:B------:R-:W-:Y:S05]  /*1700*/  WARPSYNC.COLLECTIVE R62, `(.L_x_354) ;  /* 0x000000003e087348 */ /* 0x000fea0003c00000 */
[----:B------:R0:W1:Y:S02]  /*1710*/  SHFL.BFLY P2, R63, R67, R64, R65 ;  /* 0x0c000040433f7389 */ /* 0x0000640000040041 */
[----:B01----:R-:W-:Y:S01]  /*1720*/  ENDCOLLECTIVE ;  /* 0x000000000000791b */ /* 0x003fe20003800000 */
.L_x_354:
[----:B------:R-:W-:-:S05]  /*1730*/  FADD.FTZ R61, R58, R61 ;  /* 0x0000003d3a3d7221 */ /* 0x000fca0000010000 */
[----:B------:R-:W-:Y:S01]  /*1740*/  MOV R67, R61 ;  /* 0x0000003d00437202 */ /* 0x000fe20000000f00 */
[----:B------:R-:W-:-:S07]  /*1750*/  FADD.FTZ R68, R60, R63 ;  /* 0x0000003f3c447221 */ /* 0x000fce0000010000 */
[----:B------:R-:W-:Y:S05]  /*1760*/  WARPSYNC.COLLECTIVE R62, `(.L_x_355) ;  /* 0x000000003e087348 */ /* 0x000fea0003c00000 */
[----:B------:R0:W1:Y:S02]  /*1770*/  SHFL.BFLY P2, R63, R67, R64, R65 ;  /* 0x0c000040433f7389 */ /* 0x0000640000040041 */
[----:B01----:R-:W-:Y:S01]  /*1780*/  ENDCOLLECTIVE ;  /* 0x000000000000791b */ /* 0x003fe20003800000 */
.L_x_355:
[----:B------:R-:W-:Y:S01]  /*1790*/  HFMA2.MMA R64, -RZ, RZ, 0, 2.384185791015625e-07 ;  /* 0x00000004ff407435 */ /* 0x000fe200000001ff */
[----:B------:R-:W-:Y:S02]  /*17a0*/  MOV R67, R68 ;  /* 0x0000004400437202 */ /* 0x000fe40000000f00 */
[----:B------:R-:W-:-:S08]  /*17b0*/  MOV R66, R63 ;  /* 0x0000003f00427202 */ /* 0x000fd00000000f00 */
[----:B------:R-:W-:Y:S05]  /*17c0*/  WARPSYNC.COLLECTIVE R62, `(.L_x_356) ;  /* 0x000000003e087348 */ /* 0x000fea0003c00000 */
[----:B------:R0:W1:Y:S02]  /*17d0*/  SHFL.BFLY P2, R63, R67, R64, R65 ;  /* 0x0c000040433f7389 */ /* 0x0000640000040041 */
[----:B01----:R-:W-:Y:S01]  /*17e0*/  ENDCOLLECTIVE ;  /* 0x000000000000791b */ /* 0x003fe20003800000 */
.L_x_356:
[----:B------:R-:W-:-:S05]  /*17f0*/  FADD.FTZ R66, R61, R66 ;  /* 0x000000423d427221 */ /* 0x000fca0000010000 */
[----:B------:R-:W-:Y:S01]  /*1800*/  MOV R67, R66 ;  /* 0x0000004200437202 */ /* 0x000fe20000000f00 */
[----:B------:R-:W-:-:S07]  /*1810*/  FADD.FTZ R68, R68, R63 ;  /* 0x0000003f44447221 */ /* 0x000fce0000010000 */
[----:B------:R-:W-:Y:S05]  /*1820*/  WARPSYNC.COLLECTIVE R62, `(.L_x_357) ;  /* 0x000000003e087348 */ /* 0x000fea0003c00000 */
[----:B------:R0:W1:Y:S02]  /*1830*/  SHFL.BFLY P2, R63, R67, R64, R65 ;  /* 0x0c000040433f7389 */ /* 0x0000640000040041 */
[----:B01----:R-:W-:Y:S01]  /*1840*/  ENDCOLLECTIVE ;  /* 0x000000000000791b */ /* 0x003fe20003800000 */
.L_x_357:
[----:B------:R-:W-:Y:S01]  /*1850*/  HFMA2.MMA R64, -RZ, RZ, 0, 4.76837158203125e-07 ;  /* 0x00000008ff407435 */ /* 0x000fe200000001ff */
[----:B------:R-:W-:Y:S02]  /*1860*/  MOV R67, R68 ;  /* 0x0000004400437202 */ /* 0x000fe40000000f00 */
[----:B------:R-:W-:-:S08]  /*1870*/  MOV R69, R63 ;  /* 0x0000003f00457202 */ /* 0x000fd00000000f00 */
[----:B------:R-:W-:Y:S05]  /*1880*/  WARPSYNC.COLLECTIVE R62, `(.L_x_358) ;  /* 0x000000003e087348 */ /* 0x000fea0003c00000 */
[----:B------:R0:W1:Y:S02]  /*1890*/  SHFL.BFLY P2, R63, R67, R64, R65 ;  /* 0x0c000040433f7389 */ /* 0x0000640000040041 */
[----:B01----:R-:W-:Y:S01]  /*18a0*/  ENDCOLLECTIVE ;  /* 0x000000000000791b */ /* 0x003fe20003800000 */
.L_x_358:
[----:B------:R-:W-:-:S05]  /*18b0*/  FADD.FTZ R69, R66, R69 ;  /* 0x0000004542457221 */ /* 0x000fca0000010000 */
[----:B------:R-:W-:Y:S01]  /*18c0*/  MOV R67, R69 ;  /* 0x0000004500437202 */ /* 0x000fe20000000f00 */
[----:B------:R-:W-:-:S07]  /*18d0*/  FADD.FTZ R58, R68, R63 ;  /* 0x0000003f443a7221 */ /* 0x000fce0000010000 */
[----:B------:R-:W-:Y:S05]  /*18e0*/  WARPSYNC.COLLECTIVE R62, `(.L_x_359) ;  /* 0x000000003e087348 */ /* 0x000fea0003c00000 */
[----:B------:R0:W1:Y:S02]  /*18f0*/  SHFL.BFLY P2, R63, R67, R64, R65 ;  /* 0x0c000040433f7389 */ /* 0x0000640000040041 */
[----:B01----:R-:W-:Y:S01]  /*1900*/  ENDCOLLECTIVE ;  /* 0x000000000000791b */ /* 0x003fe20003800000 */
.L_x_359:
[----:B------:R-:W-:Y:S01]  /*1910*/  HFMA2.MMA R64, -RZ, RZ, 0, 9.5367431640625e-07 ;  /* 0x00000010ff407435 */ /* 0x000fe200000001ff */
[----:B------:R-:W-:Y:S02]  /*1920*/  MOV R67, R58 ;  /* 0x0000003a00437202 */ /* 0x000fe40000000f00 */
[----:B------:R-:W-:-:S08]  /*1930*/  MOV R60, R63 ;  /* 0x0000003f003c7202 */ /* 0x000fd00000000f00 */
[----:B------:R-:W-:Y:S05]  /*1940*/  WARPSYNC.COLLECTIVE R62, `(.L_x_360) ;  /* 0x000000003e087348 */ /* 0x000fea0003c00000 */
[----:B------:R0:W1:Y:S02]  /*1950*/  SHFL.BFLY P2, R63, R67, R64, R65 ;  /* 0x0c000040433f7389 */ /* 0x0000640000040041 */
[----:B01----:R-:W-:Y:S01]  /*1960*/  ENDCOLLECTIVE ;  /* 0x000000000000791b */ /* 0x003fe20003800000 */
.L_x_360:
[----:B------:R-:W-:-:S05]  /*1970*/  FADD.FTZ R60, R69, R60 ;  /* 0x0000003c453c7221 */ /* 0x000fca0000010000 */
[----:B------:R-:W-:Y:S02]  /*1980*/  MOV R67, R60 ;  /* 0x0000003c00437202 */ /* 0x000fe40000000f00 */
[----:B------:R-:W-:-:S07]  /*1990*/  MOV R61, R63 ;  /* 0x0000003f003d7202 */ /* 0x000fce0000000f00 */
[----:B------:R-:W-:Y:S05]  /*19a0*/  WARPSYNC.COLLECTIVE R62, `(.L_x_361) ;  /* 0x000000003e087348 */ /* 0x000fea0003c00000 */
[----:B------:R0:W1:Y:S02]  /*19b0*/  SHFL.BFLY P2, R63, R67, R64, R65 ;  /* 0x0c000040433f7389 */ /* 0x0000640000040041 */
[----:B01----:R-:W-:Y:S01]  /*19c0*/  ENDCOLLECTIVE ;  /* 0x000000000000791b */ /* 0x003fe20003800000 */
.L_x_361:
[----:B------:R-:W-:Y:S05]  /*19d0*/  BRA `(.L_x_362) ;  /* 0xfffffff0002c7947 */ /* 0x000fea000383ffff */
.L_x_363:
        /* <DEDUP_REMOVED lines=10> */
.L_x_2868:


//--------------------- .text._ZN10layer_norm31ln_parallel_residual_bwd_kernelINS_13Kernel_traitsI6__halfS2_S2_S2_fjLj256ELj1ELj4ELj1ELj16ENS_18Kernel_traits_baseILj256ES2_S2_S2_S2_fjLj128EEEEELb1ELb0ELb0EEEvNS_9BwdParamsE --------------------------
	.section	.text._ZN10layer_norm31ln_parallel_residual_bwd_kernelINS_13Kernel_traitsI6__halfS2_S2_S2_fjLj256ELj1ELj4ELj1ELj16ENS_18Kernel_traits_baseILj256ES2_S2_S2_S2_fjLj128EEEEELb1ELb0ELb0EEEvNS_9BwdParamsE,"ax",@progbits
	.align	128
        .global         _ZN10layer_norm31ln_parallel_residual_bwd_kernelINS_13Kernel_traitsI6__halfS2_S2_S2_fjLj256ELj1ELj4ELj1ELj16ENS_18Kernel_traits_baseILj256ES2_S2_S2_S2_fjLj128EEEEELb1ELb0ELb0EEEvNS_9BwdParamsE
        .type           _ZN10layer_norm31ln_parallel_residual_bwd_kernelINS_13Kernel_traitsI6__halfS2_S2_S2_fjLj256ELj1ELj4ELj1ELj16ENS_18Kernel_traits_baseILj256ES2_S2_S2_S2_fjLj128EEEEELb1ELb0ELb0EEEvNS_9BwdParamsE,@function
        .size           _ZN10layer_norm31ln_parallel_residual_bwd_kernelINS_13Kernel_traitsI6__halfS2_S2_S2_fjLj256ELj1ELj4ELj1ELj16ENS_18Kernel_traits_baseILj256ES2_S2_S2_S2_fjLj128EEEEELb1ELb0ELb0EEEvNS_9BwdParamsE,(.L_x_2869 - _ZN10layer_norm31ln_parallel_residual_bwd_kernelINS_13Kernel_traitsI6__halfS2_S2_S2_fjLj256ELj1ELj4ELj1ELj16ENS_18Kernel_traits_baseILj256ES2_S2_S2_S2_fjLj128EEEEELb1ELb0ELb0EEEvNS_9BwdParamsE)
        .other          _ZN10layer_norm31ln_parallel_residual_bwd_kernelINS_13Kernel_traitsI6__halfS2_S2_S2_fjLj256ELj1ELj4ELj1ELj16ENS_18Kernel_traits_baseILj256ES2_S2_S2_S2_fjLj128EEEEELb1ELb0ELb0EEEvNS_9BwdParamsE,@"STO_CUDA_ENTRY STV_DEFAULT"
_ZN10layer_norm31ln_parallel_residual_bwd_kernelINS_13Kernel_traitsI6__halfS2_S2_S2_fjLj256ELj1ELj4ELj1ELj16ENS_18Kernel_traits_baseILj256ES2_S2_S2_S2_fjLj128EEEEELb1ELb0ELb0EEEvNS_9BwdParamsE:
.text._ZN10layer_norm31ln_parallel_residual_bwd_kernelINS_13Kernel_traitsI6__halfS2_S2_S2_fjLj256ELj1ELj4ELj1ELj16ENS_18Kernel_traits_baseILj256ES2_S2_S2_S2_fjLj128EEEEELb1ELb0ELb0EEEvNS_9BwdParamsE:
        /* <DEDUP_REMOVED lines=10> */
[----:B------:R-:W-:Y:S01]  /*00a0*/  ULDC UR15, c[0x0][0x298] ;  /* 0x0000a600000f7ab9 */ /* 0x000fe20000000800 */
[----:B------:R-:W-:Y:S01]  /*00b0*/  ULDC.64 UR8, c[0x0][0x2c8] ;  /* 0x0000b20000087ab9 */ /* 0x000fe20000000a00 */
[----:B------:R-:W-:Y:S01]  /*00c0*/  LEA.HI R3, R3, R76, RZ, 0x3 ;  /* 0x0000004c03037211 */ /* 0x000fe200078f18ff */
[----:B------:R-:W-:Y:S01]  /*00d0*/  ULDC.64 UR12, c[0x0][0x300] ;  /* 0x0000c000000c7ab9 */ /* 0x000fe20000000a00 */
        /* <DEDUP_REMOVED lines=11> */
[----:B--2---:R-:W-:-:S03]  /*0190*/  @P3 IMAD.WIDE.U32 R4, R0, 0x10, R4 ;  /* 0x0000001000043825 */ /* 0x004fc600078e0004 */
[----:B-1----:R-:W-:Y:S01]  /*01a0*/  LEA R75, R6, R75, 0x2 ;  /* 0x0000004b064b7211 */ /* 0x002fe200078e10ff */
[----:B------:R-:W-:Y:S01]  /*01b0*/  BSSY B0, `(.L_x_364) ;  /* 0x0000177000007945 */ /* 0x000fe20003800000 */
[----:B------:R-:W-:Y:S01]  /*01c0*/  CS2R R32, SRZ ;  /* 0x0000000000207805 */ /* 0x000fe2000001ff00 */
[----:B------:R0:W5:Y:S01]  /*01d0*/  @P3 LDG.E.128 R36, desc[UR4][R4.64] ;  /* 0x0000000404243981 */ /* 0x000162000c1e1d00 */
        /* <DEDUP_REMOVED lines=16> */
[----:B0-----:R-:W-:Y:S01]  /*02e0*/  CS2R R4, SRZ ;  /* 0x0000000000047805 */ /* 0x001fe2000001ff00 */
[----:B------:R-:W-:Y:S06]  /*02f0*/  @P0 BRA `(.L_x_365) ;  /* 0x0000001400880947 */ /* 0x000fec0003800000 */
        /* <DEDUP_REMOVED lines=18> */
.L_x_371:
[----:B-1----:R-:W1:Y:S02]  /*0420*/  LDC.64 R48, c[0x0][0x258] ;  /* 0x00009600ff307b82 */ /* 0x002e640000000a00 */
[----:B-1----:R-:W-:-:S05]  /*0430*/  IMAD.WIDE R48, R75, 0x4, R48 ;  /* 0x000000044b307825 */ /* 0x002fca00078e0230 */
[----:B-----5:R1:W5:Y:S01]  /*0440*/  LDG.E R108, desc[UR4][R48.64] ;  /* 0x00000004306c7981 */ /* 0x020362000c1e1900 */
[----:B------:R-:W-:Y:S01]  /*0450*/  MOV R76, UR26 ;  /* 0x0000001a004c7c02 */ /* 0x000fe20008000f00 */
[----:B------:R-:W-:Y:S01]  /*0460*/  BSSY B1, `(.L_x_366) ;  /* 0x00000a4000017945 */ /* 0x000fe20003800000 */
[----:B------:R-:W-:-:S03]  /*0470*/  MOV R52, RZ ;  /* 0x000000ff00347202 */ /* 0x000fc60000000f00 */
        /* <DEDUP_REMOVED lines=15> */
[----:B------:R-:W4:Y:S07]  /*0570*/  LDG.E.64 R80, desc[UR4][R80.64] ;  /* 0x0000000450507981 */ /* 0x000f2e000c1e1b00 */
[----:B------:R-:W0:Y:S01]  /*0580*/  LDC.64 R56, c[0x0][0x2c0] ;  /* 0x0000b000ff387b82 */ /* 0x000e220000000a00 */
[----:B-1----:R-:W-:-:S06]  /*0590*/  IMAD.WIDE R84, R75, 0x4, R50 ;  /* 0x000000044b547825 */ /* 0x002fcc00078e0232 */
[----:B------:R-:W4:Y:S01]  /*05a0*/  LDG.E R84, desc[UR4][R84.64] ;  /* 0x0000000454547981 */ /* 0x000f22000c1e1900 */
[----:B---3--:R-:W-:-:S04]  /*05b0*/  @P0 IADD3 R78, P1, R3, R78, RZ ;  /* 0x0000004e034e0210 */ /* 0x008fc80007f3e0ff */
[----:B------:R-:W-:Y:S02]  /*05c0*/  @P0 IADD3.X R79, R48, R79, RZ, P1, !PT ;  /* 0x0000004f304f0210 */ /* 0x000fe40000ffe4ff */
[----:B------:R-:W-:-:S04]  /*05d0*/  LEA R48, P1, R77, UR10, 0x4 ;  /* 0x0000000a4d307c11 */ /* 0x000fc8000f8220ff */
[----:B------:R-:W3:Y:S01]  /*05e0*/  @P0 LDG.E.64 R78, desc[UR4][R78.64] ;  /* 0x000000044e4e0981 */ /* 0x000ee2000c1e1b00 */
[C---:B------:R-:W-:Y:S01]  /*05f0*/  LEA.HI.X R49, R77.reuse, UR11, RZ, 0x4, P1 ;  /* 0x0000000b4d317c11 */ /* 0x040fe200088f24ff */
[----:B--2---:R-:W-:-:S04]  /*0600*/  IMAD.WIDE.U32 R52, R77, 0x10, R52 ;  /* 0x000000104d347825 */ /* 0x004fc800078e0034 */
[----:B0-----:R-:W-:Y:S01]  /*0610*/  IMAD.WIDE.U32 R56, R77, 0x10, R56 ;  /* 0x000000104d387825 */ /* 0x001fe200078e0038 */
[----:B------:R-:W2:Y:S04]  /*0620*/  LDG.E.128 R48, desc[UR4][R48.64] ;  /* 0x0000000430307981 */ /* 0x000ea8000c1e1d00 */
[----:B------:R-:W2:Y:S04]  /*0630*/  LDG.E.128 R52, desc[UR4][R52.64] ;  /* 0x0000000434347981 */ /* 0x000ea8000c1e1d00 */
[----:B------:R-:W2:Y:S01]  /*0640*/  LDG.E.128 R56, desc[UR4][R56.64] ;  /* 0x0000000438387981 */ /* 0x000ea2000c1e1d00 */
[----:B------:R-:W-:-:S04]  /*0650*/  ISETP.NE.U32.AND P1, PT, RZ, UR8, PT ;  /* 0x00000008ff007c0c */ /* 0x000fc8000bf25070 */
[----:B------:R-:W-:-:S13]  /*0660*/  ISETP.NE.AND.EX P1, PT, RZ, UR9, PT, P1 ;  /* 0x00000009ff007c0c */ /* 0x000fda000bf25310 */
[----:B------:R-:W-:-:S04]  /*0670*/  @P1 LEA R82, P2, R77, UR8, 0x4 ;  /* 0x000000084d521c11 */ /* 0x000fc8000f8420ff */
[----:B------:R-:W-:-:S05]  /*0680*/  @P1 LEA.HI.X R83, R77, UR9, RZ, 0x4, P2 ;  /* 0x000000094d531c11 */ /* 0x000fca00090f24ff */
[----:B------:R0:W5:Y:S01]  /*0690*/  @P1 LDG.E.128 R36, desc[UR4][R82.64] ;  /* 0x0000000452241981 */ /* 0x000162000c1e1d00 */
[----:B------:R-:W-:Y:S02]  /*06a0*/  ISETP.NE.AND P1, PT, R89, RZ, PT ;  /* 0x000000ff5900720c */ /* 0x000fe40003f25270 */
[--C-:B----4-:R-:W-:Y:S02]  /*06b0*/  SHF.R.U32.HI R100, RZ, 0x18, R81.reuse ;  /* 0x00000018ff647819 */ /* 0x110fe40000011651 */
[--C-:B------:R-:W-:Y:S02]  /*06c0*/  SHF.R.U32.HI R101, RZ, 0x10, R81.reuse ;  /* 0x00000010ff657819 */ /* 0x100fe40000011651 */
[--C-:B------:R-:W-:Y:S02]  /*06d0*/  SHF.R.U32.HI R102, RZ, 0x8, R81.reuse ;  /* 0x00000008ff667819 */ /* 0x100fe40000011651 */
[----:B------:R-:W-:Y:S02]  /*06e0*/  MOV R103, R81 ;  /* 0x0000005100677202 */ /* 0x000fe40000000f00 */
[----:B------:R-:W-:-:S02]  /*06f0*/  SHF.R.U64 R104, R80, 0x18, R81 ;  /* 0x0000001850687819 */ /* 0x000fc40000001251 */
[C-C-:B------:R-:W-:Y:S02]  /*0700*/  SHF.R.U64 R105, R80.reuse, 0x10, R81.reuse ;  /* 0x0000001050697819 */ /* 0x140fe40000001251 */
[----:B------:R-:W-:Y:S02]  /*0710*/  SHF.R.U64 R106, R80, 0x8, R81 ;  /* 0x00000008506a7819 */ /* 0x000fe40000001251 */
[----:B------:R-:W-:Y:S02]  /*0720*/  MOV R107, R80 ;  /* 0x00000050006b7202 */ /* 0x000fe40000000f00 */
[C-C-:B---3--:R-:W-:Y:S02]  /*0730*/  @P0 SHF.R.U64 R3, R78.reuse, 0x8, R79.reuse ;  /* 0x000000084e030819 */ /* 0x148fe4000000124f */
[C-C-:B------:R-:W-:Y:S02]  /*0740*/  @P0 SHF.R.U64 R80, R78.reuse, 0x10, R79.reuse ;  /* 0x000000104e500819 */ /* 0x140fe4000000124f */
[----:B------:R-:W-:-:S02]  /*0750*/  @P0 SHF.R.U64 R81, R78, 0x18, R79 ;  /* 0x000000184e510819 */ /* 0x000fc4000000124f */
[----:B------:R-:W-:Y:S02]  /*0760*/  @P0 PRMT R91, R78, 0x7610, R91 ;  /* 0x000076104e5b0816 */ /* 0x000fe4000000005b */
[----:B------:R-:W-:Y:S02]  /*0770*/  @P0 PRMT R93, R3, 0x7610, R93 ;  /* 0x00007610035d0816 */ /* 0x000fe4000000005d */
[----:B------:R-:W-:Y:S02]  /*0780*/  @P0 PRMT R96, R79, 0x7610, R96 ;  /* 0x000076104f600816 */ /* 0x000fe40000000060 */
[--C-:B------:R-:W-:Y:S02]  /*0790*/  @P0 SHF.R.U32.HI R3, RZ, 0x8, R79.reuse ;  /* 0x00000008ff030819 */ /* 0x100fe4000001164f */
[--C-:B------:R-:W-:Y:S02]  /*07a0*/  @P0 SHF.R.U32.HI R78, RZ, 0x10, R79.reuse ;  /* 0x00000010ff4e0819 */ /* 0x100fe4000001164f */
[----:B------:R-:W-:Y:S01]  /*07b0*/  @P0 SHF.R.U32.HI R79, RZ, 0x18, R79 ;  /* 0x00000018ff4f0819 */ /* 0x000fe2000001164f */
[--C-:B--2---:R-:W-:Y:S01]  /*07c0*/  HADD2.F32 R87, -RZ, R49.reuse.H0_H0 ;  /* 0x20000031ff577230 */ /* 0x104fe20000004100 */
[----:B------:R-:W-:Y:S01]  /*07d0*/  @P0 PRMT R95, R81, 0x7610, R95 ;  /* 0x00007610515f0816 */ /* 0x000fe2000000005f */
[----:B------:R-:W-:Y:S01]  /*07e0*/  HADD2.F32 R81, -RZ, R49.H1_H1 ;  /* 0x30000031ff517230 */ /* 0x000fe20000004100 */
[----:B------:R-:W-:Y:S01]  /*07f0*/  @P0 PRMT R97, R3, 0x7610, R97 ;  /* 0x0000761003610816 */ /* 0x000fe20000000061 */
[----:B------:R-:W-:Y:S01]  /*0800*/  HADD2.F32 R3, -RZ, R48.H0_H0 ;  /* 0x20000030ff037230 */ /* 0x000fe20000004100 */
[----:B------:R-:W-:-:S02]  /*0810*/  @P0 PRMT R98, R78, 0x7610, R98 ;  /* 0x000076104e620816 */ /* 0x000fc40000000062 */
[----:B------:R-:W-:Y:S01]  /*0820*/  @P0 PRMT R99, R79, 0x7610, R99 ;  /* 0x000076104f630816 */ /* 0x000fe20000000063 */
[----:B------:R-:W-:Y:S01]  /*0830*/  HADD2.F32 R79, -RZ, R48.H1_H1 ;  /* 0x30000030ff4f7230 */ /* 0x000fe20000004100 */
[----:B------:R-:W-:Y:S01]  /*0840*/  FSEL R78, R84, RZ, !P1 ;  /* 0x000000ff544e7208 */ /* 0x000fe20004800000 */
[--C-:B------:R-:W-:Y:S02]  /*0850*/  HADD2.F32 R49, -RZ, R51.reuse.H0_H0 ;  /* 0x20000033ff317230 */ /* 0x100fe40000004100 */
[--C-:B0-----:R-:W-:Y:S02]  /*0860*/  HADD2.F32 R83, -RZ, R50.reuse.H0_H0 ;  /* 0x20000032ff537230 */ /* 0x101fe40000004100 */
[----:B------:R-:W-:Y:S02]  /*0870*/  HADD2.F32 R109, -RZ, R50.H1_H1 ;  /* 0x30000032ff6d7230 */ /* 0x000fe40000004100 */
[----:B------:R-:W-:Y:S02]  /*0880*/  HADD2.F32 R51, -RZ, R51.H1_H1 ;  /* 0x30000033ff337230 */ /* 0x000fe40000004100 */
[----:B------:R-:W-:Y:S01]  /*0890*/  FADD.FTZ R3, R3, -R78 ;  /* 0x8000004e03037221 */ /* 0x000fe20000010000 */
[----:B------:R-:W-:-:S02]  /*08a0*/  HADD2.F32 R82, -RZ, R53.H0_H0 ;  /* 0x20000035ff527230 */ /* 0x000fc40000004100 */
[----:B------:R-:W-:Y:S01]  /*08b0*/  FADD.FTZ R113, -R78, R79 ;  /* 0x0000004f4e717221 */ /* 0x000fe20000010100 */
[----:B------:R-:W-:Y:S02]  /*08c0*/  HADD2.F32 R112, -RZ, R53.H1_H1 ;  /* 0x30000035ff707230 */ /* 0x000fe40000004100 */
[----:B------:R-:W-:Y:S01]  /*08d0*/  HADD2.F32 R50, -RZ, R56.H0_H0 ;  /* 0x20000038ff327230 */ /* 0x000fe20000004100 */
[----:B------:R-:W-:Y:S01]  /*08e0*/  @P0 PRMT R94, R80, 0x7610, R94 ;  /* 0x00007610505e0816 */ /* 0x000fe2000000005e */
[----:B------:R-:W-:Y:S02]  /*08f0*/  HADD2.F32 R53, -RZ, R57.H0_H0 ;  /* 0x20000039ff357230 */ /* 0x000fe40000004100 */
[C---:B------:R-:W-:Y:S01]  /*0900*/  FADD.FTZ R79, -R78.reuse, R49 ;  /* 0x000000314e4f7221 */ /* 0x040fe20000010100 */
[C---:B------:R-:W-:Y:S01]  /*0910*/  FADD.FTZ R87, -R78.reuse, R87 ;  /* 0x000000574e577221 */ /* 0x040fe20000010100 */
[C---:B------:R-:W-:Y:S01]  /*0920*/  FADD.FTZ R81, -R78.reuse, R81 ;  /* 0x000000514e517221 */ /* 0x040fe20000010100 */
[C---:B------:R-:W-:Y:S01]  /*0930*/  FADD.FTZ R83, -R78.reuse, R83 ;  /* 0x000000534e537221 */ /* 0x040fe20000010100 */
[C---:B------:R-:W-:Y:S01]  /*0940*/  FADD.FTZ R109, -R78.reuse, R109 ;  /* 0x0000006d4e6d7221 */ /* 0x040fe20000010100 */
[----:B------:R-:W-:Y:S01]  /*0950*/  FADD.FTZ R49, -R78, R51 ;  /* 0x000000334e317221 */ /* 0x000fe20000010100 */
[----:B------:R-:W-:-:S02]  /*0960*/  HADD2.F32 R85, -RZ, R52.H0_H0 ;  /* 0x20000034ff557230 */ /* 0x000fc40000004100 */
[----:B------:R-:W-:Y:S02]  /*0970*/  HADD2.F32 R80, -RZ, R52.H1_H1 ;  /* 0x30000034ff507230 */ /* 0x000fe40000004100 */
[----:B-----5:R-:W-:Y:S01]  /*0980*/  FMUL.FTZ R3, R108, R3 ;  /* 0x000000036c037220 */ /* 0x020fe20000410000 */
[--C-:B------:R-:W-:Y:S02]  /*0990*/  HADD2.F32 R78, -RZ, R54.reuse.H0_H0 ;  /* 0x20000036ff4e7230 */ /* 0x100fe40000004100 */
[----:B------:R-:W-:Y:S02]  /*09a0*/  HADD2.F32 R111, -RZ, R54.H1_H1 ;  /* 0x30000036ff6f7230 */ /* 0x000fe40000004100 */
[----:B------:R-:W-:Y:S02]  /*09b0*/  HADD2.F32 R110, -RZ, R57.H1_H1 ;  /* 0x30000039ff6e7230 */ /* 0x000fe40000004100 */
[--C-:B------:R-:W-:Y:S02]  /*09c0*/  HADD2.F32 R51, -RZ, R59.reuse.H0_H0 ;  /* 0x2000003bff337230 */ /* 0x100fe40000004100 */
[----:B------:R-:W-:-:S02]  /*09d0*/  HADD2.F32 R52, -RZ, R59.H1_H1 ;  /* 0x3000003bff347230 */ /* 0x000fc40000004100 */
[----:B------:R-:W-:Y:S01]  /*09e0*/  FMUL.FTZ R59, R67, R50 ;  /* 0x00000032433b7220 */ /* 0x000fe20000410000 */
[--C-:B------:R-:W-:Y:S02]  /*09f0*/  HADD2.F32 R57, -RZ, R58.reuse.H0_H0 ;  /* 0x2000003aff397230 */ /* 0x100fe40000004100 */
[----:B------:R-:W-:Y:S02]  /*0a00*/  HADD2.F32 R54, -RZ, R58.H1_H1 ;  /* 0x3000003aff367230 */ /* 0x000fe40000004100 */
[----:B------:R-:W-:Y:S01]  /*0a10*/  FMUL.FTZ R58, R69, R53 ;  /* 0x00000035453a7220 */ /* 0x000fe20000410000 */
[----:B------:R-:W-:Y:S02]  /*0a20*/  HADD2.F32 R56, -RZ, R56.H1_H1 ;  /* 0x30000038ff387230 */ /* 0x000fe40000004100 */
[----:B------:R-:W-:Y:S01]  /*0a30*/  FADD.FTZ R12, R12, R85 ;  /* 0x000000550c0c7221 */ /* 0x000fe20000010000 */
[-C--:B------:R-:W-:Y:S01]  /*0a40*/  FFMA.FTZ R92, R2, R85.reuse, R59 ;  /* 0x00000055025c7223 */ /* 0x080fe2000001003b */
[----:B------:R-:W-:Y:S01]  /*0a50*/  FFMA.FTZ R4, R3, R85, R4 ;  /* 0x0000005503047223 */ /* 0x000fe20000010004 */
[----:B------:R-:W-:Y:S01]  /*0a60*/  FMUL.FTZ R59, R70, R110 ;  /* 0x0000006e463b7220 */ /* 0x000fe20000410000 */
[----:B------:R-:W-:Y:S01]  /*0a70*/  FFMA.FTZ R85, R61, R82, R58 ;  /* 0x000000523d557223 */ /* 0x000fe2000001003a */
[----:B------:R-:W-:Y:S01]  /*0a80*/  FMUL.FTZ R58, R71, R57 ;  /* 0x00000039473a7220 */ /* 0x000fe20000410000 */
[C---:B------:R-:W-:Y:S01]  /*0a90*/  FMUL.FTZ R83, R108.reuse, R83 ;  /* 0x000000536c537220 */ /* 0x040fe20000410000 */
[----:B------:R-:W-:Y:S01]  /*0aa0*/  FMUL.FTZ R87, R108, R87 ;  /* 0x000000576c577220 */ /* 0x000fe20000410000 */
[----:B------:R-:W-:Y:S01]  /*0ab0*/  FMUL.FTZ R115, R68, R56 ;  /* 0x0000003844737220 */ /* 0x000fe20000410000 */
[C---:B------:R-:W-:Y:S01]  /*0ac0*/  FMUL.FTZ R90, R108.reuse, R113 ;  /* 0x000000716c5a7220 */ /* 0x040fe20000410000 */
[----:B------:R-:W-:Y:S01]  /*0ad0*/  FMUL.FTZ R86, R108, R81 ;  /* 0x000000516c567220 */ /* 0x000fe20000410000 */
[----:B------:R-:W-:Y:S01]  /*0ae0*/  FFMA.FTZ R84, R62, R112, R59 ;  /* 0x000000703e547223 */ /* 0x000fe2000001003b */
[----:B------:R-:W-:-:S02]  /*0af0*/  HADD2.F32 R48, -RZ, R55.H0_H0 ;  /* 0x20000037ff307230 */ /* 0x000fc40000004100 */
[----:B------:R-:W-:Y:S01]  /*0b00*/  FMUL.FTZ R59, R72, R54 ;  /* 0x00000036483b7220 */ /* 0x000fe20000410000 */
[----:B------:R-:W-:Y:S01]  /*0b10*/  FADD.FTZ R32, R32, R78 ;  /* 0x0000004e20207221 */ /* 0x000fe20000010000 */
[-C--:B------:R-:W-:Y:S01]  /*0b20*/  FFMA.FTZ R81, R63, R78.reuse, R58 ;  /* 0x0000004e3f517223 */ /* 0x080fe2000001003a */
[----:B------:R-:W-:Y:S01]  /*0b30*/  FFMA.FTZ R8, R83, R78, R8 ;  /* 0x0000004e53087223 */ /* 0x000fe20000010008 */
[----:B------:R-:W-:Y:S01]  /*0b40*/  FMUL.FTZ R58, R73, R51 ;  /* 0x00000033493a7220 */ /* 0x000fe20000410000 */
[C---:B------:R-:W-:Y:S01]  /*0b50*/  FMUL.FTZ R79, R108.reuse, R79 ;  /* 0x0000004f6c4f7220 */ /* 0x040fe20000410000 */
[----:B------:R-:W-:Y:S01]  /*0b60*/  FMUL.FTZ R78, R108, R49 ;  /* 0x000000316c4e7220 */ /* 0x000fe20000410000 */
[----:B------:R-:W-:Y:S01]  /*0b70*/  FADD.FTZ R22, R22, R53 ;  /* 0x0000003516167221 */ /* 0x000fe20000010000 */
[----:B------:R-:W-:Y:S01]  /*0b80*/  FFMA.FTZ R30, R87, R53, R30 ;  /* 0x00000035571e7223 */ /* 0x000fe2000001001e */
[----:B------:R-:W-:Y:S01]  /*0b90*/  FFMA.FTZ R88, R60, R80, R115 ;  /* 0x000000503c587223 */ /* 0x000fe20000010073 */
[----:B------:R-:W-:Y:S01]  /*0ba0*/  FADD.FTZ R49, RZ, R92 ;  /* 0x0000005cff317221 */ /* 0x000fe20000010000 */
[----:B------:R-:W-:Y:S01]  /*0bb0*/  FFMA.FTZ R53, R3, R92, RZ ;  /* 0x0000005c03357223 */ /* 0x000fe200000100ff */
[----:B------:R-:W-:Y:S01]  /*0bc0*/  FADD.FTZ R13, R13, R80 ;  /* 0x000000500d0d7221 */ /* 0x000fe20000010000 */
[----:B------:R-:W-:Y:S01]  /*0bd0*/  FFMA.FTZ R5, R90, R80, R5 ;  /* 0x000000505a057223 */ /* 0x000fe20000010005 */
[----:B------:R-:W-:Y:S01]  /*0be0*/  FFMA.FTZ R80, R64, R111, R59 ;  /* 0x0000006f40507223 */ /* 0x000fe2000001003b */
[----:B------:R-:W-:Y:S01]  /*0bf0*/  FADD.FTZ R34, R34, R48 ;  /* 0x0000003022227221 */ /* 0x000fe20000010000 */
[-C--:B------:R-:W-:Y:S01]  /*0c00*/  FFMA.FTZ R59, R65, R48.reuse, R58 ;  /* 0x00000030413b7223 */ /* 0x080fe2000001003a */
        /* <DEDUP_REMOVED lines=10> */
[----:B------:R-:W-:Y:S01]  /*0cb0*/  FFMA.FTZ R50, R86, R84, R51 ;  /* 0x0000005456327223 */ /* 0x000fe20000010033 */
[----:B------:R-:W-:Y:S01]  /*0cc0*/  FADD.FTZ R14, R14, R82 ;  /* 0x000000520e0e7221 */ /* 0x000fe20000010000 */
[----:B------:R-:W-:Y:S01]  /*0cd0*/  FFMA.FTZ R6, R87, R82, R6 ;  /* 0x0000005257067223 */ /* 0x000fe20000010006 */
[----:B------:R-:W-:Y:S01]  /*0ce0*/  FMUL.FTZ R82, R108, R109 ;  /* 0x0000006d6c527220 */ /* 0x000fe20000410000 */
[----:B------:R-:W-:Y:S01]  /*0cf0*/  FADD.FTZ R49, R48, R81 ;  /* 0x0000005130317221 */ /* 0x000fe20000010000 */
[----:B------:R-:W-:Y:S01]  /*0d00*/  FFMA.FTZ R51, R83, R81, R50 ;  /* 0x0000005153337223 */ /* 0x000fe20000010032 */
[----:B------:R-:W-:Y:S02]  /*0d10*/  HADD2.F32 R55, -RZ, R55.H1_H1 ;  /* 0x30000037ff377230 */ /* 0x000fe40000004100 */
[----:B------:R-:W-:Y:S01]  /*0d20*/  FMUL.FTZ R109, R74, R52 ;  /* 0x000000344a6d7220 */ /* 0x000fe20000410000 */
[----:B------:R-:W-:Y:S01]  /*0d30*/  FADD.FTZ R48, R49, R80 ;  /* 0x0000005031307221 */ /* 0x000fe20000010000 */
[----:B------:R-:W-:-:S02]  /*0d40*/  FFMA.FTZ R50, R82, R80, R51 ;  /* 0x0000005052327223 */ /* 0x000fc40000010033 */
        /* <DEDUP_REMOVED lines=21> */
.L_x_367:
[----:B------:R-:W-:Y:S05]  /*0ea0*/  BSYNC B1 ;  /* 0x0000000000017941 */ /* 0x000fea0003800000 */
.L_x_366:
        /* <DEDUP_REMOVED lines=20> */
.L_x_385:
        /* <DEDUP_REMOVED lines=9> */
[----:B-1----:R-:W-:Y:S02]  /*1080*/  FSEL R52, R49, RZ, !P1 ;  /* 0x000000ff31347208 */ /* 0x002fe40004800000 */
[----:B------:R-:W-:Y:S02]  /*1090*/  ISETP.NE.AND.EX P2, PT, RZ, UR9, PT, P0 ;  /* 0x00000009ff007c0c */ /* 0x000fe4000bf45300 */
[----:B------:R-:W-:Y:S01]  /*10a0*/  ISETP.NE.U32.AND P1, PT, RZ, UR16, PT ;  /* 0x00000010ff007c0c */ /* 0x000fe2000bf25070 */
[-CC-:B------:R-:W-:Y:S01]  /*10b0*/  FFMA.FTZ R49, R3, R115.reuse, R52.reuse ;  /* 0x0000007303317223 */ /* 0x180fe20000010034 */
[-CC-:B------:R-:W-:Y:S01]  /*10c0*/  FFMA.FTZ R57, R86, R115.reuse, R52.reuse ;  /* 0x0000007356397223 */ /* 0x180fe20000010034 */
[-CC-:B------:R-:W-:Y:S01]  /*10d0*/  FFMA.FTZ R51, R90, R115.reuse, R52.reuse ;  /* 0x000000735a337223 */ /* 0x180fe20000010034 */
[-CC-:B------:R-:W-:Y:S01]  /*10e0*/  FFMA.FTZ R48, R87, R115.reuse, R52.reuse ;  /* 0x0000007357307223 */ /* 0x180fe20000010034 */
[----:B------:R-:W-:Y:S01]  /*10f0*/  FADD.FTZ R49, R92, -R49 ;  /* 0x800000315c317221 */ /* 0x000fe20000010000 */
[----:B------:R-:W-:Y:S01]  /*1100*/  FADD.FTZ R57, R84, -R57 ;  /* 0x8000003954397221 */ /* 0x000fe20000010000 */
[----:B------:R-:W-:Y:S01]  /*1110*/  FFMA.FTZ R54, R79, R115, R52 ;  /* 0x000000734f367223 */ /* 0x000fe20000010034 */
[----:B------:R-:W-:Y:S01]  /*1120*/  FADD.FTZ R53, R88, -R51 ;  /* 0x8000003358357221 */ /* 0x000fe20000010000 */
[----:B------:R-:W-:Y:S01]  /*1130*/  FADD.FTZ R55, R85, -R48 ;  /* 0x8000003055377221 */ /* 0x000fe20000010000 */
[----:B------:R-:W-:Y:S01]  /*1140*/  ISETP.NE.U32.AND P0, PT, RZ, UR12, PT ;  /* 0x0000000cff007c0c */ /* 0x000fe2000bf05070 */
[----:B-----5:R-:W-:Y:S01]  /*1150*/  FMUL.FTZ R51, R108, R49 ;  /* 0x000000316c337220 */ /* 0x020fe20000410000 */
[-CC-:B------:R-:W-:Y:S01]  /*1160*/  FFMA.FTZ R50, R83, R115.reuse, R52.reuse ;  /* 0x0000007353327223 */ /* 0x180fe20000010034 */
[----:B------:R-:W-:Y:S01]  /*1170*/  FFMA.FTZ R111, R82, R115, R52 ;  /* 0x00000073526f7223 */ /* 0x000fe20000010034 */
[----:B------:R-:W-:Y:S01]  /*1180*/  FMUL.FTZ R49, R108, R57 ;  /* 0x000000396c317220 */ /* 0x000fe20000410000 */
[----:B------:R-:W-:Y:S01]  /*1190*/  ISETP.NE.AND.EX P1, PT, RZ, UR17, PT, P1 ;  /* 0x00000011ff007c0c */ /* 0x000fe2000bf25310 */
[----:B------:R-:W-:Y:S01]  /*11a0*/  FADD.FTZ R113, R59, -R54 ;  /* 0x800000363b717221 */ /* 0x000fe20000010000 */
[----:B------:R-:W-:-:S02]  /*11b0*/  @P2 HADD2.F32 R57, -RZ, R37.H0_H0 ;  /* 0x20000025ff392230 */ /* 0x000fc40000004100 */
[----:B------:R-:W-:Y:S01]  /*11c0*/  FFMA.FTZ R115, R78, R115, R52 ;  /* 0x000000734e737223 */ /* 0x000fe20000010034 */
[C---:B------:R-:W-:Y:S01]  /*11d0*/  FMUL.FTZ R54, R108.reuse, R53 ;  /* 0x000000356c367220 */ /* 0x040fe20000410000 */
[----:B------:R-:W-:Y:S01]  /*11e0*/  FMUL.FTZ R48, R108, R55 ;  /* 0x000000376c307220 */ /* 0x000fe20000410000 */
[----:B------:R-:W-:Y:S01]  /*11f0*/  ISETP.NE.AND.EX P0, PT, RZ, UR13, PT, P0 ;  /* 0x0000000dff007c0c */ /* 0x000fe2000bf05300 */
[--C-:B------:R-:W-:Y:S02]  /*1200*/  @P2 HADD2.F32 R52, -RZ, R36.reuse.H0_H0 ;  /* 0x20000024ff342230 */ /* 0x100fe40000004100 */
[----:B------:R-:W-:Y:S01]  /*1210*/  FADD.FTZ R109, R81, -R50 ;  /* 0x80000032516d7221 */ /* 0x000fe20000010000 */
[----:B------:R-:W-:Y:S02]  /*1220*/  @P2 HADD2.F32 R53, -RZ, R36.H1_H1 ;  /* 0x30000024ff352230 */ /* 0x000fe40000004100 */
[----:B------:R-:W-:Y:S01]  /*1230*/  FADD.FTZ R111, R80, -R111 ;  /* 0x8000006f506f7221 */ /* 0x000fe20000010000 */
[----:B------:R-:W-:Y:S01]  /*1240*/  FADD.FTZ R115, R58, -R115 ;  /* 0x800000733a737221 */ /* 0x000fe20000010000 */
[----:B------:R-:W-:Y:S01]  /*1250*/  @P2 FADD.FTZ R48, R48, R57 ;  /* 0x0000003930302221 */ /* 0x000fe20000010000 */
[----:B------:R-:W-:-:S02]  /*1260*/  @P2 HADD2.F32 R57, -RZ, R38.H1_H1 ;  /* 0x30000026ff392230 */ /* 0x000fc40000004100 */
[C---:B------:R-:W-:Y:S01]  /*1270*/  FMUL.FTZ R56, R108.reuse, R109 ;  /* 0x0000006d6c387220 */ /* 0x040fe20000410000 */
[----:B------:R-:W-:Y:S01]  /*1280*/  FMUL.FTZ R50, R108, R111 ;  /* 0x0000006f6c327220 */ /* 0x000fe20000410000 */
[----:B------:R-:W-:Y:S01]  /*1290*/  @P2 FADD.FTZ R51, R51, R52 ;  /* 0x0000003433332221 */ /* 0x000fe20000010000 */
[----:B------:R-:W-:Y:S01]  /*12a0*/  @P2 FADD.FTZ R54, R54, R53 ;  /* 0x0000003536362221 */ /* 0x000fe20000010000 */
[C---:B------:R-:W-:Y:S01]  /*12b0*/  FMUL.FTZ R55, R108.reuse, R113 ;  /* 0x000000716c377220 */ /* 0x040fe20000410000 */
[----:B------:R-:W-:Y:S02]  /*12c0*/  @P2 HADD2.F32 R52, -RZ, R37.H1_H1 ;  /* 0x30000025ff342230 */ /* 0x000fe40000004100 */
[----:B------:R-:W-:Y:S01]  /*12d0*/  FMUL.FTZ R108, R108, R115 ;  /* 0x000000736c6c7220 */ /* 0x000fe20000410000 */
[----:B------:R-:W-:Y:S02]  /*12e0*/  @P2 HADD2.F32 R53, -RZ, R38.H0_H0 ;  /* 0x20000026ff352230 */ /* 0x000fe40000004100 */
[----:B------:R-:W-:Y:S01]  /*12f0*/  @P2 FADD.FTZ R50, R50, R57 ;  /* 0x0000003932322221 */ /* 0x000fe20000010000 */
[--C-:B------:R-:W-:Y:S01]  /*1300*/  @P2 HADD2.F32 R110, -RZ, R39.reuse.H0_H0 ;  /* 0x20000027ff6e2230 */ /* 0x100fe20000004100 */
[----:B------:R-:W-:Y:S01]  /*1310*/  @P1 F2FP.F16.F32.PACK_AB R57, RZ, R51 ;  /* 0x00000033ff39123e */ /* 0x000fe200000000ff */
[----:B------:R-:W-:-:S02]  /*1320*/  @P2 HADD2.F32 R109, -RZ, R39.H1_H1 ;  /* 0x30000027ff6d2230 */ /* 0x000fc40000004100 */
[----:B------:R-:W-:Y:S01]  /*1330*/  @P2 FADD.FTZ R49, R49, R52 ;  /* 0x0000003431312221 */ /* 0x000fe20000010000 */
[----:B------:R-:W-:Y:S01]  /*1340*/  @P2 FADD.FTZ R56, R56, R53 ;  /* 0x0000003538382221 */ /* 0x000fe20000010000 */
[----:B------:R-:W-:Y:S01]  /*1350*/  @P2 FADD.FTZ R55, R55, R110 ;  /* 0x0000006e37372221 */ /* 0x000fe20000010000 */
[----:B------:R-:W-:Y:S01]  /*1360*/  FMUL.FTZ R51, R51, UR15 ;  /* 0x0000000f33337c20 */ /* 0x000fe20008410000 */
[----:B------:R-:W-:Y:S01]  /*1370*/  @P2 FADD.FTZ R108, R108, R109 ;  /* 0x0000006d6c6c2221 */ /* 0x000fe20000010000 */
[----:B------:R-:W-:Y:S01]  /*1380*/  @P0 LOP3.LUT P2, RZ, R91, 0xff, RZ, 0xc0, !PT ;  /* 0x000000ff5bff0812 */ /* 0x000fe2000784c0ff */
[----:B------:R-:W-:Y:S01]  /*1390*/  FMUL.FTZ R117, R55, UR15 ;  /* 0x0000000f37757c20 */ /* 0x000fe20008410000 */
[----:B------:R-:W-:Y:S01]  /*13a0*/  @P1 F2FP.F16.F32.PACK_AB R52, RZ, R54 ;  /* 0x00000036ff34123e */ /* 0x000fe200000000ff */
[----:B------:R-:W-:Y:S01]  /*13b0*/  FMUL.FTZ R54, R54, UR15 ;  /* 0x0000000f36367c20 */ /* 0x000fe20008410000 */
[----:B------:R-:W-:Y:S01]  /*13c0*/  @P1 F2FP.F16.F32.PACK_AB R114, RZ, R55 ;  /* 0x00000037ff72123e */ /* 0x000fe200000000ff */
[----:B------:R-:W-:Y:S01]  /*13d0*/  FMUL.FTZ R119, R108, UR15 ;  /* 0x0000000f6c777c20 */ /* 0x000fe20008410000 */
[----:B------:R-:W-:-:S02]  /*13e0*/  @P0 FSEL R112, R51, RZ, P2 ;  /* 0x000000ff33700208 */ /* 0x000fc40001000000 */
[----:B------:R-:W-:Y:S01]  /*13f0*/  @P1 F2FP.F16.F32.PACK_AB R113, RZ, R56 ;  /* 0x00000038ff71123e */ /* 0x000fe200000000ff */
[----:B------:R-:W-:Y:S01]  /*1400*/  FMUL.FTZ R56, R56, UR15 ;  /* 0x0000000f38387c20 */ /* 0x000fe20008410000 */
[----:B------:R-:W-:Y:S02]  /*1410*/  @P0 LOP3.LUT P2, RZ, R93, 0xff, RZ, 0xc0, !PT ;  /* 0x000000ff5dff0812 */ /* 0x000fe4000784c0ff */
[----:B------:R-:W-:Y:S01]  /*1420*/  @P1 F2FP.F16.F32.PACK_AB R53, RZ, R49 ;  /* 0x00000031ff35123e */ /* 0x000fe200000000ff */
[----:B------:R-:W-:Y:S01]  /*1430*/  FMUL.FTZ R49, R49, UR15 ;  /* 0x0000000f31317c20 */ /* 0x000fe20008410000 */
[----:B------:R-:W-:Y:S02]  /*1440*/  @P0 LOP3.LUT P6, RZ, R96, 0xff, RZ, 0xc0, !PT ;  /* 0x000000ff60ff0812 */ /* 0x000fe400078cc0ff */
[----:B------:R-:W-:Y:S02]  /*1450*/  @P1 PRMT R43, R114, 0x7610, R43 ;  /* 0x00007610722b1816 */ /* 0x000fe4000000002b */
[----:B------:R-:W-:-:S02]  /*1460*/  @P0 LOP3.LUT P5, RZ, R95, 0xff, RZ, 0xc0, !PT ;  /* 0x000000ff5fff0812 */ /* 0x000fc400078ac0ff */
[----:B------:R-:W-:Y:S02]  /*1470*/  @P0 FSEL R114, R54, RZ, P2 ;  /* 0x000000ff36720208 */ /* 0x000fe40001000000 */
[----:B------:R-:W-:Y:S02]  /*1480*/  ISETP.NE.U32.AND P2, PT, RZ, UR16, PT ;  /* 0x00000010ff007c0c */ /* 0x000fe4000bf45070 */
[----:B------:R-:W-:Y:S01]  /*1490*/  @P1 F2FP.F16.F32.PACK_AB R109, RZ, R48 ;  /* 0x00000030ff6d123e */ /* 0x000fe200000000ff */
        /* <DEDUP_REMOVED lines=10> */
[----:B------:R-:W-:-:S02]  /*1540*/  @P1 F2FP.F16.F32.PACK_AB R110, RZ, R50 ;  /* 0x00000032ff6e123e */ /* 0x000fc400000000ff */
[----:B------:R-:W-:Y:S02]  /*1550*/  @P0 FSEL R118, R117, RZ, P6 ;  /* 0x000000ff75760208 */ /* 0x000fe40003000000 */
[----:B------:R-:W-:Y:S02]  /*1560*/  @P0 FSEL R116, R48, RZ, P4 ;  /* 0x000000ff30740208 */ /* 0x000fe40002000000 */
[----:B------:R-:W-:Y:S02]  /*1570*/  @P0 FSEL R50, R57, RZ, P5 ;  /* 0x000000ff39320208 */ /* 0x000fe40002800000 */
[----:B------:R-:W-:Y:S02]  /*1580*/  LOP3.LUT P6, RZ, R102, 0xff, RZ, 0xc0, !PT ;  /* 0x000000ff66ff7812 */ /* 0x000fe400078cc0ff */
[----:B------:R-:W-:Y:S02]  /*1590*/  LOP3.LUT P4, RZ, R103, 0xff, RZ, 0xc0, !PT ;  /* 0x000000ff67ff7812 */ /* 0x000fe4000788c0ff */
[----:B------:R-:W-:-:S02]  /*15a0*/  @P1 F2FP.F16.F32.PACK_AB R111, RZ, R108 ;  /* 0x0000006cff6f123e */ /* 0x000fc400000000ff */
[----:B------:R-:W-:Y:S02]  /*15b0*/  @P0 F2FP.F16.F32.PACK_AB R108, RZ, R50 ;  /* 0x00000032ff6c023e */ /* 0x000fe400000000ff */
[----:B------:R-:W-:Y:S02]  /*15c0*/  FSEL R57, R57, RZ, P6 ;  /* 0x000000ff39397208 */ /* 0x000fe40003000000 */
[----:B------:R-:W-:Y:S02]  /*15d0*/  FSEL R50, R56, RZ, P4 ;  /* 0x000000ff38327208 */ /* 0x000fe40002000000 */
[----:B------:R-:W-:Y:S02]  /*15e0*/  LOP3.LUT P6, RZ, R106, 0xff, RZ, 0xc0, !PT ;  /* 0x000000ff6aff7812 */ /* 0x000fe400078cc0ff */
[----:B------:R-:W-:Y:S02]  /*15f0*/  F2FP.F16.F32.PACK_AB R50, R57, R50 ;  /* 0x000000323932723e */ /* 0x000fe400000000ff */
        /* <DEDUP_REMOVED lines=13> */
[----:B------:R-:W-:Y:S01]  /*16d0*/  @P0 F2FP.F16.F32.PACK_AB R112, RZ, R112 ;  /* 0x00000070ff70023e */ /* 0x000fe200000000ff */
[----:B0-----:R-:W-:Y:S01]  /*16e0*/  @P2 IMAD.WIDE.U32 R56, R77, 0x10, R56 ;  /* 0x000000104d382825 */ /* 0x001fe200078e0038 */
[----:B------:R-:W-:-:S02]  /*16f0*/  @P0 F2FP.F16.F32.PACK_AB R116, RZ, R116 ;  /* 0x00000074ff74023e */ /* 0x000fc400000000ff */
[----:B------:R-:W-:Y:S02]  /*1700*/  @P0 F2FP.F16.F32.PACK_AB R115, RZ, R115 ;  /* 0x00000073ff73023e */ /* 0x000fe400000000ff */
[----:B------:R-:W-:Y:S02]  /*1710*/  @P0 F2FP.F16.F32.PACK_AB R118, RZ, R118 ;  /* 0x00000076ff76023e */ /* 0x000fe400000000ff */
        /* <DEDUP_REMOVED lines=8> */
[----:B------:R-:W-:Y:S02]  /*17a0*/  @P0 F2FP.F16.F32.PACK_AB R114, RZ, R114 ;  /* 0x00000072ff72023e */ /* 0x000fe400000000ff */
[----:B------:R-:W-:Y:S01]  /*17b0*/  @P0 F2FP.F16.F32.PACK_AB R113, RZ, R113 ;  /* 0x00000071ff71023e */ /* 0x000fe200000000ff */
[----:B------:R2:W-:Y:S01]  /*17c0*/  @P2 STG.E.128 desc[UR4][R56.64], R40 ;  /* 0x0000002838002986 */ /* 0x0005e2000c101d04 */
[----:B------:R-:W-:-:S02]  /*17d0*/  @P0 F2FP.F16.F32.PACK_AB R109, RZ, R109 ;  /* 0x0000006dff6d023e */ /* 0x000fc400000000ff */
[----:B------:R-:W-:Y:S02]  /*17e0*/  @P0 PRMT R44, R112, 0x7610, R44 ;  /* 0x00007610702c0816 */ /* 0x000fe4000000002c */
[----:B------:R-:W-:Y:S02]  /*17f0*/  @P0 PRMT R45, R116, 0x7610, R45 ;  /* 0x00007610742d0816 */ /* 0x000fe4000000002d */
[----:B------:R-:W-:Y:S02]  /*1800*/  @P0 PRMT R46, R115, 0x7610, R46 ;  /* 0x00007610732e0816 */ /* 0x000fe4000000002e */
[----:B------:R-:W-:Y:S02]  /*1810*/  @P0 PRMT R47, R118, 0x7610, R47 ;  /* 0x00007610762f0816 */ /* 0x000fe4000000002f */
[----:B------:R-:W-:Y:S02]  /*1820*/  @P0 LEA R52, P1, R77, UR12, 0x4 ;  /* 0x0000000c4d340c11 */ /* 0x000fe4000f8220ff */
[----:B------:R-:W-:-:S02]  /*1830*/  F2FP.F16.F32.PACK_AB R49, R49, R48 ;  /* 0x000000303131723e */ /* 0x000fc400000000ff */
[----:B------:R-:W-:Y:S02]  /*1840*/  F2FP.F16.F32.PACK_AB R48, R120, R51 ;  /* 0x000000337830723e */ /* 0x000fe400000000ff */
[----:B------:R-:W-:Y:S02]  /*1850*/  F2FP.F16.F32.PACK_AB R51, R122, R117 ;  /* 0x000000757a33723e */ /* 0x000fe400000000ff */
[----:B------:R-:W-:Y:S02]  /*1860*/  @P0 PRMT R44, R44, 0x5410, R114 ;  /* 0x000054102c2c0816 */ /* 0x000fe40000000072 */
[----:B------:R-:W-:Y:S01]  /*1870*/  @P0 PRMT R45, R45, 0x5410, R113 ;  /* 0x000054102d2d0816 */ /* 0x000fe20000000071 */
[----:B------:R2:W-:Y:S01]  /*1880*/  STG.E.128 desc[UR4][R54.64], R48 ;  /* 0x0000003036007986 */ /* 0x0005e2000c101d04 */
[----:B------:R-:W-:Y:S02]  /*1890*/  @P0 LEA.HI.X R53, R77, UR13, RZ, 0x4, P1 ;  /* 0x0000000d4d350c11 */ /* 0x000fe400088f24ff */
[----:B------:R-:W-:-:S02]  /*18a0*/  @P0 PRMT R46, R46, 0x5410, R108 ;  /* 0x000054102e2e0816 */ /* 0x000fc4000000006c */
[----:B------:R-:W-:-:S05]  /*18b0*/  @P0 PRMT R47, R47, 0x5410, R109 ;  /* 0x000054102f2f0816 */ /* 0x000fca000000006d */
[----:B------:R2:W-:Y:S02]  /*18c0*/  @P0 STG.E.128 desc[UR4][R52.64], R44 ;  /* 0x0000002c34000986 */ /* 0x0005e4000c101d04 */
.L_x_370:
[----:B------:R-:W-:Y:S05]  /*18d0*/  BSYNC B1 ;  /* 0x0000000000017941 */ /* 0x000fea0003800000 */
.L_x_369:
[----:B--2---:R-:W2:Y:S02]  /*18e0*/  LDC.64 R48, c[0x0][0x210] ;  /* 0x00008400ff307b82 */ /* 0x004ea40000000a00 */
[----:B--2---:R-:W-:-:S04]  /*18f0*/  LEA R75, R48, R75, 0x2 ;  /* 0x0000004b304b7211 */ /* 0x004fc800078e10ff */
[----:B------:R-:W-:-:S13]  /*1900*/  ISETP.GE.AND P0, PT, R75, R49, PT ;  /* 0x000000314b00720c */ /* 0x000fda0003f06270 */
[----:B------:R-:W-:Y:S05]  /*1910*/  @!P0 BRA `(.L_x_371) ;  /* 0xffffffe800c08947 */ /* 0x000fea000383ffff */
.L_x_365:
[----:B------:R-:W-:Y:S05]  /*1920*/  BSYNC B0 ;  /* 0x0000000000007941 */ /* 0x000fea0003800000 */
.L_x_364:
        /* <DEDUP_REMOVED lines=10> */
[----:B--2---:R-:W-:-:S04]  /*19d0*/  LEA R0, R3, R0, 0x18 ;  /* 0x0000000003007211 */ /* 0x004fc800078ec0ff */
[CC--:B----4-:R-:W-:Y:S02]  /*19e0*/  LEA R2, R47.reuse, R0.reuse, 0x5 ;  /* 0x000000002f027211 */ /* 0x0d0fe400078e28ff */
[----:B------:R-:W-:-:S03]  /*19f0*/  LEA R0, R47, R0, 0x2 ;  /* 0x000000002f007211 */ /* 0x000fc600078e10ff */
        /* <DEDUP_REMOVED lines=81> */
[----:B------:R-:W-:Y:S02]  /*1f10*/  IADD3.X R19, RZ, RZ, RZ, P2, !PT ;  /* 0x000000ffff137210 */ /* 0x000fe400017fe4ff */
[----:B------:R-:W-:Y:S01]  /*1f20*/  IADD3 R14, P2, R8, UR18, RZ ;  /* 0x00000012080e7c10 */ /* 0x000fe2000ff5e0ff */
[----:B--2---:R-:W-:Y:S01]  /*1f30*/  FADD.FTZ R17, RZ, R17 ;  /* 0x00000011ff117221 */ /* 0x004fe20000010000 */
[----:B------:R-:W-:Y:S02]  /*1f40*/  SHF.L.U64.HI R19, R2, 0x2, R19 ;  /* 0x0000000202137819 */ /* 0x000fe40000010213 */
[----:B------:R-:W-:Y:S01]  /*1f50*/  IADD3 R8, P5, R8, UR24, RZ ;  /* 0x0000001808087c10 */ /* 0x000fe2000ffbe0ff */
[----:B---3--:R-:W-:Y:S01]  /*1f60*/  FADD.FTZ R16, R16, R21 ;  /* 0x0000001510107221 */ /* 0x008fe20000010000 */
[C---:B------:R-:W-:Y:S02]  /*1f70*/  IADD3.X R27, R19.reuse, UR19, RZ, P2, !PT ;  /* 0x00000013131b7c10 */ /* 0x040fe400097fe4ff */
[----:B------:R-:W-:Y:S01]  /*1f80*/  IADD3.X R25, R19, UR21, RZ, P3, !PT ;  /* 0x0000001513197c10 */ /* 0x000fe20009ffe4ff */
[----:B----4-:R-:W-:Y:S01]  /*1f90*/  FADD.FTZ R17, R17, R18 ;  /* 0x0000001211117221 */ /* 0x010fe20000010000 */
[----:B------:R-:W-:-:S02]  /*1fa0*/  IADD3.X R21, R19, UR23, RZ, P4, !PT ;  /* 0x0000001713157c10 */ /* 0x000fc4000a7fe4ff */
[----:B------:R-:W-:Y:S01]  /*1fb0*/  IADD3.X R19, R19, UR25, RZ, P5, !PT ;  /* 0x0000001913137c10 */ /* 0x000fe2000affe4ff */
[----:B------:R-:W-:Y:S01]  /*1fc0*/  FADD.FTZ R17, R17, R20 ;  /* 0x0000001411117221 */ /* 0x000fe20000010000 */
        /* <DEDUP_REMOVED lines=22> */
.L_x_373:
[----:B------:R-:W-:Y:S05]  /*2130*/  BSYNC B0 ;  /* 0x0000000000007941 */ /* 0x000fea0003800000 */
.L_x_372:
        /* <DEDUP_REMOVED lines=15> */
.L_x_368:
        /* <DEDUP_REMOVED lines=8> */
.L_x_375:
[----:B------:R-:W-:Y:S05]  /*22b0*/  BSYNC B1 ;  /* 0x0000000000017941 */ /* 0x000fea0003800000 */
.L_x_374:
[----:B------:R-:W-:Y:S01]  /*22c0*/  HFMA2.MMA R110, -RZ, RZ, 0, 5.9604644775390625e-08 ;  /* 0x00000001ff6e7435 */ /* 0x000fe200000001ff */
[----:B------:R-:W-:Y:S02]  /*22d0*/  MOV R109, R52 ;  /* 0x00000034006d7202 */ /* 0x000fe40000000f00 */
[----:B------:R-:W-:Y:S02]  /*22e0*/  MOV R111, 0x1f ;  /* 0x0000001f006f7802 */ /* 0x000fe40000000f00 */
[----:B------:R-:W-:Y:S02]  /*22f0*/  MOV R56, 0xffffffff ;  /* 0xffffffff00387802 */ /* 0x000fe40000000f00 */
[----:B------:R-:W-:-:S07]  /*2300*/  MOV R49, R57 ;  /* 0x0000003900317202 */ /* 0x000fce0000000f00 */
[----:B------:R-:W-:Y:S05]  /*2310*/  WARPSYNC.COLLECTIVE R56, `(.L_x_376) ;  /* 0x0000000038087348 */ /* 0x000fea0003c00000 */
[----:B------:R0:W1:Y:S02]  /*2320*/  SHFL.BFLY P0, R57, R109, R110, R111 ;  /* 0x0c00006e6d397389 */ /* 0x000064000000006f */
[----:B01----:R-:W-:Y:S01]  /*2330*/  ENDCOLLECTIVE ;  /* 0x000000000000791b */ /* 0x003fe20003800000 */
.L_x_376:
[----:B------:R-:W-:Y:S01]  /*2340*/  FADD.FTZ R49, R49, R50 ;  /* 0x0000003231317221 */ /* 0x000fe20000010000 */
[----:B------:R-:W-:-:S04]  /*2350*/  HFMA2.MMA R110, -RZ, RZ, 0, 1.1920928955078125e-07 ;  /* 0x00000002ff6e7435 */ /* 0x000fc800000001ff */
[----:B------:R-:W-:Y:S02]  /*2360*/  MOV R109, R49 ;  /* 0x00000031006d7202 */ /* 0x000fe40000000f00 */
[----:B------:R-:W-:-:S07]  /*2370*/  MOV R51, R57 ;  /* 0x0000003900337202 */ /* 0x000fce0000000f00 */
[----:B------:R-:W-:Y:S05]  /*2380*/  WARPSYNC.COLLECTIVE R56, `(.L_x_377) ;  /* 0x0000000038087348 */ /* 0x000fea0003c00000 */
[----:B------:R0:W1:Y:S02]  /*2390*/  SHFL.BFLY P0, R57, R109, R110, R111 ;  /* 0x0c00006e6d397389 */ /* 0x000064000000006f */
[----:B01----:R-:W-:Y:S01]  /*23a0*/  ENDCOLLECTIVE ;  /* 0x000000000000791b */ /* 0x003fe20003800000 */
.L_x_377:
[----:B------:R-:W-:-:S05]  /*23b0*/  FADD.FTZ R51, R51, R52 ;  /* 0x0000003433337221 */ /* 0x000fca0000010000 */
[----:B------:R-:W-:Y:S02]  /*23c0*/  MOV R109, R51 ;  /* 0x00000033006d7202 */ /* 0x000fe40000000f00 */
[----:B------:R-:W-:-:S07]  /*23d0*/  MOV R48, R57 ;  /* 0x0000003900307202 */ /* 0x000fce0000000f00 */
[----:B------:R-:W-:Y:S05]  /*23e0*/  WARPSYNC.COLLECTIVE R56, `(.L_x_378) ;  /* 0x0000000038087348 */ /* 0x000fea0003c00000 */
[----:B------:R0:W1:Y:S02]  /*23f0*/  SHFL.BFLY P0, R57, R109, R110, R111 ;  /* 0x0c00006e6d397389 */ /* 0x000064000000006f */
[----:B01----:R-:W-:Y:S01]  /*2400*/  ENDCOLLECTIVE ;  /* 0x000000000000791b */ /* 0x003fe20003800000 */
.L_x_378:
[----:B------:R-:W-:Y:S01]  /*2410*/  FADD.FTZ R48, R49, R48 ;  /* 0x0000003031307221 */ /* 0x000fe20000010000 */
[----:B------:R-:W-:-:S04]  /*2420*/  HFMA2.MMA R110, -RZ, RZ, 0, 2.384185791015625e-07 ;  /* 0x00000004ff6e7435 */ /* 0x000fc800000001ff */
[----:B------:R-:W-:Y:S02]  /*2430*/  MOV R109, R48 ;  /* 0x00000030006d7202 */ /* 0x000fe40000000f00 */
[----:B------:R-:W-:-:S07]  /*2440*/  MOV R54, R57 ;  /* 0x0000003900367202 */ /* 0x000fce0000000f00 */
[----:B------:R-:W-:Y:S05]  /*2450*/  WARPSYNC.COLLECTIVE R56, `(.L_x_379) ;  /* 0x0000000038087348 */ /* 0x000fea0003c00000 */
[----:B------:R0:W1:Y:S02]  /*2460*/  SHFL.BFLY P0, R57, R109, R110, R111 ;  /* 0x0c00006e6d397389 */ /* 0x000064000000006f */
[----:B01----:R-:W-:Y:S01]  /*2470*/  ENDCOLLECTIVE ;  /* 0x000000000000791b */ /* 0x003fe20003800000 */
.L_x_379:
[----:B------:R-:W-:-:S05]  /*2480*/  FADD.FTZ R54, R51, R54 ;  /* 0x0000003633367221 */ /* 0x000fca0000010000 */
[----:B------:R-:W-:Y:S02]  /*2490*/  MOV R109, R54 ;  /* 0x00000036006d7202 */ /* 0x000fe40000000f00 */
[----:B------:R-:W-:-:S07]  /*24a0*/  MOV R53, R57 ;  /* 0x0000003900357202 */ /* 0x000fce0000000f00 */
[----:B------:R-:W-:Y:S05]  /*24b0*/  WARPSYNC.COLLECTIVE R56, `(.L_x_380) ;  /* 0x0000000038087348 */ /* 0x000fea0003c00000 */
[----:B------:R0:W1:Y:S02]  /*24c0*/  SHFL.BFLY P0, R57, R109, R110, R111 ;  /* 0x0c00006e6d397389 */ /* 0x000064000000006f */
[----:B01----:R-:W-:Y:S01]  /*24d0*/  ENDCOLLECTIVE ;  /* 0x000000000000791b */ /* 0x003fe20003800000 */
.L_x_380:
[----:B------:R-:W-:Y:S01]  /*24e0*/  FADD.FTZ R53, R48, R53 ;  /* 0x0000003530357221 */ /* 0x000fe20000010000 */
[----:B------:R-:W-:-:S04]  /*24f0*/  HFMA2.MMA R110, -RZ, RZ, 0, 4.76837158203125e-07 ;  /* 0x00000008ff6e7435 */ /* 0x000fc800000001ff */
[----:B------:R-:W-:Y:S02]  /*2500*/  MOV R109, R53 ;  /* 0x00000035006d7202 */ /* 0x000fe40000000f00 */
[----:B------:R-:W-:-:S07]  /*2510*/  MOV R55, R57 ;  /* 0x0000003900377202 */ /* 0x000fce0000000f00 */
[----:B------:R-:W-:Y:S05]  /*2520*/  WARPSYNC.COLLECTIVE R56, `(.L_x_381) ;  /* 0x0000000038087348 */ /* 0x000fea0003c00000 */
[----:B------:R0:W1:Y:S02]  /*2530*/  SHFL.BFLY P0, R57, R109, R110, R111 ;  /* 0x0c00006e6d397389 */ /* 0x000064000000006f */
[----:B01----:R-:W-:Y:S01]  /*2540*/  ENDCOLLECTIVE ;  /* 0x000000000000791b */ /* 0x003fe20003800000 */
.L_x_381:
[----:B------:R-:W-:-:S05]  /*2550*/  FADD.FTZ R55, R54, R55 ;  /* 0x0000003736377221 */ /* 0x000fca0000010000 */
[----:B------:R-:W-:Y:S02]  /*2560*/  MOV R109, R55 ;  /* 0x00000037006d7202 */ /* 0x000fe40000000f00 */
[----:B------:R-:W-:-:S07]  /*2570*/  MOV R50, R57 ;  /* 0x0000003900327202 */ /* 0x000fce0000000f00 */
[----:B------:R-:W-:Y:S05]  /*2580*/  WARPSYNC.COLLECTIVE R56, `(.L_x_382) ;  /* 0x0000000038087348 */ /* 0x000fea0003c00000 */
[----:B------:R0:W1:Y:S02]  /*2590*/  SHFL.BFLY P0, R57, R109, R110, R111 ;  /* 0x0c00006e6d397389 */ /* 0x000064000000006f */
[----:B01----:R-:W-:Y:S01]  /*25a0*/  ENDCOLLECTIVE ;  /* 0x000000000000791b */ /* 0x003fe20003800000 */
.L_x_382:
[----:B------:R-:W-:Y:S01]  /*25b0*/  FADD.FTZ R50, R53, R50 ;  /* 0x0000003235327221 */ /* 0x000fe20000010000 */
[----:B------:R-:W-:-:S04]  /*25c0*/  HFMA2.MMA R110, -RZ, RZ, 0, 9.5367431640625e-07 ;  /* 0x00000010ff6e7435 */ /* 0x000fc800000001ff */
[----:B------:R-:W-:Y:S02]  /*25d0*/  MOV R109, R50 ;  /* 0x00000032006d7202 */ /* 0x000fe40000000f00 */
[----:B------:R-:W-:-:S07]  /*25e0*/  MOV R52, R57 ;  /* 0x0000003900347202 */ /* 0x000fce0000000f00 */
[----:B------:R-:W-:Y:S05]  /*25f0*/  WARPSYNC.COLLECTIVE R56, `(.L_x_383) ;  /* 0x0000000038087348 */ /* 0x000fea0003c00000 */
[----:B------:R0:W1:Y:S02]  /*2600*/  SHFL.BFLY P0, R57, R109, R110, R111 ;  /* 0x0c00006e6d397389 */ /* 0x000064000000006f */
[----:B01----:R-:W-:Y:S01]  /*2610*/  ENDCOLLECTIVE ;  /* 0x000000000000791b */ /* 0x003fe20003800000 */
.L_x_383:
[----:B------:R-:W-:-:S05]  /*2620*/  FADD.FTZ R52, R55, R52 ;  /* 0x0000003437347221 */ /* 0x000fca0000010000 */
[----:B------:R-:W-:Y:S02]  /*2630*/  MOV R109, R52 ;  /* 0x00000034006d7202 */ /* 0x000fe40000000f00 */
[----:B------:R-:W-:-:S07]  /*2640*/  MOV R49, R57 ;  /* 0x0000003900317202 */ /* 0x000fce0000000f00 */
[----:B------:R-:W-:Y:S05]  /*2650*/  WARPSYNC.COLLECTIVE R56, `(.L_x_384) ;  /* 0x0000000038087348 */ /* 0x000fea0003c00000 */
[----:B------:R0:W1:Y:S02]  /*2660*/  SHFL.BFLY P0, R57, R109, R110, R111 ;  /* 0x0c00006e6d397389 */ /* 0x000064000000006f */
[----:B01----:R-:W-:Y:S01]  /*2670*/  ENDCOLLECTIVE ;  /* 0x000000000000791b */ /* 0x003fe20003800000 */
.L_x_384:
[----:B------:R-:W-:Y:S01]  /*2680*/  MOV R51, R57 ;  /* 0x0000003900337202 */ /* 0x000fe20000000f00 */
[----:B------:R-:W-:Y:S06]  /*2690*/  BRA `(.L_x_385) ;  /* 0xffffffe800547947 */ /* 0x000fec000383ffff */
.L_x_386:
        /* <DEDUP_REMOVED lines=14> */
.L_x_2869:


//--------------------- .text._ZN10layer_norm31ln_parallel_residual_bwd_kernelINS_13Kernel_traitsI6__halfS2_S2_S2_fjLj256ELj1ELj4ELj1ELj16ENS_18Kernel_traits_baseILj256ES2_S2_S2_S2_fjLj128EEEEELb1ELb0ELb1EEEvNS_9BwdParamsE --------------------------
	.section	.text._ZN10layer_norm31ln_parallel_residual_bwd_kernelINS_13Kernel_traitsI6__halfS2_S2_S2_fjLj256ELj1ELj4ELj1ELj16ENS_18Kernel_traits_baseILj256ES2_S2_S2_S2_fjLj128EEEEELb1ELb0ELb1EEEvNS_9BwdParamsE,"ax",@progbits
	.align	128
        .global         _ZN10layer_norm31ln_parallel_residual_bwd_kernelINS_13Kernel_traitsI6__halfS2_S2_S2_fjLj256ELj1ELj4ELj1ELj16ENS_18Kernel_traits_baseILj256ES2_S2_S2_S2_fjLj128EEEEELb1ELb0ELb1EEEvNS_9BwdParamsE
        .type           _ZN10layer_norm31ln_parallel_residual_bwd_kernelINS_13Kernel_traitsI6__halfS2_S2_S2_fjLj256ELj1ELj4ELj1ELj16ENS_18Kernel_traits_baseILj256ES2_S2_S2_S2_fjLj128EEEEELb1ELb0ELb1EEEvNS_9BwdParamsE,@function
        .size           _ZN10layer_norm31ln_parallel_residual_bwd_kernelINS_13Kernel_traitsI6__halfS2_S2_S2_fjLj256ELj1ELj4ELj1ELj16ENS_18Kernel_traits_baseILj256ES2_S2_S2_S2_fjLj128EEEEELb1ELb0ELb1EEEvNS_9BwdParamsE,(.L_x_2870 - _ZN10layer_norm31ln_parallel_residual_bwd_kernelINS_13Kernel_traitsI6__halfS2_S2_S2_fjLj256ELj1ELj4ELj1ELj16ENS_18Kernel_traits_baseILj256ES2_S2_S2_S2_fjLj128EEEEELb1ELb0ELb1EEEvNS_9BwdParamsE)
        .other          _ZN10layer_norm31ln_parallel_residual_bwd_kernelINS_13Kernel_traitsI6__halfS2_S2_S2_fjLj256ELj1ELj4ELj1ELj16ENS_18Kernel_traits_baseILj256ES2_S2_S2_S2_fjLj128EEEEELb1ELb0ELb1EEEvNS_9BwdParamsE,@"STO_CUDA_ENTRY STV_DEFAULT"
_ZN10layer_norm31ln_parallel_residual_bwd_kernelINS_13Kernel_traitsI6__halfS2_S2_S2_fjLj256ELj1ELj4ELj1ELj16ENS_18Kernel_traits_baseILj256ES2_S2_S2_S2_fjLj128EEEEELb1ELb0ELb1EEEvNS_9BwdParamsE:
.text._ZN10layer_norm31ln_parallel_residual_bwd_kernelINS_13Kernel_traitsI6__halfS2_S2_S2_fjLj256ELj1ELj4ELj1ELj16ENS_18Kernel_traits_baseILj256ES2_S2_S2_S2_fjLj128EEEEELb1ELb0ELb1EEEvNS_9BwdParamsE:
        /* <DEDUP_REMOVED lines=34> */
.L_x_388:
        /* <DEDUP_REMOVED lines=49> */
.L_x_392:
[----:B-1----:R-:W-:Y:S01]  /*0530*/  IMAD R40, R56, UR8, RZ ;  /* 0x0000000838287c24 */ /* 0x002fe2000f8e02ff */
[----:B------:R-:W0:Y:S04]  /*0540*/  LDC.64 R70, c[0x0][0x300] ;  /* 0x0000c000ff467b82 */ /* 0x000e280000000a00 */
[----:B------:R-:W-:-:S04]  /*0550*/  SHF.R.S32.HI R41, RZ, 0x1f, R40 ;  /* 0x0000001fff297819 */ /* 0x000fc80000011428 */
        /* <DEDUP_REMOVED lines=9> */
[----:B0-----:R-:W-:-:S04]  /*05f0*/  ISETP.NE.U32.AND P1, PT, R70, RZ, PT ;  /* 0x000000ff4600720c */ /* 0x001fc80003f25070 */
[----:B------:R-:W-:Y:S01]  /*0600*/  ISETP.NE.AND.EX P1, PT, R71, RZ, PT, P1 ;  /* 0x000000ff4700720c */ /* 0x000fe20003f25310 */
[----:B------:R-:W4:Y:S02]  /*0610*/  LDG.E.128 R40, desc[UR4][R40.64] ;  /* 0x0000000428287981 */ /* 0x000f24000c1e1d00 */
[----:B------:R-:W0:Y:S01]  /*0620*/  LDC.64 R72, c[0x0][0x258] ;  /* 0x00009600ff487b82 */ /* 0x000e220000000a00 */
[----:B-1----:R-:W-:-:S05]  /*0630*/  IMAD.WIDE R74, R56, 0x4, R74 ;  /* 0x00000004384a7825 */ /* 0x002fca00078e024a */
[----:B------:R1:W4:Y:S01]  /*0640*/  LDG.E R96, desc[UR4][R74.64] ;  /* 0x000000044a607981 */ /* 0x000322000c1e1900 */
[----:B--2---:R-:W-:-:S06]  /*0650*/  IMAD.WIDE.U32 R48, R95, 0x10, R48 ;  /* 0x000000105f307825 */ /* 0x004fcc00078e0030 */
[----:B------:R-:W2:Y:S01]  /*0660*/  LDG.E.128 R48, desc[UR4][R48.64] ;  /* 0x0000000430307981 */ /* 0x000ea2000c1e1d00 */
[----:B-1----:R-:W1:Y:S01]  /*0670*/  @P1 LDC.64 R74, c[0x0][0x248] ;  /* 0x00009200ff4a1b82 */ /* 0x002e620000000a00 */
[----:B---3--:R-:W-:-:S06]  /*0680*/  IMAD.WIDE.U32 R44, R95, 0x10, R44 ;  /* 0x000000105f2c7825 */ /* 0x008fcc00078e002c */
[----:B------:R-:W3:Y:S01]  /*0690*/  LDG.E.128 R44, desc[UR4][R44.64] ;  /* 0x000000042c2c7981 */ /* 0x000ee2000c1e1d00 */
[----:B0-----:R-:W-:Y:S01]  /*06a0*/  IMAD.WIDE R76, R56, 0x4, R72 ;  /* 0x00000004384c7825 */ /* 0x001fe200078e0248 */
[----:B------:R-:W-:Y:S01]  /*06b0*/  SHF.L.U32 R97, R95, 0x3, RZ ;  /* 0x000000035f617819 */ /* 0x000fe200000006ff */
[----:B------:R-:W0:Y:S03]  /*06c0*/  @P0 LDC.64 R72, c[0x0][0x2c8] ;  /* 0x0000b200ff480b82 */ /* 0x000e260000000a00 */
[----:B------:R1:W3:Y:S01]  /*06d0*/  LDG.E R94, desc[UR4][R76.64] ;  /* 0x000000044c5e7981 */ /* 0x0002e2000c1e1900 */
[----:B------:R-:W-:Y:S02]  /*06e0*/  SHF.R.U32.HI R98, RZ, 0x1d, R95 ;  /* 0x0000001dff627819 */ /* 0x000fe4000001165f */
        /* <DEDUP_REMOVED lines=11> */
[--C-:B----4-:R-:W-:Y:S02]  /*07a0*/  HADD2.F32 R95, -RZ, R40.reuse.H0_H0 ;  /* 0x20000028ff5f7230 */ /* 0x110fe40000004100 */
[----:B------:R-:W-:Y:S02]  /*07b0*/  HADD2.F32 R97, -RZ, R40.H1_H1 ;  /* 0x30000028ff617230 */ /* 0x000fe40000004100 */
[--C-:B------:R-:W-:Y:S01]  /*07c0*/  HADD2.F32 R101, -RZ, R41.reuse.H0_H0 ;  /* 0x20000029ff657230 */ /* 0x100fe20000004100 */
[----:B------:R-:W-:Y:S01]  /*07d0*/  FSEL R96, R96, RZ, !P2 ;  /* 0x000000ff60607208 */ /* 0x000fe20005000000 */
[----:B------:R-:W-:Y:S02]  /*07e0*/  HADD2.F32 R103, -RZ, R41.H1_H1 ;  /* 0x30000029ff677230 */ /* 0x000fe40000004100 */
[----:B------:R-:W-:-:S02]  /*07f0*/  HADD2.F32 R109, -RZ, R42.H0_H0 ;  /* 0x2000002aff6d7230 */ /* 0x000fc40000004100 */
[----:B------:R-:W-:Y:S01]  /*0800*/  FADD.FTZ R41, R95, -R96 ;  /* 0x800000605f297221 */ /* 0x000fe20000010000 */
[----:B------:R-:W-:Y:S02]  /*0810*/  HADD2.F32 R107, -RZ, R42.H1_H1 ;  /* 0x3000002aff6b7230 */ /* 0x000fe40000004100 */
[--C-:B--2---:R-:W-:Y:S02]  /*0820*/  HADD2.F32 R40, -RZ, R48.reuse.H0_H0 ;  /* 0x20000030ff287230 */ /* 0x104fe40000004100 */
[--C-:B------:R-:W-:Y:S02]  /*0830*/  HADD2.F32 R105, -RZ, R43.reuse.H0_H0 ;  /* 0x2000002bff697230 */ /* 0x100fe40000004100 */
[----:B0-----:R-:W-:Y:S02]  /*0840*/  HADD2.F32 R73, -RZ, R43.H1_H1 ;  /* 0x3000002bff497230 */ /* 0x001fe40000004100 */
[----:B------:R-:W-:Y:S01]  /*0850*/  FADD.FTZ R99, -R96, R97 ;  /* 0x0000006160637221 */ /* 0x000fe20000010100 */
[----:B------:R-:W-:-:S02]  /*0860*/  HADD2.F32 R43, -RZ, R48.H1_H1 ;  /* 0x30000030ff2b7230 */ /* 0x000fc40000004100 */
[----:B------:R-:W-:Y:S01]  /*0870*/  FADD.FTZ R97, -R96, R101 ;  /* 0x0000006560617221 */ /* 0x000fe20000010100 */
[----:B---3--:R-:W-:Y:S02]  /*0880*/  HADD2.F32 R98, -RZ, R44.H0_H0 ;  /* 0x2000002cff627230 */ /* 0x008fe40000004100 */
[--C-:B------:R-:W-:Y:S02]  /*0890*/  HADD2.F32 R72, -RZ, R45.reuse.H0_H0 ;  /* 0x2000002dff487230 */ /* 0x100fe40000004100 */
[----:B------:R-:W-:Y:S02]  /*08a0*/  HADD2.F32 R106, -RZ, R45.H1_H1 ;  /* 0x3000002dff6a7230 */ /* 0x000fe40000004100 */
[--C-:B------:R-:W-:Y:S02]  /*08b0*/  HADD2.F32 R102, -RZ, R46.reuse.H0_H0 ;  /* 0x2000002eff667230 */ /* 0x100fe40000004100 */
[----:B------:R-:W-:Y:S01]  /*08c0*/  FMUL.FTZ R41, R94, R41 ;  /* 0x000000295e297220 */ /* 0x000fe20000410000 */
[----:B------:R-:W-:-:S02]  /*08d0*/  HADD2.F32 R45, -RZ, R46.H1_H1 ;  /* 0x3000002eff2d7230 */ /* 0x000fc40000004100 */
[----:B------:R-:W-:Y:S01]  /*08e0*/  FMUL.FTZ R46, R65, R40 ;  /* 0x00000028412e7220 */ /* 0x000fe20000410000 */
[----:B------:R-:W-:Y:S02]  /*08f0*/  HADD2.F32 R42, -RZ, R49.H0_H0 ;  /* 0x20000031ff2a7230 */ /* 0x000fe40000004100 */
[C---:B------:R-:W-:Y:S01]  /*0900*/  FADD.FTZ R95, -R96.reuse, R103 ;  /* 0x00000067605f7221 */ /* 0x040fe20000010100 */
[C---:B------:R-:W-:Y:S01]  /*0910*/  FADD.FTZ R109, -R96.reuse, R109 ;  /* 0x0000006d606d7221 */ /* 0x040fe20000010100 */
[C---:B------:R-:W-:Y:S01]  /*0920*/  FADD.FTZ R107, -R96.reuse, R107 ;  /* 0x0000006b606b7221 */ /* 0x040fe20000010100 */
[C---:B------:R-:W-:Y:S01]  /*0930*/  FADD.FTZ R105, -R96.reuse, R105 ;  /* 0x0000006960697221 */ /* 0x040fe20000010100 */
[----:B------:R-:W-:Y:S01]  /*0940*/  FADD.FTZ R73, -R96, R73 ;  /* 0x0000004960497221 */ /* 0x000fe20000010100 */
[----:B------:R-:W-:Y:S02]  /*0950*/  HADD2.F32 R96, -RZ, R44.H1_H1 ;  /* 0x3000002cff607230 */ /* 0x000fe40000004100 */
[----:B------:R-:W-:Y:S01]  /*0960*/  FADD.FTZ R55, R98, R55 ;  /* 0x0000003762377221 */ /* 0x000fe20000010000 */
[----:B------:R-:W-:-:S02]  /*0970*/  HADD2.F32 R100, -RZ, R51.H0_H0 ;  /* 0x20000033ff647230 */ /* 0x000fc40000004100 */
[----:B------:R-:W-:Y:S01]  /*0980*/  FMUL.FTZ R99, R94, R99 ;  /* 0x000000635e637220 */ /* 0x000fe20000410000 */
[----:B------:R-:W-:Y:S02]  /*0990*/  HADD2.F32 R101, -RZ, R51.H1_H1 ;  /* 0x30000033ff657230 */ /* 0x000fe40000004100 */
[-C--:B------:R-:W-:Y:S01]  /*09a0*/  FFMA.FTZ R86, R41, R98.reuse, R86 ;  /* 0x0000006229567223 */ /* 0x080fe20000010056 */
[----:B------:R-:W-:Y:S01]  /*09b0*/  FMUL.FTZ R51, R66, R43 ;  /* 0x0000002b42337220 */ /* 0x000fe20000410000 */
[----:B------:R-:W-:Y:S01]  /*09c0*/  FFMA.FTZ R98, R57, R98, R46 ;  /* 0x0000006239627223 */ /* 0x000fe2000001002e */
[----:B------:R-:W-:Y:S01]  /*09d0*/  FMUL.FTZ R97, R94, R97 ;  /* 0x000000615e617220 */ /* 0x000fe20000410000 */
[----:B------:R-:W-:Y:S02]  /*09e0*/  HADD2.F32 R49, -RZ, R49.H1_H1 ;  /* 0x30000031ff317230 */ /* 0x000fe40000004100 */
[----:B------:R-:W-:Y:S01]  /*09f0*/  FMUL.FTZ R46, R67, R42 ;  /* 0x0000002a432e7220 */ /* 0x000fe20000410000 */
[----:B------:R-:W-:-:S02]  /*0a00*/  HADD2.F32 R44, -RZ, R50.H0_H0 ;  /* 0x20000032ff2c7230 */ /* 0x000fc40000004100 */
[----:B------:R-:W-:Y:S01]  /*0a10*/  FADD.FTZ R27, R96, R27 ;  /* 0x0000001b601b7221 */ /* 0x000fe20000010000 */
[-C--:B------:R-:W-:Y:S01]  /*0a20*/  FFMA.FTZ R52, R99, R96.reuse, R52 ;  /* 0x0000006063347223 */ /* 0x080fe20000010034 */
[----:B------:R-:W-:Y:S01]  /*0a30*/  FADD.FTZ R25, R43, R25 ;  /* 0x000000192b197221 */ /* 0x000fe20000010000 */
[----:B------:R-:W-:Y:S01]  /*0a40*/  FFMA.FTZ R26, R99, R43, R26 ;  /* 0x0000002b631a7223 */ /* 0x000fe2000001001a */
[----:B------:R-:W-:Y:S01]  /*0a50*/  FFMA.FTZ R96, R58, R96, R51 ;  /* 0x000000603a607223 */ /* 0x000fe20000010033 */
[----:B------:R-:W-:Y:S01]  /*0a60*/  FADD.FTZ R22, R72, R22 ;  /* 0x0000001648167221 */ /* 0x000fe20000010000 */
[----:B------:R-:W-:Y:S01]  /*0a70*/  FFMA.FTZ R24, R97, R72, R24 ;  /* 0x0000004861187223 */ /* 0x000fe20000010018 */
[----:B------:R-:W-:Y:S01]  /*0a80*/  FADD.FTZ R53, R40, R53 ;  /* 0x0000003528357221 */ /* 0x000fe20000010000 */
[----:B------:R-:W-:Y:S01]  /*0a90*/  FFMA.FTZ R54, R41, R40, R54 ;  /* 0x0000002829367223 */ /* 0x000fe20000010036 */
[----:B------:R-:W-:Y:S01]  /*0aa0*/  FADD.FTZ R43, RZ, R98 ;  /* 0x00000062ff2b7221 */ /* 0x000fe20000010000 */
[----:B------:R-:W-:Y:S01]  /*0ab0*/  FFMA.FTZ R72, R59, R72, R46 ;  /* 0x000000483b487223 */ /* 0x000fe2000001002e */
[----:B------:R-:W-:Y:S01]  /*0ac0*/  FFMA.FTZ R40, R41, R98, RZ ;  /* 0x0000006229287223 */ /* 0x000fe200000100ff */
[----:B------:R-:W-:Y:S01]  /*0ad0*/  FMUL.FTZ R51, R68, R49 ;  /* 0x0000003144337220 */ /* 0x000fe20000410000 */
[C---:B------:R-:W-:Y:S01]  /*0ae0*/  FMUL.FTZ R95, R94.reuse, R95 ;  /* 0x0000005f5e5f7220 */ /* 0x040fe20000410000 */
[----:B------:R-:W-:Y:S01]  /*0af0*/  FMUL.FTZ R48, R94, R109 ;  /* 0x0000006d5e307220 */ /* 0x000fe20000410000 */
[----:B------:R-:W-:Y:S01]  /*0b00*/  FMUL.FTZ R46, R69, R44 ;  /* 0x0000002c452e7220 */ /* 0x000fe20000410000 */
[----:B------:R-:W-:Y:S01]  /*0b10*/  FADD.FTZ R43, R43, R96 ;  /* 0x000000602b2b7221 */ /* 0x000fe20000010000 */
[----:B------:R-:W-:-:S02]  /*0b20*/  HADD2.F32 R103, -RZ, R50.H1_H1 ;  /* 0x30000032ff677230 */ /* 0x000fc40000004100 */
[----:B------:R-:W-:Y:S01]  /*0b30*/  FFMA.FTZ R40, R99, R96, R40 ;  /* 0x0000006063287223 */ /* 0x000fe20000010028 */
[--C-:B------:R-:W-:Y:S02]  /*0b40*/  HADD2.F32 R104, -RZ, R47.reuse.H0_H0 ;  /* 0x2000002fff687230 */ /* 0x100fe40000004100 */
[----:B------:R-:W-:Y:S01]  /*0b50*/  FADD.FTZ R19, R106, R19 ;  /* 0x000000136a137221 */ /* 0x000fe20000010000 */
[-C--:B------:R-:W-:Y:S01]  /*0b60*/  FFMA.FTZ R20, R95, R106.reuse, R20 ;  /* 0x0000006a5f147223 */ /* 0x080fe20000010014 */
[----:B------:R-:W-:Y:S01]  /*0b70*/  FFMA.FTZ R50, R60, R106, R51 ;  /* 0x0000006a3c327223 */ /* 0x000fe20000010033 */
[----:B------:R-:W-:Y:S01]  /*0b80*/  FADD.FTZ R11, R102, R11 ;  /* 0x0000000b660b7221 */ /* 0x000fe20000010000 */
[-C--:B------:R-:W-:Y:S01]  /*0b90*/  FFMA.FTZ R15, R48, R102.reuse, R15 ;  /* 0x00000066300f7223 */ /* 0x080fe2000001000f */
[----:B------:R-:W-:Y:S01]  /*0ba0*/  FFMA.FTZ R46, R61, R102, R46 ;  /* 0x000000663d2e7223 */ /* 0x000fe2000001002e */
[----:B------:R-:W-:Y:S02]  /*0bb0*/  HADD2.F32 R47, -RZ, R47.H1_H1 ;  /* 0x3000002fff2f7230 */ /* 0x000fe40000004100 */
[C---:B------:R-:W-:Y:S01]  /*0bc0*/  FMUL.FTZ R51, R94.reuse, R107 ;  /* 0x0000006b5e337220 */ /* 0x040fe20000410000 */
[----:B------:R-:W-:Y:S01]  /*0bd0*/  FMUL.FTZ R102, R94, R105 ;  /* 0x000000695e667220 */ /* 0x000fe20000410000 */
[----:B------:R-:W-:Y:S01]  /*0be0*/  FMUL.FTZ R106, R79, R100 ;  /* 0x000000644f6a7220 */ /* 0x000fe20000410000 */
[----:B------:R-:W-:Y:S01]  /*0bf0*/  FMUL.FTZ R107, R80, R101 ;  /* 0x00000065506b7220 */ /* 0x000fe20000410000 */
[----:B------:R-:W-:Y:S01]  /*0c00*/  FMUL.FTZ R73, R94, R73 ;  /* 0x000000495e497220 */ /* 0x000fe20000410000 */
[----:B------:R-:W-:Y:S01]  /*0c10*/  FADD.FTZ R43, R43, R72 ;  /* 0x000000482b2b7221 */ /* 0x000fe20000010000 */
[----:B------:R-:W-:Y:S01]  /*0c20*/  FFMA.FTZ R40, R97, R72, R40 ;  /* 0x0000004861287223 */ /* 0x000fe20000010028 */
[----:B------:R-:W-:Y:S01]  /*0c30*/  FADD.FTZ R9, R104, R9 ;  /* 0x0000000968097221 */ /* 0x000fe20000010000 */
[-C--:B------:R-:W-:Y:S01]  /*0c40*/  FFMA.FTZ R13, R102, R104.reuse, R13 ;  /* 0x00000068660d7223 */ /* 0x080fe2000001000d */
[----:B------:R-:W-:Y:S01]  /*0c50*/  FFMA.FTZ R105, R63, R104, R106 ;  /* 0x000000683f697223 */ /* 0x000fe2000001006a */
[----:B------:R-:W-:Y:S01]  /*0c60*/  FADD.FTZ R21, R42, R21 ;  /* 0x000000152a157221 */ /* 0x000fe20000010000 */
[----:B------:R-:W-:Y:S01]  /*0c70*/  FFMA.FTZ R23, R97, R42, R23 ;  /* 0x0000002a61177223 */ /* 0x000fe20000010017 */
[----:B------:R-:W-:Y:S01]  /*0c80*/  FMUL.FTZ R109, R78, R103 ;  /* 0x000000674e6d7220 */ /* 0x000fe20000410000 */
[----:B------:R-:W-:Y:S01]  /*0c90*/  FADD.FTZ R10, R47, R10 ;  /* 0x0000000a2f0a7221 */ /* 0x000fe20000010000 */
[-C--:B------:R-:W-:Y:S01]  /*0ca0*/  FFMA.FTZ R14, R73, R47.reuse, R14 ;  /* 0x0000002f490e7223 */ /* 0x080fe2000001000e */
[----:B------:R-:W-:Y:S01]  /*0cb0*/  FFMA.FTZ R104, R64, R47, R107 ;  /* 0x0000002f40687223 */ /* 0x000fe2000001006b */
[----:B------:R-:W-:Y:S01]  /*0cc0*/  @P1 SHF.R.U64 R42, R74, 0x8, R75 ;  /* 0x000000084a2a1819 */ /* 0x000fe2000000124b */
[----:B------:R-:W-:Y:S01]  /*0cd0*/  FADD.FTZ R43, R43, R50 ;  /* 0x000000322b2b7221 */ /* 0x000fe20000010000 */
[----:B------:R-:W-:Y:S01]  /*0ce0*/  FFMA.FTZ R47, R95, R50, R40 ;  /* 0x000000325f2f7223 */ /* 0x000fe20000010028 */
[----:B------:R-:W-:Y:S01]  /*0cf0*/  FADD.FTZ R12, R45, R12 ;  /* 0x0000000c2d0c7221 */ /* 0x000fe20000010000 */
[-C--:B------:R-:W-:Y:S01]  /*0d00*/  FFMA.FTZ R16, R51, R45.reuse, R16 ;  /* 0x0000002d33107223 */ /* 0x080fe20000010010 */
[----:B------:R-:W-:Y:S01]  /*0d10*/  FFMA.FTZ R45, R62, R45, R109 ;  /* 0x0000002d3e2d7223 */ /* 0x000fe2000001006d */
[----:B------:R-:W-:Y:S01]  /*0d20*/  @P1 PRMT R90, R42, 0x7610, R90 ;  /* 0x000076102a5a1816 */ /* 0x000fe2000000005a */
[----:B------:R-:W-:Y:S01]  /*0d30*/  FADD.FTZ R40, R43, R46 ;  /* 0x0000002e2b287221 */ /* 0x000fe20000010000 */
[----:B------:R-:W-:Y:S01]  /*0d40*/  FFMA.FTZ R42, R48, R46, R47 ;  /* 0x0000002e302a7223 */ /* 0x000fe2000001002f */
[----:B------:R-:W-:Y:S01]  /*0d50*/  FADD.FTZ R3, R44, R3 ;  /* 0x000000032c037221 */ /* 0x000fe20000010000 */
[----:B------:R-:W-:Y:S01]  /*0d60*/  FFMA.FTZ R7, R48, R44, R7 ;  /* 0x0000002c30077223 */ /* 0x000fe20000010007 */
[----:B------:R-:W-:Y:S01]  /*0d70*/  @P1 SHF.R.U64 R44, R74, 0x10, R75 ;  /* 0x000000104a2c1819 */ /* 0x000fe2000000124b */
[----:B------:R-:W-:Y:S01]  /*0d80*/  FADD.FTZ R40, R40, R45 ;  /* 0x0000002d28287221 */ /* 0x000fe20000010000 */
[----:B------:R-:W-:Y:S01]  /*0d90*/  FFMA.FTZ R43, R51, R45, R42 ;  /* 0x0000002d332b7223 */ /* 0x000fe2000001002a */
[----:B------:R-:W-:-:S02]  /*0da0*/  @P1 PRMT R87, R74, 0x7610, R87 ;  /* 0x000076104a571816 */ /* 0x000fc40000000057 */
[----:B------:R-:W-:Y:S01]  /*0db0*/  @P1 PRMT R88, R44, 0x7610, R88 ;  /* 0x000076102c581816 */ /* 0x000fe20000000058 */
[----:B------:R-:W-:Y:S01]  /*0dc0*/  FADD.FTZ R47, R40, R105 ;  /* 0x00000069282f7221 */ /* 0x000fe20000010000 */
[----:B------:R-:W-:Y:S01]  /*0dd0*/  @P1 SHF.R.U64 R74, R74, 0x18, R75 ;  /* 0x000000184a4a1819 */ /* 0x000fe2000000124b */
[----:B------:R-:W-:Y:S01]  /*0de0*/  FFMA.FTZ R40, R102, R105, R43 ;  /* 0x0000006966287223 */ /* 0x000fe2000001002b */
[----:B------:R-:W-:Y:S02]  /*0df0*/  @P1 SHF.R.U32.HI R44, RZ, 0x8, R75 ;  /* 0x00000008ff2c1819 */ /* 0x000fe4000001164b */
[----:B------:R-:W-:Y:S02]  /*0e00*/  @P1 PRMT R85, R75, 0x7610, R85 ;  /* 0x000076104b551816 */ /* 0x000fe40000000055 */
[--C-:B------:R-:W-:Y:S02]  /*0e10*/  @P1 SHF.R.U32.HI R42, RZ, 0x10, R75.reuse ;  /* 0x00000010ff2a1819 */ /* 0x100fe4000001164b */
[----:B------:R-:W-:Y:S01]  /*0e20*/  @P1 SHF.R.U32.HI R75, RZ, 0x18, R75 ;  /* 0x00000018ff4b1819 */ /* 0x000fe2000001164b */
        /* <DEDUP_REMOVED lines=9> */
[----:B------:R-:W-:Y:S01]  /*0ec0*/  @P1 PRMT R91, R74, 0x7610, R91 ;  /* 0x000076104a5b1816 */ /* 0x000fe2000000005b */
[----:B------:R-:W-:Y:S01]  /*0ed0*/  FADD.FTZ R42, R47, R104 ;  /* 0x000000682f2a7221 */ /* 0x000fe20000010000 */
[----:B------:R-:W-:Y:S01]  /*0ee0*/  @P1 PRMT R83, R44, 0x7610, R83 ;  /* 0x000076102c531816 */ /* 0x000fe20000000053 */
[----:B------:R-:W-:Y:S01]  /*0ef0*/  FFMA.FTZ R40, R73, R104, R40 ;  /* 0x0000006849287223 */ /* 0x000fe20000010028 */
[----:B------:R-:W-:Y:S01]  /*0f00*/  @P1 PRMT R89, R75, 0x7610, R89 ;  /* 0x000076104b591816 */ /* 0x000fe20000000059 */
        /* <DEDUP_REMOVED lines=19> */
.L_x_404:
[----:B-1----:R-:W-:Y:S01]  /*1040*/  FADD.FTZ R75, R40, R75 ;  /* 0x0000004b284b7221 */ /* 0x002fe20000010000 */
[----:B--2---:R-:W-:Y:S01]  /*1050*/  FADD.FTZ R49, R42, R49 ;  /* 0x000000312a317221 */ /* 0x004fe20000010000 */
[----:B0----5:R-:W-:Y:S02]  /*1060*/  MOV R40, R76 ;  /* 0x0000004c00287202 */ /* 0x021fe40000000f00 */
[----:B------:R-:W-:Y:S01]  /*1070*/  FMUL.FTZ R75, R75, UR9 ;  /* 0x000000094b4b7c20 */ /* 0x000fe20008410000 */
[----:B------:R-:W-:Y:S01]  /*1080*/  FMUL.FTZ R42, R49, UR9 ;  /* 0x00000009312a7c20 */ /* 0x000fe20008410000 */
[----:B------:R-:W-:Y:S02]  /*1090*/  LOP3.LUT P3, RZ, R40, 0xff, RZ, 0xc0, !PT ;  /* 0x000000ff28ff7812 */ /* 0x000fe4000786c0ff */
[----:B------:R-:W-:Y:S02]  /*10a0*/  LOP3.LUT P5, RZ, R76, 0xff0000, RZ, 0xc0, !PT ;  /* 0x00ff00004cff7812 */ /* 0x000fe400078ac0ff */
[----:B------:R-:W-:-:S02]  /*10b0*/  FSEL R44, R75, RZ, !P2 ;  /* 0x000000ff4b2c7208 */ /* 0x000fc40005000000 */
[----:B------:R-:W-:Y:S02]  /*10c0*/  ISETP.NE.U32.AND P2, PT, RZ, UR14, PT ;  /* 0x0000000eff007c0c */ /* 0x000fe4000bf45070 */
[----:B------:R-:W-:Y:S01]  /*10d0*/  @P1 LOP3.LUT P6, RZ, R88, 0xff, RZ, 0xc0, !PT ;  /* 0x000000ff58ff1812 */ /* 0x000fe200078cc0ff */
[-CC-:B------:R-:W-:Y:S01]  /*10e0*/  FFMA.FTZ R99, R99, R42.reuse, R44.reuse ;  /* 0x0000002a63637223 */ /* 0x180fe2000001002c */
[-CC-:B------:R-:W-:Y:S01]  /*10f0*/  FFMA.FTZ R97, R97, R42.reuse, R44.reuse ;  /* 0x0000002a61617223 */ /* 0x180fe2000001002c */
[-CC-:B------:R-:W-:Y:S01]  /*1100*/  FFMA.FTZ R41, R41, R42.reuse, R44.reuse ;  /* 0x0000002a29297223 */ /* 0x180fe2000001002c */
[-CC-:B------:R-:W-:Y:S01]  /*1110*/  FFMA.FTZ R40, R51, R42.reuse, R44.reuse ;  /* 0x0000002a33287223 */ /* 0x180fe2000001002c */
[-CC-:B------:R-:W-:Y:S01]  /*1120*/  FFMA.FTZ R43, R48, R42.reuse, R44.reuse ;  /* 0x0000002a302b7223 */ /* 0x180fe2000001002c */
[----:B------:R-:W-:Y:S01]  /*1130*/  FADD.FTZ R99, R96, -R99 ;  /* 0x8000006360637221 */ /* 0x000fe20000010000 */
[----:B------:R-:W-:Y:S01]  /*1140*/  FADD.FTZ R97, R72, -R97 ;  /* 0x8000006148617221 */ /* 0x000fe20000010000 */
[-CC-:B------:R-:W-:Y:S01]  /*1150*/  FFMA.FTZ R95, R95, R42.reuse, R44.reuse ;  /* 0x0000002a5f5f7223 */ /* 0x180fe2000001002c */
[-CC-:B------:R-:W-:Y:S01]  /*1160*/  FFMA.FTZ R102, R102, R42.reuse, R44.reuse ;  /* 0x0000002a66667223 */ /* 0x180fe2000001002c */
[----:B------:R-:W-:Y:S01]  /*1170*/  FFMA.FTZ R73, R73, R42, R44 ;  /* 0x0000002a49497223 */ /* 0x000fe2000001002c */
[----:B------:R-:W-:Y:S01]  /*1180*/  FADD.FTZ R41, R98, -R41 ;  /* 0x8000002962297221 */ /* 0x000fe20000010000 */
[----:B------:R-:W-:Y:S01]  /*1190*/  FADD.FTZ R45, R45, -R40 ;  /* 0x800000282d2d7221 */ /* 0x000fe20000010000 */
[----:B------:R-:W-:Y:S01]  /*11a0*/  ISETP.NE.AND.EX P2, PT, RZ, UR15, PT, P2 ;  /* 0x0000000fff007c0c */ /* 0x000fe2000bf45320 */
[----:B------:R-:W-:-:S02]  /*11b0*/  @P0 HADD2.F32 R40, -RZ, R28.H1_H1 ;  /* 0x3000001cff280230 */ /* 0x000fc40000004100 */
[----:B------:R-:W-:Y:S01]  /*11c0*/  FADD.FTZ R47, R46, -R43 ;  /* 0x8000002b2e2f7221 */ /* 0x000fe20000010000 */
[--C-:B------:R-:W-:Y:S02]  /*11d0*/  @P0 HADD2.F32 R44, -RZ, R29.reuse.H0_H0 ;  /* 0x2000001dff2c0230 */ /* 0x100fe40000004100 */
[C---:B------:R-:W-:Y:S01]  /*11e0*/  FMUL.FTZ R99, R94.reuse, R99 ;  /* 0x000000635e637220 */ /* 0x040fe20000410000 */
[----:B------:R-:W-:Y:S01]  /*11f0*/  FMUL.FTZ R97, R94, R97 ;  /* 0x000000615e617220 */ /* 0x000fe20000410000 */
[----:B------:R-:W-:Y:S02]  /*1200*/  @P0 HADD2.F32 R43, -RZ, R28.H0_H0 ;  /* 0x2000001cff2b0230 */ /* 0x000fe40000004100 */
[----:B------:R-:W-:Y:S01]  /*1210*/  FADD.FTZ R95, R50, -R95 ;  /* 0x8000005f325f7221 */ /* 0x000fe20000010000 */
[----:B------:R-:W-:Y:S01]  /*1220*/  FADD.FTZ R105, R105, -R102 ;  /* 0x8000006669697221 */ /* 0x000fe20000010000 */
[----:B------:R-:W-:Y:S01]  /*1230*/  FMUL.FTZ R42, R94, R41 ;  /* 0x000000295e2a7220 */ /* 0x000fe20000410000 */
[----:B------:R-:W-:Y:S01]  /*1240*/  @P0 FADD.FTZ R99, R99, R40 ;  /* 0x0000002863630221 */ /* 0x000fe20000010000 */
[----:B------:R-:W-:Y:S01]  /*1250*/  @P0 FADD.FTZ R97, R97, R44 ;  /* 0x0000002c61610221 */ /* 0x000fe20000010000 */
[----:B------:R-:W-:-:S02]  /*1260*/  @P0 HADD2.F32 R40, -RZ, R29.H1_H1 ;  /* 0x3000001dff280230 */ /* 0x000fc40000004100 */
[----:B------:R-:W-:Y:S01]  /*1270*/  FADD.FTZ R73, R104, -R73 ;  /* 0x8000004968497221 */ /* 0x000fe20000010000 */
[--C-:B------:R-:W-:Y:S02]  /*1280*/  @P0 HADD2.F32 R44, -RZ, R30.reuse.H0_H0 ;  /* 0x2000001eff2c0230 */ /* 0x100fe40000004100 */
[C---:B------:R-:W-:Y:S01]  /*1290*/  FMUL.FTZ R95, R94.reuse, R95 ;  /* 0x0000005f5e5f7220 */ /* 0x040fe20000410000 */
[--C-:B------:R-:W-:Y:S02]  /*12a0*/  @P0 HADD2.F32 R48, -RZ, R31.reuse.H0_H0 ;  /* 0x2000001fff300230 */ /* 0x100fe40000004100 */
[C---:B------:R-:W-:Y:S01]  /*12b0*/  FMUL.FTZ R47, R94.reuse, R47 ;  /* 0x0000002f5e2f7220 */ /* 0x040fe20000410000 */
[----:B------:R-:W-:Y:S01]  /*12c0*/  FMUL.FTZ R105, R94, R105 ;  /* 0x000000695e697220 */ /* 0x000fe20000410000 */
[----:B------:R-:W-:Y:S01]  /*12d0*/  @P0 FADD.FTZ R42, R42, R43 ;  /* 0x0000002b2a2a0221 */ /* 0x000fe20000010000 */
[----:B------:R-:W-:Y:S02]  /*12e0*/  @P0 HADD2.F32 R41, -RZ, R30.H1_H1 ;  /* 0x3000001eff290230 */ /* 0x000fe40000004100 */
[----:B------:R-:W-:Y:S01]  /*12f0*/  FMUL.FTZ R46, R94, R45 ;  /* 0x0000002d5e2e7220 */ /* 0x000fe20000410000 */
[----:B------:R-:W-:-:S02]  /*1300*/  @P0 HADD2.F32 R50, -RZ, R31.H1_H1 ;  /* 0x3000001fff320230 */ /* 0x000fc40000004100 */
[----:B------:R-:W-:Y:S01]  /*1310*/  FMUL.FTZ R73, R94, R73 ;  /* 0x000000495e497220 */ /* 0x000fe20000410000 */
[----:B------:R-:W-:Y:S01]  /*1320*/  @P0 FADD.FTZ R95, R95, R40 ;  /* 0x000000285f5f0221 */ /* 0x000fe20000010000 */
[----:B------:R-:W-:Y:S01]  /*1330*/  @P0 FADD.FTZ R47, R47, R44 ;  /* 0x0000002c2f2f0221 */ /* 0x000fe20000010000 */
[----:B------:R-:W-:Y:S01]  /*1340*/  @P0 FADD.FTZ R105, R105, R48 ;  /* 0x0000003069690221 */ /* 0x000fe20000010000 */
[----:B------:R-:W-:Y:S01]  /*1350*/  @P2 F2FP.F16.F32.PACK_AB R40, RZ, R42 ;  /* 0x0000002aff28223e */ /* 0x000fe200000000ff */
[----:B------:R-:W-:Y:S01]  /*1360*/  @P0 FADD.FTZ R46, R46, R41 ;  /* 0x000000292e2e0221 */ /* 0x000fe20000010000 */
[----:B------:R-:W-:Y:S01]  /*1370*/  @P0 FADD.FTZ R73, R73, R50 ;  /* 0x0000003249490221 */ /* 0x000fe20000010000 */
[----:B------:R-:W-:Y:S01]  /*1380*/  @P2 F2FP.F16.F32.PACK_AB R41, RZ, R97 ;  /* 0x00000061ff29223e */ /* 0x000fe200000000ff */
[----:B------:R-:W-:Y:S01]  /*1390*/  FMUL.FTZ R42, R42, UR16 ;  /* 0x000000102a2a7c20 */ /* 0x000fe20008410000 */
[----:B------:R-:W-:Y:S01]  /*13a0*/  @P2 F2FP.F16.F32.PACK_AB R45, RZ, R47 ;  /* 0x0000002fff2d223e */ /* 0x000fe200000000ff */
[----:B------:R-:W-:Y:S01]  /*13b0*/  FMUL.FTZ R97, R97, UR16 ;  /* 0x0000001061617c20 */ /* 0x000fe20008410000 */
[----:B------:R-:W-:Y:S01]  /*13c0*/  @P2 F2FP.F16.F32.PACK_AB R49, RZ, R105 ;  /* 0x00000069ff31223e */ /* 0x000fe200000000ff */
[----:B------:R-:W-:Y:S01]  /*13d0*/  FMUL.FTZ R74, R105, UR16 ;  /* 0x00000010694a7c20 */ /* 0x000fe20008410000 */
[----:B------:R-:W-:Y:S01]  /*13e0*/  @P2 PRMT R32, R40, 0x7610, R32 ;  /* 0x0000761028202816 */ /* 0x000fe20000000020 */
[----:B------:R-:W-:Y:S01]  /*13f0*/  FMUL.FTZ R47, R47, UR16 ;  /* 0x000000102f2f7c20 */ /* 0x000fe20008410000 */
[----:B------:R-:W-:-:S02]  /*1400*/  @P2 IADD3 R40, P4, R93, UR14, RZ ;  /* 0x0000000e5d282c10 */ /* 0x000fc4000ff9e0ff */
[----:B------:R-:W-:Y:S01]  /*1410*/  @P2 F2FP.F16.F32.PACK_AB R43, RZ, R99 ;  /* 0x00000063ff2b223e */ /* 0x000fe200000000ff */
[----:B------:R-:W-:Y:S01]  /*1420*/  FMUL.FTZ R99, R99, UR16 ;  /* 0x0000001063637c20 */ /* 0x000fe20008410000 */
[----:B------:R-:W-:Y:S01]  /*1430*/  @P2 F2FP.F16.F32.PACK_AB R44, RZ, R95 ;  /* 0x0000005fff2c223e */ /* 0x000fe200000000ff */
[----:B------:R-:W-:Y:S01]  /*1440*/  FMUL.FTZ R95, R95, UR16 ;  /* 0x000000105f5f7c20 */ /* 0x000fe20008410000 */
[----:B------:R-:W-:Y:S01]  /*1450*/  @P2 F2FP.F16.F32.PACK_AB R48, RZ, R46 ;  /* 0x0000002eff30223e */ /* 0x000fe200000000ff */
[----:B------:R-:W-:Y:S01]  /*1460*/  FMUL.FTZ R46, R46, UR16 ;  /* 0x000000102e2e7c20 */ /* 0x000fe20008410000 */
[----:B------:R-:W-:Y:S01]  /*1470*/  @P2 F2FP.F16.F32.PACK_AB R50, RZ, R73 ;  /* 0x00000049ff32223e */ /* 0x000fe200000000ff */
[----:B------:R-:W-:Y:S01]  /*1480*/  FMUL.FTZ R73, R73, UR16 ;  /* 0x0000001049497c20 */ /* 0x000fe20008410000 */
[----:B------:R-:W-:Y:S02]  /*1490*/  @P2 PRMT R33, R41, 0x7610, R33 ;  /* 0x0000761029212816 */ /* 0x000fe40000000021 */
[----:B------:R-:W-:-:S02]  /*14a0*/  @P2 PRMT R34, R45, 0x7610, R34 ;  /* 0x000076102d222816 */ /* 0x000fc40000000022 */
[----:B------:R-:W-:Y:S02]  /*14b0*/  @P2 PRMT R35, R49, 0x7610, R35 ;  /* 0x0000761031232816 */ /* 0x000fe40000000023 */
[----:B------:R-:W-:Y:S02]  /*14c0*/  @P2 IADD3.X R41, R84, UR15, RZ, P4, !PT ;  /* 0x0000000f54292c10 */ /* 0x000fe4000a7fe4ff */
[----:B------:R-:W-:Y:S02]  /*14d0*/  @P1 LOP3.LUT P4, RZ, R87, 0xff, RZ, 0xc0, !PT ;  /* 0x000000ff57ff1812 */ /* 0x000fe4000788c0ff */
[----:B------:R-:W-:Y:S02]  /*14e0*/  @P2 PRMT R32, R32, 0x5410, R43 ;  /* 0x0000541020202816 */ /* 0x000fe4000000002b */
[----:B------:R-:W-:Y:S02]  /*14f0*/  @P2 PRMT R33, R33, 0x5410, R44 ;  /* 0x0000541021212816 */ /* 0x000fe4000000002c */
[----:B------:R-:W-:-:S02]  /*1500*/  @P2 PRMT R34, R34, 0x5410, R48 ;  /* 0x0000541022222816 */ /* 0x000fc40000000030 */
[----:B------:R-:W-:Y:S02]  /*1510*/  @P2 PRMT R35, R35, 0x5410, R50 ;  /* 0x0000541023232816 */ /* 0x000fe40000000032 */
[C---:B------:R-:W-:Y:S02]  /*1520*/  FSEL R94, R42.reuse, RZ, P3 ;  /* 0x000000ff2a5e7208 */ /* 0x040fe40001800000 */
[----:B------:R-:W-:Y:S01]  /*1530*/  @P1 FSEL R42, R42, RZ, P4 ;  /* 0x000000ff2a2a1208 */ /* 0x000fe20002000000 */
[----:B------:R0:W-:Y:S01]  /*1540*/  @P2 STG.E.128 desc[UR4][R40.64], R32 ;  /* 0x0000002028002986 */ /* 0x0001e2000c101d04 */
[----:B------:R-:W-:Y:S02]  /*1550*/  LOP3.LUT P4, RZ, R77, 0xff0000, RZ, 0xc0, !PT ;  /* 0x00ff00004dff7812 */ /* 0x000fe4000788c0ff */
[----:B------:R-:W-:Y:S02]  /*1560*/  @P1 LOP3.LUT P3, RZ, R92, 0xff, RZ, 0xc0, !PT ;  /* 0x000000ff5cff1812 */ /* 0x000fe4000786c0ff */
[----:B------:R-:W-:-:S02]  /*1570*/  FSEL R96, R97, RZ, P5 ;  /* 0x000000ff61607208 */ /* 0x000fc40002800000 */
[----:B------:R-:W-:Y:S02]  /*1580*/  LOP3.LUT P5, RZ, R77, 0xff000000, RZ, 0xc0, !PT ;  /* 0xff0000004dff7812 */ /* 0x000fe400078ac0ff */
[----:B------:R-:W-:Y:S02]  /*1590*/  LOP3.LUT P2, RZ, R76, 0xff00, RZ, 0xc0, !PT ;  /* 0x0000ff004cff7812 */ /* 0x000fe4000784c0ff */
[----:B------:R-:W-:Y:S02]  /*15a0*/  FSEL R98, R73, RZ, P5 ;  /* 0x000000ff49627208 */ /* 0x000fe40002800000 */
[----:B------:R-:W-:Y:S02]  /*15b0*/  @P1 LOP3.LUT P5, RZ, R91, 0xff, RZ, 0xc0, !PT ;  /* 0x000000ff5bff1812 */ /* 0x000fe400078ac0ff */
[----:B------:R-:W-:Y:S02]  /*15c0*/  @P1 F2FP.F16.F32.PACK_AB R48, RZ, R42 ;  /* 0x0000002aff30123e */ /* 0x000fe400000000ff */
[----:B------:R-:W-:-:S02]  /*15d0*/  @P1 FSEL R43, R95, RZ, P5 ;  /* 0x000000ff5f2b1208 */ /* 0x000fc40002800000 */
[----:B0-----:R-:W-:Y:S02]  /*15e0*/  @P1 FSEL R41, R97, RZ, P6 ;  /* 0x000000ff61291208 */ /* 0x001fe40003000000 */
[C---:B------:R-:W-:Y:S02]  /*15f0*/  FSEL R97, R74.reuse, RZ, P4 ;  /* 0x000000ff4a617208 */ /* 0x040fe40002000000 */
[----:B------:R-:W-:Y:S02]  /*1600*/  @P1 FSEL R74, R74, RZ, P3 ;  /* 0x000000ff4a4a1208 */ /* 0x000fe40001800000 */
[----:B------:R-:W-:Y:S02]  /*1610*/  @P1 LOP3.LUT P4, RZ, R90, 0xff, RZ, 0xc0, !PT ;  /* 0x000000ff5aff1812 */ /* 0x000fe4000788c0ff */
[----:B------:R-:W-:Y:S02]  /*1620*/  @P1 LOP3.LUT P3, RZ, R89, 0xff, RZ, 0xc0, !PT ;  /* 0x000000ff59ff1812 */ /* 0x000fe4000786c0ff */
[----:B------:R-:W-:-:S02]  /*1630*/  @P1 FSEL R40, R99, RZ, P4 ;  /* 0x000000ff63281208 */ /* 0x000fc40002000000 */
[----:B------:R-:W-:Y:S02]  /*1640*/  @P1 FSEL R75, R73, RZ, P3 ;  /* 0x000000ff494b1208 */ /* 0x000fe40001800000 */
[----:B------:R-:W-:Y:S02]  /*1650*/  @P1 LOP3.LUT P3, RZ, R85, 0xff, RZ, 0xc0, !PT ;  /* 0x000000ff55ff1812 */ /* 0x000fe4000786c0ff */
[----:B------:R-:W-:Y:S02]  /*1660*/  @P1 LOP3.LUT P4, RZ, R83, 0xff, RZ, 0xc0, !PT ;  /* 0x000000ff53ff1812 */ /* 0x000fe4000788c0ff */
[----:B------:R-:W-:Y:S02]  /*1670*/  @P1 FSEL R44, R47, RZ, P3 ;  /* 0x000000ff2f2c1208 */ /* 0x000fe40001800000 */
[----:B------:R-:W-:Y:S02]  /*1680*/  @P1 FSEL R45, R46, RZ, P4 ;  /* 0x000000ff2e2d1208 */ /* 0x000fe40002000000 */
[----:B------:R-:W-:-:S02]  /*1690*/  @P1 F2FP.F16.F32.PACK_AB R72, RZ, R44 ;  /* 0x0000002cff48123e */ /* 0x000fc400000000ff */
[----:B------:R-:W-:Y:S02]  /*16a0*/  @P1 F2FP.F16.F32.PACK_AB R73, RZ, R45 ;  /* 0x0000002dff49123e */ /* 0x000fe400000000ff */
[----:B------:R-:W0:Y:S01]  /*16b0*/  LDC.64 R44, c[0x0][0x210] ;  /* 0x00008400ff2c7b82 */ /* 0x000e220000000a00 */
[C---:B------:R-:W-:Y:S02]  /*16c0*/  LOP3.LUT P4, RZ, R77.reuse, 0xff, RZ, 0xc0, !PT ;  /* 0x000000ff4dff7812 */ /* 0x040fe4000788c0ff */
[----:B------:R-:W-:Y:S02]  /*16d0*/  LOP3.LUT P6, RZ, R77, 0xff00, RZ, 0xc0, !PT ;  /* 0x0000ff004dff7812 */ /* 0x000fe400078cc0ff */
[----:B------:R-:W-:Y:S02]  /*16e0*/  LOP3.LUT P5, RZ, R76, 0xff000000, RZ, 0xc0, !PT ;  /* 0xff0000004cff7812 */ /* 0x000fe400078ac0ff */
[----:B------:R-:W-:Y:S02]  /*16f0*/  @P1 F2FP.F16.F32.PACK_AB R50, RZ, R41 ;  /* 0x00000029ff32123e */ /* 0x000fe400000000ff */
[----:B------:R-:W-:-:S02]  /*1700*/  @P1 F2FP.F16.F32.PACK_AB R74, RZ, R74 ;  /* 0x0000004aff4a123e */ /* 0x000fc400000000ff */
[----:B------:R-:W-:Y:S02]  /*1710*/  FSEL R42, R47, RZ, P4 ;  /* 0x000000ff2f2a7208 */ /* 0x000fe40002000000 */
[----:B------:R-:W-:Y:S02]  /*1720*/  FSEL R47, R46, RZ, P6 ;  /* 0x000000ff2e2f7208 */ /* 0x000fe40003000000 */
[----:B------:R-:W-:Y:S02]  /*1730*/  FSEL R99, R99, RZ, P2 ;  /* 0x000000ff63637208 */ /* 0x000fe40001000000 */
[----:B------:R-:W-:Y:S02]  /*1740*/  FSEL R41, R95, RZ, P5 ;  /* 0x000000ff5f297208 */ /* 0x000fe40002800000 */
[C---:B------:R-:W-:Y:S02]  /*1750*/  IADD3 R46, P2, R93.reuse, UR18, RZ ;  /* 0x000000125d2e7c10 */ /* 0x040fe4000ff5e0ff */
[----:B------:R-:W-:-:S02]  /*1760*/  @P1 IADD3 R70, P3, R93, R70, RZ ;  /* 0x000000465d461210 */ /* 0x000fc40007f7e0ff */
[----:B------:R-:W-:Y:S02]  /*1770*/  @P1 F2FP.F16.F32.PACK_AB R49, RZ, R40 ;  /* 0x00000028ff31123e */ /* 0x000fe400000000ff */
[----:B------:R-:W-:Y:S02]  /*1780*/  @P1 F2FP.F16.F32.PACK_AB R51, RZ, R43 ;  /* 0x0000002bff33123e */ /* 0x000fe400000000ff */
[----:B------:R-:W-:Y:S02]  /*1790*/  @P1 F2FP.F16.F32.PACK_AB R75, RZ, R75 ;  /* 0x0000004bff4b123e */ /* 0x000fe400000000ff */
[----:B------:R-:W-:Y:S02]  /*17a0*/  @P1 PRMT R36, R48, 0x7610, R36 ;  /* 0x0000761030241816 */ /* 0x000fe40000000024 */
[----:B------:R-:W-:Y:S02]  /*17b0*/  @P1 PRMT R37, R50, 0x7610, R37 ;  /* 0x0000761032251816 */ /* 0x000fe40000000025 */
[----:B------:R-:W-:-:S02]  /*17c0*/  @P1 PRMT R38, R72, 0x7610, R38 ;  /* 0x0000761048261816 */ /* 0x000fc40000000026 */
[----:B------:R-:W-:Y:S02]  /*17d0*/  @P1 PRMT R39, R74, 0x7610, R39 ;  /* 0x000076104a271816 */ /* 0x000fe40000000027 */
[----:B------:R-:W-:Y:S02]  /*17e0*/  F2FP.F16.F32.PACK_AB R42, R47, R42 ;  /* 0x0000002a2f2a723e */ /* 0x000fe400000000ff */
[----:B------:R-:W-:Y:S02]  /*17f0*/  F2FP.F16.F32.PACK_AB R43, R98, R97 ;  /* 0x00000061622b723e */ /* 0x000fe400000000ff */
[----:B------:R-:W-:Y:S02]  /*1800*/  F2FP.F16.F32.PACK_AB R41, R41, R96 ;  /* 0x000000602929723e */ /* 0x000fe400000000ff */
[----:B------:R-:W-:Y:S02]  /*1810*/  F2FP.F16.F32.PACK_AB R40, R99, R94 ;  /* 0x0000005e6328723e */ /* 0x000fe400000000ff */
[----:B------:R-:W-:-:S02]  /*1820*/  IADD3.X R47, R84, UR19, RZ, P2, !PT ;  /* 0x00000013542f7c10 */ /* 0x000fc400097fe4ff */
[----:B------:R-:W-:Y:S02]  /*1830*/  @P1 IADD3.X R71, R84, R71, RZ, P3, !PT ;  /* 0x0000004754471210 */ /* 0x000fe40001ffe4ff */
[----:B------:R-:W-:Y:S01]  /*1840*/  @P1 PRMT R36, R36, 0x5410, R49 ;  /* 0x0000541024241816 */ /* 0x000fe20000000031 */
[----:B------:R1:W-:Y:S01]  /*1850*/  STG.E.128 desc[UR4][R46.64], R40 ;  /* 0x000000282e007986 */ /* 0x0003e2000c101d04 */
[----:B------:R-:W-:Y:S02]  /*1860*/  @P1 PRMT R37, R37, 0x5410, R51 ;  /* 0x0000541025251816 */ /* 0x000fe40000000033 */
[----:B------:R-:W-:Y:S02]  /*1870*/  @P1 PRMT R38, R38, 0x5410, R73 ;  /* 0x0000541026261816 */ /* 0x000fe40000000049 */
[----:B------:R-:W-:Y:S02]  /*1880*/  @P1 PRMT R39, R39, 0x5410, R75 ;  /* 0x0000541027271816 */ /* 0x000fe4000000004b */
[----:B0-----:R-:W-:-:S03]  /*1890*/  LEA R56, R44, R56, 0x2 ;  /* 0x000000382c387211 */ /* 0x001fc600078e10ff */
[----:B------:R1:W-:Y:S01]  /*18a0*/  @P1 STG.E.128 desc[UR4][R70.64], R36 ;  /* 0x0000002446001986 */ /* 0x0003e2000c101d04 */
[----:B------:R-:W-:-:S13]  /*18b0*/  ISETP.GE.AND P1, PT, R56, R45, PT ;  /* 0x0000002d3800720c */ /* 0x000fda0003f26270 */
[----:B------:R-:W-:Y:S05]  /*18c0*/  @!P1 BRA `(.L_x_392) ;  /* 0xffffffec00189947 */ /* 0x000fea000383ffff */
[----:B------:R-:W-:Y:S05]  /*18d0*/  BSYNC B1 ;  /* 0x0000000000017941 */ /* 0x000fea0003800000 */
.L_x_390:
[----:B------:R-:W-:Y:S01]  /*18e0*/  MOV R33, R27 ;  /* 0x0000001b00217202 */ /* 0x000fe20000000f00 */
[----:B------:R-:W-:Y:S01]  /*18f0*/  IMAD.MOV.U32 R45, RZ, RZ, R4 ;  /* 0x000000ffff2d7224 */ /* 0x000fe200078e0004 */
        /* <DEDUP_REMOVED lines=30> */
.L_x_389:
[----:B------:R-:W-:Y:S05]  /*1ae0*/  BSYNC B0 ;  /* 0x0000000000007941 */ /* 0x000fea0003800000 */
.L_x_387:
        /* <DEDUP_REMOVED lines=36> */
[----:B------:R-:W-:Y:S02]  /*1d30*/  IADD3.X R4, RZ, RZ, RZ, P0, !PT ;  /* 0x000000ffff047210 */ /* 0x000fe400007fe4ff */
[C---:B------:R-:W-:Y:S02]  /*1d40*/  SHF.L.U32 R8, R5.reuse, 0x2, RZ ;  /* 0x0000000205087819 */ /* 0x040fe400000006ff */
        /* <DEDUP_REMOVED lines=76> */
.L_x_391:
[----:B------:R-:W-:Y:S01]  /*2210*/  HFMA2.MMA R47, -RZ, RZ, 0, 5.9604644775390625e-08 ;  /* 0x00000001ff2f7435 */ /* 0x000fe200000001ff */
[----:B------:R-:W-:Y:S01]  /*2220*/  BSSY B2, `(.L_x_393) ;  /* 0x0000007000027945 */ /* 0x000fe20003800000 */
[----:B------:R-:W-:Y:S02]  /*2230*/  MOV R74, R42 ;  /* 0x0000002a004a7202 */ /* 0x000fe40000000f00 */
[----:B------:R-:W-:Y:S02]  /*2240*/  MOV R44, 0x1f ;  /* 0x0000001f002c7802 */ /* 0x000fe40000000f00 */
[----:B------:R-:W-:-:S07]  /*2250*/  MOV R43, 0xffffffff ;  /* 0xffffffff002b7802 */ /* 0x000fce0000000f00 */
[----:B-----5:R-:W-:Y:S05]  /*2260*/  WARPSYNC.COLLECTIVE R43, `(.L_x_394) ;  /* 0x000000002b087348 */ /* 0x020fea0003c00000 */
[----:B------:R0:W1:Y:S02]  /*2270*/  SHFL.BFLY P3, R49, R74, R47, R44 ;  /* 0x0c00002f4a317389 */ /* 0x000064000006002c */
[----:B01---5:R-:W-:Y:S01]  /*2280*/  ENDCOLLECTIVE ;  /* 0x000000000000791b */ /* 0x023fe20003800000 */
.L_x_394:
[----:B------:R-:W-:Y:S05]  /*2290*/  BSYNC B2 ;  /* 0x0000000000027941 */ /* 0x000fea0003800000 */
.L_x_393:
[----:B------:R-:W-:Y:S01]  /*22a0*/  HFMA2.MMA R44, -RZ, RZ, 0, 1.847743988037109375e-06 ;  /* 0x0000001fff2c7435 */ /* 0x000fe200000001ff */
[----:B------:R-:W-:Y:S01]  /*22b0*/  MOV R74, R40 ;  /* 0x00000028004a7202 */ /* 0x000fe20000000f00 */
[----:B------:R-:W-:Y:S01]  /*22c0*/  IMAD.MOV.U32 R47, RZ, RZ, 0x1 ;  /* 0x00000001ff2f7424 */ /* 0x000fe200078e00ff */
[----:B------:R-:W-:Y:S02]  /*22d0*/  MOV R43, 0xffffffff ;  /* 0xffffffff002b7802 */ /* 0x000fe40000000f00 */
[----:B------:R-:W-:-:S07]  /*22e0*/  MOV R75, R49 ;  /* 0x00000031004b7202 */ /* 0x000fce0000000f00 */
[----:B------:R-:W-:Y:S05]  /*22f0*/  WARPSYNC.COLLECTIVE R43, `(.L_x_395) ;  /* 0x000000002b087348 */ /* 0x000fea0003c00000 */
[----:B------:R0:W1:Y:S02]  /*2300*/  SHFL.BFLY P3, R49, R74, R47, R44 ;  /* 0x0c00002f4a317389 */ /* 0x000064000006002c */
[----:B01----:R-:W-:Y:S01]  /*2310*/  ENDCOLLECTIVE ;  /* 0x000000000000791b */ /* 0x003fe20003800000 */
.L_x_395:
[----:B------:R-:W-:Y:S01]  /*2320*/  FADD.FTZ R75, R42, R75 ;  /* 0x0000004b2a4b7221 */ /* 0x000fe20000010000 */
[----:B------:R-:W-:-:S04]  /*2330*/  HFMA2.MMA R47, -RZ, RZ, 0, 1.1920928955078125e-07 ;  /* 0x00000002ff2f7435 */ /* 0x000fc800000001ff */
[----:B------:R-:W-:Y:S01]  /*2340*/  MOV R74, R75 ;  /* 0x0000004b004a7202 */ /* 0x000fe20000000f00 */
[----:B------:R-:W-:-:S07]  /*2350*/  FADD.FTZ R100, R40, R49 ;  /* 0x0000003128647221 */ /* 0x000fce0000010000 */
[----:B------:R-:W-:Y:S05]  /*2360*/  WARPSYNC.COLLECTIVE R43, `(.L_x_396) ;  /* 0x000000002b087348 */ /* 0x000fea0003c00000 */
[----:B------:R0:W1:Y:S02]  /*2370*/  SHFL.BFLY P3, R49, R74, R47, R44 ;  /* 0x0c00002f4a317389 */ /* 0x000064000006002c */
[----:B01----:R-:W-:Y:S01]  /*2380*/  ENDCOLLECTIVE ;  /* 0x000000000000791b */ /* 0x003fe20003800000 */
.L_x_396:
[----:B------:R-:W-:Y:S02]  /*2390*/  MOV R74, R100 ;  /* 0x00000064004a7202 */ /* 0x000fe40000000f00 */
[----:B------:R-:W-:-:S07]  /*23a0*/  MOV R106, R49 ;  /* 0x00000031006a7202 */ /* 0x000fce0000000f00 */
[----:B------:R-:W-:Y:S05]  /*23b0*/  WARPSYNC.COLLECTIVE R43, `(.L_x_397) ;  /* 0x000000002b087348 */ /* 0x000fea0003c00000 */
[----:B------:R0:W1:Y:S02]  /*23c0*/  SHFL.BFLY P3, R49, R74, R47, R44 ;  /* 0x0c00002f4a317389 */ /* 0x000064000006002c */
[----:B01----:R-:W-:Y:S01]  /*23d0*/  ENDCOLLECTIVE ;  /* 0x000000000000791b */ /* 0x003fe20003800000 */
.L_x_397:
[----:B------:R-:W-:Y:S01]  /*23e0*/  FADD.FTZ R106, R75, R106 ;  /* 0x0000006a4b6a7221 */ /* 0x000fe20000010000 */
[----:B------:R-:W-:-:S04]  /*23f0*/  HFMA2.MMA R47, -RZ, RZ, 0, 2.384185791015625e-07 ;  /* 0x00000004ff2f7435 */ /* 0x000fc800000001ff */
[----:B------:R-:W-:Y:S01]  /*2400*/  MOV R74, R106 ;  /* 0x0000006a004a7202 */ /* 0x000fe20000000f00 */
[----:B------:R-:W-:-:S07]  /*2410*/  FADD.FTZ R101, R100, R49 ;  /* 0x0000003164657221 */ /* 0x000fce0000010000 */
[----:B------:R-:W-:Y:S05]  /*2420*/  WARPSYNC.COLLECTIVE R43, `(.L_x_398) ;  /* 0x000000002b087348 */ /* 0x000fea0003c00000 */
[----:B------:R0:W1:Y:S02]  /*2430*/  SHFL.BFLY P3, R49, R74, R47, R44 ;  /* 0x0c00002f4a317389 */ /* 0x000064000006002c */
[----:B01----:R-:W-:Y:S01]  /*2440*/  ENDCOLLECTIVE ;  /* 0x000000000000791b */ /* 0x003fe20003800000 */
.L_x_398:
[----:B------:R-:W-:Y:S02]  /*2450*/  MOV R74, R101 ;  /* 0x00000065004a7202 */ /* 0x000fe40000000f00 */
[----:B------:R-:W-:-:S07]  /*2460*/  MOV R103, R49 ;  /* 0x0000003100677202 */ /* 0x000fce0000000f00 */
[----:B------:R-:W-:Y:S05]  /*2470*/  WARPSYNC.COLLECTIVE R43, `(.L_x_399) ;  /* 0x000000002b087348 */ /* 0x000fea0003c00000 */
[----:B------:R0:W1:Y:S02]  /*2480*/  SHFL.BFLY P3, R49, R74, R47, R44 ;  /* 0x0c00002f4a317389 */ /* 0x000064000006002c */
[----:B01----:R-:W-:Y:S01]  /*2490*/  ENDCOLLECTIVE ;  /* 0x000000000000791b */ /* 0x003fe20003800000 */
.L_x_399:
[----:B------:R-:W-:Y:S01]  /*24a0*/  FADD.FTZ R103, R106, R103 ;  /* 0x000000676a677221 */ /* 0x000fe20000010000 */
[----:B------:R-:W-:-:S04]  /*24b0*/  HFMA2.MMA R47, -RZ, RZ, 0, 4.76837158203125e-07 ;  /* 0x00000008ff2f7435 */ /* 0x000fc800000001ff */
[----:B------:R-:W-:Y:S01]  /*24c0*/  MOV R74, R103 ;  /* 0x00000067004a7202 */ /* 0x000fe20000000f00 */
[----:B------:R-:W-:-:S07]  /*24d0*/  FADD.FTZ R107, R101, R49 ;  /* 0x00000031656b7221 */ /* 0x000fce0000010000 */
[----:B------:R-:W-:Y:S05]  /*24e0*/  WARPSYNC.COLLECTIVE R43, `(.L_x_400) ;  /* 0x000000002b087348 */ /* 0x000fea0003c00000 */
[----:B------:R0:W1:Y:S02]  /*24f0*/  SHFL.BFLY P3, R49, R74, R47, R44 ;  /* 0x0c00002f4a317389 */ /* 0x000064000006002c */
[----:B01----:R-:W-:Y:S01]  /*2500*/  ENDCOLLECTIVE ;  /* 0x000000000000791b */ /* 0x003fe20003800000 */
.L_x_400:
[----:B------:R-:W-:Y:S02]  /*2510*/  MOV R74, R107 ;  /* 0x0000006b004a7202 */ /* 0x000fe40000000f00 */
[----:B------:R-:W-:-:S07]  /*2520*/  MOV R40, R49 ;  /* 0x0000003100287202 */ /* 0x000fce0000000f00 */
[----:B------:R-:W-:Y:S05]  /*2530*/  WARPSYNC.COLLECTIVE R43, `(.L_x_401) ;  /* 0x000000002b087348 */ /* 0x000fea0003c00000 */
[----:B------:R0:W1:Y:S02]  /*2540*/  SHFL.BFLY P3, R49, R74, R47, R44 ;  /* 0x0c00002f4a317389 */ /* 0x000064000006002c */
[----:B01----:R-:W-:Y:S01]  /*2550*/  ENDCOLLECTIVE ;  /* 0x000000000000791b */ /* 0x003fe20003800000 */
.L_x_401:
[----:B------:R-:W-:Y:S01]  /*2560*/  FADD.FTZ R40, R103, R40 ;  /* 0x0000002867287221 */ /* 0x000fe20000010000 */
[----:B------:R-:W-:-:S04]  /*2570*/  HFMA2.MMA R47, -RZ, RZ, 0, 9.5367431640625e-07 ;  /* 0x00000010ff2f7435 */ /* 0x000fc800000001ff */
[----:B------:R-:W-:Y:S01]  /*2580*/  MOV R74, R40 ;  /* 0x00000028004a7202 */ /* 0x000fe20000000f00 */
[----:B------:R-:W-:-:S07]  /*2590*/  FADD.FTZ R42, R107, R49 ;  /* 0x000000316b2a7221 */ /* 0x000fce0000010000 */
[----:B------:R-:W-:Y:S05]  /*25a0*/  WARPSYNC.COLLECTIVE R43, `(.L_x_402) ;  /* 0x000000002b087348 */ /* 0x000fea0003c00000 */
[----:B------:R0:W1:Y:S02]  /*25b0*/  SHFL.BFLY P3, R49, R74, R47, R44 ;  /* 0x0c00002f4a317389 */ /* 0x000064000006002c */
[----:B01----:R-:W-:Y:S01]  /*25c0*/  ENDCOLLECTIVE ;  /* 0x000000000000791b */ /* 0x003fe20003800000 */
.L_x_402:
[----:B------:R-:W-:Y:S02]  /*25d0*/  MOV R74, R42 ;  /* 0x0000002a004a7202 */ /* 0x000fe40000000f00 */
[----:B------:R-:W-:-:S07]  /*25e0*/  MOV R75, R49 ;  /* 0x00000031004b7202 */ /* 0x000fce0000000f00 */
[----:B------:R-:W-:Y:S05]  /*25f0*/  WARPSYNC.COLLECTIVE R43, `(.L_x_403) ;  /* 0x000000002b087348 */ /* 0x000fea0003c00000 */
[----:B------:R0:W1:Y:S02]  /*2600*/  SHFL.BFLY P3, R49, R74, R47, R44 ;  /* 0x0c00002f4a317389 */ /* 0x000064000006002c */
[----:B01----:R-:W-:Y:S01]  /*2610*/  ENDCOLLECTIVE ;  /* 0x000000000000791b */ /* 0x003fe20003800000 */
.L_x_403:
[----:B------:R-:W-:Y:S05]  /*2620*/  BRA `(.L_x_404) ;  /* 0xffffffe800847947 */ /* 0x000fea000383ffff */
.L_x_405:
        /* <DEDUP_REMOVED lines=13> */
.L_x_2870:


//--------------------- .text._ZN10layer_norm22ln_bwd_finalize_kernelINS_22Kernel_traits_finalizeILj256E6__halfS2_S2_S2_fjLb0ELj1024ELj4ENS_18Kernel_traits_baseILj256ES2_S2_S2_S2_fjLj1024EEEEELb0ELb0EEEvNS_9BwdParamsE --------------------------
	.section	.text._ZN10layer_norm22ln_bwd_finalize_kernelINS_22Kernel_traits_finalizeILj256E6__halfS2_S2_S2_fjLb0ELj1024ELj4ENS_18Kernel_traits_baseILj256ES2_S2_S2_S2_fjLj1024EEEEELb0ELb0EEEvNS_9BwdParamsE,"ax",@progbits
	.align	128
        .global         _ZN10layer_norm22ln_bwd_finalize_kernelINS_22Kernel_traits_finalizeILj256E6__halfS2_S2_S2_fjLb0ELj1024ELj4ENS_18Kernel_traits_baseILj256ES2_S2_S2_S2_fjLj1024EEEEELb0ELb0EEEvNS_9BwdParamsE
        .type           _ZN10layer_norm22ln_bwd_finalize_kernelINS_22Kernel_traits_finalizeILj256E6__halfS2_S2_S2_fjLb0ELj1024ELj4ENS_18Kernel_traits_baseILj256ES2_S2_S2_S2_fjLj1024EEEEELb0ELb0EEEvNS_9BwdParamsE,@function
        .size           _ZN10layer_norm22ln_bwd_finalize_kernelINS_22Kernel_traits_finalizeILj256E6__halfS2_S2_S2_fjLb0ELj1024ELj4ENS_18Kernel_traits_baseILj256ES2_S2_S2_S2_fjLj1024EEEEELb0ELb0EEEvNS_9BwdParamsE,(.L_x_2871 - _ZN10layer_norm22ln_bwd_finalize_kernelINS_22Kernel_traits_finalizeILj256E6__halfS2_S2_S2_fjLb0ELj1024ELj4ENS_18Kernel_traits_baseILj256ES2_S2_S2_S2_fjLj1024EEEEELb0ELb0EEEvNS_9BwdParamsE)
        .other          _ZN10layer_norm22ln_bwd_finalize_kernelINS_22Kernel_traits_finalizeILj256E6__halfS2_S2_S2_fjLb0ELj1024ELj4ENS_18Kernel_traits_baseILj256ES2_S2_S2_S2_fjLj1024EEEEELb0ELb0EEEvNS_9BwdParamsE,@"STO_CUDA_ENTRY STV_DEFAULT"
_ZN10layer_norm22ln_bwd_finalize_kernelINS_22Kernel_traits_finalizeILj256E6__halfS2_S2_S2_fjLb0ELj1024ELj4ENS_18Kernel_traits_baseILj256ES2_S2_S2_S2_fjLj1024EEEEELb0ELb0EEEvNS_9BwdParamsE:
.text._ZN10layer_norm22ln_bwd_finalize_kernelINS_22Kernel_traits_finalizeILj256E6__halfS2_S2_S2_fjLb0ELj1024ELj4ENS_18Kernel_traits_baseILj256ES2_S2_S2_S2_fjLj1024EEEEELb0ELb0EEEvNS_9BwdParamsE:
        /* <DEDUP_REMOVED lines=25> */
.L_x_418:
        /* <DEDUP_REMOVED lines=30> */
.L_x_410:
        /* <DEDUP_REMOVED lines=36> */
.L_x_409:
[----:B------:R-:W-:Y:S05]  /*05b0*/  BSYNC B1 ;  /* 0x0000000000017941 */ /* 0x000fea0003800000 */
.L_x_408:
        /* <DEDUP_REMOVED lines=24> */
.L_x_412:
[----:B------:R-:W-:Y:S05]  /*0740*/  BSYNC B1 ;  /* 0x0000000000017941 */ /* 0x000fea0003800000 */
.L_x_411:
        /* <DEDUP_REMOVED lines=12> */
.L_x_413:
[----:B------:R-:W-:Y:S05]  /*0810*/  BSYNC B1 ;  /* 0x0000000000017941 */ /* 0x000fea0003800000 */
.L_x_407:
[----:B------:R-:W-:Y:S05]  /*0820*/  BSYNC B0 ;  /* 0x0000000000007941 */ /* 0x000fea0003800000 */
.L_x_406:
        /* <DEDUP_REMOVED lines=29> */
.L_x_429:
[----:B---3--:R-:W-:Y:S01]  /*0a00*/  FADD.FTZ R9, R18, R9 ;  /* 0x0000000912097221 */ /* 0x008fe20000010000 */
[----:B--2---:R-:W-:-:S04]  /*0a10*/  FADD.FTZ R11, R10, R11 ;  /* 0x0000000b0a0b7221 */ /* 0x004fc80000010000 */
[----:B------:R2:W-:Y:S04]  /*0a20*/  @!P1 STS [R6+0x2000], R9 ;  /* 0x0020000906009388 */ /* 0x0005e80000000800 */
[----:B------:R2:W-:Y:S02]  /*0a30*/  @!P1 STS [R6+0x2080], R11 ;  /* 0x0020800b06009388 */ /* 0x0005e40000000800 */
.L_x_414:
        /* <DEDUP_REMOVED lines=14> */
[----:B---3--:R-:W-:Y:S02]  /*0b20*/  F2FP.F16.F32.PACK_AB R15, R15, R14 ;  /* 0x0000000e0f0f723e */ /* 0x008fe400000000ff */
[----:B----4-:R-:W-:-:S03]  /*0b30*/  F2FP.F16.F32.PACK_AB R17, R17, R16 ;  /* 0x000000101111723e */ /* 0x010fc600000000ff */
[----:B------:R2:W-:Y:S04]  /*0b40*/  STG.E desc[UR6][R12.64], R15 ;  /* 0x0000000f0c007986 */ /* 0x0005e8000c101906 */
[----:B------:R2:W-:Y:S02]  /*0b50*/  STG.E desc[UR6][R10.64], R17 ;  /* 0x000000110a007986 */ /* 0x0005e4000c101906 */
.L_x_417:
[----:B------:R-:W-:Y:S05]  /*0b60*/  BSYNC B0 ;  /* 0x0000000000007941 */ /* 0x000fea0003800000 */
.L_x_416:
[C---:B------:R-:W-:Y:S01]  /*0b70*/  ISETP.GT.U32.AND P1, PT, R3.reuse, -0x101, PT ;  /* 0xfffffeff0300780c */ /* 0x040fe20003f24070 */
[----:B------:R-:W-:Y:S01]  /*0b80*/  VIADD R4, R4, 0x80 ;  /* 0x0000008004047836 */ /* 0x000fe20000000000 */
[----:B------:R-:W-:-:S11]  /*0b90*/  IADD3 R3, R3, 0x100, RZ ;  /* 0x0000010003037810 */ /* 0x000fd60007ffe0ff */
[----:B------:R-:W-:Y:S05]  /*0ba0*/  @P1 BRA `(.L_x_418) ;  /* 0xfffffff400781947 */ /* 0x000fea000383ffff */
[----:B------:R-:W-:Y:S05]  /*0bb0*/  EXIT ;  /* 0x000000000000794d */ /* 0x000fea0003800000 */
.L_x_415:
[----:B------:R-:W-:Y:S01]  /*0bc0*/  HFMA2.MMA R21, -RZ, RZ, 0, 5.9604644775390625e-08 ;  /* 0x00000001ff157435 */ /* 0x000fe200000001ff */
[----:B0--3--:R-:W-:Y:S01]  /*0bd0*/  MOV R22, R10 ;  /* 0x0000000a00167202 */ /* 0x009fe20000000f00 */
[----:B------:R-:W-:Y:S01]  /*0be0*/  IMAD.MOV.U32 R19, RZ, RZ, -0x1 ;  /* 0xffffffffff137424 */ /* 0x000fe200078e00ff */
[----:B------:R-:W-:-:S08]  /*0bf0*/  MOV R24, 0x1f ;  /* 0x0000001f00187802 */ /* 0x000fd00000000f00 */
[----:B-12---:R-:W-:Y:S05]  /*0c00*/  WARPSYNC.COLLECTIVE R19, `(.L_x_419) ;  /* 0x0000000013087348 */ /* 0x006fea0003c00000 */
[----:B------:R0:W3:Y:S02]  /*0c10*/  SHFL.BFLY P2, R20, R22, R21, R24 ;  /* 0x0c00001516147389 */ /* 0x0000e40000040018 */
[----:B0123--:R-:W-:Y:S01]  /*0c20*/  ENDCOLLECTIVE ;  /* 0x000000000000791b */ /* 0x00ffe20003800000 */
.L_x_419:
[----:B------:R-:W-:Y:S01]  /*0c30*/  HFMA2.MMA R21, -RZ, RZ, 0, 1.1920928955078125e-07 ;  /* 0x00000002ff157435 */ /* 0x000fe200000001ff */
[----:B------:R-:W-:-:S05]  /*0c40*/  MOV R11, R20 ;  /* 0x00000014000b7202 */ /* 0x000fca0000000f00 */
[----:B------:R-:W-:-:S05]  /*0c50*/  FADD.FTZ R11, R10, R11 ;  /* 0x0000000b0a0b7221 */ /* 0x000fca0000010000 */
[----:B------:R-:W-:-:S07]  /*0c60*/  MOV R22, R11 ;  /* 0x0000000b00167202 */ /* 0x000fce0000000f00 */
[----:B------:R-:W-:Y:S05]  /*0c70*/  WARPSYNC.COLLECTIVE R19, `(.L_x_420) ;  /* 0x0000000013087348 */ /* 0x000fea0003c00000 */
[----:B------:R0:W1:Y:S02]  /*0c80*/  SHFL.BFLY P2, R20, R22, R21, R24 ;  /* 0x0c00001516147389 */ /* 0x0000640000040018 */
[----:B01----:R-:W-:Y:S01]  /*0c90*/  ENDCOLLECTIVE ;  /* 0x000000000000791b */ /* 0x003fe20003800000 */
.L_x_420:
[----:B------:R-:W-:Y:S01]  /*0ca0*/  HFMA2.MMA R21, -RZ, RZ, 0, 2.384185791015625e-07 ;  /* 0x00000004ff157435 */ /* 0x000fe200000001ff */
[----:B------:R-:W-:-:S04]  /*0cb0*/  IMAD.MOV.U32 R14, RZ, RZ, R20 ;  /* 0x000000ffff0e7224 */ /* 0x000fc800078e0014 */
[----:B------:R-:W-:-:S05]  /*0cc0*/  FADD.FTZ R14, R11, R14 ;  /* 0x0000000e0b0e7221 */ /* 0x000fca0000010000 */
[----:B------:R-:W-:-:S07]  /*0cd0*/  MOV R22, R14 ;  /* 0x0000000e00167202 */ /* 0x000fce0000000f00 */
[----:B------:R-:W-:Y:S05]  /*0ce0*/  WARPSYNC.COLLECTIVE R19, `(.L_x_421) ;  /* 0x0000000013087348 */ /* 0x000fea0003c00000 */
[----:B------:R0:W1:Y:S02]  /*0cf0*/  SHFL.BFLY P2, R20, R22, R21, R24 ;  /* 0x0c00001516147389 */ /* 0x0000640000040018 */
[----:B01----:R-:W-:Y:S01]  /*0d00*/  ENDCOLLECTIVE ;  /* 0x000000000000791b */ /* 0x003fe20003800000 */
.L_x_421:
[----:B------:R-:W-:Y:S01]  /*0d10*/  HFMA2.MMA R21, -RZ, RZ, 0, 4.76837158203125e-07 ;  /* 0x00000008ff157435 */ /* 0x000fe200000001ff */
[----:B------:R-:W-:-:S05]  /*0d20*/  MOV R13, R20 ;  /* 0x00000014000d7202 */ /* 0x000fca0000000f00 */
[----:B------:R-:W-:-:S04]  /*0d30*/  FADD.FTZ R13, R14, R13 ;  /* 0x0000000d0e0d7221 */ /* 0x000fc80000010000 */
[----:B------:R-:W-:-:S07]  /*0d40*/  IMAD.MOV.U32 R22, RZ, RZ, R13 ;  /* 0x000000ffff167224 */ /* 0x000fce00078e000d */
[----:B------:R-:W-:Y:S05]  /*0d50*/  WARPSYNC.COLLECTIVE R19, `(.L_x_422) ;  /* 0x0000000013087348 */ /* 0x000fea0003c00000 */
[----:B------:R0:W1:Y:S02]  /*0d60*/  SHFL.BFLY P2, R20, R22, R21, R24 ;  /* 0x0c00001516147389 */ /* 0x0000640000040018 */
[----:B01----:R-:W-:Y:S01]  /*0d70*/  ENDCOLLECTIVE ;  /* 0x000000000000791b */ /* 0x003fe20003800000 */
.L_x_422:
[----:B------:R-:W-:Y:S01]  /*0d80*/  IMAD.MOV.U32 R21, RZ, RZ, 0x10 ;  /* 0x00000010ff157424 */ /* 0x000fe200078e00ff */
[----:B------:R-:W-:-:S05]  /*0d90*/  MOV R10, R20 ;  /* 0x00000014000a7202 */ /* 0x000fca0000000f00 */
[----:B------:R-:W-:-:S05]  /*0da0*/  FADD.FTZ R10, R13, R10 ;  /* 0x0000000a0d0a7221 */ /* 0x000fca0000010000 */
[----:B------:R-:W-:-:S07]  /*0db0*/  MOV R22, R10 ;  /* 0x0000000a00167202 */ /* 0x000fce0000000f00 */
[----:B------:R-:W-:Y:S05]  /*0dc0*/  WARPSYNC.COLLECTIVE R19, `(.L_x_423) ;  /* 0x0000000013087348 */ /* 0x000fea0003c00000 */
[----:B------:R0:W1:Y:S02]  /*0dd0*/  SHFL.BFLY P2, R20, R22, R21, R24 ;  /* 0x0c00001516147389 */ /* 0x0000640000040018 */
[----:B01----:R-:W-:Y:S01]  /*0de0*/  ENDCOLLECTIVE ;  /* 0x000000000000791b */ /* 0x003fe20003800000 */
.L_x_423:
[----:B------:R-:W-:Y:S01]  /*0df0*/  HFMA2.MMA R21, -RZ, RZ, 0, 5.9604644775390625e-08 ;  /* 0x00000001ff157435 */ /* 0x000fe200000001ff */
[----:B------:R-:W-:Y:S02]  /*0e00*/  MOV R22, R9 ;  /* 0x0000000900167202 */ /* 0x000fe40000000f00 */
[----:B------:R-:W-:-:S08]  /*0e10*/  MOV R11, R20 ;  /* 0x00000014000b7202 */ /* 0x000fd00000000f00 */
[----:B------:R-:W-:Y:S05]  /*0e20*/  WARPSYNC.COLLECTIVE R19, `(.L_x_424) ;  /* 0x0000000013087348 */ /* 0x000fea0003c00000 */
[----:B------:R0:W1:Y:S02]  /*0e30*/  SHFL.BFLY P2, R20, R22, R21, R24 ;  /* 0x0c00001516147389 */ /* 0x0000640000040018 */
[----:B01----:R-:W-:Y:S01]  /*0e40*/  ENDCOLLECTIVE ;  /* 0x000000000000791b */ /* 0x003fe20003800000 */
.L_x_424:
[----:B------:R-:W-:Y:S01]  /*0e50*/  HFMA2.MMA R21, -RZ, RZ, 0, 1.1920928955078125e-07 ;  /* 0x00000002ff157435 */ /* 0x000fe200000001ff */
[----:B------:R-:W-:-:S04]  /*0e60*/  IMAD.MOV.U32 R14, RZ, RZ, R20 ;  /* 0x000000ffff0e7224 */ /* 0x000fc800078e0014 */
[----:B------:R-:W-:-:S05]  /*0e70*/  FADD.FTZ R15, R9, R14 ;  /* 0x0000000e090f7221 */ /* 0x000fca0000010000 */
[----:B------:R-:W-:-:S07]  /*0e80*/  MOV R22, R15 ;  /* 0x0000000f00167202 */ /* 0x000fce0000000f00 */
[----:B------:R-:W-:Y:S05]  /*0e90*/  WARPSYNC.COLLECTIVE R19, `(.L_x_425) ;  /* 0x0000000013087348 */ /* 0x000fea0003c00000 */
[----:B------:R0:W1:Y:S02]  /*0ea0*/  SHFL.BFLY P2, R20, R22, R21, R24 ;  /* 0x0c00001516147389 */ /* 0x0000640000040018 */
[----:B01----:R-:W-:Y:S01]  /*0eb0*/  ENDCOLLECTIVE ;  /* 0x000000000000791b */ /* 0x003fe20003800000 */
.L_x_425:
[----:B------:R-:W-:Y:S01]  /*0ec0*/  HFMA2.MMA R21, -RZ, RZ, 0, 2.384185791015625e-07 ;  /* 0x00000004ff157435 */ /* 0x000fe200000001ff */
[----:B------:R-:W-:-:S05]  /*0ed0*/  MOV R16, R20 ;  /* 0x0000001400107202 */ /* 0x000fca0000000f00 */
[----:B------:R-:W-:-:S04]  /*0ee0*/  FADD.FTZ R16, R15, R16 ;  /* 0x000000100f107221 */ /* 0x000fc80000010000 */
[----:B------:R-:W-:-:S07]  /*0ef0*/  IMAD.MOV.U32 R22, RZ, RZ, R16 ;  /* 0x000000ffff167224 */ /* 0x000fce00078e0010 */
[----:B------:R-:W-:Y:S05]  /*0f00*/  WARPSYNC.COLLECTIVE R19, `(.L_x_426) ;  /* 0x0000000013087348 */ /* 0x000fea0003c00000 */
[----:B------:R0:W1:Y:S02]  /*0f10*/  SHFL.BFLY P2, R20, R22, R21, R24 ;  /* 0x0c00001516147389 */ /* 0x0000640000040018 */
[----:B01----:R-:W-:Y:S01]  /*0f20*/  ENDCOLLECTIVE ;  /* 0x000000000000791b */ /* 0x003fe20003800000 */
.L_x_426:
[----:B------:R-:W-:Y:S01]  /*0f30*/  IMAD.MOV.U32 R21, RZ, RZ, 0x8 ;  /* 0x00000008ff157424 */ /* 0x000fe200078e00ff */
[----:B------:R-:W-:-:S05]  /*0f40*/  MOV R17, R20 ;  /* 0x0000001400117202 */ /* 0x000fca0000000f00 */
[----:B------:R-:W-:-:S05]  /*0f50*/  FADD.FTZ R17, R16, R17 ;  /* 0x0000001110117221 */ /* 0x000fca0000010000 */
[----:B------:R-:W-:-:S07]  /*0f60*/  MOV R22, R17 ;  /* 0x0000001100167202 */ /* 0x000fce0000000f00 */
[----:B------:R-:W-:Y:S05]  /*0f70*/  WARPSYNC.COLLECTIVE R19, `(.L_x_427) ;  /* 0x0000000013087348 */ /* 0x000fea0003c00000 */
[----:B------:R0:W1:Y:S02]  /*0f80*/  SHFL.BFLY P2, R20, R22, R21, R24 ;  /* 0x0c00001516147389 */ /* 0x0000640000040018 */
[----:B01----:R-:W-:Y:S01]  /*0f90*/  ENDCOLLECTIVE ;  /* 0x000000000000791b */ /* 0x003fe20003800000 */
.L_x_427:
[----:B------:R-:W-:Y:S01]  /*0fa0*/  HFMA2.MMA R21, -RZ, RZ, 0, 9.5367431640625e-07 ;  /* 0x00000010ff157435 */ /* 0x000fe200000001ff */
[----:B------:R-:W-:-:S05]  /*0fb0*/  MOV R18, R20 ;  /* 0x0000001400127202 */ /* 0x000fca0000000f00 */
[----:B------:R-:W-:-:S05]  /*0fc0*/  FADD.FTZ R18, R17, R18 ;  /* 0x0000001211127221 */ /* 0x000fca0000010000 */
[----:B------:R-:W-:-:S07]  /*0fd0*/  MOV R22, R18 ;  /* 0x0000001200167202 */ /* 0x000fce0000000f00 */
[----:B------:R-:W-:Y:S05]  /*0fe0*/  WARPSYNC.COLLECTIVE R19, `(.L_x_428) ;  /* 0x0000000013087348 */ /* 0x000fea0003c00000 */
[----:B------:R0:W1:Y:S02]  /*0ff0*/  SHFL.BFLY P2, R20, R22, R21, R24 ;  /* 0x0c00001516147389 */ /* 0x0000640000040018 */
[----:B01----:R-:W-:Y:S01]  /*1000*/  ENDCOLLECTIVE ;  /* 0x000000000000791b */ /* 0x003fe20003800000 */
.L_x_428:
[----:B------:R-:W-:Y:S01]  /*1010*/  MOV R9, R20 ;  /* 0x0000001400097202 */ /* 0x000fe20000000f00 */
[----:B------:R-:W-:Y:S06]  /*1020*/  BRA `(.L_x_429) ;  /* 0xfffffff800747947 */ /* 0x000fec000383ffff */
.L_x_430:
        /* <DEDUP_REMOVED lines=13> */
.L_x_2871:


//--------------------- .text._ZN10layer_norm40ln_parallel_residual_bwd_finalize_kernelINS_22Kernel_traits_finalizeILj256E6__halfS2_S2_S2_fjLb0ELj1024ELj4ENS_18Kernel_traits_baseILj256ES2_S2_S2_S2_fjLj1024EEEEELb0EEEvNS_9BwdParamsE --------------------------
	.section	.text._ZN10layer_norm40ln_parallel_residual_bwd_finalize_kernelINS_22Kernel_traits_finalizeILj256E6__halfS2_S2_S2_fjLb0ELj1024ELj4ENS_18Kernel_traits_baseILj256ES2_S2_S2_S2_fjLj1024EEEEELb0EEEvNS_9BwdParamsE,"ax",@progbits
	.align	128
        .global         _ZN10layer_norm40ln_parallel_residual_bwd_finalize_kernelINS_22Kernel_traits_finalizeILj256E6__halfS2_S2_S2_fjLb0ELj1024ELj4ENS_18Kernel_traits_baseILj256ES2_S2_S2_S2_fjLj1024EEEEELb0EEEvNS_9BwdParamsE
        .type           _ZN10layer_norm40ln_parallel_residual_bwd_finalize_kernelINS_22Kernel_traits_finalizeILj256E6__halfS2_S2_S2_fjLb0ELj1024ELj4ENS_18Kernel_traits_baseILj256ES2_S2_S2_S2_fjLj1024EEEEELb0EEEvNS_9BwdParamsE,@function
        .size           _ZN10layer_norm40ln_parallel_residual_bwd_finalize_kernelINS_22Kernel_traits_finalizeILj256E6__halfS2_S2_S2_fjLb0ELj1024ELj4ENS_18Kernel_traits_baseILj256ES2_S2_S2_S2_fjLj1024EEEEELb0EEEvNS_9BwdParamsE,(.L_x_2872 - _ZN10layer_norm40ln_parallel_residual_bwd_finalize_kernelINS_22Kernel_traits_finalizeILj256E6__halfS2_S2_S2_fjLb0ELj1024ELj4ENS_18Kernel_traits_baseILj256ES2_S2_S2_S2_fjLj1024EEEEELb0EEEvNS_9BwdParamsE)
        .other          _ZN10layer_norm40ln_parallel_residual_bwd_finalize_kernelINS_22Kernel_traits_finalizeILj256E6__halfS2_S2_S2_fjLb0ELj1024ELj4ENS_18Kernel_traits_baseILj256ES2_S2_S2_S2_fjLj1024EEEEELb0EEEvNS_9BwdParamsE,@"STO_CUDA_ENTRY STV_DEFAULT"
_ZN10layer_norm40ln_parallel_residual_bwd_finalize_kernelINS_22Kernel_traits_finalizeILj256E6__halfS2_S2_S2_fjLb0ELj1024ELj4ENS_18Kernel_traits_baseILj256ES2_S2_S2_S2_fjLj1024EEEEELb0EEEvNS_9BwdParamsE:
.text._ZN10layer_norm40ln_parallel_residual_bwd_finalize_kernelINS_22Kernel_traits_finalizeILj256E6__halfS2_S2_S2_fjLb0ELj1024ELj4ENS_18Kernel_traits_baseILj256ES2_S2_S2_S2_fjLj1024EEEEELb0EEEvNS_9BwdParamsE:
        /* <DEDUP_REMOVED lines=22> */
.L_x_443:
        /* <DEDUP_REMOVED lines=42> */
.L_x_435:
        /* <DEDUP_REMOVED lines=62> */
.L_x_434:
[----:B------:R-:W-:Y:S05]  /*07e0*/  BSYNC B1 ;  /* 0x0000000000017941 */ /* 0x000fea0003800000 */
.L_x_433:
        /* <DEDUP_REMOVED lines=38> */
.L_x_437:
[----:B------:R-:W-:Y:S05]  /*0a50*/  BSYNC B1 ;  /* 0x0000000000017941 */ /* 0x000fea0003800000 */
.L_x_436:
        /* <DEDUP_REMOVED lines=20> */
.L_x_438:
[----:B------:R-:W-:Y:S05]  /*0ba0*/  BSYNC B1 ;  /* 0x0000000000017941 */ /* 0x000fea0003800000 */
.L_x_432:
[----:B------:R-:W-:Y:S05]  /*0bb0*/  BSYNC B0 ;  /* 0x0000000000007941 */ /* 0x000fea0003800000 */
.L_x_431:
        /* <DEDUP_REMOVED lines=54> */
.L_x_464:
        /* <DEDUP_REMOVED lines=10> */
.L_x_439:
        /* <DEDUP_REMOVED lines=19> */
[----:B-1----:R-:W-:-:S03]  /*10f0*/  F2FP.F16.F32.PACK_AB R7, R23, R22 ;  /* 0x000000161707723e */ /* 0x002fc600000000ff */
[----:B0-----:R-:W-:Y:S01]  /*1100*/  IMAD.WIDE.U32 R8, R5, 0x4, R8 ;  /* 0x0000000405087825 */ /* 0x001fe200078e0008 */
[----:B---3--:R-:W-:Y:S01]  /*1110*/  F2FP.F16.F32.PACK_AB R15, R15, R14 ;  /* 0x0000000e0f0f723e */ /* 0x008fe200000000ff */
[----:B------:R1:W-:Y:S01]  /*1120*/  STG.E desc[UR6][R20.64], R7 ;  /* 0x0000000714007986 */ /* 0x0003e2000c101906 */
[----:B----4-:R-:W-:-:S03]  /*1130*/  F2FP.F16.F32.PACK_AB R17, R17, R16 ;  /* 0x000000101111723e */ /* 0x010fc600000000ff */
[----:B------:R1:W-:Y:S01]  /*1140*/  STG.E desc[UR6][R12.64], R15 ;  /* 0x0000000f0c007986 */ /* 0x0003e2000c101906 */
[----:B------:R-:W-:-:S03]  /*1150*/  F2FP.F16.F32.PACK_AB R19, R19, R18 ;  /* 0x000000121313723e */ /* 0x000fc600000000ff */
[----:B------:R1:W-:Y:S04]  /*1160*/  STG.E desc[UR6][R10.64], R17 ;  /* 0x000000110a007986 */ /* 0x0003e8000c101906 */
[----:B------:R1:W-:Y:S02]  /*1170*/  STG.E desc[UR6][R8.64], R19 ;  /* 0x0000001308007986 */ /* 0x0003e4000c101906 */
.L_x_442:
[----:B------:R-:W-:Y:S05]  /*1180*/  BSYNC B0 ;  /* 0x0000000000007941 */ /* 0x000fea0003800000 */
.L_x_441:
[C---:B------:R-:W-:Y:S02]  /*1190*/  ISETP.GT.U32.AND P1, PT, R4.reuse, -0x101, PT ;  /* 0xfffffeff0400780c */ /* 0x040fe40003f24070 */
[----:B------:R-:W-:Y:S02]  /*11a0*/  IADD3 R4, R4, 0x100, RZ ;  /* 0x0000010004047810 */ /* 0x000fe40007ffe0ff */
[----:B------:R-:W-:-:S09]  /*11b0*/  IADD3 R5, R5, 0x80, RZ ;  /* 0x0000008005057810 */ /* 0x000fd20007ffe0ff */
[----:B------:R-:W-:Y:S05]  /*11c0*/  @P1 BRA `(.L_x_443) ;  /* 0xffffffec00e41947 */ /* 0x000fea000383ffff */
[----:B------:R-:W-:Y:S05]  /*11d0*/  EXIT ;  /* 0x000000000000794d */ /* 0x000fea0003800000 */
.L_x_440:
[----:B------:R-:W-:Y:S01]  /*11e0*/  HFMA2.MMA R14, -RZ, RZ, 0, 5.9604644775390625e-08 ;  /* 0x00000001ff0e7435 */ /* 0x000fe200000001ff */
[----:B----4-:R-:W-:Y:S02]  /*11f0*/  MOV R27, R10 ;  /* 0x0000000a001b7202 */ /* 0x010fe40000000f00 */
[----:B------:R-:W-:Y:S02]  /*1200*/  MOV R13, 0x1f ;  /* 0x0000001f000d7802 */ /* 0x000fe40000000f00 */
[----:B------:R-:W-:-:S07]  /*1210*/  MOV R12, 0xffffffff ;  /* 0xffffffff000c7802 */ /* 0x000fce0000000f00 */
[----:B0123--:R-:W-:Y:S05]  /*1220*/  WARPSYNC.COLLECTIVE R12, `(.L_x_444) ;  /* 0x000000000c087348 */ /* 0x00ffea0003c00000 */
[----:B------:R4:W0:Y:S02]  /*1230*/  SHFL.BFLY P2, R17, R27, R14, R13 ;  /* 0x0c00000e1b117389 */ /* 0x000824000004000d */
[----:B01234-:R-:W-:Y:S01]  /*1240*/  ENDCOLLECTIVE ;  /* 0x000000000000791b */ /* 0x01ffe20003800000 */
.L_x_444:
[----:B------:R-:W-:Y:S01]  /*1250*/  HFMA2.MMA R14, -RZ, RZ, 0, 1.1920928955078125e-07 ;  /* 0x00000002ff0e7435 */ /* 0x000fe200000001ff */
[----:B------:R-:W-:-:S05]  /*1260*/  FADD.FTZ R11, R10, R17 ;  /* 0x000000110a0b7221 */ /* 0x000fca0000010000 */
[----:B------:R-:W-:-:S07]  /*1270*/  MOV R27, R11 ;  /* 0x0000000b001b7202 */ /* 0x000fce0000000f00 */
[----:B------:R-:W-:Y:S05]  /*1280*/  WARPSYNC.COLLECTIVE R12, `(.L_x_445) ;  /* 0x000000000c087348 */ /* 0x000fea0003c00000 */
[----:B------:R0:W1:Y:S02]  /*1290*/  SHFL.BFLY P2, R17, R27, R14, R13 ;  /* 0x0c00000e1b117389 */ /* 0x000064000004000d */
[----:B01----:R-:W-:Y:S01]  /*12a0*/  ENDCOLLECTIVE ;  /* 0x000000000000791b */ /* 0x003fe20003800000 */
.L_x_445:
[----:B------:R-:W-:Y:S01]  /*12b0*/  HFMA2.MMA R14, -RZ, RZ, 0, 2.384185791015625e-07 ;  /* 0x00000004ff0e7435 */ /* 0x000fe200000001ff */
[----:B------:R-:W-:-:S05]  /*12c0*/  FADD.FTZ R10, R11, R17 ;  /* 0x000000110b0a7221 */ /* 0x000fca0000010000 */
[----:B------:R-:W-:-:S07]  /*12d0*/  MOV R27, R10 ;  /* 0x0000000a001b7202 */ /* 0x000fce0000000f00 */
[----:B------:R-:W-:Y:S05]  /*12e0*/  WARPSYNC.COLLECTIVE R12, `(.L_x_446) ;  /* 0x000000000c087348 */ /* 0x000fea0003c00000 */
[----:B------:R0:W1:Y:S02]  /*12f0*/  SHFL.BFLY P2, R17, R27, R14, R13 ;  /* 0x0c00000e1b117389 */ /* 0x000064000004000d */
[----:B01----:R-:W-:Y:S01]  /*1300*/  ENDCOLLECTIVE ;  /* 0x000000000000791b */ /* 0x003fe20003800000 */
.L_x_446:
[----:B------:R-:W-:Y:S01]  /*1310*/  MOV R14, 0x8 ;  /* 0x00000008000e7802 */ /* 0x000fe20000000f00 */
[----:B------:R-:W-:-:S04]  /*1320*/  FADD.FTZ R19, R10, R17 ;  /* 0x000000110a137221 */ /* 0x000fc80000010000 */
[----:B------:R-:W-:-:S07]  /*1330*/  IMAD.MOV.U32 R27, RZ, RZ, R19 ;  /* 0x000000ffff1b7224 */ /* 0x000fce00078e0013 */
[----:B------:R-:W-:Y:S05]  /*1340*/  WARPSYNC.COLLECTIVE R12, `(.L_x_447) ;  /* 0x000000000c087348 */ /* 0x000fea0003c00000 */
[----:B------:R0:W1:Y:S02]  /*1350*/  SHFL.BFLY P2, R17, R27, R14, R13 ;  /* 0x0c00000e1b117389 */ /* 0x000064000004000d */
[----:B01----:R-:W-:Y:S01]  /*1360*/  ENDCOLLECTIVE ;  /* 0x000000000000791b */ /* 0x003fe20003800000 */
.L_x_447:
[----:B------:R-:W-:Y:S01]  /*1370*/  HFMA2.MMA R14, -RZ, RZ, 0, 9.5367431640625e-07 ;  /* 0x00000010ff0e7435 */ /* 0x000fe200000001ff */
[----:B------:R-:W-:-:S05]  /*1380*/  FADD.FTZ R11, R19, R17 ;  /* 0x00000011130b7221 */ /* 0x000fca0000010000 */
[----:B------:R-:W-:-:S07]  /*1390*/  MOV R27, R11 ;  /* 0x0000000b001b7202 */ /* 0x000fce0000000f00 */
[----:B------:R-:W-:Y:S05]  /*13a0*/  WARPSYNC.COLLECTIVE R12, `(.L_x_448) ;  /* 0x000000000c087348 */ /* 0x000fea0003c00000 */
[----:B------:R0:W1:Y:S02]  /*13b0*/  SHFL.BFLY P2, R17, R27, R14, R13 ;  /* 0x0c00000e1b117389 */ /* 0x000064000004000d */
[----:B01----:R-:W-:Y:S01]  /*13c0*/  ENDCOLLECTIVE ;  /* 0x000000000000791b */ /* 0x003fe20003800000 */
.L_x_448:
[----:B------:R-:W-:Y:S01]  /*13d0*/  HFMA2.MMA R14, -RZ, RZ, 0, 5.9604644775390625e-08 ;  /* 0x00000001ff0e7435 */ /* 0x000fe200000001ff */
[----:B------:R-:W-:Y:S02]  /*13e0*/  MOV R27, R15 ;  /* 0x0000000f001b7202 */ /* 0x000fe40000000f00 */
[----:B------:R-:W-:-:S08]  /*13f0*/  MOV R10, R17 ;  /* 0x00000011000a7202 */ /* 0x000fd00000000f00 */
[----:B------:R-:W-:Y:S05]  /*1400*/  WARPSYNC.COLLECTIVE R12, `(.L_x_449) ;  /* 0x000000000c087348 */ /* 0x000fea0003c00000 */
[----:B------:R0:W1:Y:S02]  /*1410*/  SHFL.BFLY P2, R17, R27, R14, R13 ;  /* 0x0c00000e1b117389 */ /* 0x000064000004000d */
[----:B01----:R-:W-:Y:S01]  /*1420*/  ENDCOLLECTIVE ;  /* 0x000000000000791b */ /* 0x003fe20003800000 */
.L_x_449:
[----:B------:R-:W-:Y:S01]  /*1430*/  HFMA2.MMA R14, -RZ, RZ, 0, 1.1920928955078125e-07 ;  /* 0x00000002ff0e7435 */ /* 0x000fe200000001ff */
[----:B------:R-:W-:-:S05]  /*1440*/  MOV R16, R17 ;  /* 0x0000001100107202 */ /* 0x000fca0000000f00 */
[----:B------:R-:W-:-:S05]  /*1450*/  FADD.FTZ R16, R15, R16 ;  /* 0x000000100f107221 */ /* 0x000fca0000010000 */
[----:B------:R-:W-:-:S07]  /*1460*/  MOV R27, R16 ;  /* 0x00000010001b7202 */ /* 0x000fce0000000f00 */
[----:B------:R-:W-:Y:S05]  /*1470*/  WARPSYNC.COLLECTIVE R12, `(.L_x_450) ;  /* 0x000000000c087348 */ /* 0x000fea0003c00000 */
[----:B------:R0:W1:Y:S02]  /*1480*/  SHFL.BFLY P2, R17, R27, R14, R13 ;  /* 0x0c00000e1b117389 */ /* 0x000064000004000d */
[----:B01----:R-:W-:Y:S01]  /*1490*/  ENDCOLLECTIVE ;  /* 0x000000000000791b */ /* 0x003fe20003800000 */
.L_x_450:
[----:B------:R-:W-:Y:S01]  /*14a0*/  HFMA2.MMA R14, -RZ, RZ, 0, 2.384185791015625e-07 ;  /* 0x00000004ff0e7435 */ /* 0x000fe200000001ff */
[----:B------:R-:W-:-:S05]  /*14b0*/  MOV R19, R17 ;  /* 0x0000001100137202 */ /* 0x000fca0000000f00 */
[----:B------:R-:W-:-:S05]  /*14c0*/  FADD.FTZ R15, R16, R19 ;  /* 0x00000013100f7221 */ /* 0x000fca0000010000 */
[----:B------:R-:W-:-:S07]  /*14d0*/  MOV R27, R15 ;  /* 0x0000000f001b7202 */ /* 0x000fce0000000f00 */
[----:B------:R-:W-:Y:S05]  /*14e0*/  WARPSYNC.COLLECTIVE R12, `(.L_x_451) ;  /* 0x000000000c087348 */ /* 0x000fea0003c00000 */
[----:B------:R0:W1:Y:S02]  /*14f0*/  SHFL.BFLY P2, R17, R27, R14, R13 ;  /* 0x0c00000e1b117389 */ /* 0x000064000004000d */
[----:B01----:R-:W-:Y:S01]  /*1500*/  ENDCOLLECTIVE ;  /* 0x000000000000791b */ /* 0x003fe20003800000 */
.L_x_451:
[----:B------:R-:W-:Y:S01]  /*1510*/  HFMA2.MMA R14, -RZ, RZ, 0, 4.76837158203125e-07 ;  /* 0x00000008ff0e7435 */ /* 0x000fe200000001ff */
[----:B------:R-:W-:-:S05]  /*1520*/  MOV R18, R17 ;  /* 0x0000001100127202 */ /* 0x000fca0000000f00 */
[----:B------:R-:W-:-:S05]  /*1530*/  FADD.FTZ R20, R15, R18 ;  /* 0x000000120f147221 */ /* 0x000fca0000010000 */
[----:B------:R-:W-:-:S07]  /*1540*/  MOV R27, R20 ;  /* 0x00000014001b7202 */ /* 0x000fce0000000f00 */
[----:B------:R-:W-:Y:S05]  /*1550*/  WARPSYNC.COLLECTIVE R12, `(.L_x_452) ;  /* 0x000000000c087348 */ /* 0x000fea0003c00000 */
[----:B------:R0:W1:Y:S02]  /*1560*/  SHFL.BFLY P2, R17, R27, R14, R13 ;  /* 0x0c00000e1b117389 */ /* 0x000064000004000d */
[----:B01----:R-:W-:Y:S01]  /*1570*/  ENDCOLLECTIVE ;  /* 0x000000000000791b */ /* 0x003fe20003800000 */
.L_x_452:
[----:B------:R-:W-:Y:S01]  /*1580*/  HFMA2.MMA R14, -RZ, RZ, 0, 9.5367431640625e-07 ;  /* 0x00000010ff0e7435 */ /* 0x000fe200000001ff */
[----:B------:R-:W-:-:S04]  /*1590*/  IMAD.MOV.U32 R21, RZ, RZ, R17 ;  /* 0x000000ffff157224 */ /* 0x000fc800078e0011 */
[----:B------:R-:W-:-:S05]  /*15a0*/  FADD.FTZ R16, R20, R21 ;  /* 0x0000001514107221 */ /* 0x000fca0000010000 */
[----:B------:R-:W-:-:S07]  /*15b0*/  MOV R27, R16 ;  /* 0x00000010001b7202 */ /* 0x000fce0000000f00 */
[----:B------:R-:W-:Y:S05]  /*15c0*/  WARPSYNC.COLLECTIVE R12, `(.L_x_453) ;  /* 0x000000000c087348 */ /* 0x000fea0003c00000 */
[----:B------:R0:W1:Y:S02]  /*15d0*/  SHFL.BFLY P2, R17, R27, R14, R13 ;  /* 0x0c00000e1b117389 */ /* 0x000064000004000d */
[----:B01----:R-:W-:Y:S01]  /*15e0*/  ENDCOLLECTIVE ;  /* 0x000000000000791b */ /* 0x003fe20003800000 */
.L_x_453:
[----:B------:R-:W-:Y:S01]  /*15f0*/  HFMA2.MMA R14, -RZ, RZ, 0, 5.9604644775390625e-08 ;  /* 0x00000001ff0e7435 */ /* 0x000fe200000001ff */
[----:B------:R-:W-:Y:S02]  /*1600*/  MOV R27, R9 ;  /* 0x00000009001b7202 */ /* 0x000fe40000000f00 */
[----:B------:R-:W-:-:S08]  /*1610*/  MOV R15, R17 ;  /* 0x00000011000f7202 */ /* 0x000fd00000000f00 */
[----:B------:R-:W-:Y:S05]  /*1620*/  WARPSYNC.COLLECTIVE R12, `(.L_x_454) ;  /* 0x000000000c087348 */ /* 0x000fea0003c00000 */
[----:B------:R0:W1:Y:S02]  /*1630*/  SHFL.BFLY P2, R17, R27, R14, R13 ;  /* 0x0c00000e1b117389 */ /* 0x000064000004000d */
[----:B01----:R-:W-:Y:S01]  /*1640*/  ENDCOLLECTIVE ;  /* 0x000000000000791b */ /* 0x003fe20003800000 */
.L_x_454:
[----:B------:R-:W-:Y:S01]  /*1650*/  HFMA2.MMA R14, -RZ, RZ, 0, 1.1920928955078125e-07 ;  /* 0x00000002ff0e7435 */ /* 0x000fe200000001ff */
[----:B------:R-:W-:-:S05]  /*1660*/  MOV R18, R17 ;  /* 0x0000001100127202 */ /* 0x000fca0000000f00 */
[----:B------:R-:W-:-:S05]  /*1670*/  FADD.FTZ R20, R9, R18 ;  /* 0x0000001209147221 */ /* 0x000fca0000010000 */
[----:B------:R-:W-:-:S07]  /*1680*/  MOV R27, R20 ;  /* 0x00000014001b7202 */ /* 0x000fce0000000f00 */
[----:B------:R-:W-:Y:S05]  /*1690*/  WARPSYNC.COLLECTIVE R12, `(.L_x_455) ;  /* 0x000000000c087348 */ /* 0x000fea0003c00000 */
[----:B------:R0:W1:Y:S02]  /*16a0*/  SHFL.BFLY P2, R17, R27, R14, R13 ;  /* 0x0c00000e1b117389 */ /* 0x000064000004000d */
[----:B01----:R-:W-:Y:S01]  /*16b0*/  ENDCOLLECTIVE ;  /* 0x000000000000791b */ /* 0x003fe20003800000 */
.L_x_455:
[----:B------:R-:W-:Y:S01]  /*16c0*/  HFMA2.MMA R14, -RZ, RZ, 0, 2.384185791015625e-07 ;  /* 0x00000004ff0e7435 */ /* 0x000fe200000001ff */
[----:B------:R-:W-:-:S05]  /*16d0*/  MOV R21, R17 ;  /* 0x0000001100157202 */ /* 0x000fca0000000f00 */
[----:B------:R-:W-:-:S05]  /*16e0*/  FADD.FTZ R9, R20, R21 ;  /* 0x0000001514097221 */ /* 0x000fca0000010000 */
[----:B------:R-:W-:-:S07]  /*16f0*/  MOV R27, R9 ;  /* 0x00000009001b7202 */ /* 0x000fce0000000f00 */
[----:B------:R-:W-:Y:S05]  /*1700*/  WARPSYNC.COLLECTIVE R12, `(.L_x_456) ;  /* 0x000000000c087348 */ /* 0x000fea0003c00000 */
[----:B------:R0:W1:Y:S02]  /*1710*/  SHFL.BFLY P2, R17, R27, R14, R13 ;  /* 0x0c00000e1b117389 */ /* 0x000064000004000d */
[----:B01----:R-:W-:Y:S01]  /*1720*/  ENDCOLLECTIVE ;  /* 0x000000000000791b */ /* 0x003fe20003800000 */
.L_x_456:
[----:B------:R-:W-:Y:S01]  /*1730*/  HFMA2.MMA R14, -RZ, RZ, 0, 4.76837158203125e-07 ;  /* 0x00000008ff0e7435 */ /* 0x000fe200000001ff */
[----:B------:R-:W-:-:S05]  /*1740*/  MOV R22, R17 ;  /* 0x0000001100167202 */ /* 0x000fca0000000f00 */
[----:B------:R-:W-:-:S05]  /*1750*/  FADD.FTZ R22, R9, R22 ;  /* 0x0000001609167221 */ /* 0x000fca0000010000 */
[----:B------:R-:W-:-:S07]  /*1760*/  MOV R27, R22 ;  /* 0x00000016001b7202 */ /* 0x000fce0000000f00 */
[----:B------:R-:W-:Y:S05]  /*1770*/  WARPSYNC.COLLECTIVE R12, `(.L_x_457) ;  /* 0x000000000c087348 */ /* 0x000fea0003c00000 */
[----:B------:R0:W1:Y:S02]  /*1780*/  SHFL.BFLY P2, R17, R27, R14, R13 ;  /* 0x0c00000e1b117389 */ /* 0x000064000004000d */
[----:B01----:R-:W-:Y:S01]  /*1790*/  ENDCOLLECTIVE ;  /* 0x000000000000791b */ /* 0x003fe20003800000 */
.L_x_457:
[----:B------:R-:W-:Y:S01]  /*17a0*/  HFMA2.MMA R14, -RZ, RZ, 0, 9.5367431640625e-07 ;  /* 0x00000010ff0e7435 */ /* 0x000fe200000001ff */
[----:B------:R-:W-:-:S05]  /*17b0*/  MOV R23, R17 ;  /* 0x0000001100177202 */ /* 0x000fca0000000f00 */
[----:B------:R-:W-:-:S04]  /*17c0*/  FADD.FTZ R18, R22, R23 ;  /* 0x0000001716127221 */ /* 0x000fc80000010000 */
[----:B------:R-:W-:-:S07]  /*17d0*/  IMAD.MOV.U32 R27, RZ, RZ, R18 ;  /* 0x000000ffff1b7224 */ /* 0x000fce00078e0012 */
[----:B------:R-:W-:Y:S05]  /*17e0*/  WARPSYNC.COLLECTIVE R12, `(.L_x_458) ;  /* 0x000000000c087348 */ /* 0x000fea0003c00000 */
[----:B------:R0:W1:Y:S02]  /*17f0*/  SHFL.BFLY P2, R17, R27, R14, R13 ;  /* 0x0c00000e1b117389 */ /* 0x000064000004000d */
[----:B01----:R-:W-:Y:S01]  /*1800*/  ENDCOLLECTIVE ;  /* 0x000000000000791b */ /* 0x003fe20003800000 */
.L_x_458:
[----:B------:R-:W-:Y:S01]  /*1810*/  HFMA2.MMA R14, -RZ, RZ, 0, 5.9604644775390625e-08 ;  /* 0x00000001ff0e7435 */ /* 0x000fe200000001ff */
[----:B------:R-:W-:Y:S02]  /*1820*/  MOV R27, R8 ;  /* 0x00000008001b7202 */ /* 0x000fe40000000f00 */
[----:B------:R-:W-:-:S08]  /*1830*/  MOV R9, R17 ;  /* 0x0000001100097202 */ /* 0x000fd00000000f00 */
[----:B------:R-:W-:Y:S05]  /*1840*/  WARPSYNC.COLLECTIVE R12, `(.L_x_459) ;  /* 0x000000000c087348 */ /* 0x000fea0003c00000 */
[----:B------:R0:W1:Y:S02]  /*1850*/  SHFL.BFLY P2, R17, R27, R14, R13 ;  /* 0x0c00000e1b117389 */ /* 0x000064000004000d */
[----:B01----:R-:W-:Y:S01]  /*1860*/  ENDCOLLECTIVE ;  /* 0x000000000000791b */ /* 0x003fe20003800000 */
.L_x_459:
[----:B------:R-:W-:Y:S01]  /*1870*/  HFMA2.MMA R14, -RZ, RZ, 0, 1.1920928955078125e-07 ;  /* 0x00000002ff0e7435 */ /* 0x000fe200000001ff */
[----:B------:R-:W-:-:S05]  /*1880*/  MOV R19, R17 ;  /* 0x0000001100137202 */ /* 0x000fca0000000f00 */
[----:B------:R-:W-:-:S05]  /*1890*/  FADD.FTZ R23, R8, R19 ;  /* 0x0000001308177221 */ /* 0x000fca0000010000 */
[----:B------:R-:W-:-:S07]  /*18a0*/  MOV R27, R23 ;  /* 0x00000017001b7202 */ /* 0x000fce0000000f00 */
[----:B------:R-:W-:Y:S05]  /*18b0*/  WARPSYNC.COLLECTIVE R12, `(.L_x_460) ;  /* 0x000000000c087348 */ /* 0x000fea0003c00000 */
[----:B------:R0:W1:Y:S02]  /*18c0*/  SHFL.BFLY P2, R17, R27, R14, R13 ;  /* 0x0c00000e1b117389 */ /* 0x000064000004000d */
[----:B01----:R-:W-:Y:S01]  /*18d0*/  ENDCOLLECTIVE ;  /* 0x000000000000791b */ /* 0x003fe20003800000 */
.L_x_460:
[----:B------:R-:W-:Y:S01]  /*18e0*/  HFMA2.MMA R14, -RZ, RZ, 0, 2.384185791015625e-07 ;  /* 0x00000004ff0e7435 */ /* 0x000fe200000001ff */
[----:B------:R-:W-:-:S05]  /*18f0*/  MOV R22, R17 ;  /* 0x0000001100167202 */ /* 0x000fca0000000f00 */
[----:B------:R-:W-:-:S05]  /*1900*/  FADD.FTZ R8, R23, R22 ;  /* 0x0000001617087221 */ /* 0x000fca0000010000 */
[----:B------:R-:W-:-:S07]  /*1910*/  MOV R27, R8 ;  /* 0x00000008001b7202 */ /* 0x000fce0000000f00 */
[----:B------:R-:W-:Y:S05]  /*1920*/  WARPSYNC.COLLECTIVE R12, `(.L_x_461) ;  /* 0x000000000c087348 */ /* 0x000fea0003c00000 */
[----:B------:R0:W1:Y:S02]  /*1930*/  SHFL.BFLY P2, R17, R27, R14, R13 ;  /* 0x0c00000e1b117389 */ /* 0x000064000004000d */
[----:B01----:R-:W-:Y:S01]  /*1940*/  ENDCOLLECTIVE ;  /* 0x000000000000791b */ /* 0x003fe20003800000 */
.L_x_461:
[----:B------:R-:W-:Y:S01]  /*1950*/  HFMA2.MMA R14, -RZ, RZ, 0, 4.76837158203125e-07 ;  /* 0x00000008ff0e7435 */ /* 0x000fe200000001ff */
[----:B------:R-:W-:-:S05]  /*1960*/  MOV R21, R17 ;  /* 0x0000001100157202 */ /* 0x000fca0000000f00 */
[----:B------:R-:W-:-:S05]  /*1970*/  FADD.FTZ R24, R8, R21 ;  /* 0x0000001508187221 */ /* 0x000fca0000010000 */
[----:B------:R-:W-:-:S07]  /*1980*/  MOV R27, R24 ;  /* 0x00000018001b7202 */ /* 0x000fce0000000f00 */
[----:B------:R-:W-:Y:S05]  /*1990*/  WARPSYNC.COLLECTIVE R12, `(.L_x_462) ;  /* 0x000000000c087348 */ /* 0x000fea0003c00000 */
[----:B------:R0:W1:Y:S02]  /*19a0*/  SHFL.BFLY P2, R17, R27, R14, R13 ;  /* 0x0c00000e1b117389 */ /* 0x000064000004000d */
[----:B01----:R-:W-:Y:S01]  /*19b0*/  ENDCOLLECTIVE ;  /* 0x000000000000791b */ /* 0x003fe20003800000 */
.L_x_462:
[----:B------:R-:W-:Y:S01]  /*19c0*/  HFMA2.MMA R14, -RZ, RZ, 0, 9.5367431640625e-07 ;  /* 0x00000010ff0e7435 */ /* 0x000fe200000001ff */
[----:B------:R-:W-:-:S05]  /*19d0*/  MOV R25, R17 ;  /* 0x0000001100197202 */ /* 0x000fca0000000f00 */
[----:B------:R-:W-:-:S05]  /*19e0*/  FADD.FTZ R25, R24, R25 ;  /* 0x0000001918197221 */ /* 0x000fca0000010000 */
[----:B------:R-:W-:-:S07]  /*19f0*/  MOV R27, R25 ;  /* 0x00000019001b7202 */ /* 0x000fce0000000f00 */
[----:B------:R-:W-:Y:S05]  /*1a00*/  WARPSYNC.COLLECTIVE R12, `(.L_x_463) ;  /* 0x000000000c087348 */ /* 0x000fea0003c00000 */
[----:B------:R0:W1:Y:S02]  /*1a10*/  SHFL.BFLY P2, R17, R27, R14, R13 ;  /* 0x0c00000e1b117389 */ /* 0x000064000004000d */
[----:B01----:R-:W-:Y:S01]  /*1a20*/  ENDCOLLECTIVE ;  /* 0x000000000000791b */ /* 0x003fe20003800000 */
.L_x_463:
[----:B------:R-:W-:Y:S05]  /*1a30*/  BRA `(.L_x_464) ;  /* 0xfffffff400387947 */ /* 0x000fea000383ffff */
.L_x_465:
        /* <DEDUP_REMOVED lines=12> */
.L_x_2872:


//--------------------- .text._ZN10layer_norm31ln_parallel_residual_bwd_kernelINS_13Kernel_traitsI6__halfS2_S2_S2_fjLj256ELj1ELj4ELj1ELj16ENS_18Kernel_traits_baseILj256ES2_S2_S2_S2_fjLj128EEEEELb1ELb1ELb0EEEvNS_9BwdParamsE --------------------------
	.section	.text._ZN10layer_norm31ln_parallel_residual_bwd_kernelINS_13Kernel_traitsI6__halfS2_S2_S2_fjLj256ELj1ELj4ELj1ELj16ENS_18Kernel_traits_baseILj256ES2_S2_S2_S2_fjLj128EEEEELb1ELb1ELb0EEEvNS_9BwdParamsE,"ax",@progbits
	.align	128
        .global         _ZN10layer_norm31ln_parallel_residual_bwd_kernelINS_13Kernel_traitsI6__halfS2_S2_S2_fjLj256ELj1ELj4ELj1ELj16ENS_18Kernel_traits_baseILj256ES2_S2_S2_S2_fjLj128EEEEELb1ELb1ELb0EEEvNS_9BwdParamsE
        .type           _ZN10layer_norm31ln_parallel_residual_bwd_kernelINS_13Kernel_traitsI6__halfS2_S2_S2_fjLj256ELj1ELj4ELj1ELj16ENS_18Kernel_traits_baseILj256ES2_S2_S2_S2_fjLj128EEEEELb1ELb1ELb0EEEvNS_9BwdParamsE,@function
        .size           _ZN10layer_norm31ln_parallel_residual_bwd_kernelINS_13Kernel_traitsI6__halfS2_S2_S2_fjLj256ELj1ELj4ELj1ELj16ENS_18Kernel_traits_baseILj256ES2_S2_S2_S2_fjLj128EEEEELb1ELb1ELb0EEEvNS_9BwdParamsE,(.L_x_2873 - _ZN10layer_norm31ln_parallel_residual_bwd_kernelINS_13Kernel_traitsI6__halfS2_S2_S2_fjLj256ELj1ELj4ELj1ELj16ENS_18Kernel_traits_baseILj256ES2_S2_S2_S2_fjLj128EEEEELb1ELb1ELb0EEEvNS_9BwdParamsE)
        .other          _ZN10layer_norm31ln_parallel_residual_bwd_kernelINS_13Kernel_traitsI6__halfS2_S2_S2_fjLj256ELj1ELj4ELj1ELj16ENS_18Kernel_traits_baseILj256ES2_S2_S2_S2_fjLj128EEEEELb1ELb1ELb0EEEvNS_9BwdParamsE,@"STO_CUDA_ENTRY STV_DEFAULT"
_ZN10layer_norm31ln_parallel_residual_bwd_kernelINS_13Kernel_traitsI6__halfS2_S2_S2_fjLj256ELj1ELj4ELj1ELj16ENS_18Kernel_traits_baseILj256ES2_S2_S2_S2_fjLj128EEEEELb1ELb1ELb0EEEvNS_9BwdParamsE:
.text._ZN10layer_norm31ln_parallel_residual_bwd_kernelINS_13Kernel_traitsI6__halfS2_S2_S2_fjLj256ELj1ELj4ELj1ELj16ENS_18Kernel_traits_baseILj256ES2_S2_S2_S2_fjLj128EEEEELb1ELb1ELb0EEEvNS_9BwdParamsE:
        /* <DEDUP_REMOVED lines=27> */
[----:B-1----:R-:W-:Y:S02]  /*01b0*/  LEA R49, R4, R49, 0x2 ;  /* 0x0000003104317211 */ /* 0x002fe400078e10ff */
[----:B------:R-:W-:Y:S02]  /*01c0*/  CS2R R12, SRZ ;  /* 0x00000000000c7805 */ /* 0x000fe4000001ff00 */
[----:B------:R-:W-:-:S02]  /*01d0*/  CS2R R14, SRZ ;  /* 0x00000000000e7805 */ /* 0x000fc4000001ff00 */
[----:B------:R-:W-:Y:S02]  /*01e0*/  CS2R R10, SRZ ;  /* 0x00000000000a7805 */ /* 0x000fe4000001ff00 */
[----:B------:R-:W-:Y:S01]  /*01f0*/  ISETP.GE.AND P0, PT, R49, UR6, PT ;  /* 0x0000000631007c0c */ /* 0x000fe2000bf06270 */
[----:B------:R-:W-:Y:S01]  /*0200*/  ULDC.64 UR6, c[0x0][0x240] ;  /* 0x0000900000067ab9 */ /* 0x000fe20000000a00 */
[----:B------:R-:W-:Y:S02]  /*0210*/  CS2R R8, SRZ ;  /* 0x0000000000087805 */ /* 0x000fe4000001ff00 */
[----:B------:R-:W-:Y:S02]  /*0220*/  CS2R R6, SRZ ;  /* 0x0000000000067805 */ /* 0x000fe4000001ff00 */
[----:B------:R-:W-:-:S07]  /*0230*/  CS2R R4, SRZ ;  /* 0x0000000000047805 */ /* 0x000fce000001ff00 */
[----:B0-----:R-:W-:Y:S05]  /*0240*/  @P0 BRA `(.L_x_467) ;  /* 0x0000001000dc0947 */ /* 0x001fea0003800000 */
[----:B------:R-:W0:Y:S01]  /*0250*/  LDC.U8 R67, c[0x0][0x2a0] ;  /* 0x0000a800ff437b82 */ /* 0x000e220000000000 */
[--C-:B-----5:R-:W-:Y:S02]  /*0260*/  HADD2.F32 R2, -RZ, R20.reuse.H0_H0 ;  /* 0x20000014ff027230 */ /* 0x120fe40000004100 */
[----:B------:R-:W-:Y:S02]  /*0270*/  HADD2.F32 R42, -RZ, R20.H1_H1 ;  /* 0x30000014ff2a7230 */ /* 0x000fe40000004100 */
[--C-:B------:R-:W-:Y:S02]  /*0280*/  HADD2.F32 R43, -RZ, R21.reuse.H0_H0 ;  /* 0x20000015ff2b7230 */ /* 0x100fe40000004100 */
[----:B------:R-:W-:Y:S02]  /*0290*/  HADD2.F32 R44, -RZ, R21.H1_H1 ;  /* 0x30000015ff2c7230 */ /* 0x000fe40000004100 */
[--C-:B------:R-:W-:Y:S02]  /*02a0*/  HADD2.F32 R45, -RZ, R22.reuse.H0_H0 ;  /* 0x20000016ff2d7230 */ /* 0x100fe40000004100 */
[----:B------:R-:W-:-:S02]  /*02b0*/  HADD2.F32 R46, -RZ, R22.H1_H1 ;  /* 0x30000016ff2e7230 */ /* 0x000fc40000004100 */
[--C-:B------:R-:W-:Y:S02]  /*02c0*/  HADD2.F32 R47, -RZ, R23.reuse.H0_H0 ;  /* 0x20000017ff2f7230 */ /* 0x100fe40000004100 */
[----:B------:R-:W-:Y:S02]  /*02d0*/  HADD2.F32 R48, -RZ, R23.H1_H1 ;  /* 0x30000017ff307230 */ /* 0x000fe40000004100 */
[----:B------:R-:W-:-:S07]  /*02e0*/  IMAD.MOV.U32 R17, RZ, RZ, RZ ;  /* 0x000000ffff117224 */ /* 0x000fce00078e00ff */
.L_x_473:
        /* <DEDUP_REMOVED lines=9> */
[----:B------:R-:W-:-:S03]  /*0380*/  HFMA2.MMA R34, -RZ, RZ, 0, 0 ;  /* 0x00000000ff227435 */ /* 0x000fc600000001ff */
[----:B------:R-:W-:Y:S01]  /*0390*/  LEA.HI.SX32 R51, R35, R0, 0x1d ;  /* 0x0000000023337211 */ /* 0x000fe200078feaff */
[----:B-1----:R-:W-:Y:S07]  /*03a0*/  @!P3 BRA `(.L_x_469) ;  /* 0x0000000400e4b947 */ /* 0x002fee0003800000 */
        /* <DEDUP_REMOVED lines=9> */
[----:B--2---:R-:W-:-:S04]  /*0440*/  @P0 IADD3 R40, P1, R3, R40, RZ ;  /* 0x0000002803280210 */ /* 0x004fc80007f3e0ff */
[----:B------:R-:W-:Y:S02]  /*0450*/  @P0 IADD3.X R41, R34, R41, RZ, P1, !PT ;  /* 0x0000002922290210 */ /* 0x000fe40000ffe4ff */
[----:B------:R-:W2:Y:S01]  /*0460*/  LDC.64 R34, c[0x0][0x2b8] ;  /* 0x0000ae00ff227b82 */ /* 0x000ea20000000a00 */
[----:B------:R-:W-:Y:S01]  /*0470*/  LEA R36, P1, R51, UR10, 0x4 ;  /* 0x0000000a33247c11 */ /* 0x000fe2000f8220ff */
[----:B-1----:R-:W-:Y:S02]  /*0480*/  IMAD.WIDE R56, R49, 0x4, R32 ;  /* 0x0000000431387825 */ /* 0x002fe400078e0220 */
[----:B------:R-:W4:Y:S01]  /*0490*/  @P0 LDG.E.64 R40, desc[UR4][R40.64] ;  /* 0x0000000428280981 */ /* 0x000f22000c1e1b00 */
[----:B------:R-:W-:-:S03]  /*04a0*/  LEA.HI.X R37, R51, UR11, RZ, 0x4, P1 ;  /* 0x0000000b33257c11 */ /* 0x000fc600088f24ff */
        /* <DEDUP_REMOVED lines=10> */
[--C-:B---3--:R-:W-:Y:S01]  /*0550*/  SHF.R.U32.HI R76, RZ, 0x18, R53.reuse ;  /* 0x00000018ff4c7819 */ /* 0x108fe20000011635 */
[--C-:B------:R-:W-:Y:S01]  /*0560*/  IMAD.MOV.U32 R79, RZ, RZ, R53.reuse ;  /* 0x000000ffff4f7224 */ /* 0x100fe200078e0035 */
[--C-:B------:R-:W-:Y:S02]  /*0570*/  SHF.R.U32.HI R77, RZ, 0x10, R53.reuse ;  /* 0x00000010ff4d7819 */ /* 0x100fe40000011635 */
[--C-:B------:R-:W-:Y:S02]  /*0580*/  SHF.R.U32.HI R78, RZ, 0x8, R53.reuse ;  /* 0x00000008ff4e7819 */ /* 0x100fe40000011635 */
[C-C-:B------:R-:W-:Y:S02]  /*0590*/  SHF.R.U64 R80, R52.reuse, 0x18, R53.reuse ;  /* 0x0000001834507819 */ /* 0x140fe40000001235 */
[----:B------:R-:W-:-:S02]  /*05a0*/  SHF.R.U64 R81, R52, 0x10, R53 ;  /* 0x0000001034517819 */ /* 0x000fc40000001235 */
[----:B------:R-:W-:Y:S02]  /*05b0*/  SHF.R.U64 R82, R52, 0x8, R53 ;  /* 0x0000000834527819 */ /* 0x000fe40000001235 */
[----:B------:R-:W-:Y:S02]  /*05c0*/  MOV R83, R52 ;  /* 0x0000003400537202 */ /* 0x000fe40000000f00 */
[C-C-:B----4-:R-:W-:Y:S02]  /*05d0*/  @P0 SHF.R.U64 R52, R40.reuse, 0x8, R41.reuse ;  /* 0x0000000828340819 */ /* 0x150fe40000001229 */
[C-C-:B------:R-:W-:Y:S02]  /*05e0*/  @P0 SHF.R.U64 R53, R40.reuse, 0x10, R41.reuse ;  /* 0x0000001028350819 */ /* 0x140fe40000001229 */
[C---:B-1----:R-:W-:Y:S02]  /*05f0*/  @P0 SHF.R.U64 R54, R40.reuse, 0x18, R41 ;  /* 0x0000001828360819 */ /* 0x042fe40000001229 */
[----:B------:R-:W-:-:S02]  /*0600*/  @P0 PRMT R68, R40, 0x7610, R68 ;  /* 0x0000761028440816 */ /* 0x000fc40000000044 */
[----:B------:R-:W-:Y:S02]  /*0610*/  @P0 SHF.R.U32.HI R40, RZ, 0x8, R41 ;  /* 0x00000008ff280819 */ /* 0x000fe40000011629 */
[----:B------:R-:W-:Y:S02]  /*0620*/  @P0 PRMT R69, R52, 0x7610, R69 ;  /* 0x0000761034450816 */ /* 0x000fe40000000045 */
[----:B------:R-:W-:Y:S02]  /*0630*/  @P0 SHF.R.U32.HI R52, RZ, 0x10, R41 ;  /* 0x00000010ff340819 */ /* 0x000fe40000011629 */
[----:B------:R-:W-:Y:S01]  /*0640*/  @P0 PRMT R73, R40, 0x7610, R73 ;  /* 0x0000761028490816 */ /* 0x000fe20000000049 */
[--C-:B------:R-:W-:Y:S01]  /*0650*/  HADD2.F32 R40, -RZ, R36.reuse.H0_H0 ;  /* 0x20000024ff287230 */ /* 0x100fe20000004100 */
[----:B------:R-:W-:Y:S01]  /*0660*/  @P0 PRMT R72, R41, 0x7610, R72 ;  /* 0x0000761029480816 */ /* 0x000fe20000000048 */
[----:B------:R-:W-:Y:S01]  /*0670*/  HADD2.F32 R36, -RZ, R36.H1_H1 ;  /* 0x30000024ff247230 */ /* 0x000fe20000004100 */
[----:B------:R-:W-:Y:S01]  /*0680*/  @P0 PRMT R71, R54, 0x7610, R71 ;  /* 0x0000761036470816 */ /* 0x000fe20000000047 */
[----:B------:R-:W-:Y:S01]  /*0690*/  HADD2.F32 R54, -RZ, R37.H1_H1 ;  /* 0x30000025ff367230 */ /* 0x000fe20000004100 */
[----:B------:R-:W-:-:S02]  /*06a0*/  @P0 SHF.R.U32.HI R41, RZ, 0x18, R41 ;  /* 0x00000018ff290819 */ /* 0x000fc40000011629 */
[----:B------:R-:W-:Y:S01]  /*06b0*/  FSEL R3, R3, RZ, !P1 ;  /* 0x000000ff03037208 */ /* 0x000fe20004800000 */
[----:B------:R-:W-:Y:S01]  /*06c0*/  HADD2.F32 R58, -RZ, R39.H0_H0 ;  /* 0x20000027ff3a7230 */ /* 0x000fe20000004100 */
[----:B------:R-:W-:Y:S01]  /*06d0*/  @P0 PRMT R74, R52, 0x7610, R74 ;  /* 0x00007610344a0816 */ /* 0x000fe2000000004a */
[----:B------:R-:W-:Y:S01]  /*06e0*/  HADD2.F32 R52, -RZ, R37.H0_H0 ;  /* 0x20000025ff347230 */ /* 0x000fe20000004100 */
[----:B------:R-:W-:Y:S01]  /*06f0*/  @P0 PRMT R70, R53, 0x7610, R70 ;  /* 0x0000761035460816 */ /* 0x000fe20000000046 */
[--C-:B------:R-:W-:Y:S01]  /*0700*/  HADD2.F32 R56, -RZ, R38.reuse.H0_H0 ;  /* 0x20000026ff387230 */ /* 0x100fe20000004100 */
[----:B------:R-:W-:Y:S01]  /*0710*/  @P0 PRMT R75, R41, 0x7610, R75 ;  /* 0x00007610294b0816 */ /* 0x000fe2000000004b */
[----:B------:R-:W-:Y:S02]  /*0720*/  HADD2.F32 R38, -RZ, R38.H1_H1 ;  /* 0x30000026ff267230 */ /* 0x000fe40000004100 */
[----:B------:R-:W-:Y:S01]  /*0730*/  FADD.FTZ R53, -R3, R36 ;  /* 0x0000002403357221 */ /* 0x000fe20000010100 */
[----:B------:R-:W-:-:S02]  /*0740*/  HADD2.F32 R60, -RZ, R39.H1_H1 ;  /* 0x30000027ff3c7230 */ /* 0x000fc40000004100 */
[C---:B------:R-:W-:Y:S01]  /*0750*/  FADD.FTZ R57, -R3.reuse, R54 ;  /* 0x0000003603397221 */ /* 0x040fe20000010100 */
[--C-:B--2---:R-:W-:Y:S02]  /*0760*/  HADD2.F32 R41, -RZ, R32.reuse.H0_H0 ;  /* 0x20000020ff297230 */ /* 0x104fe40000004100 */
[C---:B------:R-:W-:Y:S01]  /*0770*/  FADD.FTZ R39, -R3.reuse, R40 ;  /* 0x0000002803277221 */ /* 0x040fe20000010100 */
[C---:B------:R-:W-:Y:S01]  /*0780*/  FADD.FTZ R63, -R3.reuse, R58 ;  /* 0x0000003a033f7221 */ /* 0x040fe20000010100 */
[C---:B------:R-:W-:Y:S01]  /*0790*/  FADD.FTZ R55, -R3.reuse, R52 ;  /* 0x0000003403377221 */ /* 0x040fe20000010100 */
[----:B------:R-:W-:Y:S02]  /*07a0*/  HADD2.F32 R32, -RZ, R32.H1_H1 ;  /* 0x30000020ff207230 */ /* 0x000fe40000004100 */
[----:B------:R-:W-:Y:S01]  /*07b0*/  FADD.FTZ R59, -R3, R56 ;  /* 0x00000038033b7221 */ /* 0x000fe20000010100 */
[--C-:B------:R-:W-:Y:S02]  /*07c0*/  HADD2.F32 R58, -RZ, R33.reuse.H0_H0 ;  /* 0x20000021ff3a7230 */ /* 0x100fe40000004100 */
[----:B-----5:R-:W-:Y:S01]  /*07d0*/  FMUL.FTZ R52, R84, R53 ;  /* 0x0000003554347220 */ /* 0x020fe20000410000 */
[----:B------:R-:W-:-:S02]  /*07e0*/  HADD2.F32 R33, -RZ, R33.H1_H1 ;  /* 0x30000021ff217230 */ /* 0x000fc40000004100 */
[C---:B------:R-:W-:Y:S01]  /*07f0*/  FADD.FTZ R61, -R3.reuse, R38 ;  /* 0x00000026033d7221 */ /* 0x040fe20000010100 */
[----:B------:R-:W-:Y:S01]  /*0800*/  FADD.FTZ R37, -R3, R60 ;  /* 0x0000003c03257221 */ /* 0x000fe20000010100 */
[----:B------:R-:W-:Y:S01]  /*0810*/  FMUL.FTZ R54, R2, R41 ;  /* 0x0000002902367220 */ /* 0x000fe20000410000 */
[C---:B------:R-:W-:Y:S01]  /*0820*/  FMUL.FTZ R56, R84.reuse, R57 ;  /* 0x0000003954387220 */ /* 0x040fe20000410000 */
[C---:B------:R-:W-:Y:S01]  /*0830*/  FMUL.FTZ R3, R84.reuse, R39 ;  /* 0x0000002754037220 */ /* 0x040fe20000410000 */
[----:B------:R-:W-:Y:S01]  /*0840*/  FMUL.FTZ R53, R84, R55 ;  /* 0x0000003754357220 */ /* 0x000fe20000410000 */
[----:B------:R-:W-:Y:S01]  /*0850*/  FADD.FTZ R17, R17, R32 ;  /* 0x0000002011117221 */ /* 0x000fe20000010000 */
[-C--:B------:R-:W-:Y:S01]  /*0860*/  FFMA.FTZ R5, R52, R32.reuse, R5 ;  /* 0x0000002034057223 */ /* 0x080fe20000010005 */
[----:B------:R-:W-:Y:S01]  /*0870*/  FMUL.FTZ R55, R42, R32 ;  /* 0x000000202a377220 */ /* 0x000fe20000410000 */
[----:B------:R-:W-:Y:S01]  /*0880*/  FMUL.FTZ R57, R84, R59 ;  /* 0x0000003b54397220 */ /* 0x000fe20000410000 */
[----:B------:R-:W-:Y:S01]  /*0890*/  FADD.FTZ R19, R19, R33 ;  /* 0x0000002113137221 */ /* 0x000fe20000010000 */
[-C--:B------:R-:W-:Y:S01]  /*08a0*/  FFMA.FTZ R7, R56, R33.reuse, R7 ;  /* 0x0000002138077223 */ /* 0x080fe20000010007 */
[----:B------:R-:W-:Y:S01]  /*08b0*/  FMUL.FTZ R59, R44, R33 ;  /* 0x000000212c3b7220 */ /* 0x000fe20000410000 */
[----:B------:R-:W-:Y:S01]  /*08c0*/  FADD.FTZ R32, RZ, R54 ;  /* 0x00000036ff207221 */ /* 0x000fe20000010000 */
[----:B------:R-:W-:Y:S01]  /*08d0*/  FFMA.FTZ R33, R3, R54, RZ ;  /* 0x0000003603217223 */ /* 0x000fe200000100ff */
[----:B------:R-:W-:-:S02]  /*08e0*/  HADD2.F32 R62, -RZ, R34.H0_H0 ;  /* 0x20000022ff3e7230 */ /* 0x000fc40000004100 */
[----:B------:R-:W-:Y:S01]  /*08f0*/  FADD.FTZ R18, R18, R58 ;  /* 0x0000003a12127221 */ /* 0x000fe20000010000 */
[----:B------:R-:W-:Y:S02]  /*0900*/  HADD2.F32 R34, -RZ, R34.H1_H1 ;  /* 0x30000022ff227230 */ /* 0x000fe40000004100 */
[-C--:B------:R-:W-:Y:S01]  /*0910*/  FFMA.FTZ R6, R53, R58.reuse, R6 ;  /* 0x0000003a35067223 */ /* 0x080fe20000010006 */
[----:B------:R-:W-:Y:S01]  /*0920*/  FMUL.FTZ R60, R84, R61 ;  /* 0x0000003d543c7220 */ /* 0x000fe20000410000 */
[----:B------:R-:W-:Y:S01]  /*0930*/  FADD.FTZ R39, R32, R55 ;  /* 0x0000003720277221 */ /* 0x000fe20000010000 */
[----:B------:R-:W-:Y:S01]  /*0940*/  FMUL.FTZ R58, R43, R58 ;  /* 0x0000003a2b3a7220 */ /* 0x000fe20000410000 */
[----:B------:R-:W-:Y:S01]  /*0950*/  FFMA.FTZ R32, R52, R55, R33 ;  /* 0x0000003734207223 */ /* 0x000fe20000010021 */
[--C-:B------:R-:W-:Y:S02]  /*0960*/  HADD2.F32 R64, -RZ, R35.reuse.H0_H0 ;  /* 0x20000023ff407230 */ /* 0x100fe40000004100 */
[----:B------:R-:W-:Y:S01]  /*0970*/  FADD.FTZ R13, R13, R34 ;  /* 0x000000220d0d7221 */ /* 0x000fe20000010000 */
[----:B------:R-:W-:-:S02]  /*0980*/  HADD2.F32 R35, -RZ, R35.H1_H1 ;  /* 0x30000023ff237230 */ /* 0x000fc40000004100 */
[-C--:B------:R-:W-:Y:S01]  /*0990*/  FFMA.FTZ R9, R60, R34.reuse, R9 ;  /* 0x000000223c097223 */ /* 0x080fe20000010009 */
[----:B------:R-:W-:Y:S01]  /*09a0*/  FMUL.FTZ R61, R46, R34 ;  /* 0x000000222e3d7220 */ /* 0x000fe20000410000 */
[----:B------:R-:W-:Y:S01]  /*09b0*/  FMUL.FTZ R66, R84, R37 ;  /* 0x0000002554427220 */ /* 0x000fe20000410000 */
[----:B------:R-:W-:Y:S01]  /*09c0*/  FADD.FTZ R34, R39, R58 ;  /* 0x0000003a27227221 */ /* 0x000fe20000010000 */
[----:B------:R-:W-:Y:S01]  /*09d0*/  FFMA.FTZ R33, R53, R58, R32 ;  /* 0x0000003a35217223 */ /* 0x000fe20000010020 */
[----:B------:R-:W-:Y:S01]  /*09e0*/  FADD.FTZ R12, R12, R62 ;  /* 0x0000003e0c0c7221 */ /* 0x000fe20000010000 */
[-C--:B------:R-:W-:Y:S01]  /*09f0*/  FFMA.FTZ R8, R57, R62.reuse, R8 ;  /* 0x0000003e39087223 */ /* 0x080fe20000010008 */
[----:B------:R-:W-:Y:S01]  /*0a00*/  FADD.FTZ R15, R15, R35 ;  /* 0x000000230f0f7221 */ /* 0x000fe20000010000 */
[-C--:B------:R-:W-:Y:S01]  /*0a10*/  FFMA.FTZ R11, R66, R35.reuse, R11 ;  /* 0x00000023420b7223 */ /* 0x080fe2000001000b */
[----:B------:R-:W-:Y:S01]  /*0a20*/  FMUL.FTZ R65, R48, R35 ;  /* 0x0000002330417220 */ /* 0x000fe20000410000 */
[----:B------:R-:W-:Y:S01]  /*0a30*/  FMUL.FTZ R62, R45, R62 ;  /* 0x0000003e2d3e7220 */ /* 0x000fe20000410000 */
[----:B------:R-:W-:Y:S01]  /*0a40*/  FADD.FTZ R35, R34, R59 ;  /* 0x0000003b22237221 */ /* 0x000fe20000010000 */
[----:B------:R-:W-:Y:S01]  /*0a50*/  FFMA.FTZ R32, R56, R59, R33 ;  /* 0x0000003b38207223 */ /* 0x000fe20000010021 */
[----:B------:R-:W-:-:S02]  /*0a60*/  FMUL.FTZ R63, R84, R63 ;  /* 0x0000003f543f7220 */ /* 0x000fc40000410000 */
        /* <DEDUP_REMOVED lines=9> */
[----:B------:R-:W-:Y:S01]  /*0b00*/  FADD.FTZ R16, R16, R41 ;  /* 0x0000002910107221 */ /* 0x000fe20000010000 */
[----:B------:R-:W-:Y:S01]  /*0b10*/  FFMA.FTZ R4, R3, R41, R4 ;  /* 0x0000002903047223 */ /* 0x000fe20000010004 */
[----:B------:R-:W-:Y:S01]  /*0b20*/  FADD.FTZ R34, R34, R65 ;  /* 0x0000004122227221 */ /* 0x000fe20000010000 */
[----:B------:R-:W-:-:S07]  /*0b30*/  FFMA.FTZ R36, R66, R65, R33 ;  /* 0x0000004142247223 */ /* 0x000fce0000010021 */
.L_x_469:
[----:B------:R-:W-:Y:S05]  /*0b40*/  BSYNC B1 ;  /* 0x0000000000017941 */ /* 0x000fea0003800000 */
.L_x_468:
        /* <DEDUP_REMOVED lines=20> */
.L_x_485:
        /* <DEDUP_REMOVED lines=14> */
[-CC-:B-1----:R-:W-:Y:S01]  /*0d70*/  FFMA.FTZ R34, R56, R40.reuse, R39.reuse ;  /* 0x0000002838227223 */ /* 0x182fe20000010027 */
[-CC-:B------:R-:W-:Y:S01]  /*0d80*/  FFMA.FTZ R37, R57, R40.reuse, R39.reuse ;  /* 0x0000002839257223 */ /* 0x180fe20000010027 */
[-C--:B------:R-:W-:Y:S01]  /*0d90*/  FFMA.FTZ R32, R52, R40.reuse, R39 ;  /* 0x0000002834207223 */ /* 0x080fe20000010027 */
[----:B------:R-:W-:Y:S01]  /*0da0*/  FADD.FTZ R33, R54, -R33 ;  /* 0x8000002136217221 */ /* 0x000fe20000010000 */
[-CC-:B------:R-:W-:Y:S01]  /*0db0*/  FFMA.FTZ R35, R53, R40.reuse, R39.reuse ;  /* 0x0000002835237223 */ /* 0x180fe20000010027 */
[-CC-:B------:R-:W-:Y:S01]  /*0dc0*/  FFMA.FTZ R38, R60, R40.reuse, R39.reuse ;  /* 0x000000283c267223 */ /* 0x180fe20000010027 */
[-CC-:B------:R-:W-:Y:S01]  /*0dd0*/  FFMA.FTZ R89, R63, R40.reuse, R39.reuse ;  /* 0x000000283f597223 */ /* 0x180fe20000010027 */
[----:B------:R-:W-:Y:S01]  /*0de0*/  FFMA.FTZ R40, R66, R40, R39 ;  /* 0x0000002842287223 */ /* 0x000fe20000010027 */
[----:B------:R-:W-:-:S02]  /*0df0*/  @P2 HADD2.F32 R36, -RZ, R20.H0_H0 ;  /* 0x20000014ff242230 */ /* 0x000fc40000004100 */
[----:B------:R-:W-:Y:S01]  /*0e00*/  FADD.FTZ R39, R59, -R34 ;  /* 0x800000223b277221 */ /* 0x000fe20000010000 */
[----:B------:R-:W-:Y:S01]  /*0e10*/  FADD.FTZ R85, R62, -R37 ;  /* 0x800000253e557221 */ /* 0x000fe20000010000 */
[----:B-----5:R-:W-:Y:S01]  /*0e20*/  FMUL.FTZ R37, R84, R33 ;  /* 0x0000002154257220 */ /* 0x020fe20000410000 */
[----:B------:R-:W-:Y:S01]  /*0e30*/  FADD.FTZ R35, R58, -R35 ;  /* 0x800000233a237221 */ /* 0x000fe20000010000 */
[----:B------:R-:W-:Y:S01]  /*0e40*/  FADD.FTZ R41, R55, -R32 ;  /* 0x8000002037297221 */ /* 0x000fe20000010000 */
[C---:B------:R-:W-:Y:S01]  /*0e50*/  FMUL.FTZ R33, R84.reuse, R39 ;  /* 0x0000002754217220 */ /* 0x040fe20000410000 */
[----:B------:R-:W-:Y:S01]  /*0e60*/  FMUL.FTZ R39, R84, R85 ;  /* 0x0000005554277220 */ /* 0x000fe20000410000 */
[----:B------:R-:W-:Y:S01]  /*0e70*/  @P2 FADD.FTZ R37, R37, R36 ;  /* 0x0000002425252221 */ /* 0x000fe20000010000 */
[----:B------:R-:W-:Y:S01]  /*0e80*/  ISETP.NE.AND.EX P1, PT, RZ, UR17, PT, P1 ;  /* 0x00000011ff007c0c */ /* 0x000fe2000bf25310 */
[----:B------:R-:W-:Y:S01]  /*0e90*/  FADD.FTZ R87, R61, -R38 ;  /* 0x800000263d577221 */ /* 0x000fe20000010000 */
[----:B------:R-:W-:-:S02]  /*0ea0*/  @P2 HADD2.F32 R85, -RZ, R21.H0_H0 ;  /* 0x20000015ff552230 */ /* 0x000fc40000004100 */
[C---:B------:R-:W-:Y:S01]  /*0eb0*/  FMUL.FTZ R32, R84.reuse, R35 ;  /* 0x0000002354207220 */ /* 0x040fe20000410000 */
[----:B------:R-:W-:Y:S02]  /*0ec0*/  @P2 HADD2.F32 R36, -RZ, R21.H1_H1 ;  /* 0x30000015ff242230 */ /* 0x000fe40000004100 */
[----:B------:R-:W-:Y:S01]  /*0ed0*/  FMUL.FTZ R41, R84, R41 ;  /* 0x0000002954297220 */ /* 0x000fe20000410000 */
[----:B------:R-:W-:Y:S02]  /*0ee0*/  @P2 HADD2.F32 R38, -RZ, R20.H1_H1 ;  /* 0x30000014ff262230 */ /* 0x000fe40000004100 */
[----:B------:R-:W-:Y:S01]  /*0ef0*/  FADD.FTZ R89, R64, -R89 ;  /* 0x8000005940597221 */ /* 0x000fe20000010000 */
[----:B------:R-:W-:Y:S01]  /*0f00*/  ISETP.NE.AND.EX P0, PT, RZ, UR13, PT, P0 ;  /* 0x0000000dff007c0c */ /* 0x000fe2000bf05300 */
[----:B------:R-:W-:Y:S01]  /*0f10*/  @P2 FADD.FTZ R32, R32, R85 ;  /* 0x0000005520202221 */ /* 0x000fe20000010000 */
[----:B------:R-:W-:Y:S01]  /*0f20*/  @P2 FADD.FTZ R33, R33, R36 ;  /* 0x0000002421212221 */ /* 0x000fe20000010000 */
[----:B------:R-:W-:Y:S01]  /*0f30*/  @P2 FADD.FTZ R41, R41, R38 ;  /* 0x0000002629292221 */ /* 0x000fe20000010000 */
[----:B------:R-:W-:-:S02]  /*0f40*/  @P2 HADD2.F32 R85, -RZ, R22.H1_H1 ;  /* 0x30000016ff552230 */ /* 0x000fc40000004100 */
[C---:B------:R-:W-:Y:S01]  /*0f50*/  FMUL.FTZ R34, R84.reuse, R87 ;  /* 0x0000005754227220 */ /* 0x040fe20000410000 */
[--C-:B------:R-:W-:Y:S02]  /*0f60*/  @P2 HADD2.F32 R36, -RZ, R23.reuse.H0_H0 ;  /* 0x20000017ff242230 */ /* 0x100fe40000004100 */
[----:B------:R-:W-:Y:S01]  /*0f70*/  FMUL.FTZ R35, R84, R89 ;  /* 0x0000005954237220 */ /* 0x000fe20000410000 */
[----:B------:R-:W-:Y:S02]  /*0f80*/  @P2 HADD2.F32 R38, -RZ, R22.H0_H0 ;  /* 0x20000016ff262230 */ /* 0x000fe40000004100 */
[----:B------:R-:W-:Y:S01]  /*0f90*/  FADD.FTZ R91, R65, -R40 ;  /* 0x80000028415b7221 */ /* 0x000fe20000010000 */
[----:B------:R-:W-:Y:S01]  /*0fa0*/  @P2 FADD.FTZ R34, R34, R85 ;  /* 0x0000005522222221 */ /* 0x000fe20000010000 */
[----:B------:R-:W-:Y:S01]  /*0fb0*/  @P2 FADD.FTZ R35, R35, R36 ;  /* 0x0000002423232221 */ /* 0x000fe20000010000 */
[----:B------:R-:W-:Y:S02]  /*0fc0*/  @P2 HADD2.F32 R87, -RZ, R23.H1_H1 ;  /* 0x30000017ff572230 */ /* 0x000fe40000004100 */
[----:B------:R-:W-:Y:S01]  /*0fd0*/  @P2 FADD.FTZ R39, R39, R38 ;  /* 0x0000002627272221 */ /* 0x000fe20000010000 */
[----:B------:R-:W-:Y:S01]  /*0fe0*/  @P1 F2FP.F16.F32.PACK_AB R36, RZ, R37 ;  /* 0x00000025ff24123e */ /* 0x000fe200000000ff */
[----:B------:R-:W-:Y:S01]  /*0ff0*/  FMUL.FTZ R84, R84, R91 ;  /* 0x0000005b54547220 */ /* 0x000fe20000410000 */
[----:B------:R-:W-:Y:S01]  /*1000*/  @P1 F2FP.F16.F32.PACK_AB R85, RZ, R32 ;  /* 0x00000020ff55123e */ /* 0x000fe200000000ff */
[----:B------:R-:W-:Y:S01]  /*1010*/  FMUL.FTZ R86, R37, UR15 ;  /* 0x0000000f25567c20 */ /* 0x000fe20008410000 */
[----:B------:R-:W-:Y:S01]  /*1020*/  @P1 F2FP.F16.F32.PACK_AB R40, RZ, R41 ;  /* 0x00000029ff28123e */ /* 0x000fe200000000ff */
[----:B------:R-:W-:Y:S01]  /*1030*/  FMUL.FTZ R41, R41, UR15 ;  /* 0x0000000f29297c20 */ /* 0x000fe20008410000 */
[----:B------:R-:W-:Y:S01]  /*1040*/  @P1 PRMT R24, R36, 0x7610, R24 ;  /* 0x0000761024181816 */ /* 0x000fe20000000018 */
[----:B------:R-:W-:Y:S01]  /*1050*/  @P2 FADD.FTZ R84, R84, R87 ;  /* 0x0000005754542221 */ /* 0x000fe20000010000 */
[----:B------:R-:W-:Y:S01]  /*1060*/  @P1 PRMT R25, R85, 0x7610, R25 ;  /* 0x0000761055191816 */ /* 0x000fe20000000019 */
[----:B------:R-:W-:Y:S01]  /*1070*/  FMUL.FTZ R87, R33, UR15 ;  /* 0x0000000f21577c20 */ /* 0x000fe20008410000 */
[----:B------:R-:W-:Y:S01]  /*1080*/  @P0 LOP3.LUT P4, RZ, R69, 0xff, RZ, 0xc0, !PT ;  /* 0x000000ff45ff0812 */ /* 0x000fe2000788c0ff */
[----:B------:R-:W-:Y:S01]  /*1090*/  FMUL.FTZ R91, R84, UR15 ;  /* 0x0000000f545b7c20 */ /* 0x000fe20008410000 */
[----:B------:R-:W-:Y:S01]  /*10a0*/  @P1 F2FP.F16.F32.PACK_AB R36, RZ, R39 ;  /* 0x00000027ff24123e */ /* 0x000fe200000000ff */
[----:B------:R-:W-:Y:S01]  /*10b0*/  FMUL.FTZ R39, R39, UR15 ;  /* 0x0000000f27277c20 */ /* 0x000fe20008410000 */
[----:B------:R-:W-:Y:S01]  /*10c0*/  @P1 F2FP.F16.F32.PACK_AB R85, RZ, R35 ;  /* 0x00000023ff55123e */ /* 0x000fe200000000ff */
[----:B------:R-:W-:Y:S01]  /*10d0*/  FMUL.FTZ R90, R35, UR15 ;  /* 0x0000000f235a7c20 */ /* 0x000fe20008410000 */
[----:B------:R-:W-:-:S02]  /*10e0*/  @P0 LOP3.LUT P2, RZ, R68, 0xff, RZ, 0xc0, !PT ;  /* 0x000000ff44ff0812 */ /* 0x000fc4000784c0ff */
[----:B------:R-:W-:Y:S02]  /*10f0*/  @P0 FSEL R37, R41, RZ, P4 ;  /* 0x000000ff29250208 */ /* 0x000fe40002000000 */
[----:B------:R-:W-:Y:S02]  /*1100*/  @P1 PRMT R26, R36, 0x7610, R26 ;  /* 0x00007610241a1816 */ /* 0x000fe4000000001a */
[----:B------:R-:W-:Y:S01]  /*1110*/  @P1 PRMT R27, R85, 0x7610, R27 ;  /* 0x00007610551b1816 */ /* 0x000fe2000000001b */
[----:B------:R-:W-:Y:S01]  /*1120*/  FMUL.FTZ R85, R32, UR15 ;  /* 0x0000000f20557c20 */ /* 0x000fe20008410000 */
[----:B------:R-:W-:Y:S02]  /*1130*/  LOP3.LUT P4, RZ, R83, 0xff, RZ, 0xc0, !PT ;  /* 0x000000ff53ff7812 */ /* 0x000fe4000788c0ff */
[----:B------:R-:W-:Y:S02]  /*1140*/  @P0 FSEL R36, R86, RZ, P2 ;  /* 0x000000ff56240208 */ /* 0x000fe40001000000 */
[----:B------:R-:W-:-:S02]  /*1150*/  LOP3.LUT P5, RZ, R82, 0xff, RZ, 0xc0, !PT ;  /* 0x000000ff52ff7812 */ /* 0x000fc400078ac0ff */
[----:B------:R-:W-:Y:S02]  /*1160*/  LOP3.LUT P2, RZ, R81, 0xff, RZ, 0xc0, !PT ;  /* 0x000000ff51ff7812 */ /* 0x000fe4000784c0ff */
[----:B------:R-:W-:Y:S02]  /*1170*/  FSEL R32, R86, RZ, P4 ;  /* 0x000000ff56207208 */ /* 0x000fe40002000000 */
[----:B------:R-:W-:Y:S02]  /*1180*/  @P1 F2FP.F16.F32.PACK_AB R38, RZ, R33 ;  /* 0x00000021ff26123e */ /* 0x000fe400000000ff */
[----:B------:R-:W-:Y:S02]  /*1190*/  FSEL R41, R41, RZ, P5 ;  /* 0x000000ff29297208 */ /* 0x000fe40002800000 */
[----:B------:R-:W-:Y:S02]  /*11a0*/  @P0 LOP3.LUT P4, RZ, R70, 0xff, RZ, 0xc0, !PT ;  /* 0x000000ff46ff0812 */ /* 0x000fe4000788c0ff */
[----:B------:R-:W-:-:S02]  /*11b0*/  LOP3.LUT P5, RZ, R80, 0xff, RZ, 0xc0, !PT ;  /* 0x000000ff50ff7812 */ /* 0x000fc400078ac0ff */
[----:B------:R-:W-:Y:S02]  /*11c0*/  FSEL R33, R85, RZ, P2 ;  /* 0x000000ff55217208 */ /* 0x000fe40001000000 */
[----:B------:R-:W-:Y:S02]  /*11d0*/  @P0 LOP3.LUT P2, RZ, R71, 0xff, RZ, 0xc0, !PT ;  /* 0x000000ff47ff0812 */ /* 0x000fe4000784c0ff */
[----:B------:R-:W-:Y:S02]  /*11e0*/  @P0 FSEL R86, R85, RZ, P4 ;  /* 0x000000ff55560208 */ /* 0x000fe40002000000 */
[C---:B------:R-:W-:Y:S02]  /*11f0*/  FSEL R88, R87.reuse, RZ, P5 ;  /* 0x000000ff57587208 */ /* 0x040fe40002800000 */
[----:B------:R-:W-:Y:S02]  /*1200*/  @P0 LOP3.LUT P4, RZ, R72, 0xff, RZ, 0xc0, !PT ;  /* 0x000000ff48ff0812 */ /* 0x000fe4000788c0ff */
[----:B------:R-:W-:-:S02]  /*1210*/  @P0 FSEL R87, R87, RZ, P2 ;  /* 0x000000ff57570208 */ /* 0x000fc40001000000 */
[----:B------:R-:W-:Y:S02]  /*1220*/  LOP3.LUT P2, RZ, R79, 0xff, RZ, 0xc0, !PT ;  /* 0x000000ff4fff7812 */ /* 0x000fe4000784c0ff */
[----:B------:R-:W-:Y:S01]  /*1230*/  @P1 PRMT R24, R24, 0x5410, R40 ;  /* 0x0000541018181816 */ /* 0x000fe20000000028 */
[----:B------:R-:W-:Y:S01]  /*1240*/  FMUL.FTZ R40, R34, UR15 ;  /* 0x0000000f22287c20 */ /* 0x000fe20008410000 */
[C---:B------:R-:W-:Y:S02]  /*1250*/  @P0 FSEL R89, R39.reuse, RZ, P4 ;  /* 0x000000ff27590208 */ /* 0x040fe40002000000 */
[----:B------:R-:W-:Y:S02]  /*1260*/  @P1 F2FP.F16.F32.PACK_AB R85, RZ, R34 ;  /* 0x00000022ff55123e */ /* 0x000fe400000000ff */
[----:B------:R-:W-:Y:S02]  /*1270*/  LOP3.LUT P4, RZ, R78, 0xff, RZ, 0xc0, !PT ;  /* 0x000000ff4eff7812 */ /* 0x000fe4000788c0ff */
[----:B------:R-:W-:-:S02]  /*1280*/  FSEL R34, R39, RZ, P2 ;  /* 0x000000ff27227208 */ /* 0x000fc40001000000 */
[----:B------:R-:W-:Y:S02]  /*1290*/  ISETP.NE.U32.AND P2, PT, RZ, UR16, PT ;  /* 0x00000010ff007c0c */ /* 0x000fe4000bf45070 */
[C---:B------:R-:W-:Y:S02]  /*12a0*/  FSEL R39, R40.reuse, RZ, P4 ;  /* 0x000000ff28277208 */ /* 0x040fe40002000000 */
[----:B------:R-:W-:Y:S02]  /*12b0*/  @P0 LOP3.LUT P4, RZ, R73, 0xff, RZ, 0xc0, !PT ;  /* 0x000000ff49ff0812 */ /* 0x000fe4000788c0ff */
[----:B------:R-:W-:Y:S02]  /*12c0*/  ISETP.NE.AND.EX P2, PT, RZ, UR17, PT, P2 ;  /* 0x00000011ff007c0c */ /* 0x000fe4000bf45320 */
[----:B------:R-:W-:Y:S02]  /*12d0*/  F2FP.F16.F32.PACK_AB R34, R39, R34 ;  /* 0x000000222722723e */ /* 0x000fe400000000ff */
[----:B------:R-:W-:-:S02]  /*12e0*/  @P0 FSEL R39, R40, RZ, P4 ;  /* 0x000000ff28270208 */ /* 0x000fc40002000000 */
[----:B------:R-:W-:Y:S02]  /*12f0*/  LOP3.LUT P4, RZ, R76, 0xff, RZ, 0xc0, !PT ;  /* 0x000000ff4cff7812 */ /* 0x000fe4000788c0ff */
[----:B------:R-:W-:Y:S02]  /*1300*/  LOP3.LUT P5, RZ, R77, 0xff, RZ, 0xc0, !PT ;  /* 0x000000ff4dff7812 */ /* 0x000fe400078ac0ff */
[----:B------:R-:W-:Y:S02]  /*1310*/  @P1 PRMT R25, R25, 0x5410, R38 ;  /* 0x0000541019191816 */ /* 0x000fe40000000026 */
[----:B------:R-:W-:Y:S02]  /*1320*/  FSEL R38, R91, RZ, P4 ;  /* 0x000000ff5b267208 */ /* 0x000fe40002000000 */
[----:B------:R-:W-:Y:S02]  /*1330*/  FSEL R35, R90, RZ, P5 ;  /* 0x000000ff5a237208 */ /* 0x000fe40002800000 */
[----:B------:R-:W-:-:S02]  /*1340*/  F2FP.F16.F32.PACK_AB R33, R88, R33 ;  /* 0x000000215821723e */ /* 0x000fc400000000ff */
[----:B------:R-:W-:Y:S02]  /*1350*/  F2FP.F16.F32.PACK_AB R32, R41, R32 ;  /* 0x000000202920723e */ /* 0x000fe400000000ff */
[----:B------:R-:W-:Y:S01]  /*1360*/  @P1 F2FP.F16.F32.PACK_AB R88, RZ, R84 ;  /* 0x00000054ff58123e */ /* 0x000fe200000000ff */
[----:B------:R-:W0:Y:S01]  /*1370*/  @P2 LDC.64 R40, c[0x0][0x308] ;  /* 0x0000c200ff282b82 */ /* 0x000e220000000a00 */
[----:B------:R-:W-:Y:S02]  /*1380*/  @P0 F2FP.F16.F32.PACK_AB R84, RZ, R39 ;  /* 0x00000027ff54023e */ /* 0x000fe400000000ff */
[----:B------:R-:W-:Y:S02]  /*1390*/  F2FP.F16.F32.PACK_AB R35, R38, R35 ;  /* 0x000000232623723e */ /* 0x000fe400000000ff */
[----:B------:R-:W-:Y:S02]  /*13a0*/  @P0 LOP3.LUT P4, RZ, R74, 0xff, RZ, 0xc0, !PT ;  /* 0x000000ff4aff0812 */ /* 0x000fe4000788c0ff */
[----:B------:R-:W-:Y:S01]  /*13b0*/  @P0 LOP3.LUT P5, RZ, R75, 0xff, RZ, 0xc0, !PT ;  /* 0x000000ff4bff0812 */ /* 0x000fe200078ac0ff */
[----:B------:R-:W1:Y:S01]  /*13c0*/  LDC.64 R38, c[0x0][0x2f8] ;  /* 0x0000be00ff267b82 */ /* 0x000e620000000a00 */
[----:B------:R-:W-:-:S02]  /*13d0*/  @P0 FSEL R90, R90, RZ, P4 ;  /* 0x000000ff5a5a0208 */ /* 0x000fc40002000000 */
[----:B------:R-:W-:Y:S02]  /*13e0*/  @P0 F2FP.F16.F32.PACK_AB R36, RZ, R36 ;  /* 0x00000024ff24023e */ /* 0x000fe400000000ff */
[----:B------:R-:W-:Y:S02]  /*13f0*/  @P0 F2FP.F16.F32.PACK_AB R86, RZ, R86 ;  /* 0x00000056ff56023e */ /* 0x000fe400000000ff */
[----:B------:R-:W-:Y:S02]  /*1400*/  @P0 F2FP.F16.F32.PACK_AB R89, RZ, R89 ;  /* 0x00000059ff59023e */ /* 0x000fe400000000ff */
[----:B------:R-:W-:Y:S02]  /*1410*/  @P0 FSEL R91, R91, RZ, P5 ;  /* 0x000000ff5b5b0208 */ /* 0x000fe40002800000 */
[----:B------:R-:W-:Y:S02]  /*1420*/  @P0 F2FP.F16.F32.PACK_AB R90, RZ, R90 ;  /* 0x0000005aff5a023e */ /* 0x000fe400000000ff */
[----:B------:R-:W-:-:S02]  /*1430*/  @P0 F2FP.F16.F32.PACK_AB R37, RZ, R37 ;  /* 0x00000025ff25023e */ /* 0x000fc400000000ff */
[----:B------:R-:W-:Y:S01]  /*1440*/  @P1 PRMT R26, R26, 0x5410, R85 ;  /* 0x000054101a1a1816 */ /* 0x000fe20000000055 */
[----:B0-----:R-:W-:Y:S01]  /*1450*/  @P2 IMAD.WIDE.U32 R40, R51, 0x10, R40 ;  /* 0x0000001033282825 */ /* 0x001fe200078e0028 */
[----:B------:R-:W-:Y:S02]  /*1460*/  @P1 PRMT R27, R27, 0x5410, R88 ;  /* 0x000054101b1b1816 */ /* 0x000fe40000000058 */
[----:B------:R-:W-:Y:S02]  /*1470*/  @P0 PRMT R28, R36, 0x7610, R28 ;  /* 0x00007610241c0816 */ /* 0x000fe4000000001c */
[----:B------:R-:W-:Y:S01]  /*1480*/  @P0 F2FP.F16.F32.PACK_AB R87, RZ, R87 ;  /* 0x00000057ff57023e */ /* 0x000fe200000000ff */
[----:B------:R2:W-:Y:S01]  /*1490*/  @P2 STG.E.128 desc[UR4][R40.64], R24 ;  /* 0x0000001828002986 */ /* 0x0005e2000c101d04 */
[----:B------:R-:W-:Y:S01]  /*14a0*/  @P0 F2FP.F16.F32.PACK_AB R85, RZ, R91 ;  /* 0x0000005bff55023e */ /* 0x000fe200000000ff */
[----:B-1----:R-:W-:Y:S01]  /*14b0*/  IMAD.WIDE.U32 R38, R51, 0x10, R38 ;  /* 0x0000001033267825 */ /* 0x002fe200078e0026 */
[----:B------:R-:W-:-:S02]  /*14c0*/  @P0 PRMT R29, R86, 0x7610, R29 ;  /* 0x00007610561d0816 */ /* 0x000fc4000000001d */
[----:B------:R-:W-:Y:S02]  /*14d0*/  @P0 PRMT R30, R89, 0x7610, R30 ;  /* 0x00007610591e0816 */ /* 0x000fe4000000001e */
[----:B------:R-:W-:Y:S01]  /*14e0*/  @P0 PRMT R31, R90, 0x7610, R31 ;  /* 0x000076105a1f0816 */ /* 0x000fe2000000001f */
[----:B------:R2:W-:Y:S01]  /*14f0*/  STG.E.128 desc[UR4][R38.64], R32 ;  /* 0x0000002026007986 */ /* 0x0005e2000c101d04 */
[----:B------:R-:W-:Y:S02]  /*1500*/  @P0 LEA R36, P1, R51, UR12, 0x4 ;  /* 0x0000000c33240c11 */ /* 0x000fe4000f8220ff */
[----:B------:R-:W-:Y:S02]  /*1510*/  @P0 PRMT R28, R28, 0x5410, R37 ;  /* 0x000054101c1c0816 */ /* 0x000fe40000000025 */
[----:B------:R-:W-:Y:S02]  /*1520*/  @P0 PRMT R29, R29, 0x5410, R87 ;  /* 0x000054101d1d0816 */ /* 0x000fe40000000057 */
[----:B------:R-:W-:-:S02]  /*1530*/  @P0 LEA.HI.X R37, R51, UR13, RZ, 0x4, P1 ;  /* 0x0000000d33250c11 */ /* 0x000fc400088f24ff */
[----:B------:R-:W-:Y:S02]  /*1540*/  @P0 PRMT R30, R30, 0x5410, R84 ;  /* 0x000054101e1e0816 */ /* 0x000fe40000000054 */
[----:B------:R-:W-:-:S05]  /*1550*/  @P0 PRMT R31, R31, 0x5410, R85 ;  /* 0x000054101f1f0816 */ /* 0x000fca0000000055 */
[----:B------:R2:W-:Y:S02]  /*1560*/  @P0 STG.E.128 desc[UR4][R36.64], R28 ;  /* 0x0000001c24000986 */ /* 0x0005e4000c101d04 */
.L_x_472:
[----:B------:R-:W-:Y:S05]  /*1570*/  BSYNC B1 ;  /* 0x0000000000017941 */ /* 0x000fea0003800000 */
.L_x_471:
[----:B--2---:R-:W2:Y:S02]  /*1580*/  LDC.64 R32, c[0x0][0x210] ;  /* 0x00008400ff207b82 */ /* 0x004ea40000000a00 */
[----:B--2---:R-:W-:-:S04]  /*1590*/  LEA R49, R32, R49, 0x2 ;  /* 0x0000003120317211 */ /* 0x004fc800078e10ff */
[----:B------:R-:W-:-:S13]  /*15a0*/  ISETP.GE.AND P0, PT, R49, R33, PT ;  /* 0x000000213100720c */ /* 0x000fda0003f06270 */
[----:B------:R-:W-:Y:S05]  /*15b0*/  @!P0 BRA `(.L_x_473) ;  /* 0xffffffec004c8947 */ /* 0x000fea000383ffff */
.L_x_467:
[----:B------:R-:W-:Y:S05]  /*15c0*/  BSYNC B0 ;  /* 0x0000000000007941 */ /* 0x000fea0003800000 */
.L_x_466:
        /* <DEDUP_REMOVED lines=37> */
[----:B-1----:R-:W-:-:S04]  /*1820*/  IADD3 R2, P2, R18, R31, RZ ;  /* 0x0000001f12027210 */ /* 0x002fc80007f5e0ff */
        /* <DEDUP_REMOVED lines=41> */
.L_x_470:
[----:B------:R-:W-:Y:S01]  /*1ac0*/  HFMA2.MMA R86, -RZ, RZ, 0, 5.9604644775390625e-08 ;  /* 0x00000001ff567435 */ /* 0x000fe200000001ff */
[----:B------:R-:W-:Y:S01]  /*1ad0*/  BSSY B1, `(.L_x_474) ;  /* 0x0000007000017945 */ /* 0x000fe20003800000 */
[----:B------:R-:W-:Y:S01]  /*1ae0*/  MOV R85, R34 ;  /* 0x0000002200557202 */ /* 0x000fe20000000f00 */
[----:B------:R-:W-:Y:S01]  /*1af0*/  IMAD.MOV.U32 R87, RZ, RZ, 0x1f ;  /* 0x0000001fff577424 */ /* 0x000fe200078e00ff */
[----:B------:R-:W-:-:S07]  /*1b00*/  MOV R40, 0xffffffff ;  /* 0xffffffff00287802 */ /* 0x000fce0000000f00 */
[----:B0----5:R-:W-:Y:S05]  /*1b10*/  WARPSYNC.COLLECTIVE R40, `(.L_x_475) ;  /* 0x0000000028087348 */ /* 0x021fea0003c00000 */
[----:B------:R1:W2:Y:S02]  /*1b20*/  SHFL.BFLY P0, R41, R85, R86, R87 ;  /* 0x0c00005655297389 */ /* 0x0002a40000000057 */
[----:B012--5:R-:W-:Y:S01]  /*1b30*/  ENDCOLLECTIVE ;  /* 0x000000000000791b */ /* 0x027fe20003800000 */
.L_x_475:
[----:B------:R-:W-:Y:S05]  /*1b40*/  BSYNC B1 ;  /* 0x0000000000017941 */ /* 0x000fea0003800000 */
.L_x_474:
        /* <DEDUP_REMOVED lines=8> */
.L_x_476:
[----:B------:R-:W-:Y:S01]  /*1bd0*/  FADD.FTZ R33, R33, R34 ;  /* 0x0000002221217221 */ /* 0x000fe20000010000 */
[----:B------:R-:W-:-:S03]  /*1be0*/  HFMA2.MMA R86, -RZ, RZ, 0, 1.1920928955078125e-07 ;  /* 0x00000002ff567435 */ /* 0x000fc600000001ff */
[----:B------:R-:W-:Y:S01]  /*1bf0*/  IMAD.MOV.U32 R85, RZ, RZ, R33 ;  /* 0x000000ffff557224 */ /* 0x000fe200078e0021 */
[----:B------:R-:W-:-:S07]  /*1c00*/  MOV R35, R41 ;  /* 0x0000002900237202 */ /* 0x000fce0000000f00 */
[----:B------:R-:W-:Y:S05]  /*1c10*/  WARPSYNC.COLLECTIVE R40, `(.L_x_477) ;  /* 0x0000000028087348 */ /* 0x000fea0003c00000 */
[----:B------:R0:W1:Y:S02]  /*1c20*/  SHFL.BFLY P0, R41, R85, R86, R87 ;  /* 0x0c00005655297389 */ /* 0x0000640000000057 */
[----:B01----:R-:W-:Y:S01]  /*1c30*/  ENDCOLLECTIVE ;  /* 0x000000000000791b */ /* 0x003fe20003800000 */
.L_x_477:
[----:B------:R-:W-:-:S05]  /*1c40*/  FADD.FTZ R35, R35, R36 ;  /* 0x0000002423237221 */ /* 0x000fca0000010000 */
[----:B------:R-:W-:Y:S02]  /*1c50*/  MOV R85, R35 ;  /* 0x0000002300557202 */ /* 0x000fe40000000f00 */
[----:B------:R-:W-:-:S07]  /*1c60*/  MOV R32, R41 ;  /* 0x0000002900207202 */ /* 0x000fce0000000f00 */
[----:B------:R-:W-:Y:S05]  /*1c70*/  WARPSYNC.COLLECTIVE R40, `(.L_x_478) ;  /* 0x0000000028087348 */ /* 0x000fea0003c00000 */
[----:B------:R0:W1:Y:S02]  /*1c80*/  SHFL.BFLY P0, R41, R85, R86, R87 ;  /* 0x0c00005655297389 */ /* 0x0000640000000057 */
[----:B01----:R-:W-:Y:S01]  /*1c90*/  ENDCOLLECTIVE ;  /* 0x000000000000791b */ /* 0x003fe20003800000 */
.L_x_478:
[----:B------:R-:W-:Y:S01]  /*1ca0*/  FADD.FTZ R32, R33, R32 ;  /* 0x0000002021207221 */ /* 0x000fe20000010000 */
[----:B------:R-:W-:-:S04]  /*1cb0*/  HFMA2.MMA R86, -RZ, RZ, 0, 2.384185791015625e-07 ;  /* 0x00000004ff567435 */ /* 0x000fc800000001ff */
[----:B------:R-:W-:Y:S01]  /*1cc0*/  MOV R85, R32 ;  /* 0x0000002000557202 */ /* 0x000fe20000000f00 */
[----:B------:R-:W-:-:S07]  /*1cd0*/  IMAD.MOV.U32 R38, RZ, RZ, R41 ;  /* 0x000000ffff267224 */ /* 0x000fce00078e0029 */
[----:B------:R-:W-:Y:S05]  /*1ce0*/  WARPSYNC.COLLECTIVE R40, `(.L_x_479) ;  /* 0x0000000028087348 */ /* 0x000fea0003c00000 */
[----:B------:R0:W1:Y:S02]  /*1cf0*/  SHFL.BFLY P0, R41, R85, R86, R87 ;  /* 0x0c00005655297389 */ /* 0x0000640000000057 */
[----:B01----:R-:W-:Y:S01]  /*1d00*/  ENDCOLLECTIVE ;  /* 0x000000000000791b */ /* 0x003fe20003800000 */
.L_x_479:
[----:B------:R-:W-:-:S04]  /*1d10*/  FADD.FTZ R38, R35, R38 ;  /* 0x0000002623267221 */ /* 0x000fc80000010000 */
[----:B------:R-:W-:Y:S01]  /*1d20*/  IMAD.MOV.U32 R85, RZ, RZ, R38 ;  /* 0x000000ffff557224 */ /* 0x000fe200078e0026 */
[----:B------:R-:W-:-:S07]  /*1d30*/  MOV R37, R41 ;  /* 0x0000002900257202 */ /* 0x000fce0000000f00 */
[----:B------:R-:W-:Y:S05]  /*1d40*/  WARPSYNC.COLLECTIVE R40, `(.L_x_480) ;  /* 0x0000000028087348 */ /* 0x000fea0003c00000 */
[----:B------:R0:W1:Y:S02]  /*1d50*/  SHFL.BFLY P0, R41, R85, R86, R87 ;  /* 0x0c00005655297389 */ /* 0x0000640000000057 */
[----:B01----:R-:W-:Y:S01]  /*1d60*/  ENDCOLLECTIVE ;  /* 0x000000000000791b */ /* 0x003fe20003800000 */
.L_x_480:
[----:B------:R-:W-:Y:S01]  /*1d70*/  FADD.FTZ R37, R32, R37 ;  /* 0x0000002520257221 */ /* 0x000fe20000010000 */
[----:B------:R-:W-:-:S04]  /*1d80*/  HFMA2.MMA R86, -RZ, RZ, 0, 4.76837158203125e-07 ;  /* 0x00000008ff567435 */ /* 0x000fc800000001ff */
[----:B------:R-:W-:Y:S02]  /*1d90*/  MOV R85, R37 ;  /* 0x0000002500557202 */ /* 0x000fe40000000f00 */
[----:B------:R-:W-:-:S07]  /*1da0*/  MOV R39, R41 ;  /* 0x0000002900277202 */ /* 0x000fce0000000f00 */
[----:B------:R-:W-:Y:S05]  /*1db0*/  WARPSYNC.COLLECTIVE R40, `(.L_x_481) ;  /* 0x0000000028087348 */ /* 0x000fea0003c00000 */
[----:B------:R0:W1:Y:S02]  /*1dc0*/  SHFL.BFLY P0, R41, R85, R86, R87 ;  /* 0x0c00005655297389 */ /* 0x0000640000000057 */
[----:B01----:R-:W-:Y:S01]  /*1dd0*/  ENDCOLLECTIVE ;  /* 0x000000000000791b */ /* 0x003fe20003800000 */
.L_x_481:
[----:B------:R-:W-:-:S05]  /*1de0*/  FADD.FTZ R39, R38, R39 ;  /* 0x0000002726277221 */ /* 0x000fca0000010000 */
[----:B------:R-:W-:Y:S01]  /*1df0*/  MOV R85, R39 ;  /* 0x0000002700557202 */ /* 0x000fe20000000f00 */
[----:B------:R-:W-:-:S07]  /*1e00*/  IMAD.MOV.U32 R34, RZ, RZ, R41 ;  /* 0x000000ffff227224 */ /* 0x000fce00078e0029 */
[----:B------:R-:W-:Y:S05]  /*1e10*/  WARPSYNC.COLLECTIVE R40, `(.L_x_482) ;  /* 0x0000000028087348 */ /* 0x000fea0003c00000 */
[----:B------:R0:W1:Y:S02]  /*1e20*/  SHFL.BFLY P0, R41, R85, R86, R87 ;  /* 0x0c00005655297389 */ /* 0x0000640000000057 */
[----:B01----:R-:W-:Y:S01]  /*1e30*/  ENDCOLLECTIVE ;  /* 0x000000000000791b */ /* 0x003fe20003800000 */
.L_x_482:
[----:B------:R-:W-:-:S05]  /*1e40*/  FADD.FTZ R34, R37, R34 ;  /* 0x0000002225227221 */ /* 0x000fca0000010000 */
[----:B------:R-:W-:Y:S01]  /*1e50*/  MOV R85, R34 ;  /* 0x0000002200557202 */ /* 0x000fe20000000f00 */
[----:B------:R-:W-:Y:S01]  /*1e60*/  IMAD.MOV.U32 R86, RZ, RZ, 0x10 ;  /* 0x00000010ff567424 */ /* 0x000fe200078e00ff */
[----:B------:R-:W-:-:S07]  /*1e70*/  MOV R36, R41 ;  /* 0x0000002900247202 */ /* 0x000fce0000000f00 */
[----:B------:R-:W-:Y:S05]  /*1e80*/  WARPSYNC.COLLECTIVE R40, `(.L_x_483) ;  /* 0x0000000028087348 */ /* 0x000fea0003c00000 */
[----:B------:R0:W1:Y:S02]  /*1e90*/  SHFL.BFLY P0, R41, R85, R86, R87 ;  /* 0x0c00005655297389 */ /* 0x0000640000000057 */
[----:B01----:R-:W-:Y:S01]  /*1ea0*/  ENDCOLLECTIVE ;  /* 0x000000000000791b */ /* 0x003fe20003800000 */
.L_x_483:
[----:B------:R-:W-:-:S05]  /*1eb0*/  FADD.FTZ R36, R39, R36 ;  /* 0x0000002427247221 */ /* 0x000fca0000010000 */
[----:B------:R-:W-:Y:S02]  /*1ec0*/  MOV R85, R36 ;  /* 0x0000002400557202 */ /* 0x000fe40000000f00 */
[----:B------:R-:W-:-:S07]  /*1ed0*/  MOV R33, R41 ;  /* 0x0000002900217202 */ /* 0x000fce0000000f00 */
[----:B------:R-:W-:Y:S05]  /*1ee0*/  WARPSYNC.COLLECTIVE R40, `(.L_x_484) ;  /* 0x0000000028087348 */ /* 0x000fea0003c00000 */
[----:B------:R0:W1:Y:S02]  /*1ef0*/  SHFL.BFLY P0, R41, R85, R86, R87 ;  /* 0x0c00005655297389 */ /* 0x0000640000000057 */
[----:B01----:R-:W-:Y:S01]  /*1f00*/  ENDCOLLECTIVE ;  /* 0x000000000000791b */ /* 0x003fe20003800000 */
.L_x_484:
[----:B------:R-:W-:Y:S01]  /*1f10*/  MOV R35, R41 ;  /* 0x0000002900237202 */ /* 0x000fe20000000f00 */
[----:B------:R-:W-:Y:S06]  /*1f20*/  BRA `(.L_x_485) ;  /* 0xffffffec00587947 */ /* 0x000fec000383ffff */
.L_x_486:
        /* <DEDUP_REMOVED lines=13> */
.L_x_2873:


//--------------------- .text._ZN10layer_norm22ln_bwd_finalize_kernelINS_22Kernel_traits_finalizeILj256E6__halfS2_S2_S2_fjLb0ELj1024ELj4ENS_18Kernel_traits_baseILj256ES2_S2_S2_S2_fjLj1024EEEEELb0ELb1EEEvNS_9BwdParamsE --------------------------
	.section	.text._ZN10layer_norm22ln_bwd_finalize_kernelINS_22Kernel_traits_finalizeILj256E6__halfS2_S2_S2_fjLb0ELj1024ELj4ENS_18Kernel_traits_baseILj256ES2_S2_S2_S2_fjLj1024EEEEELb0ELb1EEEvNS_9BwdParamsE,"ax",@progbits
	.align	128
        .global         _ZN10layer_norm22ln_bwd_finalize_kernelINS_22Kernel_traits_finalizeILj256E6__halfS2_S2_S2_fjLb0ELj1024ELj4ENS_18Kernel_traits_baseILj256ES2_S2_S2_S2_fjLj1024EEEEELb0ELb1EEEvNS_9BwdParamsE
        .type           _ZN10layer_norm22ln_bwd_finalize_kernelINS_22Kernel_traits_finalizeILj256E6__halfS2_S2_S2_fjLb0ELj1024ELj4ENS_18Kernel_traits_baseILj256ES2_S2_S2_S2_fjLj1024EEEEELb0ELb1EEEvNS_9BwdParamsE,@function
        .size           _ZN10layer_norm22ln_bwd_finalize_kernelINS_22Kernel_traits_finalizeILj256E6__halfS2_S2_S2_fjLb0ELj1024ELj4ENS_18Kernel_traits_baseILj256ES2_S2_S2_S2_fjLj1024EEEEELb0ELb1EEEvNS_9BwdParamsE,(.L_x_2874 - _ZN10layer_norm22ln_bwd_finalize_kernelINS_22Kernel_traits_finalizeILj256E6__halfS2_S2_S2_fjLb0ELj1024ELj4ENS_18Kernel_traits_baseILj256ES2_S2_S2_S2_fjLj1024EEEEELb0ELb1EEEvNS_9BwdParamsE)
        .other          _ZN10layer_norm22ln_bwd_finalize_kernelINS_22Kernel_traits_finalizeILj256E6__halfS2_S2_S2_fjLb0ELj1024ELj4ENS_18Kernel_traits_baseILj256ES2_S2_S2_S2_fjLj1024EEEEELb0ELb1EEEvNS_9BwdParamsE,@"STO_CUDA_ENTRY STV_DEFAULT"
_ZN10layer_norm22ln_bwd_finalize_kernelINS_22Kernel_traits_finalizeILj256E6__halfS2_S2_S2_fjLb0ELj1024ELj4ENS_18Kernel_traits_baseILj256ES2_S2_S2_S2_fjLj1024EEEEELb0ELb1EEEvNS_9BwdParamsE:
.text._ZN10layer_norm22ln_bwd_finalize_kernelINS_22Kernel_traits_finalizeILj256E6__halfS2_S2_S2_fjLb0ELj1024ELj4ENS_18Kernel_traits_baseILj256ES2_S2_S2_S2_fjLj1024EEEEELb0ELb1EEEvNS_9BwdParamsE:
        /* <DEDUP_REMOVED lines=26> */
.L_x_498:
        /* <DEDUP_REMOVED lines=31> */
.L_x_491:
        /* <DEDUP_REMOVED lines=34> */
.L_x_490:
[----:B------:R-:W-:Y:S05]  /*05b0*/  BSYNC B1 ;  /* 0x0000000000017941 */ /* 0x000fea0003800000 */
.L_x_489:
        /* <DEDUP_REMOVED lines=25> */
.L_x_493:
[----:B------:R-:W-:Y:S05]  /*0750*/  BSYNC B1 ;  /* 0x0000000000017941 */ /* 0x000fea0003800000 */
.L_x_492:
        /* <DEDUP_REMOVED lines=12> */
.L_x_488:
[----:B------:R-:W-:Y:S05]  /*0820*/  BSYNC B0 ;  /* 0x0000000000007941 */ /* 0x000fea0003800000 */
.L_x_487:
        /* <DEDUP_REMOVED lines=29> */
.L_x_509:
[----:B------:R-:W-:Y:S01]  /*0a00*/  @!P1 SHF.R.U32.HI R12, RZ, 0x3, R0 ;  /* 0x00000003ff0c9819 */ /* 0x000fe20000011600 */
[----:B----4-:R-:W-:Y:S01]  /*0a10*/  FADD.FTZ R14, R9, R14 ;  /* 0x0000000e090e7221 */ /* 0x010fe20000010000 */
[----:B---3--:R-:W-:Y:S02]  /*0a20*/  FADD.FTZ R11, R10, R11 ;  /* 0x0000000b0a0b7221 */ /* 0x008fe40000010000 */
[----:B------:R-:W-:-:S05]  /*0a30*/  @!P1 LOP3.LUT R12, R12, 0x1ffffffc, RZ, 0xc0, !PT ;  /* 0x1ffffffc0c0c9812 */ /* 0x000fca00078ec0ff */
[----:B------:R3:W-:Y:S04]  /*0a40*/  @!P1 STS [R12+UR4+0x2000], R14 ;  /* 0x0020000e0c009988 */ /* 0x0007e80008000804 */
[----:B------:R3:W-:Y:S02]  /*0a50*/  @!P1 STS [R12+UR4+0x2080], R11 ;  /* 0x0020800b0c009988 */ /* 0x0007e40008000804 */
.L_x_494:
        /* <DEDUP_REMOVED lines=10> */
[----:B---3--:R-:W-:Y:S02]  /*0b00*/  F2FP.F16.F32.PACK_AB R15, R15, R14 ;  /* 0x0000000e0f0f723e */ /* 0x008fe400000000ff */
[----:B-----5:R-:W-:-:S03]  /*0b10*/  F2FP.F16.F32.PACK_AB R17, R17, R16 ;  /* 0x000000101111723e */ /* 0x020fc600000000ff */
[----:B------:R4:W-:Y:S04]  /*0b20*/  STG.E desc[UR6][R12.64], R15 ;  /* 0x0000000f0c007986 */ /* 0x0009e8000c101906 */
[----:B------:R4:W-:Y:S02]  /*0b30*/  STG.E desc[UR6][R10.64], R17 ;  /* 0x000000110a007986 */ /* 0x0009e4000c101906 */
.L_x_497:
[----:B------:R-:W-:Y:S05]  /*0b40*/  BSYNC B0 ;  /* 0x0000000000007941 */ /* 0x000fea0003800000 */
.L_x_496:
[C---:B------:R-:W-:Y:S02]  /*0b50*/  ISETP.GT.U32.AND P1, PT, R3.reuse, -0x101, PT ;  /* 0xfffffeff0300780c */ /* 0x040fe40003f24070 */
[----:B------:R-:W-:Y:S02]  /*0b60*/  IADD3 R3, R3, 0x100, RZ ;  /* 0x0000010003037810 */ /* 0x000fe40007ffe0ff */
[----:B------:R-:W-:-:S09]  /*0b70*/  IADD3 R4, R4, 0x80, RZ ;  /* 0x0000008004047810 */ /* 0x000fd20007ffe0ff */
[----:B------:R-:W-:Y:S05]  /*0b80*/  @P1 BRA `(.L_x_498) ;  /* 0xfffffff400841947 */ /* 0x000fea000383ffff */
[----:B------:R-:W-:Y:S05]  /*0b90*/  EXIT ;  /* 0x000000000000794d */ /* 0x000fea0003800000 */
.L_x_495:
[----:B------:R-:W-:Y:S01]  /*0ba0*/  HFMA2.MMA R22, -RZ, RZ, 0, 1.847743988037109375e-06 ;  /* 0x0000001fff167435 */ /* 0x000fe200000001ff */
[----:B0--3--:R-:W-:Y:S01]  /*0bb0*/  MOV R20, R10 ;  /* 0x0000000a00147202 */ /* 0x009fe20000000f00 */
[----:B------:R-:W-:Y:S01]  /*0bc0*/  IMAD.MOV.U32 R19, RZ, RZ, 0x1 ;  /* 0x00000001ff137424 */ /* 0x000fe200078e00ff */
[----:B------:R-:W-:-:S08]  /*0bd0*/  MOV R17, 0xffffffff ;  /* 0xffffffff00117802 */ /* 0x000fd00000000f00 */
[----:B-12---:R-:W-:Y:S05]  /*0be0*/  WARPSYNC.COLLECTIVE R17, `(.L_x_499) ;  /* 0x0000000011087348 */ /* 0x006fea0003c00000 */
[----:B------:R0:W3:Y:S02]  /*0bf0*/  SHFL.BFLY P2, R18, R20, R19, R22 ;  /* 0x0c00001314127389 */ /* 0x0000e40000040016 */
[----:B0123--:R-:W-:Y:S01]  /*0c00*/  ENDCOLLECTIVE ;  /* 0x000000000000791b */ /* 0x00ffe20003800000 */
.L_x_499:
[----:B------:R-:W-:Y:S01]  /*0c10*/  HFMA2.MMA R19, -RZ, RZ, 0, 1.1920928955078125e-07 ;  /* 0x00000002ff137435 */ /* 0x000fe200000001ff */
[----:B------:R-:W-:-:S05]  /*0c20*/  MOV R11, R18 ;  /* 0x00000012000b7202 */ /* 0x000fca0000000f00 */
[----:B------:R-:W-:-:S04]  /*0c30*/  FADD.FTZ R11, R10, R11 ;  /* 0x0000000b0a0b7221 */ /* 0x000fc80000010000 */
[----:B------:R-:W-:-:S07]  /*0c40*/  IMAD.MOV.U32 R20, RZ, RZ, R11 ;  /* 0x000000ffff147224 */ /* 0x000fce00078e000b */
[----:B------:R-:W-:Y:S05]  /*0c50*/  WARPSYNC.COLLECTIVE R17, `(.L_x_500) ;  /* 0x0000000011087348 */ /* 0x000fea0003c00000 */
[----:B------:R0:W1:Y:S02]  /*0c60*/  SHFL.BFLY P2, R18, R20, R19, R22 ;  /* 0x0c00001314127389 */ /* 0x0000640000040016 */
[----:B01----:R-:W-:Y:S01]  /*0c70*/  ENDCOLLECTIVE ;  /* 0x000000000000791b */ /* 0x003fe20003800000 */
.L_x_500:
[----:B------:R-:W-:Y:S01]  /*0c80*/  IMAD.MOV.U32 R19, RZ, RZ, 0x4 ;  /* 0x00000004ff137424 */ /* 0x000fe200078e00ff */
[----:B------:R-:W-:-:S05]  /*0c90*/  MOV R12, R18 ;  /* 0x00000012000c7202 */ /* 0x000fca0000000f00 */
[----:B------:R-:W-:-:S05]  /*0ca0*/  FADD.FTZ R12, R11, R12 ;  /* 0x0000000c0b0c7221 */ /* 0x000fca0000010000 */
[----:B------:R-:W-:-:S07]  /*0cb0*/  MOV R20, R12 ;  /* 0x0000000c00147202 */ /* 0x000fce0000000f00 */
[----:B------:R-:W-:Y:S05]  /*0cc0*/  WARPSYNC.COLLECTIVE R17, `(.L_x_501) ;  /* 0x0000000011087348 */ /* 0x000fea0003c00000 */
[----:B------:R0:W1:Y:S02]  /*0cd0*/  SHFL.BFLY P2, R18, R20, R19, R22 ;  /* 0x0c00001314127389 */ /* 0x0000640000040016 */
[----:B01----:R-:W-:Y:S01]  /*0ce0*/  ENDCOLLECTIVE ;  /* 0x000000000000791b */ /* 0x003fe20003800000 */
.L_x_501:
[----:B------:R-:W-:Y:S01]  /*0cf0*/  HFMA2.MMA R19, -RZ, RZ, 0, 4.76837158203125e-07 ;  /* 0x00000008ff137435 */ /* 0x000fe200000001ff */
[----:B------:R-:W-:-:S05]  /*0d00*/  MOV R13, R18 ;  /* 0x00000012000d7202 */ /* 0x000fca0000000f00 */
[----:B------:R-:W-:-:S05]  /*0d10*/  FADD.FTZ R13, R12, R13 ;  /* 0x0000000d0c0d7221 */ /* 0x000fca0000010000 */
[----:B------:R-:W-:-:S07]  /*0d20*/  MOV R20, R13 ;  /* 0x0000000d00147202 */ /* 0x000fce0000000f00 */
[----:B------:R-:W-:Y:S05]  /*0d30*/  WARPSYNC.COLLECTIVE R17, `(.L_x_502) ;  /* 0x0000000011087348 */ /* 0x000fea0003c00000 */
[----:B------:R0:W1:Y:S02]  /*0d40*/  SHFL.BFLY P2, R18, R20, R19, R22 ;  /* 0x0c00001314127389 */ /* 0x0000640000040016 */
[----:B01----:R-:W-:Y:S01]  /*0d50*/  ENDCOLLECTIVE ;  /* 0x000000000000791b */ /* 0x003fe20003800000 */
.L_x_502:
[----:B------:R-:W-:Y:S01]  /*0d60*/  HFMA2.MMA R19, -RZ, RZ, 0, 9.5367431640625e-07 ;  /* 0x00000010ff137435 */ /* 0x000fe200000001ff */
[----:B------:R-:W-:-:S04]  /*0d70*/  IMAD.MOV.U32 R10, RZ, RZ, R18 ;  /* 0x000000ffff0a7224 */ /* 0x000fc800078e0012 */
[----:B------:R-:W-:-:S05]  /*0d80*/  FADD.FTZ R10, R13, R10 ;  /* 0x0000000a0d0a7221 */ /* 0x000fca0000010000 */
[----:B------:R-:W-:-:S07]  /*0d90*/  MOV R20, R10 ;  /* 0x0000000a00147202 */ /* 0x000fce0000000f00 */
[----:B------:R-:W-:Y:S05]  /*0da0*/  WARPSYNC.COLLECTIVE R17, `(.L_x_503) ;  /* 0x0000000011087348 */ /* 0x000fea0003c00000 */
[----:B------:R0:W1:Y:S02]  /*0db0*/  SHFL.BFLY P2, R18, R20, R19, R22 ;  /* 0x0c00001314127389 */ /* 0x0000640000040016 */
[----:B01----:R-:W-:Y:S01]  /*0dc0*/  ENDCOLLECTIVE ;  /* 0x000000000000791b */ /* 0x003fe20003800000 */
.L_x_503:
[----:B------:R-:W-:Y:S01]  /*0dd0*/  HFMA2.MMA R19, -RZ, RZ, 0, 5.9604644775390625e-08 ;  /* 0x00000001ff137435 */ /* 0x000fe200000001ff */
[----:B------:R-:W-:Y:S01]  /*0de0*/  IMAD.MOV.U32 R20, RZ, RZ, R9 ;  /* 0x000000ffff147224 */ /* 0x000fe200078e0009 */
[----:B------:R-:W-:-:S09]  /*0df0*/  MOV R11, R18 ;  /* 0x00000012000b7202 */ /* 0x000fd20000000f00 */
[----:B------:R-:W-:Y:S05]  /*0e00*/  WARPSYNC.COLLECTIVE R17, `(.L_x_504) ;  /* 0x0000000011087348 */ /* 0x000fea0003c00000 */
[----:B------:R0:W1:Y:S02]  /*0e10*/  SHFL.BFLY P2, R18, R20, R19, R22 ;  /* 0x0c00001314127389 */ /* 0x0000640000040016 */
[----:B01----:R-:W-:Y:S01]  /*0e20*/  ENDCOLLECTIVE ;  /* 0x000000000000791b */ /* 0x003fe20003800000 */
.L_x_504:
[----:B------:R-:W-:Y:S01]  /*0e30*/  HFMA2.MMA R19, -RZ, RZ, 0, 1.1920928955078125e-07 ;  /* 0x00000002ff137435 */ /* 0x000fe200000001ff */
[----:B------:R-:W-:-:S05]  /*0e40*/  MOV R12, R18 ;  /* 0x00000012000c7202 */ /* 0x000fca0000000f00 */
[----:B------:R-:W-:-:S05]  /*0e50*/  FADD.FTZ R14, R9, R12 ;  /* 0x0000000c090e7221 */ /* 0x000fca0000010000 */
[----:B------:R-:W-:-:S07]  /*0e60*/  MOV R20, R14 ;  /* 0x0000000e00147202 */ /* 0x000fce0000000f00 */
[----:B------:R-:W-:Y:S05]  /*0e70*/  WARPSYNC.COLLECTIVE R17, `(.L_x_505) ;  /* 0x0000000011087348 */ /* 0x000fea0003c00000 */
[----:B------:R0:W1:Y:S02]  /*0e80*/  SHFL.BFLY P2, R18, R20, R19, R22 ;  /* 0x0c00001314127389 */ /* 0x0000640000040016 */
[----:B01----:R-:W-:Y:S01]  /*0e90*/  ENDCOLLECTIVE ;  /* 0x000000000000791b */ /* 0x003fe20003800000 */
.L_x_505:
[----:B------:R-:W-:Y:S01]  /*0ea0*/  HFMA2.MMA R19, -RZ, RZ, 0, 2.384185791015625e-07 ;  /* 0x00000004ff137435 */ /* 0x000fe200000001ff */
[----:B------:R-:W-:-:S04]  /*0eb0*/  IMAD.MOV.U32 R13, RZ, RZ, R18 ;  /* 0x000000ffff0d7224 */ /* 0x000fc800078e0012 */
[----:B------:R-:W-:-:S05]  /*0ec0*/  FADD.FTZ R15, R14, R13 ;  /* 0x0000000d0e0f7221 */ /* 0x000fca0000010000 */
[----:B------:R-:W-:-:S07]  /*0ed0*/  MOV R20, R15 ;  /* 0x0000000f00147202 */ /* 0x000fce0000000f00 */
[----:B------:R-:W-:Y:S05]  /*0ee0*/  WARPSYNC.COLLECTIVE R17, `(.L_x_506) ;  /* 0x0000000011087348 */ /* 0x000fea0003c00000 */
[----:B------:R0:W1:Y:S02]  /*0ef0*/  SHFL.BFLY P2, R18, R20, R19, R22 ;  /* 0x0c00001314127389 */ /* 0x0000640000040016 */
[----:B01----:R-:W-:Y:S01]  /*0f00*/  ENDCOLLECTIVE ;  /* 0x000000000000791b */ /* 0x003fe20003800000 */
.L_x_506:
[----:B------:R-:W-:Y:S01]  /*0f10*/  IMAD.MOV.U32 R19, RZ, RZ, 0x8 ;  /* 0x00000008ff137424 */ /* 0x000fe200078e00ff */
[----:B------:R-:W-:-:S05]  /*0f20*/  MOV R16, R18 ;  /* 0x0000001200107202 */ /* 0x000fca0000000f00 */
[----:B------:R-:W-:-:S05]  /*0f30*/  FADD.FTZ R16, R15, R16 ;  /* 0x000000100f107221 */ /* 0x000fca0000010000 */
[----:B------:R-:W-:-:S07]  /*0f40*/  MOV R20, R16 ;  /* 0x0000001000147202 */ /* 0x000fce0000000f00 */
[----:B------:R-:W-:Y:S05]  /*0f50*/  WARPSYNC.COLLECTIVE R17, `(.L_x_507) ;  /* 0x0000000011087348 */ /* 0x000fea0003c00000 */
[----:B------:R0:W1:Y:S02]  /*0f60*/  SHFL.BFLY P2, R18, R20, R19, R22 ;  /* 0x0c00001314127389 */ /* 0x0000640000040016 */
[----:B01----:R-:W-:Y:S01]  /*0f70*/  ENDCOLLECTIVE ;  /* 0x000000000000791b */ /* 0x003fe20003800000 */
.L_x_507:
[----:B------:R-:W-:Y:S01]  /*0f80*/  HFMA2.MMA R19, -RZ, RZ, 0, 9.5367431640625e-07 ;  /* 0x00000010ff137435 */ /* 0x000fe200000001ff */
[----:B------:R-:W-:-:S05]  /*0f90*/  MOV R9, R18 ;  /* 0x0000001200097202 */ /* 0x000fca0000000f00 */
[----:B------:R-:W-:-:S05]  /*0fa0*/  FADD.FTZ R9, R16, R9 ;  /* 0x0000000910097221 */ /* 0x000fca0000010000 */
[----:B------:R-:W-:-:S07]  /*0fb0*/  MOV R20, R9 ;  /* 0x0000000900147202 */ /* 0x000fce0000000f00 */
[----:B------:R-:W-:Y:S05]  /*0fc0*/  WARPSYNC.COLLECTIVE R17, `(.L_x_508) ;  /* 0x0000000011087348 */ /* 0x000fea0003c00000 */
[----:B------:R0:W1:Y:S02]  /*0fd0*/  SHFL.BFLY P2, R18, R20, R19, R22 ;  /* 0x0c00001314127389 */ /* 0x0000640000040016 */
[----:B01----:R-:W-:Y:S01]  /*0fe0*/  ENDCOLLECTIVE ;  /* 0x000000000000791b */ /* 0x003fe20003800000 */
.L_x_508:
[----:B------:R-:W-:Y:S01]  /*0ff0*/  MOV R14, R18 ;  /* 0x00000012000e7202 */ /* 0x000fe20000000f00 */
[----:B------:R-:W-:Y:S06]  /*1000*/  BRA `(.L_x_509) ;  /* 0xfffffff8007c7947 */ /* 0x000fec000383ffff */
.L_x_510:
        /* <DEDUP_REMOVED lines=15> */
.L_x_2874:


//--------------------- .text._ZN10layer_norm40ln_parallel_residual_bwd_finalize_kernelINS_22Kernel_traits_finalizeILj256E6__halfS2_S2_S2_fjLb0ELj1024ELj4ENS_18Kernel_traits_baseILj256ES2_S2_S2_S2_fjLj1024EEEEELb1EEEvNS_9BwdParamsE --------------------------
	.section	.text._ZN10layer_norm40ln_parallel_residual_bwd_finalize_kernelINS_22Kernel_traits_finalizeILj256E6__halfS2_S2_S2_fjLb0ELj1024ELj4ENS_18Kernel_traits_baseILj256ES2_S2_S2_S2_fjLj1024EEEEELb1EEEvNS_9BwdParamsE,"ax",@progbits
	.align	128
        .global         _ZN10layer_norm40ln_parallel_residual_bwd_finalize_kernelINS_22Kernel_traits_finalizeILj256E6__halfS2_S2_S2_fjLb0ELj1024ELj4ENS_18Kernel_traits_baseILj256ES2_S2_S2_S2_fjLj1024EEEEELb1EEEvNS_9BwdParamsE
        .type           _ZN10layer_norm40ln_parallel_residual_bwd_finalize_kernelINS_22Kernel_traits_finalizeILj256E6__halfS2_S2_S2_fjLb0ELj1024ELj4ENS_18Kernel_traits_baseILj256ES2_S2_S2_S2_fjLj1024EEEEELb1EEEvNS_9BwdParamsE,@function
        .size           _ZN10layer_norm40ln_parallel_residual_bwd_finalize_kernelINS_22Kernel_traits_finalizeILj256E6__halfS2_S2_S2_fjLb0ELj1024ELj4ENS_18Kernel_traits_baseILj256ES2_S2_S2_S2_fjLj1024EEEEELb1EEEvNS_9BwdParamsE,(.L_x_2875 - _ZN10layer_norm40ln_parallel_residual_bwd_finalize_kernelINS_22Kernel_traits_finalizeILj256E6__halfS2_S2_S2_fjLb0ELj1024ELj4ENS_18Kernel_traits_baseILj256ES2_S2_S2_S2_fjLj1024EEEEELb1EEEvNS_9BwdParamsE)
        .other          _ZN10layer_norm40ln_parallel_residual_bwd_finalize_kernelINS_22Kernel_traits_finalizeILj256E6__halfS2_S2_S2_fjLb0ELj1024ELj4ENS_18Kernel_traits_baseILj256ES2_S2_S2_S2_fjLj1024EEEEELb1EEEvNS_9BwdParamsE,@"STO_CUDA_ENTRY STV_DEFAULT"
_ZN10layer_norm40ln_parallel_residual_bwd_finalize_kernelINS_22Kernel_traits_finalizeILj256E6__halfS2_S2_S2_fjLb0ELj1024ELj4ENS_18Kernel_traits_baseILj256ES2_S2_S2_S2_fjLj1024EEEEELb1EEEvNS_9BwdParamsE:
.text._ZN10layer_norm40ln_parallel_residual_bwd_finalize_kernelINS_22Kernel_traits_finalizeILj256E6__halfS2_S2_S2_fjLb0ELj1024ELj4ENS_18Kernel_traits_baseILj256ES2_S2_S2_S2_fjLj1024EEEEELb1EEEvNS_9BwdParamsE:
        /* <DEDUP_REMOVED lines=23> */
.L_x_522:
        /* <DEDUP_REMOVED lines=41> */
.L_x_515:
        /* <DEDUP_REMOVED lines=62> */
.L_x_514:
[----:B------:R-:W-:Y:S05]  /*07e0*/  BSYNC B1 ;  /* 0x0000000000017941 */ /* 0x000fea0003800000 */
.L_x_513:
        /* <DEDUP_REMOVED lines=39> */
.L_x_517:
[----:B------:R-:W-:Y:S05]  /*0a60*/  BSYNC B1 ;  /* 0x0000000000017941 */ /* 0x000fea0003800000 */
.L_x_516:
        /* <DEDUP_REMOVED lines=20> */
.L_x_512:
[----:B------:R-:W-:Y:S05]  /*0bb0*/  BSYNC B0 ;  /* 0x0000000000007941 */ /* 0x000fea0003800000 */
.L_x_511:
        /* <DEDUP_REMOVED lines=54> */
.L_x_543:
        /* <DEDUP_REMOVED lines=10> */
.L_x_518:
        /* <DEDUP_REMOVED lines=26> */
.L_x_521:
[----:B------:R-:W-:Y:S05]  /*1160*/  BSYNC B0 ;  /* 0x0000000000007941 */ /* 0x000fea0003800000 */
.L_x_520:
[C---:B------:R-:W-:Y:S02]  /*1170*/  ISETP.GT.U32.AND P1, PT, R4.reuse, -0x101, PT ;  /* 0xfffffeff0400780c */ /* 0x040fe40003f24070 */
[----:B------:R-:W-:Y:S02]  /*1180*/  IADD3 R4, R4, 0x100, RZ ;  /* 0x0000010004047810 */ /* 0x000fe40007ffe0ff */
[----:B------:R-:W-:-:S09]  /*1190*/  IADD3 R5, R5, 0x80, RZ ;  /* 0x0000008005057810 */ /* 0x000fd20007ffe0ff */
[----:B------:R-:W-:Y:S05]  /*11a0*/  @P1 BRA `(.L_x_522) ;  /* 0xffffffec00f01947 */ /* 0x000fea000383ffff */
[----:B------:R-:W-:Y:S05]  /*11b0*/  EXIT ;  /* 0x000000000000794d */ /* 0x000fea0003800000 */
.L_x_519:
[----:B------:R-:W-:Y:S01]  /*11c0*/  HFMA2.MMA R13, -RZ, RZ, 0, 5.9604644775390625e-08 ;  /* 0x00000001ff0d7435 */ /* 0x000fe200000001ff */
[----:B0-----:R-:W-:Y:S02]  /*11d0*/  MOV R26, R9 ;  /* 0x00000009001a7202 */ /* 0x001fe40000000f00 */
[----:B------:R-:W-:Y:S02]  /*11e0*/  MOV R12, 0x1f ;  /* 0x0000001f000c7802 */ /* 0x000fe40000000f00 */
[----:B------:R-:W-:-:S07]  /*11f0*/  MOV R11, 0xffffffff ;  /* 0xffffffff000b7802 */ /* 0x000fce0000000f00 */
[----:B-1234-:R-:W-:Y:S05]  /*1200*/  WARPSYNC.COLLECTIVE R11, `(.L_x_523) ;  /* 0x000000000b087348 */ /* 0x01efea0003c00000 */
[----:B------:R0:W0:Y:S02]  /*1210*/  SHFL.BFLY P2, R16, R26, R13, R12 ;  /* 0x0c00000d1a107389 */ /* 0x000024000004000c */
[----:B01234-:R-:W-:Y:S01]  /*1220*/  ENDCOLLECTIVE ;  /* 0x000000000000791b */ /* 0x01ffe20003800000 */
.L_x_523:
[----:B------:R-:W-:Y:S01]  /*1230*/  HFMA2.MMA R13, -RZ, RZ, 0, 1.1920928955078125e-07 ;  /* 0x00000002ff0d7435 */ /* 0x000fe200000001ff */
[----:B------:R-:W-:-:S05]  /*1240*/  FADD.FTZ R10, R9, R16 ;  /* 0x00000010090a7221 */ /* 0x000fca0000010000 */
[----:B------:R-:W-:-:S07]  /*1250*/  MOV R26, R10 ;  /* 0x0000000a001a7202 */ /* 0x000fce0000000f00 */
[----:B------:R-:W-:Y:S05]  /*1260*/  WARPSYNC.COLLECTIVE R11, `(.L_x_524) ;  /* 0x000000000b087348 */ /* 0x000fea0003c00000 */
[----:B------:R0:W1:Y:S02]  /*1270*/  SHFL.BFLY P2, R16, R26, R13, R12 ;  /* 0x0c00000d1a107389 */ /* 0x000064000004000c */
[----:B01----:R-:W-:Y:S01]  /*1280*/  ENDCOLLECTIVE ;  /* 0x000000000000791b */ /* 0x003fe20003800000 */
.L_x_524:
[----:B------:R-:W-:Y:S01]  /*1290*/  HFMA2.MMA R13, -RZ, RZ, 0, 2.384185791015625e-07 ;  /* 0x00000004ff0d7435 */ /* 0x000fe200000001ff */
[----:B------:R-:W-:-:S05]  /*12a0*/  FADD.FTZ R9, R10, R16 ;  /* 0x000000100a097221 */ /* 0x000fca0000010000 */
[----:B------:R-:W-:-:S07]  /*12b0*/  MOV R26, R9 ;  /* 0x00000009001a7202 */ /* 0x000fce0000000f00 */
[----:B------:R-:W-:Y:S05]  /*12c0*/  WARPSYNC.COLLECTIVE R11, `(.L_x_525) ;  /* 0x000000000b087348 */ /* 0x000fea0003c00000 */
[----:B------:R0:W1:Y:S02]  /*12d0*/  SHFL.BFLY P2, R16, R26, R13, R12 ;  /* 0x0c00000d1a107389 */ /* 0x000064000004000c */
[----:B01----:R-:W-:Y:S01]  /*12e0*/  ENDCOLLECTIVE ;  /* 0x000000000000791b */ /* 0x003fe20003800000 */
.L_x_525:
[----:B------:R-:W-:Y:S01]  /*12f0*/  HFMA2.MMA R13, -RZ, RZ, 0, 4.76837158203125e-07 ;  /* 0x00000008ff0d7435 */ /* 0x000fe200000001ff */
[----:B------:R-:W-:-:S05]  /*1300*/  FADD.FTZ R18, R9, R16 ;  /* 0x0000001009127221 */ /* 0x000fca0000010000 */
[----:B------:R-:W-:-:S07]  /*1310*/  MOV R26, R18 ;  /* 0x00000012001a7202 */ /* 0x000fce0000000f00 */
[----:B------:R-:W-:Y:S05]  /*1320*/  WARPSYNC.COLLECTIVE R11, `(.L_x_526) ;  /* 0x000000000b087348 */ /* 0x000fea0003c00000 */
[----:B------:R0:W1:Y:S02]  /*1330*/  SHFL.BFLY P2, R16, R26, R13, R12 ;  /* 0x0c00000d1a107389 */ /* 0x000064000004000c */
[----:B01----:R-:W-:Y:S01]  /*1340*/  ENDCOLLECTIVE ;  /* 0x000000000000791b */ /* 0x003fe20003800000 */
.L_x_526:
[----:B------:R-:W-:Y:S01]  /*1350*/  HFMA2.MMA R13, -RZ, RZ, 0, 9.5367431640625e-07 ;  /* 0x00000010ff0d7435 */ /* 0x000fe200000001ff */
[----:B------:R-:W-:-:S05]  /*1360*/  FADD.FTZ R10, R18, R16 ;  /* 0x00000010120a7221 */ /* 0x000fca0000010000 */
[----:B------:R-:W-:-:S07]  /*1370*/  MOV R26, R10 ;  /* 0x0000000a001a7202 */ /* 0x000fce0000000f00 */
[----:B------:R-:W-:Y:S05]  /*1380*/  WARPSYNC.COLLECTIVE R11, `(.L_x_527) ;  /* 0x000000000b087348 */ /* 0x000fea0003c00000 */
[----:B------:R0:W1:Y:S02]  /*1390*/  SHFL.BFLY P2, R16, R26, R13, R12 ;  /* 0x0c00000d1a107389 */ /* 0x000064000004000c */
[----:B01----:R-:W-:Y:S01]  /*13a0*/  ENDCOLLECTIVE ;  /* 0x000000000000791b */ /* 0x003fe20003800000 */
.L_x_527:
[----:B------:R-:W-:Y:S01]  /*13b0*/  MOV R26, R14 ;  /* 0x0000000e001a7202 */ /* 0x000fe20000000f00 */
[----:B------:R-:W-:Y:S01]  /*13c0*/  IMAD.MOV.U32 R13, RZ, RZ, 0x1 ;  /* 0x00000001ff0d7424 */ /* 0x000fe200078e00ff */
[----:B------:R-:W-:-:S07]  /*13d0*/  MOV R9, R16 ;  /* 0x0000001000097202 */ /* 0x000fce0000000f00 */
[----:B------:R-:W-:Y:S05]  /*13e0*/  WARPSYNC.COLLECTIVE R11, `(.L_x_528) ;  /* 0x000000000b087348 */ /* 0x000fea0003c00000 */
[----:B------:R0:W1:Y:S02]  /*13f0*/  SHFL.BFLY P2, R16, R26, R13, R12 ;  /* 0x0c00000d1a107389 */ /* 0x000064000004000c */
[----:B01----:R-:W-:Y:S01]  /*1400*/  ENDCOLLECTIVE ;  /* 0x000000000000791b */ /* 0x003fe20003800000 */
.L_x_528:
[----:B------:R-:W-:Y:S01]  /*1410*/  HFMA2.MMA R13, -RZ, RZ, 0, 1.1920928955078125e-07 ;  /* 0x00000002ff0d7435 */ /* 0x000fe200000001ff */
[----:B------:R-:W-:-:S05]  /*1420*/  MOV R15, R16 ;  /* 0x00000010000f7202 */ /* 0x000fca0000000f00 */
[----:B------:R-:W-:-:S05]  /*1430*/  FADD.FTZ R15, R14, R15 ;  /* 0x0000000f0e0f7221 */ /* 0x000fca0000010000 */
[----:B------:R-:W-:-:S07]  /*1440*/  MOV R26, R15 ;  /* 0x0000000f001a7202 */ /* 0x000fce0000000f00 */
[----:B------:R-:W-:Y:S05]  /*1450*/  WARPSYNC.COLLECTIVE R11, `(.L_x_529) ;  /* 0x000000000b087348 */ /* 0x000fea0003c00000 */
[----:B------:R0:W1:Y:S02]  /*1460*/  SHFL.BFLY P2, R16, R26, R13, R12 ;  /* 0x0c00000d1a107389 */ /* 0x000064000004000c */
[----:B01----:R-:W-:Y:S01]  /*1470*/  ENDCOLLECTIVE ;  /* 0x000000000000791b */ /* 0x003fe20003800000 */
.L_x_529:
[----:B------:R-:W-:Y:S01]  /*1480*/  HFMA2.MMA R13, -RZ, RZ, 0, 2.384185791015625e-07 ;  /* 0x00000004ff0d7435 */ /* 0x000fe200000001ff */
[----:B------:R-:W-:-:S05]  /*1490*/  MOV R18, R16 ;  /* 0x0000001000127202 */ /* 0x000fca0000000f00 */
[----:B------:R-:W-:-:S05]  /*14a0*/  FADD.FTZ R14, R15, R18 ;  /* 0x000000120f0e7221 */ /* 0x000fca0000010000 */
[----:B------:R-:W-:-:S07]  /*14b0*/  MOV R26, R14 ;  /* 0x0000000e001a7202 */ /* 0x000fce0000000f00 */
[----:B------:R-:W-:Y:S05]  /*14c0*/  WARPSYNC.COLLECTIVE R11, `(.L_x_530) ;  /* 0x000000000b087348 */ /* 0x000fea0003c00000 */
[----:B------:R0:W1:Y:S02]  /*14d0*/  SHFL.BFLY P2, R16, R26, R13, R12 ;  /* 0x0c00000d1a107389 */ /* 0x000064000004000c */
[----:B01----:R-:W-:Y:S01]  /*14e0*/  ENDCOLLECTIVE ;  /* 0x000000000000791b */ /* 0x003fe20003800000 */
.L_x_530:
[----:B------:R-:W-:Y:S01]  /*14f0*/  HFMA2.MMA R13, -RZ, RZ, 0, 4.76837158203125e-07 ;  /* 0x00000008ff0d7435 */ /* 0x000fe200000001ff */
[----:B------:R-:W-:-:S05]  /*1500*/  MOV R17, R16 ;  /* 0x0000001000117202 */ /* 0x000fca0000000f00 */
[----:B------:R-:W-:-:S05]  /*1510*/  FADD.FTZ R19, R14, R17 ;  /* 0x000000110e137221 */ /* 0x000fca0000010000 */
[----:B------:R-:W-:-:S07]  /*1520*/  MOV R26, R19 ;  /* 0x00000013001a7202 */ /* 0x000fce0000000f00 */
[----:B------:R-:W-:Y:S05]  /*1530*/  WARPSYNC.COLLECTIVE R11, `(.L_x_531) ;  /* 0x000000000b087348 */ /* 0x000fea0003c00000 */
[----:B------:R0:W1:Y:S02]  /*1540*/  SHFL.BFLY P2, R16, R26, R13, R12 ;  /* 0x0c00000d1a107389 */ /* 0x000064000004000c */
[----:B01----:R-:W-:Y:S01]  /*1550*/  ENDCOLLECTIVE ;  /* 0x000000000000791b */ /* 0x003fe20003800000 */
.L_x_531:
[----:B------:R-:W-:Y:S01]  /*1560*/  HFMA2.MMA R13, -RZ, RZ, 0, 9.5367431640625e-07 ;  /* 0x00000010ff0d7435 */ /* 0x000fe200000001ff */
[----:B------:R-:W-:-:S05]  /*1570*/  MOV R20, R16 ;  /* 0x0000001000147202 */ /* 0x000fca0000000f00 */
[----:B------:R-:W-:-:S05]  /*1580*/  FADD.FTZ R15, R19, R20 ;  /* 0x00000014130f7221 */ /* 0x000fca0000010000 */
[----:B------:R-:W-:-:S07]  /*1590*/  MOV R26, R15 ;  /* 0x0000000f001a7202 */ /* 0x000fce0000000f00 */
[----:B------:R-:W-:Y:S05]  /*15a0*/  WARPSYNC.COLLECTIVE R11, `(.L_x_532) ;  /* 0x000000000b087348 */ /* 0x000fea0003c00000 */
[----:B------:R0:W1:Y:S02]  /*15b0*/  SHFL.BFLY P2, R16, R26, R13, R12 ;  /* 0x0c00000d1a107389 */ /* 0x000064000004000c */
[----:B01----:R-:W-:Y:S01]  /*15c0*/  ENDCOLLECTIVE ;  /* 0x000000000000791b */ /* 0x003fe20003800000 */
.L_x_532:
[----:B------:R-:W-:Y:S01]  /*15d0*/  HFMA2.MMA R13, -RZ, RZ, 0, 5.9604644775390625e-08 ;  /* 0x00000001ff0d7435 */ /* 0x000fe200000001ff */
[----:B------:R-:W-:Y:S02]  /*15e0*/  MOV R26, R8 ;  /* 0x00000008001a7202 */ /* 0x000fe40000000f00 */
[----:B------:R-:W-:-:S08]  /*15f0*/  MOV R14, R16 ;  /* 0x00000010000e7202 */ /* 0x000fd00000000f00 */
[----:B------:R-:W-:Y:S05]  /*1600*/  WARPSYNC.COLLECTIVE R11, `(.L_x_533) ;  /* 0x000000000b087348 */ /* 0x000fea0003c00000 */
[----:B------:R0:W1:Y:S02]  /*1610*/  SHFL.BFLY P2, R16, R26, R13, R12 ;  /* 0x0c00000d1a107389 */ /* 0x000064000004000c */
[----:B01----:R-:W-:Y:S01]  /*1620*/  ENDCOLLECTIVE ;  /* 0x000000000000791b */ /* 0x003fe20003800000 */
.L_x_533:
[----:B------:R-:W-:Y:S01]  /*1630*/  HFMA2.MMA R13, -RZ, RZ, 0, 1.1920928955078125e-07 ;  /* 0x00000002ff0d7435 */ /* 0x000fe200000001ff */
[----:B------:R-:W-:-:S05]  /*1640*/  MOV R17, R16 ;  /* 0x0000001000117202 */ /* 0x000fca0000000f00 */
[----:B------:R-:W-:-:S05]  /*1650*/  FADD.FTZ R19, R8, R17 ;  /* 0x0000001108137221 */ /* 0x000fca0000010000 */
[----:B------:R-:W-:-:S07]  /*1660*/  MOV R26, R19 ;  /* 0x00000013001a7202 */ /* 0x000fce0000000f00 */
[----:B------:R-:W-:Y:S05]  /*1670*/  WARPSYNC.COLLECTIVE R11, `(.L_x_534) ;  /* 0x000000000b087348 */ /* 0x000fea0003c00000 */
[----:B------:R0:W1:Y:S02]  /*1680*/  SHFL.BFLY P2, R16, R26, R13, R12 ;  /* 0x0c00000d1a107389 */ /* 0x000064000004000c */
[----:B01----:R-:W-:Y:S01]  /*1690*/  ENDCOLLECTIVE ;  /* 0x000000000000791b */ /* 0x003fe20003800000 */
.L_x_534:
[----:B------:R-:W-:Y:S01]  /*16a0*/  IMAD.MOV.U32 R13, RZ, RZ, 0x4 ;  /* 0x00000004ff0d7424 */ /* 0x000fe200078e00ff */
[----:B------:R-:W-:-:S05]  /*16b0*/  MOV R20, R16 ;  /* 0x0000001000147202 */ /* 0x000fca0000000f00 */
[----:B------:R-:W-:-:S05]  /*16c0*/  FADD.FTZ R8, R19, R20 ;  /* 0x0000001413087221 */ /* 0x000fca0000010000 */
[----:B------:R-:W-:-:S07]  /*16d0*/  MOV R26, R8 ;  /* 0x00000008001a7202 */ /* 0x000fce0000000f00 */
[----:B------:R-:W-:Y:S05]  /*16e0*/  WARPSYNC.COLLECTIVE R11, `(.L_x_535) ;  /* 0x000000000b087348 */ /* 0x000fea0003c00000 */
[----:B------:R0:W1:Y:S02]  /*16f0*/  SHFL.BFLY P2, R16, R26, R13, R12 ;  /* 0x0c00000d1a107389 */ /* 0x000064000004000c */
[----:B01----:R-:W-:Y:S01]  /*1700*/  ENDCOLLECTIVE ;  /* 0x000000000000791b */ /* 0x003fe20003800000 */
.L_x_535:
[----:B------:R-:W-:Y:S01]  /*1710*/  HFMA2.MMA R13, -RZ, RZ, 0, 4.76837158203125e-07 ;  /* 0x00000008ff0d7435 */ /* 0x000fe200000001ff */
[----:B------:R-:W-:-:S05]  /*1720*/  MOV R21, R16 ;  /* 0x0000001000157202 */ /* 0x000fca0000000f00 */
[----:B------:R-:W-:-:S05]  /*1730*/  FADD.FTZ R21, R8, R21 ;  /* 0x0000001508157221 */ /* 0x000fca0000010000 */
[----:B------:R-:W-:-:S07]  /*1740*/  MOV R26, R21 ;  /* 0x00000015001a7202 */ /* 0x000fce0000000f00 */
[----:B------:R-:W-:Y:S05]  /*1750*/  WARPSYNC.COLLECTIVE R11, `(.L_x_536) ;  /* 0x000000000b087348 */ /* 0x000fea0003c00000 */
[----:B------:R0:W1:Y:S02]  /*1760*/  SHFL.BFLY P2, R16, R26, R13, R12 ;  /* 0x0c00000d1a107389 */ /* 0x000064000004000c */
[----:B01----:R-:W-:Y:S01]  /*1770*/  ENDCOLLECTIVE ;  /* 0x000000000000791b */ /* 0x003fe20003800000 */
.L_x_536:
[----:B------:R-:W-:Y:S01]  /*1780*/  HFMA2.MMA R13, -RZ, RZ, 0, 9.5367431640625e-07 ;  /* 0x00000010ff0d7435 */ /* 0x000fe200000001ff */
[----:B------:R-:W-:-:S05]  /*1790*/  MOV R22, R16 ;  /* 0x0000001000167202 */ /* 0x000fca0000000f00 */
[----:B------:R-:W-:-:S05]  /*17a0*/  FADD.FTZ R17, R21, R22 ;  /* 0x0000001615117221 */ /* 0x000fca0000010000 */
[----:B------:R-:W-:-:S07]  /*17b0*/  MOV R26, R17 ;  /* 0x00000011001a7202 */ /* 0x000fce0000000f00 */
[----:B------:R-:W-:Y:S05]  /*17c0*/  WARPSYNC.COLLECTIVE R11, `(.L_x_537) ;  /* 0x000000000b087348 */ /* 0x000fea0003c00000 */
[----:B------:R0:W1:Y:S02]  /*17d0*/  SHFL.BFLY P2, R16, R26, R13, R12 ;  /* 0x0c00000d1a107389 */ /* 0x000064000004000c */
[----:B01----:R-:W-:Y:S01]  /*17e0*/  ENDCOLLECTIVE ;  /* 0x000000000000791b */ /* 0x003fe20003800000 */
.L_x_537:
[----:B------:R-:W-:Y:S01]  /*17f0*/  HFMA2.MMA R13, -RZ, RZ, 0, 5.9604644775390625e-08 ;  /* 0x00000001ff0d7435 */ /* 0x000fe200000001ff */
[----:B------:R-:W-:Y:S02]  /*1800*/  MOV R26, R7 ;  /* 0x00000007001a7202 */ /* 0x000fe40000000f00 */
[----:B------:R-:W-:-:S08]  /*1810*/  MOV R8, R16 ;  /* 0x0000001000087202 */ /* 0x000fd00000000f00 */
[----:B------:R-:W-:Y:S05]  /*1820*/  WARPSYNC.COLLECTIVE R11, `(.L_x_538) ;  /* 0x000000000b087348 */ /* 0x000fea0003c00000 */
[----:B------:R0:W1:Y:S02]  /*1830*/  SHFL.BFLY P2, R16, R26, R13, R12 ;  /* 0x0c00000d1a107389 */ /* 0x000064000004000c */
[----:B01----:R-:W-:Y:S01]  /*1840*/  ENDCOLLECTIVE ;  /* 0x000000000000791b */ /* 0x003fe20003800000 */
.L_x_538:
[----:B------:R-:W-:Y:S01]  /*1850*/  HFMA2.MMA R13, -RZ, RZ, 0, 1.1920928955078125e-07 ;  /* 0x00000002ff0d7435 */ /* 0x000fe200000001ff */
[----:B------:R-:W-:-:S05]  /*1860*/  MOV R18, R16 ;  /* 0x0000001000127202 */ /* 0x000fca0000000f00 */
[----:B------:R-:W-:-:S05]  /*1870*/  FADD.FTZ R22, R7, R18 ;  /* 0x0000001207167221 */ /* 0x000fca0000010000 */
[----:B------:R-:W-:-:S07]  /*1880*/  MOV R26, R22 ;  /* 0x00000016001a7202 */ /* 0x000fce0000000f00 */
[----:B------:R-:W-:Y:S05]  /*1890*/  WARPSYNC.COLLECTIVE R11, `(.L_x_539) ;  /* 0x000000000b087348 */ /* 0x000fea0003c00000 */
[----:B------:R0:W1:Y:S02]  /*18a0*/  SHFL.BFLY P2, R16, R26, R13, R12 ;  /* 0x0c00000d1a107389 */ /* 0x000064000004000c */
[----:B01----:R-:W-:Y:S01]  /*18b0*/  ENDCOLLECTIVE ;  /* 0x000000000000791b */ /* 0x003fe20003800000 */
.L_x_539:
[----:B------:R-:W-:Y:S01]  /*18c0*/  HFMA2.MMA R13, -RZ, RZ, 0, 2.384185791015625e-07 ;  /* 0x00000004ff0d7435 */ /* 0x000fe200000001ff */
[----:B------:R-:W-:-:S05]  /*18d0*/  MOV R21, R16 ;  /* 0x0000001000157202 */ /* 0x000fca0000000f00 */
[----:B------:R-:W-:-:S05]  /*18e0*/  FADD.FTZ R7, R22, R21 ;  /* 0x0000001516077221 */ /* 0x000fca0000010000 */
[----:B------:R-:W-:-:S07]  /*18f0*/  MOV R26, R7 ;  /* 0x00000007001a7202 */ /* 0x000fce0000000f00 */
[----:B------:R-:W-:Y:S05]  /*1900*/  WARPSYNC.COLLECTIVE R11, `(.L_x_540) ;  /* 0x000000000b087348 */ /* 0x000fea0003c00000 */
[----:B------:R0:W1:Y:S02]  /*1910*/  SHFL.BFLY P2, R16, R26, R13, R12 ;  /* 0x0c00000d1a107389 */ /* 0x000064000004000c */
[----:B01----:R-:W-:Y:S01]  /*1920*/  ENDCOLLECTIVE ;  /* 0x000000000000791b */ /* 0x003fe20003800000 */
.L_x_540:
[----:B------:R-:W-:Y:S01]  /*1930*/  HFMA2.MMA R13, -RZ, RZ, 0, 4.76837158203125e-07 ;  /* 0x00000008ff0d7435 */ /* 0x000fe200000001ff */
[----:B------:R-:W-:-:S05]  /*1940*/  MOV R20, R16 ;  /* 0x0000001000147202 */ /* 0x000fca0000000f00 */
[----:B------:R-:W-:-:S05]  /*1950*/  FADD.FTZ R23, R7, R20 ;  /* 0x0000001407177221 */ /* 0x000fca0000010000 */
[----:B------:R-:W-:-:S07]  /*1960*/  MOV R26, R23 ;  /* 0x00000017001a7202 */ /* 0x000fce0000000f00 */
[----:B------:R-:W-:Y:S05]  /*1970*/  WARPSYNC.COLLECTIVE R11, `(.L_x_541) ;  /* 0x000000000b087348 */ /* 0x000fea0003c00000 */
[----:B------:R0:W1:Y:S02]  /*1980*/  SHFL.BFLY P2, R16, R26, R13, R12 ;  /* 0x0c00000d1a107389 */ /* 0x000064000004000c */
[----:B01----:R-:W-:Y:S01]  /*1990*/  ENDCOLLECTIVE ;  /* 0x000000000000791b */ /* 0x003fe20003800000 */
.L_x_541:
[----:B------:R-:W-:Y:S01]  /*19a0*/  HFMA2.MMA R13, -RZ, RZ, 0, 9.5367431640625e-07 ;  /* 0x00000010ff0d7435 */ /* 0x000fe200000001ff */
[----:B------:R-:W-:-:S05]  /*19b0*/  MOV R24, R16 ;  /* 0x0000001000187202 */ /* 0x000fca0000000f00 */
[----:B------:R-:W-:-:S05]  /*19c0*/  FADD.FTZ R24, R23, R24 ;  /* 0x0000001817187221 */ /* 0x000fca0000010000 */
[----:B------:R-:W-:-:S07]  /*19d0*/  MOV R26, R24 ;  /* 0x00000018001a7202 */ /* 0x000fce0000000f00 */
[----:B------:R-:W-:Y:S05]  /*19e0*/  WARPSYNC.COLLECTIVE R11, `(.L_x_542) ;  /* 0x000000000b087348 */ /* 0x000fea0003c00000 */
[----:B------:R0:W1:Y:S02]  /*19f0*/  SHFL.BFLY P2, R16, R26, R13, R12 ;  /* 0x0c00000d1a107389 */ /* 0x000064000004000c */
[----:B01----:R-:W-:Y:S01]  /*1a00*/  ENDCOLLECTIVE ;  /* 0x000000000000791b */ /* 0x003fe20003800000 */
.L_x_542:
[----:B------:R-:W-:Y:S05]  /*1a10*/  BRA `(.L_x_543) ;  /* 0xfffffff400407947 */ /* 0x000fea000383ffff */
.L_x_544:
        /* <DEDUP_REMOVED lines=14> */
.L_x_2875:


//--------------------- .text._ZN10layer_norm31ln_parallel_residual_bwd_kernelINS_13Kernel_traitsI6__halfS2_S2_S2_fjLj256ELj1ELj4ELj1ELj16ENS_18Kernel_traits_baseILj256ES2_S2_S2_S2_fjLj128EEEEELb1ELb1ELb1EEEvNS_9BwdParamsE --------------------------
	.section	.text._ZN10layer_norm31ln_parallel_residual_bwd_kernelINS_13Kernel_traitsI6__halfS2_S2_S2_fjLj256ELj1ELj4ELj1ELj16ENS_18Kernel_traits_baseILj256ES2_S2_S2_S2_fjLj128EEEEELb1ELb1ELb1EEEvNS_9BwdParamsE,"ax",@progbits
	.align	128
        .global         _ZN10layer_norm31ln_parallel_residual_bwd_kernelINS_13Kernel_traitsI6__halfS2_S2_S2_fjLj256ELj1ELj4ELj1ELj16ENS_18Kernel_traits_baseILj256ES2_S2_S2_S2_fjLj128EEEEELb1ELb1ELb1EEEvNS_9BwdParamsE
        .type           _ZN10layer_norm31ln_parallel_residual_bwd_kernelINS_13Kernel_traitsI6__halfS2_S2_S2_fjLj256ELj1ELj4ELj1ELj16ENS_18Kernel_traits_baseILj256ES2_S2_S2_S2_fjLj128EEEEELb1ELb1ELb1EEEvNS_9BwdParamsE,@function
        .size           _ZN10layer_norm31ln_parallel_residual_bwd_kernelINS_13Kernel_traitsI6__halfS2_S2_S2_fjLj256ELj1ELj4ELj1ELj16ENS_18Kernel_traits_baseILj256ES2_S2_S2_S2_fjLj128EEEEELb1ELb1ELb1EEEvNS_9BwdParamsE,(.L_x_2876 - _ZN10layer_norm31ln_parallel_residual_bwd_kernelINS_13Kernel_traitsI6__halfS2_S2_S2_fjLj256ELj1ELj4ELj1ELj16ENS_18Kernel_traits_baseILj256ES2_S2_S2_S2_fjLj128EEEEELb1ELb1ELb1EEEvNS_9BwdParamsE)
        .other          _ZN10layer_norm31ln_parallel_residual_bwd_kernelINS_13Kernel_traitsI6__halfS2_S2_S2_fjLj256ELj1ELj4ELj1ELj16ENS_18Kernel_traits_baseILj256ES2_S2_S2_S2_fjLj128EEEEELb1ELb1ELb1EEEvNS_9BwdParamsE,@"STO_CUDA_ENTRY STV_DEFAULT"
_ZN10layer_norm31ln_parallel_residual_bwd_kernelINS_13Kernel_traitsI6__halfS2_S2_S2_fjLj256ELj1ELj4ELj1ELj16ENS_18Kernel_traits_baseILj256ES2_S2_S2_S2_fjLj128EEEEELb1ELb1ELb1EEEvNS_9BwdParamsE:
.text._ZN10layer_norm31ln_parallel_residual_bwd_kernelINS_13Kernel_traitsI6__halfS2_S2_S2_fjLj256ELj1ELj4ELj1ELj16ENS_18Kernel_traits_baseILj256ES2_S2_S2_S2_fjLj128EEEEELb1ELb1ELb1EEEvNS_9BwdParamsE:
        /* <DEDUP_REMOVED lines=26> */
.L_x_546:
[----:B------:R-:W-:Y:S01]  /*01a0*/  SHF.L.U32 R0, R0, 0x4, RZ ;  /* 0x0000000400007819 */ /* 0x000fe200000006ff */
[----:B------:R-:W-:-:S03]  /*01b0*/  ULDC.64 UR6, c[0x0][0x260] ;  /* 0x0000980000067ab9 */ /* 0x000fc60000000a00 */
        /* <DEDUP_REMOVED lines=17> */
[----:B------:R-:W0:Y:S01]  /*02d0*/  LDC.U8 R46, c[0x0][0x2a0] ;  /* 0x0000a800ff2e7b82 */ /* 0x000e220000000000 */
[----:B------:R-:W-:-:S02]  /*02e0*/  HADD2.F32 R60, -RZ, R44.H0_H0 ;  /* 0x2000002cff3c7230 */ /* 0x000fc40000004100 */
[----:B------:R-:W-:Y:S02]  /*02f0*/  HADD2.F32 R59, -RZ, R44.H1_H1 ;  /* 0x3000002cff3b7230 */ /* 0x000fe40000004100 */
[--C-:B------:R-:W-:Y:S02]  /*0300*/  HADD2.F32 R58, -RZ, R45.reuse.H0_H0 ;  /* 0x2000002dff3a7230 */ /* 0x100fe40000004100 */
[----:B------:R-:W-:Y:S01]  /*0310*/  HADD2.F32 R57, -RZ, R45.H1_H1 ;  /* 0x3000002dff397230 */ /* 0x000fe20000004100 */
[----:B------:R-:W-:Y:S01]  /*0320*/  CS2R R44, SRZ ;  /* 0x00000000002c7805 */ /* 0x000fe2000001ff00 */
[--C-:B------:R-:W-:Y:S02]  /*0330*/  HADD2.F32 R54, -RZ, R47.reuse.H0_H0 ;  /* 0x2000002fff367230 */ /* 0x100fe40000004100 */
[----:B------:R-:W-:-:S07]  /*0340*/  HADD2.F32 R47, -RZ, R47.H1_H1 ;  /* 0x3000002fff2f7230 */ /* 0x000fce0000004100 */
.L_x_550:
[----:B-1----:R-:W1:Y:S01]  /*0350*/  LDC.64 R48, c[0x0][0x300] ;  /* 0x0000c000ff307b82 */ /* 0x002e620000000a00 */
[----:B------:R-:W2:Y:S01]  /*0360*/  S2R R30, SR_TID.X ;  /* 0x00000000001e7919 */ /* 0x000ea20000002100 */
[----:B------:R-:W-:-:S05]  /*0370*/  IMAD R0, R61, UR8, RZ ;  /* 0x000000083d007c24 */ /* 0x000fca000f8e02ff */
[----:B------:R-:W-:Y:S01]  /*0380*/  SHF.R.S32.HI R31, RZ, 0x1f, R0 ;  /* 0x0000001fff1f7819 */ /* 0x000fe20000011400 */
[----:B------:R-:W3:Y:S03]  /*0390*/  LDC.64 R52, c[0x0][0x258] ;  /* 0x00009600ff347b82 */ /* 0x000ee60000000a00 */
[----:B------:R-:W-:Y:S02]  /*03a0*/  LEA.HI R31, R31, R0, RZ, 0x3 ;  /* 0x000000001f1f7211 */ /* 0x000fe400078f18ff */
[----:B-1----:R-:W-:-:S04]  /*03b0*/  ISETP.NE.U32.AND P1, PT, R48, RZ, PT ;  /* 0x000000ff3000720c */ /* 0x002fc80003f25070 */
[----:B------:R-:W-:Y:S02]  /*03c0*/  ISETP.NE.AND.EX P1, PT, R49, RZ, PT, P1 ;  /* 0x000000ff3100720c */ /* 0x000fe40003f25310 */
[----:B--2---:R-:W-:-:S04]  /*03d0*/  LOP3.LUT R30, R30, 0x1f, RZ, 0xc0, !PT ;  /* 0x0000001f1e1e7812 */ /* 0x004fc800078ec0ff */
[----:B------:R-:W-:Y:S02]  /*03e0*/  LEA.HI.SX32 R66, R31, R30, 0x1d ;  /* 0x0000001e1f427211 */ /* 0x000fe400078feaff */
[----:B------:R-:W1:Y:S02]  /*03f0*/  LDC.64 R30, c[0x0][0x250] ;  /* 0x00009400ff1e7b82 */ /* 0x000e640000000a00 */
[----:B------:R-:W-:Y:S01]  /*0400*/  SHF.R.U32.HI R0, RZ, 0x1d, R66 ;  /* 0x0000001dff007819 */ /* 0x000fe20000011642 */
[----:B------:R-:W-:-:S05]  /*0410*/  IMAD.SHL.U32 R75, R66, 0x8, RZ ;  /* 0x00000008424b7824 */ /* 0x000fca00078e00ff */
[----:B------:R-:W2:Y:S01]  /*0420*/  @P1 LDC.64 R28, c[0x0][0x248] ;  /* 0x00009200ff1c1b82 */ /* 0x000ea20000000a00 */
[----:B------:R-:W-:Y:S02]  /*0430*/  SHF.L.U32 R63, R66, 0x4, RZ ;  /* 0x00000004423f7819 */ /* 0x000fe400000006ff */
[----:B------:R-:W-:Y:S02]  /*0440*/  SHF.R.U32.HI R62, RZ, 0x1c, R66 ;  /* 0x0000001cff3e7819 */ /* 0x000fe40000011642 */
[----:B--2---:R-:W-:-:S04]  /*0450*/  @P1 IADD3 R50, P2, R75, R28, RZ ;  /* 0x0000001c4b321210 */ /* 0x004fc80007f5e0ff */
[----:B------:R-:W-:Y:S02]  /*0460*/  @P1 IADD3.X R51, R0, R29, RZ, P2, !PT ;  /* 0x0000001d00331210 */ /* 0x000fe400017fe4ff */
[----:B------:R-:W2:Y:S01]  /*0470*/  LDC.64 R28, c[0x0][0x2b8] ;  /* 0x0000ae00ff1c7b82 */ /* 0x000ea20000000a00 */
[----:B------:R-:W-:-:S03]  /*0480*/  IADD3 R32, P2, R63, UR10, RZ ;  /* 0x0000000a3f207c10 */ /* 0x000fc6000ff5e0ff */
[----:B------:R-:W4:Y:S01]  /*0490*/  @P1 LDG.E.64 R50, desc[UR4][R50.64] ;  /* 0x0000000432321981 */ /* 0x000f22000c1e1b00 */
[----:B------:R-:W-:Y:S01]  /*04a0*/  IADD3.X R33, R62, UR11, RZ, P2, !PT ;  /* 0x0000000b3e217c10 */ /* 0x000fe200097fe4ff */
[----:B-1----:R-:W-:-:S05]  /*04b0*/  IMAD.WIDE R68, R61, 0x4, R30 ;  /* 0x000000043d447825 */ /* 0x002fca00078e021e */
[----:B------:R-:W4:Y:S01]  /*04c0*/  LDG.E.128 R32, desc[UR4][R32.64] ;  /* 0x0000000420207981 */ /* 0x000f22000c1e1d00 */
[----:B---3--:R-:W-:Y:S01]  /*04d0*/  IMAD.WIDE R64, R61, 0x4, R52 ;  /* 0x000000043d407825 */ /* 0x008fe200078e0234 */
[----:B------:R-:W-:Y:S01]  /*04e0*/  IADD3 R74, P3, R75, UR12, RZ ;  /* 0x0000000c4b4a7c10 */ /* 0x000fe2000ff7e0ff */
[----:B------:R-:W1:Y:S01]  /*04f0*/  @P0 LDC.64 R52, c[0x0][0x2c8] ;  /* 0x0000b200ff340b82 */ /* 0x000e620000000a00 */
[----:B------:R3:W3:Y:S04]  /*0500*/  LDG.E R67, desc[UR4][R68.64] ;  /* 0x0000000444437981 */ /* 0x0006e8000c1e1900 */
[----:B------:R-:W3:Y:S01]  /*0510*/  LDG.E R64, desc[UR4][R64.64] ;  /* 0x0000000440407981 */ /* 0x000ee2000c1e1900 */
[----:B--2---:R-:W-:-:S06]  /*0520*/  IMAD.WIDE.U32 R28, R66, 0x10, R28 ;  /* 0x00000010421c7825 */ /* 0x004fcc00078e001c */
[----:B------:R-:W2:Y:S01]  /*0530*/  LDG.E.128 R28, desc[UR4][R28.64] ;  /* 0x000000041c1c7981 */ /* 0x000ea2000c1e1d00 */
[----:B------:R-:W-:-:S06]  /*0540*/  IADD3.X R75, R0, UR13, RZ, P3, !PT ;  /* 0x0000000d004b7c10 */ /* 0x000fcc0009ffe4ff */
[----:B------:R-:W5:Y:S01]  /*0550*/  LDG.E.64 R74, desc[UR4][R74.64] ;  /* 0x000000044a4a7981 */ /* 0x000f62000c1e1b00 */
[----:B-1----:R-:W-:-:S04]  /*0560*/  @P0 LEA R52, P2, R66, R52, 0x4 ;  /* 0x0000003442340211 */ /* 0x002fc800078420ff */
[----:B------:R-:W-:Y:S02]  /*0570*/  @P0 LEA.HI.X R53, R66, R53, RZ, 0x4, P2 ;  /* 0x0000003542350211 */ /* 0x000fe400010f24ff */
[----:B0-----:R-:W-:-:S03]  /*0580*/  ISETP.NE.AND P2, PT, R46, RZ, PT ;  /* 0x000000ff2e00720c */ /* 0x001fc60003f45270 */
[----:B------:R0:W5:Y:S01]  /*0590*/  @P0 LDG.E.128 R16, desc[UR4][R52.64] ;  /* 0x0000000434100981 */ /* 0x000162000c1e1d00 */
[----:B------:R-:W-:Y:S01]  /*05a0*/  UMOV UR6, 0xffffffff ;  /* 0xffffffff00067882 */ /* 0x000fe20000000000 */
[C-C-:B----4-:R-:W-:Y:S02]  /*05b0*/  @P1 SHF.R.U64 R0, R50.reuse, 0x8, R51.reuse ;  /* 0x0000000832001819 */ /* 0x150fe40000001233 */
[--C-:B------:R-:W-:Y:S02]  /*05c0*/  @P1 SHF.R.U64 R66, R50, 0x10, R51.reuse ;  /* 0x0000001032421819 */ /* 0x100fe40000001233 */
[----:B------:R-:W-:Y:S02]  /*05d0*/  @P1 PRMT R8, R0, 0x7610, R8 ;  /* 0x0000761000081816 */ /* 0x000fe40000000008 */
[--C-:B------:R-:W-:Y:S02]  /*05e0*/  @P1 SHF.R.U32.HI R0, RZ, 0x8, R51.reuse ;  /* 0x00000008ff001819 */ /* 0x100fe40000011633 */
[----:B---3--:R-:W-:-:S02]  /*05f0*/  @P1 SHF.R.U64 R68, R50, 0x18, R51 ;  /* 0x0000001832441819 */ /* 0x008fc40000001233 */
[----:B------:R-:W-:Y:S02]  /*0600*/  @P1 PRMT R9, R50, 0x7610, R9 ;  /* 0x0000761032091816 */ /* 0x000fe40000000009 */
[----:B------:R-:W-:Y:S01]  /*0610*/  @P1 PRMT R7, R66, 0x7610, R7 ;  /* 0x0000761042071816 */ /* 0x000fe20000000007 */
[--C-:B------:R-:W-:Y:S01]  /*0620*/  HADD2.F32 R66, -RZ, R34.reuse.H0_H0 ;  /* 0x20000022ff427230 */ /* 0x100fe20000004100 */
[----:B------:R-:W-:Y:S01]  /*0630*/  @P1 SHF.R.U32.HI R50, RZ, 0x10, R51 ;  /* 0x00000010ff321819 */ /* 0x000fe20000011633 */
[----:B------:R-:W-:Y:S01]  /*0640*/  HADD2.F32 R34, -RZ, R34.H1_H1 ;  /* 0x30000022ff227230 */ /* 0x000fe20000004100 */
[----:B------:R-:W-:Y:S01]  /*0650*/  @P1 PRMT R4, R0, 0x7610, R4 ;  /* 0x0000761000041816 */ /* 0x000fe20000000004 */
[--C-:B------:R-:W-:Y:S01]  /*0660*/  HADD2.F32 R0, -RZ, R32.reuse.H0_H0 ;  /* 0x20000020ff007230 */ /* 0x100fe20000004100 */
[----:B------:R-:W-:Y:S01]  /*0670*/  @P1 PRMT R5, R51, 0x7610, R5 ;  /* 0x0000761033051816 */ /* 0x000fe20000000005 */
[----:B------:R-:W-:Y:S01]  /*0680*/  HADD2.F32 R32, -RZ, R32.H1_H1 ;  /* 0x30000020ff207230 */ /* 0x000fe20000004100 */
[----:B------:R-:W-:Y:S01]  /*0690*/  FSEL R67, R67, RZ, !P2 ;  /* 0x000000ff43437208 */ /* 0x000fe20005000000 */
[----:B0-----:R-:W-:Y:S01]  /*06a0*/  HADD2.F32 R52, -RZ, R33.H1_H1 ;  /* 0x30000021ff347230 */ /* 0x001fe20000004100 */
[----:B------:R-:W-:-:S02]  /*06b0*/  @P1 SHF.R.U32.HI R51, RZ, 0x18, R51 ;  /* 0x00000018ff331819 */ /* 0x000fc40000011633 */
[----:B------:R-:W-:Y:S01]  /*06c0*/  @P1 PRMT R3, R50, 0x7610, R3 ;  /* 0x0000761032031816 */ /* 0x000fe20000000003 */
[----:B------:R-:W-:Y:S01]  /*06d0*/  HADD2.F32 R50, -RZ, R33.H0_H0 ;  /* 0x20000021ff327230 */ /* 0x000fe20000004100 */
[----:B------:R-:W-:Y:S01]  /*06e0*/  @P1 PRMT R2, R51, 0x7610, R2 ;  /* 0x0000761033021816 */ /* 0x000fe20000000002 */
[C---:B------:R-:W-:Y:S01]  /*06f0*/  FADD.FTZ R53, -R67.reuse, R0 ;  /* 0x0000000043357221 */ /* 0x040fe20000010100 */
[C---:B------:R-:W-:Y:S01]  /*0700*/  FADD.FTZ R33, -R67.reuse, R34 ;  /* 0x0000002243217221 */ /* 0x040fe20000010100 */
[----:B------:R-:W-:Y:S01]  /*0710*/  @P1 PRMT R6, R68, 0x7610, R6 ;  /* 0x0000761044061816 */ /* 0x000fe20000000006 */
[C---:B------:R-:W-:Y:S01]  /*0720*/  FADD.FTZ R65, -R67.reuse, R32 ;  /* 0x0000002043417221 */ /* 0x040fe20000010100 */
[----:B------:R-:W-:Y:S01]  /*0730*/  FADD.FTZ R51, -R67, R52 ;  /* 0x0000003443337221 */ /* 0x000fe20000010100 */
[----:B--2---:R-:W-:Y:S02]  /*0740*/  HADD2.F32 R34, -RZ, R28.H0_H0 ;  /* 0x2000001cff227230 */ /* 0x004fe40000004100 */
[----:B------:R-:W-:-:S02]  /*0750*/  HADD2.F32 R68, -RZ, R35.H0_H0 ;  /* 0x20000023ff447230 */ /* 0x000fc40000004100 */
[----:B------:R-:W-:Y:S02]  /*0760*/  HADD2.F32 R70, -RZ, R35.H1_H1 ;  /* 0x30000023ff467230 */ /* 0x000fe40000004100 */
[C---:B------:R-:W-:Y:S01]  /*0770*/  FMUL.FTZ R0, R64.reuse, R53 ;  /* 0x0000003540007220 */ /* 0x040fe20000410000 */
[--C-:B------:R-:W-:Y:S02]  /*0780*/  HADD2.F32 R35, -RZ, R29.reuse.H0_H0 ;  /* 0x2000001dff237230 */ /* 0x100fe40000004100 */
[C---:B------:R-:W-:Y:S01]  /*0790*/  FADD.FTZ R73, -R67.reuse, R50 ;  /* 0x0000003243497221 */ /* 0x040fe20000010100 */
[----:B------:R-:W-:Y:S02]  /*07a0*/  HADD2.F32 R52, -RZ, R28.H1_H1 ;  /* 0x3000001cff347230 */ /* 0x000fe40000004100 */
[C---:B------:R-:W-:Y:S01]  /*07b0*/  FMUL.FTZ R65, R64.reuse, R65 ;  /* 0x0000004140417220 */ /* 0x040fe20000410000 */
[----:B------:R-:W-:Y:S02]  /*07c0*/  HADD2.F32 R29, -RZ, R29.H1_H1 ;  /* 0x3000001dff1d7230 */ /* 0x000fe40000004100 */
[----:B------:R-:W-:Y:S01]  /*07d0*/  FMUL.FTZ R51, R64, R51 ;  /* 0x0000003340337220 */ /* 0x000fe20000410000 */
[-C--:B------:R-:W-:Y:S01]  /*07e0*/  FMUL.FTZ R53, R60, R34.reuse ;  /* 0x000000223c357220 */ /* 0x080fe20000410000 */
[C---:B------:R-:W-:Y:S01]  /*07f0*/  FADD.FTZ R71, -R67.reuse, R66 ;  /* 0x0000004243477221 */ /* 0x040fe20000010100 */
[----:B------:R-:W-:Y:S01]  /*0800*/  FADD.FTZ R39, R34, R39 ;  /* 0x0000002722277221 */ /* 0x000fe20000010000 */
[----:B------:R-:W-:Y:S01]  /*0810*/  FFMA.FTZ R11, R0, R34, R11 ;  /* 0x00000022000b7223 */ /* 0x000fe2000001000b */
[----:B------:R-:W-:Y:S01]  /*0820*/  FADD.FTZ R69, -R67, R68 ;  /* 0x0000004443457221 */ /* 0x000fe20000010100 */
[----:B------:R-:W-:Y:S01]  /*0830*/  FADD.FTZ R38, R52, R38 ;  /* 0x0000002634267221 */ /* 0x000fe20000010000 */
[----:B------:R-:W-:Y:S01]  /*0840*/  FMUL.FTZ R66, R64, R73 ;  /* 0x0000004940427220 */ /* 0x000fe20000410000 */
[-C--:B------:R-:W-:Y:S01]  /*0850*/  FFMA.FTZ R10, R65, R52.reuse, R10 ;  /* 0x00000034410a7223 */ /* 0x080fe2000001000a */
[----:B------:R-:W-:Y:S01]  /*0860*/  FADD.FTZ R40, R29, R40 ;  /* 0x000000281d287221 */ /* 0x000fe20000010000 */
[-C--:B------:R-:W-:Y:S01]  /*0870*/  FFMA.FTZ R12, R51, R29.reuse, R12 ;  /* 0x0000001d330c7223 */ /* 0x080fe2000001000c */
[----:B------:R-:W-:Y:S01]  /*0880*/  FMUL.FTZ R34, R57, R29 ;  /* 0x0000001d39227220 */ /* 0x000fe20000410000 */
[----:B------:R-:W-:Y:S01]  /*0890*/  FADD.FTZ R67, -R67, R70 ;  /* 0x0000004643437221 */ /* 0x000fe20000010100 */
        /* <DEDUP_REMOVED lines=8> */
[----:B------:R-:W-:-:S02]  /*0920*/  HADD2.F32 R32, -RZ, R30.H0_H0 ;  /* 0x2000001eff207230 */ /* 0x000fc40000004100 */
[----:B------:R-:W-:Y:S01]  /*0930*/  FMUL.FTZ R50, R64, R71 ;  /* 0x0000004740327220 */ /* 0x000fe20000410000 */
[----:B------:R-:W-:Y:S01]  /*0940*/  FADD.FTZ R71, R72, R35 ;  /* 0x0000002348477221 */ /* 0x000fe20000010000 */
[----:B------:R-:W-:Y:S02]  /*0950*/  HADD2.F32 R30, -RZ, R30.H1_H1 ;  /* 0x3000001eff1e7230 */ /* 0x000fe40000004100 */
[----:B------:R-:W-:Y:S01]  /*0960*/  FFMA.FTZ R70, R66, R35, R29 ;  /* 0x0000002342467223 */ /* 0x000fe2000001001d */
[----:B------:R-:W-:Y:S01]  /*0970*/  FMUL.FTZ R33, R64, R33 ;  /* 0x0000002140217220 */ /* 0x000fe20000410000 */
[----:B------:R-:W-:Y:S01]  /*0980*/  FADD.FTZ R43, R32, R43 ;  /* 0x0000002b202b7221 */ /* 0x000fe20000010000 */
[-C--:B------:R-:W-:Y:S01]  /*0990*/  FFMA.FTZ R15, R50, R32.reuse, R15 ;  /* 0x00000020320f7223 */ /* 0x080fe2000001000f */
[----:B------:R-:W-:Y:S01]  /*09a0*/  FMUL.FTZ R32, R56, R32 ;  /* 0x0000002038207220 */ /* 0x000fe20000410000 */
[----:B------:R-:W-:Y:S01]  /*09b0*/  FADD.FTZ R71, R71, R34 ;  /* 0x0000002247477221 */ /* 0x000fe20000010000 */
[----:B------:R-:W-:-:S02]  /*09c0*/  HADD2.F32 R28, -RZ, R31.H0_H0 ;  /* 0x2000001fff1c7230 */ /* 0x000fc40000004100 */
[----:B------:R-:W-:Y:S01]  /*09d0*/  FFMA.FTZ R29, R51, R34, R70 ;  /* 0x00000022331d7223 */ /* 0x000fe20000010046 */
[----:B------:R-:W-:Y:S02]  /*09e0*/  HADD2.F32 R68, -RZ, R31.H1_H1 ;  /* 0x3000001fff447230 */ /* 0x000fe40000004100 */
        /* <DEDUP_REMOVED lines=38> */
.L_x_562:
[----:B-1----:R-:W-:Y:S01]  /*0c50*/  FADD.FTZ R70, R67, R70 ;  /* 0x0000004643467221 */ /* 0x002fe20000010000 */
[----:B--2---:R-:W-:Y:S01]  /*0c60*/  FADD.FTZ R72, R69, R72 ;  /* 0x0000004845487221 */ /* 0x004fe20000010000 */
[----:B-----5:R-:W-:Y:S02]  /*0c70*/  LOP3.LUT P5, RZ, R74, 0xff0000, RZ, 0xc0, !PT ;  /* 0x00ff00004aff7812 */ /* 0x020fe400078ac0ff */
[----:B0-----:R-:W-:Y:S01]  /*0c80*/  FMUL.FTZ R67, R70, UR9 ;  /* 0x0000000946437c20 */ /* 0x001fe20008410000 */
[----:B------:R-:W-:Y:S01]  /*0c90*/  FMUL.FTZ R70, R72, UR9 ;  /* 0x0000000948467c20 */ /* 0x000fe20008410000 */
[----:B------:R-:W-:-:S03]  /*0ca0*/  @P1 LOP3.LUT P6, RZ, R7, 0xff, RZ, 0xc0, !PT ;  /* 0x000000ff07ff1812 */ /* 0x000fc600078cc0ff */
[----:B------:R-:W-:Y:S02]  /*0cb0*/  FSEL R67, R67, RZ, !P2 ;  /* 0x000000ff43437208 */ /* 0x000fe40005000000 */
[----:B------:R-:W-:-:S03]  /*0cc0*/  ISETP.NE.U32.AND P2, PT, RZ, UR14, PT ;  /* 0x0000000eff007c0c */ /* 0x000fc6000bf45070 */
[-CC-:B------:R-:W-:Y:S01]  /*0cd0*/  FFMA.FTZ R72, R0, R70.reuse, R67.reuse ;  /* 0x0000004600487223 */ /* 0x180fe20000010043 */
[-CC-:B------:R-:W-:Y:S01]  /*0ce0*/  FFMA.FTZ R77, R29, R70.reuse, R67.reuse ;  /* 0x000000461d4d7223 */ /* 0x180fe20000010043 */
[--C-:B------:R-:W-:Y:S01]  /*0cf0*/  FFMA.FTZ R66, R66, R70, R67.reuse ;  /* 0x0000004642427223 */ /* 0x100fe20000010043 */
[----:B------:R-:W-:Y:S01]  /*0d00*/  MOV R29, R74 ;  /* 0x0000004a001d7202 */ /* 0x000fe20000000f00 */
[-CC-:B------:R-:W-:Y:S01]  /*0d10*/  FFMA.FTZ R0, R33, R70.reuse, R67.reuse ;  /* 0x0000004621007223 */ /* 0x180fe20000010043 */
[-CC-:B------:R-:W-:Y:S01]  /*0d20*/  FFMA.FTZ R51, R51, R70.reuse, R67.reuse ;  /* 0x0000004633337223 */ /* 0x180fe20000010043 */
[----:B------:R-:W-:Y:S01]  /*0d30*/  FADD.FTZ R53, R53, -R72 ;  /* 0x8000004835357221 */ /* 0x000fe20000010000 */
[-CC-:B------:R-:W-:Y:S01]  /*0d40*/  FFMA.FTZ R65, R65, R70.reuse, R67.reuse ;  /* 0x0000004641417223 */ /* 0x180fe20000010043 */
[-CC-:B------:R-:W-:Y:S01]  /*0d50*/  FFMA.FTZ R69, R50, R70.reuse, R67.reuse ;  /* 0x0000004632457223 */ /* 0x180fe20000010043 */
[----:B------:R-:W-:Y:S01]  /*0d60*/  FFMA.FTZ R33, R30, R70, R67 ;  /* 0x000000461e217223 */ /* 0x000fe20000010043 */
[----:B------:R-:W-:Y:S01]  /*0d70*/  LOP3.LUT P3, RZ, R29, 0xff, RZ, 0xc0, !PT ;  /* 0x000000ff1dff7812 */ /* 0x000fe2000786c0ff */
[----:B------:R-:W-:Y:S01]  /*0d80*/  FADD.FTZ R67, R35, -R66 ;  /* 0x8000004223437221 */ /* 0x000fe20000010000 */
[----:B------:R-:W-:Y:S01]  /*0d90*/  ISETP.NE.AND.EX P2, PT, RZ, UR15, PT, P2 ;  /* 0x0000000fff007c0c */ /* 0x000fe2000bf45320 */
[----:B------:R-:W-:Y:S01]  /*0da0*/  FADD.FTZ R31, R31, -R0 ;  /* 0x800000001f1f7221 */ /* 0x000fe20000010000 */
[----:B------:R-:W-:-:S02]  /*0db0*/  @P0 HADD2.F32 R29, -RZ, R16.H0_H0 ;  /* 0x20000010ff1d0230 */ /* 0x000fc40000004100 */
[----:B------:R-:W-:Y:S01]  /*0dc0*/  FADD.FTZ R71, R34, -R51 ;  /* 0x8000003322477221 */ /* 0x000fe20000010000 */
[----:B------:R-:W-:Y:S01]  /*0dd0*/  FMUL.FTZ R0, R64, R53 ;  /* 0x0000003540007220 */ /* 0x000fe20000410000 */
[----:B------:R-:W-:Y:S01]  /*0de0*/  FADD.FTZ R65, R52, -R65 ;  /* 0x8000004134417221 */ /* 0x000fe20000010000 */
[--C-:B------:R-:W-:Y:S02]  /*0df0*/  @P0 HADD2.F32 R51, -RZ, R17.reuse.H0_H0 ;  /* 0x20000011ff330230 */ /* 0x100fe40000004100 */
[----:B------:R-:W-:Y:S01]  /*0e00*/  FADD.FTZ R69, R32, -R69 ;  /* 0x8000004520457221 */ /* 0x000fe20000010000 */
[----:B------:R-:W-:Y:S01]  /*0e10*/  FMUL.FTZ R30, R64, R67 ;  /* 0x00000043401e7220 */ /* 0x000fe20000410000 */
[----:B------:R-:W-:Y:S01]  /*0e20*/  FADD.FTZ R73, R28, -R33 ;  /* 0x800000211c497221 */ /* 0x000fe20000010000 */
[----:B------:R-:W-:Y:S02]  /*0e30*/  @P0 HADD2.F32 R35, -RZ, R16.H1_H1 ;  /* 0x30000010ff230230 */ /* 0x000fe40000004100 */
[----:B------:R-:W-:Y:S01]  /*0e40*/  @P0 FADD.FTZ R0, R0, R29 ;  /* 0x0000001d00000221 */ /* 0x000fe20000010000 */
[----:B------:R-:W-:Y:S01]  /*0e50*/  FMUL.FTZ R50, R64, R65 ;  /* 0x0000004140327220 */ /* 0x000fe20000410000 */
[----:B------:R-:W-:-:S02]  /*0e60*/  @P0 HADD2.F32 R28, -RZ, R17.H1_H1 ;  /* 0x30000011ff1c0230 */ /* 0x000fc40000004100 */
[----:B------:R-:W-:Y:S01]  /*0e70*/  FADD.FTZ R77, R68, -R77 ;  /* 0x8000004d444d7221 */ /* 0x000fe20000010000 */
[----:B------:R-:W-:Y:S02]  /*0e80*/  @P0 HADD2.F32 R29, -RZ, R18.H0_H0 ;  /* 0x20000012ff1d0230 */ /* 0x000fe40000004100 */
[C---:B------:R-:W-:Y:S01]  /*0e90*/  FMUL.FTZ R33, R64.reuse, R71 ;  /* 0x0000004740217220 */ /* 0x040fe20000410000 */
[C---:B------:R-:W-:Y:S01]  /*0ea0*/  FMUL.FTZ R34, R64.reuse, R69 ;  /* 0x0000004540227220 */ /* 0x040fe20000410000 */
[----:B------:R-:W-:Y:S01]  /*0eb0*/  FMUL.FTZ R32, R64, R31 ;  /* 0x0000001f40207220 */ /* 0x000fe20000410000 */
[----:B------:R-:W-:Y:S01]  /*0ec0*/  @P0 FADD.FTZ R30, R30, R51 ;  /* 0x000000331e1e0221 */ /* 0x000fe20000010000 */
[--C-:B------:R-:W-:Y:S02]  /*0ed0*/  @P0 HADD2.F32 R52, -RZ, R19.reuse.H0_H0 ;  /* 0x20000013ff340230 */ /* 0x100fe40000004100 */
[----:B------:R-:W-:Y:S01]  /*0ee0*/  FMUL.FTZ R31, R64, R73 ;  /* 0x00000049401f7220 */ /* 0x000fe20000410000 */
[----:B------:R-:W-:Y:S01]  /*0ef0*/  @P0 FADD.FTZ R50, R50, R35 ;  /* 0x0000002332320221 */ /* 0x000fe20000010000 */
[----:B------:R-:W-:-:S02]  /*0f00*/  @P0 HADD2.F32 R51, -RZ, R19.H1_H1 ;  /* 0x30000013ff330230 */ /* 0x000fc40000004100 */
[----:B------:R-:W-:Y:S01]  /*0f10*/  FMUL.FTZ R64, R64, R77 ;  /* 0x0000004d40407220 */ /* 0x000fe20000410000 */
[----:B------:R-:W-:Y:S02]  /*0f20*/  @P0 HADD2.F32 R35, -RZ, R18.H1_H1 ;  /* 0x30000012ff230230 */ /* 0x000fe40000004100 */
[----:B------:R-:W-:Y:S01]  /*0f30*/  @P0 FADD.FTZ R33, R33, R28 ;  /* 0x0000001c21210221 */ /* 0x000fe20000010000 */
[----:B------:R-:W-:Y:S01]  /*0f40*/  @P0 FADD.FTZ R34, R34, R29 ;  /* 0x0000001d22220221 */ /* 0x000fe20000010000 */
[----:B------:R-:W-:Y:S01]  /*0f50*/  @P0 FADD.FTZ R31, R31, R52 ;  /* 0x000000341f1f0221 */ /* 0x000fe20000010000 */
[----:B------:R-:W-:Y:S01]  /*0f60*/  @P2 F2FP.F16.F32.PACK_AB R29, RZ, R30 ;  /* 0x0000001eff1d223e */ /* 0x000fe200000000ff */
[----:B------:R-:W-:Y:S01]  /*0f70*/  @P0 FADD.FTZ R64, R64, R51 ;  /* 0x0000003340400221 */ /* 0x000fe20000010000 */
[----:B------:R-:W-:Y:S01]  /*0f80*/  @P2 F2FP.F16.F32.PACK_AB R28, RZ, R0 ;  /* 0x00000000ff1c223e */ /* 0x000fe200000000ff */
[----:B------:R-:W-:Y:S01]  /*0f90*/  @P0 FADD.FTZ R32, R32, R35 ;  /* 0x0000002320200221 */ /* 0x000fe20000010000 */
[----:B------:R-:W-:Y:S01]  /*0fa0*/  @P2 F2FP.F16.F32.PACK_AB R51, RZ, R33 ;  /* 0x00000021ff33223e */ /* 0x000fe200000000ff */
[----:B------:R-:W-:Y:S01]  /*0fb0*/  FMUL.FTZ R30, R30, UR16 ;  /* 0x000000101e1e7c20 */ /* 0x000fe20008410000 */
[----:B------:R-:W-:-:S02]  /*0fc0*/  @P2 PRMT R25, R29, 0x7610, R25 ;  /* 0x000076101d192816 */ /* 0x000fc40000000019 */
[----:B------:R-:W-:Y:S01]  /*0fd0*/  @P2 F2FP.F16.F32.PACK_AB R52, RZ, R34 ;  /* 0x00000022ff34223e */ /* 0x000fe200000000ff */
[----:B------:R-:W-:Y:S01]  /*0fe0*/  FMUL.FTZ R34, R34, UR16 ;  /* 0x0000001022227c20 */ /* 0x000fe20008410000 */
[----:B------:R-:W-:Y:S02]  /*0ff0*/  @P2 F2FP.F16.F32.PACK_AB R65, RZ, R31 ;  /* 0x0000001fff41223e */ /* 0x000fe400000000ff */
[----:B------:R-:W-:Y:S02]  /*1000*/  @P2 PRMT R24, R28, 0x7610, R24 ;  /* 0x000076101c182816 */ /* 0x000fe40000000018 */
[----:B------:R-:W-:Y:S02]  /*1010*/  @P2 IADD3 R28, P4, R63, UR14, RZ ;  /* 0x0000000e3f1c2c10 */ /* 0x000fe4000ff9e0ff */
[----:B------:R-:W-:Y:S01]  /*1020*/  @P2 PRMT R25, R25, 0x5410, R51 ;  /* 0x0000541019192816 */ /* 0x000fe20000000033 */
[----:B------:R-:W-:Y:S01]  /*1030*/  FMUL.FTZ R51, R0, UR16 ;  /* 0x0000001000337c20 */ /* 0x000fe20008410000 */
[----:B------:R-:W-:-:S02]  /*1040*/  @P2 F2FP.F16.F32.PACK_AB R35, RZ, R50 ;  /* 0x00000032ff23223e */ /* 0x000fc400000000ff */
[----:B------:R-:W-:Y:S02]  /*1050*/  @P2 F2FP.F16.F32.PACK_AB R53, RZ, R32 ;  /* 0x00000020ff35223e */ /* 0x000fe400000000ff */
[----:B------:R-:W-:Y:S02]  /*1060*/  @P2 F2FP.F16.F32.PACK_AB R66, RZ, R64 ;  /* 0x00000040ff42223e */ /* 0x000fe400000000ff */
[----:B------:R-:W-:Y:S01]  /*1070*/  @P2 PRMT R26, R52, 0x7610, R26 ;  /* 0x00007610341a2816 */ /* 0x000fe2000000001a */
[----:B------:R-:W-:Y:S01]  /*1080*/  FMUL.FTZ R52, R31, UR16 ;  /* 0x000000101f347c20 */ /* 0x000fe20008410000 */
[----:B------:R-:W-:Y:S02]  /*1090*/  @P2 PRMT R27, R65, 0x7610, R27 ;  /* 0x00007610411b2816 */ /* 0x000fe4000000001b */
[----:B------:R-:W-:Y:S02]  /*10a0*/  @P2 IADD3.X R29, R62, UR15, RZ, P4, !PT ;  /* 0x0000000f3e1d2c10 */ /* 0x000fe4000a7fe4ff */
[----:B------:R-:W-:-:S02]  /*10b0*/  @P1 LOP3.LUT P4, RZ, R9, 0xff, RZ, 0xc0, !PT ;  /* 0x000000ff09ff1812 */ /* 0x000fc4000788c0ff */
[----:B------:R-:W-:Y:S02]  /*10c0*/  @P2 PRMT R24, R24, 0x5410, R35 ;  /* 0x0000541018182816 */ /* 0x000fe40000000023 */
[----:B------:R-:W-:Y:S01]  /*10d0*/  @P2 PRMT R26, R26, 0x5410, R53 ;  /* 0x000054101a1a2816 */ /* 0x000fe20000000035 */
[----:B------:R-:W-:Y:S01]  /*10e0*/  FMUL.FTZ R53, R64, UR16 ;  /* 0x0000001040357c20 */ /* 0x000fe20008410000 */
[----:B------:R-:W-:Y:S02]  /*10f0*/  @P2 PRMT R27, R27, 0x5410, R66 ;  /* 0x000054101b1b2816 */ /* 0x000fe40000000042 */
[C---:B------:R-:W-:Y:S02]  /*1100*/  FSEL R0, R51.reuse, RZ, P3 ;  /* 0x000000ff33007208 */ /* 0x040fe40001800000 */
[----:B------:R-:W-:Y:S01]  /*1110*/  @P1 FSEL R51, R51, RZ, P4 ;  /* 0x000000ff33331208 */ /* 0x000fe20002000000 */
[----:B------:R0:W-:Y:S01]  /*1120*/  @P2 STG.E.128 desc[UR4][R28.64], R24 ;  /* 0x000000181c002986 */ /* 0x0001e2000c101d04 */
[----:B------:R-:W-:-:S02]  /*1130*/  LOP3.LUT P4, RZ, R75, 0xff0000, RZ, 0xc0, !PT ;  /* 0x00ff00004bff7812 */ /* 0x000fc4000788c0ff */
[----:B------:R-:W-:Y:S02]  /*1140*/  @P1 LOP3.LUT P3, RZ, R3, 0xff, RZ, 0xc0, !PT ;  /* 0x000000ff03ff1812 */ /* 0x000fe4000786c0ff */
[----:B------:R-:W-:Y:S02]  /*1150*/  FSEL R35, R30, RZ, P5 ;  /* 0x000000ff1e237208 */ /* 0x000fe40002800000 */
[C---:B------:R-:W-:Y:S02]  /*1160*/  FSEL R31, R52.reuse, RZ, P4 ;  /* 0x000000ff341f7208 */ /* 0x040fe40002000000 */
[----:B------:R-:W-:Y:S02]  /*1170*/  LOP3.LUT P5, RZ, R75, 0xff000000, RZ, 0xc0, !PT ;  /* 0xff0000004bff7812 */ /* 0x000fe400078ac0ff */
[----:B------:R-:W-:Y:S02]  /*1180*/  @P1 FSEL R52, R52, RZ, P3 ;  /* 0x000000ff34341208 */ /* 0x000fe40001800000 */
[----:B------:R-:W-:-:S02]  /*1190*/  @P1 LOP3.LUT P3, RZ, R2, 0xff, RZ, 0xc0, !PT ;  /* 0x000000ff02ff1812 */ /* 0x000fc4000786c0ff */
[----:B------:R-:W-:Y:S02]  /*11a0*/  @P1 LOP3.LUT P4, RZ, R8, 0xff, RZ, 0xc0, !PT ;  /* 0x000000ff08ff1812 */ /* 0x000fe4000788c0ff */
[----:B------:R-:W-:Y:S01]  /*11b0*/  @P1 FSEL R65, R30, RZ, P6 ;  /* 0x000000ff1e411208 */ /* 0x000fe20003000000 */
[----:B0-----:R-:W-:Y:S01]  /*11c0*/  FMUL.FTZ R28, R50, UR16 ;  /* 0x00000010321c7c20 */ /* 0x001fe20008410000 */
[----:B------:R-:W-:Y:S01]  /*11d0*/  FMUL.FTZ R29, R33, UR16 ;  /* 0x00000010211d7c20 */ /* 0x000fe20008410000 */
[----:B------:R-:W-:Y:S01]  /*11e0*/  FMUL.FTZ R50, R32, UR16 ;  /* 0x0000001020327c20 */ /* 0x000fe20008410000 */
[C---:B------:R-:W-:Y:S01]  /*11f0*/  FSEL R30, R53.reuse, RZ, P5 ;  /* 0x000000ff351e7208 */ /* 0x040fe20002800000 */
[----:B------:R-:W0:Y:S01]  /*1200*/  LDC.64 R32, c[0x0][0x210] ;  /* 0x00008400ff207b82 */ /* 0x000e220000000a00 */
[----:B------:R-:W-:Y:S02]  /*1210*/  @P1 FSEL R53, R53, RZ, P3 ;  /* 0x000000ff35351208 */ /* 0x000fe40001800000 */
[----:B------:R-:W-:-:S02]  /*1220*/  @P1 LOP3.LUT P3, RZ, R5, 0xff, RZ, 0xc0, !PT ;  /* 0x000000ff05ff1812 */ /* 0x000fc4000786c0ff */
[----:B------:R-:W-:Y:S02]  /*1230*/  @P1 FSEL R64, R28, RZ, P4 ;  /* 0x000000ff1c401208 */ /* 0x000fe40002000000 */
[----:B------:R-:W-:Y:S02]  /*1240*/  @P1 LOP3.LUT P5, RZ, R6, 0xff, RZ, 0xc0, !PT ;  /* 0x000000ff06ff1812 */ /* 0x000fe400078ac0ff */
[----:B------:R-:W-:Y:S02]  /*1250*/  @P1 LOP3.LUT P4, RZ, R4, 0xff, RZ, 0xc0, !PT ;  /* 0x000000ff04ff1812 */ /* 0x000fe4000788c0ff */
[----:B------:R-:W-:Y:S02]  /*1260*/  @P1 FSEL R67, R34, RZ, P3 ;  /* 0x000000ff22431208 */ /* 0x000fe40001800000 */
[----:B------:R-:W-:Y:S02]  /*1270*/  @P1 FSEL R66, R29, RZ, P5 ;  /* 0x000000ff1d421208 */ /* 0x000fe40002800000 */
[----:B------:R-:W-:-:S02]  /*1280*/  @P1 FSEL R68, R50, RZ, P4 ;  /* 0x000000ff32441208 */ /* 0x000fc40002000000 */
[C---:B------:R-:W-:Y:S02]  /*1290*/  LOP3.LUT P6, RZ, R75.reuse, 0xff00, RZ, 0xc0, !PT ;  /* 0x0000ff004bff7812 */ /* 0x040fe400078cc0ff */
[C---:B------:R-:W-:Y:S02]  /*12a0*/  LOP3.LUT P2, RZ, R74.reuse, 0xff00, RZ, 0xc0, !PT ;  /* 0x0000ff004aff7812 */ /* 0x040fe4000784c0ff */
[----:B------:R-:W-:Y:S02]  /*12b0*/  LOP3.LUT P5, RZ, R74, 0xff000000, RZ, 0xc0, !PT ;  /* 0xff0000004aff7812 */ /* 0x000fe400078ac0ff */
[----:B------:R-:W-:Y:S02]  /*12c0*/  LOP3.LUT P4, RZ, R75, 0xff, RZ, 0xc0, !PT ;  /* 0x000000ff4bff7812 */ /* 0x000fe4000788c0ff */
[----:B------:R-:W-:Y:S02]  /*12d0*/  @P1 F2FP.F16.F32.PACK_AB R51, RZ, R51 ;  /* 0x00000033ff33123e */ /* 0x000fe400000000ff */
[----:B------:R-:W-:-:S02]  /*12e0*/  @P1 F2FP.F16.F32.PACK_AB R65, RZ, R65 ;  /* 0x00000041ff41123e */ /* 0x000fc400000000ff */
[----:B------:R-:W-:Y:S02]  /*12f0*/  @P1 F2FP.F16.F32.PACK_AB R67, RZ, R67 ;  /* 0x00000043ff43123e */ /* 0x000fe400000000ff */
[----:B------:R-:W-:Y:S02]  /*1300*/  @P1 F2FP.F16.F32.PACK_AB R52, RZ, R52 ;  /* 0x00000034ff34123e */ /* 0x000fe400000000ff */
[----:B------:R-:W-:Y:S02]  /*1310*/  F2FP.F16.F32.PACK_AB R31, R30, R31 ;  /* 0x0000001f1e1f723e */ /* 0x000fe400000000ff */
[----:B------:R-:W-:Y:S02]  /*1320*/  FSEL R71, R50, RZ, P6 ;  /* 0x000000ff32477208 */ /* 0x000fe40003000000 */
[----:B------:R-:W-:Y:S02]  /*1330*/  FSEL R30, R34, RZ, P4 ;  /* 0x000000ff221e7208 */ /* 0x000fe40002000000 */
[----:B------:R-:W-:-:S02]  /*1340*/  FSEL R50, R29, RZ, P5 ;  /* 0x000000ff1d327208 */ /* 0x000fc40002800000 */
[----:B------:R-:W-:Y:S02]  /*1350*/  FSEL R69, R28, RZ, P2 ;  /* 0x000000ff1c457208 */ /* 0x000fe40001000000 */
[C---:B------:R-:W-:Y:S02]  /*1360*/  @P1 IADD3 R48, P3, R63.reuse, R48, RZ ;  /* 0x000000303f301210 */ /* 0x040fe40007f7e0ff */
[----:B------:R-:W-:Y:S02]  /*1370*/  IADD3 R34, P2, R63, UR18, RZ ;  /* 0x000000123f227c10 */ /* 0x000fe4000ff5e0ff */
[----:B------:R-:W-:Y:S01]  /*1380*/  @P1 F2FP.F16.F32.PACK_AB R64, RZ, R64 ;  /* 0x00000040ff40123e */ /* 0x000fe200000000ff */
[----:B------:R-:W-:Y:S01]  /*1390*/  @P1 IMAD.X R49, R62, 0x1, R49, P3 ;  /* 0x000000013e311824 */ /* 0x000fe200018e0631 */
[----:B------:R-:W-:Y:S02]  /*13a0*/  @P1 F2FP.F16.F32.PACK_AB R66, RZ, R66 ;  /* 0x00000042ff42123e */ /* 0x000fe400000000ff */
[----:B------:R-:W-:-:S02]  /*13b0*/  @P1 F2FP.F16.F32.PACK_AB R68, RZ, R68 ;  /* 0x00000044ff44123e */ /* 0x000fc400000000ff */
[----:B------:R-:W-:Y:S02]  /*13c0*/  @P1 F2FP.F16.F32.PACK_AB R53, RZ, R53 ;  /* 0x00000035ff35123e */ /* 0x000fe400000000ff */
[----:B------:R-:W-:Y:S02]  /*13d0*/  @P1 PRMT R20, R51, 0x7610, R20 ;  /* 0x0000761033141816 */ /* 0x000fe40000000014 */
[----:B------:R-:W-:Y:S02]  /*13e0*/  @P1 PRMT R21, R65, 0x7610, R21 ;  /* 0x0000761041151816 */ /* 0x000fe40000000015 */
[----:B------:R-:W-:Y:S02]  /*13f0*/  @P1 PRMT R22, R67, 0x7610, R22 ;  /* 0x0000761043161816 */ /* 0x000fe40000000016 */
[----:B------:R-:W-:Y:S02]  /*1400*/  @P1 PRMT R23, R52, 0x7610, R23 ;  /* 0x0000761034171816 */ /* 0x000fe40000000017 */
[----:B------:R-:W-:-:S02]  /*1410*/  F2FP.F16.F32.PACK_AB R29, R50, R35 ;  /* 0x00000023321d723e */ /* 0x000fc400000000ff */
[----:B------:R-:W-:Y:S02]  /*1420*/  F2FP.F16.F32.PACK_AB R30, R71, R30 ;  /* 0x0000001e471e723e */ /* 0x000fe400000000ff */
[----:B------:R-:W-:Y:S02]  /*1430*/  F2FP.F16.F32.PACK_AB R28, R69, R0 ;  /* 0x00000000451c723e */ /* 0x000fe400000000ff */
[----:B------:R-:W-:Y:S02]  /*1440*/  IADD3.X R35, R62, UR19, RZ, P2, !PT ;  /* 0x000000133e237c10 */ /* 0x000fe400097fe4ff */
[----:B------:R-:W-:Y:S02]  /*1450*/  @P1 PRMT R20, R20, 0x5410, R64 ;  /* 0x0000541014141816 */ /* 0x000fe40000000040 */
[----:B------:R-:W-:Y:S01]  /*1460*/  @P1 PRMT R21, R21, 0x5410, R66 ;  /* 0x0000541015151816 */ /* 0x000fe20000000042 */
[----:B------:R1:W-:Y:S01]  /*1470*/  STG.E.128 desc[UR4][R34.64], R28 ;  /* 0x0000001c22007986 */ /* 0x0003e2000c101d04 */
[----:B------:R-:W-:-:S02]  /*1480*/  @P1 PRMT R22, R22, 0x5410, R68 ;  /* 0x0000541016161816 */ /* 0x000fc40000000044 */
[----:B------:R-:W-:Y:S02]  /*1490*/  @P1 PRMT R23, R23, 0x5410, R53 ;  /* 0x0000541017171816 */ /* 0x000fe40000000035 */
[----:B0-----:R-:W-:-:S03]  /*14a0*/  LEA R61, R32, R61, 0x2 ;  /* 0x0000003d203d7211 */ /* 0x001fc600078e10ff */
[----:B------:R1:W-:Y:S01]  /*14b0*/  @P1 STG.E.128 desc[UR4][R48.64], R20 ;  /* 0x0000001430001986 */ /* 0x0003e2000c101d04 */
[----:B------:R-:W-:-:S13]  /*14c0*/  ISETP.GE.AND P1, PT, R61, R33, PT ;  /* 0x000000213d00720c */ /* 0x000fda0003f26270 */
[----:B------:R-:W-:Y:S05]  /*14d0*/  @!P1 BRA `(.L_x_550) ;  /* 0xffffffec009c9947 */ /* 0x000fea000383ffff */
[----:B------:R-:W-:Y:S05]  /*14e0*/  BSYNC B1 ;  /* 0x0000000000017941 */ /* 0x000fea0003800000 */
.L_x_548:
        /* <DEDUP_REMOVED lines=16> */
.L_x_547:
[----:B------:R-:W-:Y:S05]  /*15f0*/  BSYNC B0 ;  /* 0x0000000000007941 */ /* 0x000fea0003800000 */
.L_x_545:
[----:B------:R-:W0:Y:S01]  /*1600*/  S2R R3, SR_CgaCtaId ;  /* 0x0000000000037919 */ /* 0x000e220000008800 */
[----:B------:R-:W-:Y:S01]  /*1610*/  MOV R0, 0x400 ;  /* 0x0000040000007802 */ /* 0x000fe20000000f00 */
[----:B------:R-:W-:Y:S05]  /*1620*/  WARPSYNC.ALL ;  /* 0x0000000000007948 */ /* 0x000fea0003800000 */
[----:B-1----:R-:W1:Y:S01]  /*1630*/  S2R R29, SR_TID.X ;  /* 0x00000000001d7919 */ /* 0x002e620000002100 */
        /* <DEDUP_REMOVED lines=60> */
.L_x_549:
[----:B------:R-:W-:Y:S01]  /*1a00*/  HFMA2.MMA R76, -RZ, RZ, 0, 1.847743988037109375e-06 ;  /* 0x0000001fff4c7435 */ /* 0x000fe200000001ff */
[----:B------:R-:W-:Y:S01]  /*1a10*/  BSSY B2, `(.L_x_551) ;  /* 0x0000006000027945 */ /* 0x000fe20003800000 */
[----:B------:R-:W-:Y:S01]  /*1a20*/  IMAD.MOV.U32 R73, RZ, RZ, 0x1 ;  /* 0x00000001ff497424 */ /* 0x000fe200078e00ff */
[----:B------:R-:W-:-:S08]  /*1a30*/  MOV R71, 0xffffffff ;  /* 0xffffffff00477802 */ /* 0x000fd00000000f00 */
[----:B-----5:R-:W-:Y:S05]  /*1a40*/  WARPSYNC.COLLECTIVE R71, `(.L_x_552) ;  /* 0x0000000047087348 */ /* 0x020fea0003c00000 */
[----:B------:R0:W1:Y:S02]  /*1a50*/  SHFL.BFLY P3, R72, R77, R73, R76 ;  /* 0x0c0000494d487389 */ /* 0x000064000006004c */
[----:B01---5:R-:W-:Y:S01]  /*1a60*/  ENDCOLLECTIVE ;  /* 0x000000000000791b */ /* 0x023fe20003800000 */
.L_x_552:
[----:B------:R-:W-:Y:S05]  /*1a70*/  BSYNC B2 ;  /* 0x0000000000027941 */ /* 0x000fea0003800000 */
.L_x_551:
        /* <DEDUP_REMOVED lines=8> */
.L_x_553:
[----:B------:R-:W-:Y:S01]  /*1b00*/  HFMA2.MMA R73, -RZ, RZ, 0, 1.1920928955078125e-07 ;  /* 0x00000002ff497435 */ /* 0x000fe200000001ff */
[----:B------:R-:W-:Y:S02]  /*1b10*/  MOV R77, R69 ;  /* 0x00000045004d7202 */ /* 0x000fe40000000f00 */
[----:B------:R-:W-:-:S08]  /*1b20*/  MOV R70, R72 ;  /* 0x0000004800467202 */ /* 0x000fd00000000f00 */
[----:B------:R-:W-:Y:S05]  /*1b30*/  WARPSYNC.COLLECTIVE R71, `(.L_x_554) ;  /* 0x0000000047087348 */ /* 0x000fea0003c00000 */
[----:B------:R0:W1:Y:S02]  /*1b40*/  SHFL.BFLY P3, R72, R77, R73, R76 ;  /* 0x0c0000494d487389 */ /* 0x000064000006004c */
[----:B01----:R-:W-:Y:S01]  /*1b50*/  ENDCOLLECTIVE ;  /* 0x000000000000791b */ /* 0x003fe20003800000 */
.L_x_554:
[----:B------:R-:W-:-:S04]  /*1b60*/  FADD.FTZ R70, R67, R70 ;  /* 0x0000004643467221 */ /* 0x000fc80000010000 */
[----:B------:R-:W-:Y:S02]  /*1b70*/  IMAD.MOV.U32 R77, RZ, RZ, R70 ;  /* 0x000000ffff4d7224 */ /* 0x000fe400078e0046 */
[----:B------:R-:W-:-:S07]  /*1b80*/  FADD.FTZ R69, R69, R72 ;  /* 0x0000004845457221 */ /* 0x000fce0000010000 */
[----:B------:R-:W-:Y:S05]  /*1b90*/  WARPSYNC.COLLECTIVE R71, `(.L_x_555) ;  /* 0x0000000047087348 */ /* 0x000fea0003c00000 */
[----:B------:R0:W1:Y:S02]  /*1ba0*/  SHFL.BFLY P3, R72, R77, R73, R76 ;  /* 0x0c0000494d487389 */ /* 0x000064000006004c */
[----:B01----:R-:W-:Y:S01]  /*1bb0*/  ENDCOLLECTIVE ;  /* 0x000000000000791b */ /* 0x003fe20003800000 */
.L_x_555:
[----:B------:R-:W-:Y:S01]  /*1bc0*/  HFMA2.MMA R73, -RZ, RZ, 0, 2.384185791015625e-07 ;  /* 0x00000004ff497435 */ /* 0x000fe200000001ff */
[----:B------:R-:W-:Y:S02]  /*1bd0*/  MOV R77, R69 ;  /* 0x00000045004d7202 */ /* 0x000fe40000000f00 */
[----:B------:R-:W-:-:S08]  /*1be0*/  MOV R67, R72 ;  /* 0x0000004800437202 */ /* 0x000fd00000000f00 */
[----:B------:R-:W-:Y:S05]  /*1bf0*/  WARPSYNC.COLLECTIVE R71, `(.L_x_556) ;  /* 0x0000000047087348 */ /* 0x000fea0003c00000 */
[----:B------:R0:W1:Y:S02]  /*1c00*/  SHFL.BFLY P3, R72, R77, R73, R76 ;  /* 0x0c0000494d487389 */ /* 0x000064000006004c */
[----:B01----:R-:W-:Y:S01]  /*1c10*/  ENDCOLLECTIVE ;  /* 0x000000000000791b */ /* 0x003fe20003800000 */
.L_x_556:
[----:B------:R-:W-:-:S05]  /*1c20*/  FADD.FTZ R70, R70, R67 ;  /* 0x0000004346467221 */ /* 0x000fca0000010000 */
[----:B------:R-:W-:Y:S01]  /*1c30*/  MOV R77, R70 ;  /* 0x00000046004d7202 */ /* 0x000fe20000000f00 */
[----:B------:R-:W-:-:S07]  /*1c40*/  FADD.FTZ R67, R69, R72 ;  /* 0x0000004845437221 */ /* 0x000fce0000010000 */
[----:B------:R-:W-:Y:S05]  /*1c50*/  WARPSYNC.COLLECTIVE R71, `(.L_x_557) ;  /* 0x0000000047087348 */ /* 0x000fea0003c00000 */
[----:B------:R0:W1:Y:S02]  /*1c60*/  SHFL.BFLY P3, R72, R77, R73, R76 ;  /* 0x0c0000494d487389 */ /* 0x000064000006004c */
[----:B01----:R-:W-:Y:S01]  /*1c70*/  ENDCOLLECTIVE ;  /* 0x000000000000791b */ /* 0x003fe20003800000 */
.L_x_557:
[----:B------:R-:W-:Y:S01]  /*1c80*/  HFMA2.MMA R73, -RZ, RZ, 0, 4.76837158203125e-07 ;  /* 0x00000008ff497435 */ /* 0x000fe200000001ff */
[----:B------:R-:W-:Y:S01]  /*1c90*/  MOV R77, R67 ;  /* 0x00000043004d7202 */ /* 0x000fe20000000f00 */
[----:B------:R-:W-:-:S04]  /*1ca0*/  IMAD.MOV.U32 R71, RZ, RZ, R72 ;  /* 0x000000ffff477224 */ /* 0x000fc800078e0048 */
[----:B------:R-:W-:Y:S01]  /*1cb0*/  FADD.FTZ R69, R70, R71 ;  /* 0x0000004746457221 */ /* 0x000fe20000010000 */
[----:B------:R-:W-:-:S07]  /*1cc0*/  MOV R71, 0xffffffff ;  /* 0xffffffff00477802 */ /* 0x000fce0000000f00 */
[----:B------:R-:W-:Y:S05]  /*1cd0*/  WARPSYNC.COLLECTIVE R71, `(.L_x_558) ;  /* 0x0000000047087348 */ /* 0x000fea0003c00000 */
[----:B------:R0:W1:Y:S02]  /*1ce0*/  SHFL.BFLY P3, R72, R77, R73, R76 ;  /* 0x0c0000494d487389 */ /* 0x000064000006004c */
[----:B01----:R-:W-:Y:S01]  /*1cf0*/  ENDCOLLECTIVE ;  /* 0x000000000000791b */ /* 0x003fe20003800000 */
.L_x_558:
[----:B------:R-:W-:Y:S01]  /*1d00*/  MOV R77, R69 ;  /* 0x00000045004d7202 */ /* 0x000fe20000000f00 */
[----:B------:R-:W-:-:S07]  /*1d10*/  FADD.FTZ R67, R67, R72 ;  /* 0x0000004843437221 */ /* 0x000fce0000010000 */
[----:B------:R-:W-:Y:S05]  /*1d20*/  WARPSYNC.COLLECTIVE R71, `(.L_x_559) ;  /* 0x0000000047087348 */ /* 0x000fea0003c00000 */
[----:B------:R0:W1:Y:S02]  /*1d30*/  SHFL.BFLY P3, R72, R77, R73, R76 ;  /* 0x0c0000494d487389 */ /* 0x000064000006004c */
[----:B01----:R-:W-:Y:S01]  /*1d40*/  ENDCOLLECTIVE ;  /* 0x000000000000791b */ /* 0x003fe20003800000 */
.L_x_559:
[----:B------:R-:W-:Y:S01]  /*1d50*/  HFMA2.MMA R73, -RZ, RZ, 0, 9.5367431640625e-07 ;  /* 0x00000010ff497435 */ /* 0x000fe200000001ff */
[----:B------:R-:W-:Y:S01]  /*1d60*/  MOV R77, R67 ;  /* 0x00000043004d7202 */ /* 0x000fe20000000f00 */
[----:B------:R-:W-:-:S09]  /*1d70*/  IMAD.MOV.U32 R70, RZ, RZ, R72 ;  /* 0x000000ffff467224 */ /* 0x000fd200078e0048 */
[----:B------:R-:W-:Y:S05]  /*1d80*/  WARPSYNC.COLLECTIVE R71, `(.L_x_560) ;  /* 0x0000000047087348 */ /* 0x000fea0003c00000 */
[----:B------:R0:W1:Y:S02]  /*1d90*/  SHFL.BFLY P3, R72, R77, R73, R76 ;  /* 0x0c0000494d487389 */ /* 0x000064000006004c */
[----:B01----:R-:W-:Y:S01]  /*1da0*/  ENDCOLLECTIVE ;  /* 0x000000000000791b */ /* 0x003fe20003800000 */
.L_x_560:
[----:B------:R-:W-:-:S05]  /*1db0*/  FADD.FTZ R69, R69, R70 ;  /* 0x0000004645457221 */ /* 0x000fca0000010000 */
[----:B------:R-:W-:Y:S02]  /*1dc0*/  MOV R77, R69 ;  /* 0x00000045004d7202 */ /* 0x000fe40000000f00 */
[----:B------:R-:W-:-:S07]  /*1dd0*/  MOV R70, R72 ;  /* 0x0000004800467202 */ /* 0x000fce0000000f00 */
[----:B------:R-:W-:Y:S05]  /*1de0*/  WARPSYNC.COLLECTIVE R71, `(.L_x_561) ;  /* 0x0000000047087348 */ /* 0x000fea0003c00000 */
[----:B------:R0:W1:Y:S02]  /*1df0*/  SHFL.BFLY P3, R72, R77, R73, R76 ;  /* 0x0c0000494d487389 */ /* 0x000064000006004c */
[----:B01----:R-:W-:Y:S01]  /*1e00*/  ENDCOLLECTIVE ;  /* 0x000000000000791b */ /* 0x003fe20003800000 */
.L_x_561:
[----:B------:R-:W-:Y:S05]  /*1e10*/  BRA `(.L_x_562) ;  /* 0xffffffec008c7947 */ /* 0x000fea000383ffff */
.L_x_563:
        /* <DEDUP_REMOVED lines=14> */
.L_x_2876:


//--------------------- .text._ZN10layer_norm31ln_parallel_residual_bwd_kernelINS_13Kernel_traitsIf13__nv_bfloat16S2_S2_fjLj256ELj1ELj4ELj1ELj16ENS_18Kernel_traits_baseILj256EfS2_S2_S2_fjLj128EEEEELb0ELb0ELb0EEEvNS_9BwdParamsE --------------------------
	.section	.text._ZN10layer_norm31ln_parallel_residual_bwd_kernelINS_13Kernel_traitsIf13__nv_bfloat16S2_S2_fjLj256ELj1ELj4ELj1ELj16ENS_18Kernel_traits_baseILj256EfS2_S2_S2_fjLj128EEEEELb0ELb0ELb0EEEvNS_9BwdParamsE,"ax",@progbits
	.align	128
        .global         _ZN10layer_norm31ln_parallel_residual_bwd_kernelINS_13Kernel_traitsIf13__nv_bfloat16S2_S2_fjLj256ELj1ELj4ELj1ELj16ENS_18Kernel_traits_baseILj256EfS2_S2_S2_fjLj128EEEEELb0ELb0ELb0EEEvNS_9BwdParamsE
        .type           _ZN10layer_norm31ln_parallel_residual_bwd_kernelINS_13Kernel_traitsIf13__nv_bfloat16S2_S2_fjLj256ELj1ELj4ELj1ELj16ENS_18Kernel_traits_baseILj256EfS2_S2_S2_fjLj128EEEEELb0ELb0ELb0EEEvNS_9BwdParamsE,@function
        .size           _ZN10layer_norm31ln_parallel_residual_bwd_kernelINS_13Kernel_traitsIf13__nv_bfloat16S2_S2_fjLj256ELj1ELj4ELj1ELj16ENS_18Kernel_traits_baseILj256EfS2_S2_S2_fjLj128EEEEELb0ELb0ELb0EEEvNS_9BwdParamsE,(.L_x_2877 - _ZN10layer_norm31ln_parallel_residual_bwd_kernelINS_13Kernel_traitsIf13__nv_bfloat16S2_S2_fjLj256ELj1ELj4ELj1ELj16ENS_18Kernel_traits_baseILj256EfS2_S2_S2_fjLj128EEEEELb0ELb0ELb0EEEvNS_9BwdParamsE)
        .other          _ZN10layer_norm31ln_parallel_residual_bwd_kernelINS_13Kernel_traitsIf13__nv_bfloat16S2_S2_fjLj256ELj1ELj4ELj1ELj16ENS_18Kernel_traits_baseILj256EfS2_S2_S2_fjLj128EEEEELb0ELb0ELb0EEEvNS_9BwdParamsE,@"STO_CUDA_ENTRY STV_DEFAULT"
_ZN10layer_norm31ln_parallel_residual_bwd_kernelINS_13Kernel_traitsIf13__nv_bfloat16S2_S2_fjLj256ELj1ELj4ELj1ELj16ENS_18Kernel_traits_baseILj256EfS2_S2_S2_fjLj128EEEEELb0ELb0ELb0EEEvNS_9BwdParamsE:
.text._ZN10layer_norm31ln_parallel_residual_bwd_kernelINS_13Kernel_traitsIf13__nv_bfloat16S2_S2_fjLj256ELj1ELj4ELj1ELj16ENS_18Kernel_traits_baseILj256EfS2_S2_S2_fjLj128EEEEELb0ELb0ELb0EEEvNS_9BwdParamsE:
        /* <DEDUP_REMOVED lines=19> */
[----:B------:R-:W0:Y:S01]  /*0130*/  @P2 LDC.64 R2, c[0x0][0x260] ;  /* 0x00009800ff022b82 */ /* 0x000e220000000a00 */
[----:B------:R-:W-:-:S07]  /*0140*/  SHF.R.U32.HI R4, RZ, 0x5, R4 ;  /* 0x00000005ff047819 */ /* 0x000fce0000011604 */
[----:B------:R-:W2:Y:S01]  /*0150*/  @P2 LDC.64 R24, c[0x0][0x268] ;  /* 0x00009a00ff182b82 */ /* 0x000ea20000000a00 */
[----:B0-----:R-:W-:-:S05]  /*0160*/  @P2 IMAD.WIDE.U32 R2, R5, 0x20, R2 ;  /* 0x0000002005022825 */ /* 0x001fca00078e0002 */
[----:B------:R-:W5:Y:S01]  /*0170*/  @P2 LDG.E.128 R8, desc[UR4][R2.64] ;  /* 0x0000000402082981 */ /* 0x000f62000c1e1d00 */
[----:B-1----:R-:W-:Y:S01]  /*0180*/  LEA R4, R27, R4, 0x2 ;  /* 0x000000041b047211 */ /* 0x002fe200078e10ff */
[----:B--2---:R-:W-:Y:S02]  /*0190*/  @P2 IMAD.WIDE.U32 R24, R5, 0x20, R24 ;  /* 0x0000002005182825 */ /* 0x004fe400078e0018 */
[----:B------:R-:W5:Y:S01]  /*01a0*/  @P2 LDG.E.128 R12, desc[UR4][R2.64+0x10] ;  /* 0x00001004020c2981 */ /* 0x000f62000c1e1d00 */
[----:B------:R-:W-:Y:S01]  /*01b0*/  ISETP.GE.AND P0, PT, R4, UR6, PT ;  /* 0x0000000604007c0c */ /* 0x000fe2000bf06270 */
[----:B------:R-:W-:Y:S01]  /*01c0*/  BSSY B0, `(.L_x_564) ;  /* 0x000012d000007945 */ /* 0x000fe20003800000 */
[----:B------:R-:W-:Y:S01]  /*01d0*/  CS2R R40, SRZ ;  /* 0x0000000000287805 */ /* 0x000fe2000001ff00 */
[----:B------:R-:W5:Y:S01]  /*01e0*/  @P2 LDG.E.128 R16, desc[UR4][R24.64] ;  /* 0x0000000418102981 */ /* 0x000f62000c1e1d00 */
[----:B------:R-:W-:Y:S02]  /*01f0*/  CS2R R42, SRZ ;  /* 0x00000000002a7805 */ /* 0x000fe4000001ff00 */
[----:B------:R-:W-:-:S02]  /*0200*/  CS2R R28, SRZ ;  /* 0x00000000001c7805 */ /* 0x000fc4000001ff00 */
[----:B------:R-:W-:Y:S01]  /*0210*/  CS2R R30, SRZ ;  /* 0x00000000001e7805 */ /* 0x000fe2000001ff00 */
[----:B------:R0:W5:Y:S01]  /*0220*/  @P2 LDG.E.128 R20, desc[UR4][R24.64+0x10] ;  /* 0x0000100418142981 */ /* 0x000162000c1e1d00 */
        /* <DEDUP_REMOVED lines=9> */
[----:B0-----:R-:W-:Y:S02]  /*02c0*/  CS2R R24, SRZ ;  /* 0x0000000000187805 */ /* 0x001fe4000001ff00 */
[----:B------:R-:W-:-:S02]  /*02d0*/  CS2R R38, SRZ ;  /* 0x0000000000267805 */ /* 0x000fc4000001ff00 */
[----:B------:R-:W-:Y:S01]  /*02e0*/  CS2R R36, SRZ ;  /* 0x0000000000247805 */ /* 0x000fe2000001ff00 */
[----:B------:R-:W-:Y:S06]  /*02f0*/  @P0 BRA `(.L_x_565) ;  /* 0x0000001000640947 */ /* 0x000fec0003800000 */
[----:B------:R-:W0:Y:S01]  /*0300*/  LDC.U8 R2, c[0x0][0x2a0] ;  /* 0x0000a800ff027b82 */ /* 0x000e220000000000 */
[----:B------:R-:W-:-:S11]  /*0310*/  HFMA2.MMA R41, -RZ, RZ, 0, 0 ;  /* 0x00000000ff297435 */ /* 0x000fd600000001ff */
.L_x_571:
[----:B-1----:R-:W1:Y:S02]  /*0320*/  LDC.64 R68, c[0x0][0x258] ;  /* 0x00009600ff447b82 */ /* 0x002e640000000a00 */
[----:B-1----:R-:W-:-:S05]  /*0330*/  IMAD.WIDE R68, R4, 0x4, R68 ;  /* 0x0000000404447825 */ /* 0x002fca00078e0244 */
[----:B-----5:R1:W5:Y:S01]  /*0340*/  LDG.E R83, desc[UR4][R68.64] ;  /* 0x0000000444537981 */ /* 0x020362000c1e1900 */
[----:B------:R-:W-:Y:S01]  /*0350*/  MOV R7, UR24 ;  /* 0x0000001800077c02 */ /* 0x000fe20008000f00 */
[----:B------:R-:W-:Y:S01]  /*0360*/  BSSY B1, `(.L_x_566) ;  /* 0x000008f000017945 */ /* 0x000fe20003800000 */
[----:B--2---:R-:W-:-:S03]  /*0370*/  MOV R88, RZ ;  /* 0x000000ff00587202 */ /* 0x004fc60000000f00 */
[----:B------:R-:W-:-:S05]  /*0380*/  IMAD R0, R4, R7, RZ ;  /* 0x0000000704007224 */ /* 0x000fca00078e02ff */
[----:B------:R-:W-:-:S04]  /*0390*/  SHF.R.S32.HI R71, RZ, 0x1f, R0 ;  /* 0x0000001fff477819 */ /* 0x000fc80000011400 */
[----:B------:R-:W-:Y:S01]  /*03a0*/  LEA.HI R0, R71, R0, RZ, 0x3 ;  /* 0x0000000047007211 */ /* 0x000fe200078f18ff */
[----:B------:R-:W-:-:S03]  /*03b0*/  IMAD.MOV.U32 R71, RZ, RZ, RZ ;  /* 0x000000ffff477224 */ /* 0x000fc600078e00ff */
[----:B------:R-:W-:Y:S01]  /*03c0*/  LEA.HI.SX32 R0, R0, R5, 0x1d ;  /* 0x0000000500007211 */ /* 0x000fe200078feaff */
[----:B-1-3--:R-:W-:Y:S06]  /*03d0*/  @!P2 BRA `(.L_x_567) ;  /* 0x00000008001ca947 */ /* 0x00afec0003800000 */
        /* <DEDUP_REMOVED lines=13> */
[----:B---3--:R-:W-:Y:S01]  /*04b0*/  SHF.L.U32 R81, R77, 0x10, RZ ;  /* 0x000000104d517819 */ /* 0x008fe200000006ff */
[----:B------:R-:W-:Y:S01]  /*04c0*/  IMAD.U32 R89, R79, 0x10000, RZ ;  /* 0x000100004f597824 */ /* 0x000fe200078e00ff */
[C---:B------:R-:W-:Y:S02]  /*04d0*/  PRMT R3, R76.reuse, 0x7632, R3 ;  /* 0x000076324c037816 */ /* 0x040fe40000000003 */
[----:B------:R-:W-:Y:S02]  /*04e0*/  PRMT R82, R77, 0x7632, R82 ;  /* 0x000076324d527816 */ /* 0x000fe40000000052 */
[----:B------:R-:W-:Y:S02]  /*04f0*/  PRMT R84, R79, 0x7632, R84 ;  /* 0x000076324f547816 */ /* 0x000fe40000000054 */
[----:B------:R-:W-:-:S02]  /*0500*/  SHF.L.U32 R85, R76, 0x10, RZ ;  /* 0x000000104c557819 */ /* 0x000fc400000006ff */
[----:B------:R-:W-:Y:S02]  /*0510*/  SHF.L.U32 R87, R78, 0x10, RZ ;  /* 0x000000104e577819 */ /* 0x000fe400000006ff */
[----:B------:R-:W-:Y:S02]  /*0520*/  FSEL R86, R80, RZ, !P0 ;  /* 0x000000ff50567208 */ /* 0x000fe40004000000 */
[----:B------:R-:W-:-:S04]  /*0530*/  PRMT R80, R78, 0x7632, R80 ;  /* 0x000076324e507816 */ /* 0x000fc80000000050 */
[----:B------:R-:W-:Y:S01]  /*0540*/  SHF.L.U32 R79, R80, 0x10, RZ ;  /* 0x00000010504f7819 */ /* 0x000fe200000006ff */
[----:B------:R-:W-:Y:S01]  /*0550*/  FADD.FTZ R76, -R86, R81 ;  /* 0x00000051564c7221 */ /* 0x000fe20000010100 */
[----:B------:R-:W-:Y:S02]  /*0560*/  SHF.L.U32 R3, R3, 0x10, RZ ;  /* 0x0000001003037819 */ /* 0x000fe400000006ff */
[----:B------:R-:W-:Y:S01]  /*0570*/  SHF.L.U32 R77, R82, 0x10, RZ ;  /* 0x00000010524d7819 */ /* 0x000fe200000006ff */
[----:B------:R-:W-:Y:S01]  /*0580*/  FADD.FTZ R88, -R86, R79 ;  /* 0x0000004f56587221 */ /* 0x000fe20000010100 */
[----:B------:R-:W-:Y:S01]  /*0590*/  SHF.L.U32 R81, R84, 0x10, RZ ;  /* 0x0000001054517819 */ /* 0x000fe200000006ff */
[----:B--2---:R-:W-:Y:S02]  /*05a0*/  IMAD.U32 R79, R68, 0x10000, RZ ;  /* 0x00010000444f7824 */ /* 0x004fe400078e00ff */
[----:B------:R-:W-:Y:S01]  /*05b0*/  FADD.FTZ R6, R85, -R86 ;  /* 0x8000005655067221 */ /* 0x000fe20000010000 */
[C---:B------:R-:W-:Y:S01]  /*05c0*/  FADD.FTZ R78, -R86.reuse, R87 ;  /* 0x00000057564e7221 */ /* 0x040fe20000010100 */
[C---:B------:R-:W-:Y:S01]  /*05d0*/  FADD.FTZ R80, -R86.reuse, R89 ;  /* 0x0000005956507221 */ /* 0x040fe20000010100 */
[C---:B------:R-:W-:Y:S01]  /*05e0*/  FADD.FTZ R82, -R86.reuse, R3 ;  /* 0x0000000356527221 */ /* 0x040fe20000010100 */
[C---:B------:R-:W-:Y:S01]  /*05f0*/  FADD.FTZ R90, -R86.reuse, R77 ;  /* 0x0000004d565a7221 */ /* 0x040fe20000010100 */
[----:B------:R-:W-:Y:S01]  /*0600*/  FADD.FTZ R86, -R86, R81 ;  /* 0x0000005156567221 */ /* 0x000fe20000010100 */
[----:B----4-:R-:W-:Y:S01]  /*0610*/  SHF.L.U32 R77, R72, 0x10, RZ ;  /* 0x00000010484d7819 */ /* 0x010fe200000006ff */
[----:B------:R-:W-:Y:S01]  /*0620*/  FMUL.FTZ R81, R16, R79 ;  /* 0x0000004f10517220 */ /* 0x000fe20000410000 */
[----:B-----5:R-:W-:-:S03]  /*0630*/  FMUL.FTZ R3, R83, R6 ;  /* 0x0000000653037220 */ /* 0x020fc60000410000 */
[----:B------:R-:W-:Y:S01]  /*0640*/  FFMA.FTZ R6, R8, R77, R81 ;  /* 0x0000004d08067223 */ /* 0x000fe20000010051 */
[----:B------:R-:W-:Y:S01]  /*0650*/  SHF.L.U32 R81, R69, 0x10, RZ ;  /* 0x0000001045517819 */ /* 0x000fe200000006ff */
[----:B------:R-:W-:Y:S01]  /*0660*/  FADD.FTZ R52, R52, R79 ;  /* 0x0000004f34347221 */ /* 0x000fe20000010000 */
[----:B------:R-:W-:Y:S01]  /*0670*/  FFMA.FTZ R28, R3, R79, R28 ;  /* 0x0000004f031c7223 */ /* 0x000fe2000001001c */
[----:B------:R-:W-:Y:S02]  /*0680*/  SHF.L.U32 R79, R73, 0x10, RZ ;  /* 0x00000010494f7819 */ /* 0x000fe400000006ff */
[----:B------:R-:W-:Y:S01]  /*0690*/  FMUL.FTZ R85, R18, R81 ;  /* 0x0000005112557220 */ /* 0x000fe20000410000 */
[----:B------:R-:W-:Y:S01]  /*06a0*/  FADD.FTZ R44, R44, R77 ;  /* 0x0000004d2c2c7221 */ /* 0x000fe20000010000 */
[----:B------:R-:W-:Y:S01]  /*06b0*/  FFMA.FTZ R36, R3, R77, R36 ;  /* 0x0000004d03247223 */ /* 0x000fe20000010024 */
[----:B------:R-:W-:Y:S01]  /*06c0*/  FMUL.FTZ R77, R83, R76 ;  /* 0x0000004c534d7220 */ /* 0x000fe20000410000 */
[----:B------:R-:W-:Y:S01]  /*06d0*/  FFMA.FTZ R76, R10, R79, R85 ;  /* 0x0000004f0a4c7223 */ /* 0x000fe20000010055 */
[----:B------:R-:W-:-:S02]  /*06e0*/  ISETP.NE.U32.AND P0, PT, RZ, UR8, PT ;  /* 0x00000008ff007c0c */ /* 0x000fc4000bf05070 */
[----:B------:R-:W-:Y:S01]  /*06f0*/  SHF.L.U32 R85, R70, 0x10, RZ ;  /* 0x0000001046557819 */ /* 0x000fe200000006ff */
[----:B------:R-:W-:Y:S01]  /*0700*/  FADD.FTZ R54, R54, R81 ;  /* 0x0000005136367221 */ /* 0x000fe20000010000 */
[----:B------:R-:W-:Y:S01]  /*0710*/  ISETP.NE.AND.EX P0, PT, RZ, UR9, PT, P0 ;  /* 0x00000009ff007c0c */ /* 0x000fe2000bf05300 */
[C---:B------:R-:W-:Y:S01]  /*0720*/  FFMA.FTZ R30, R77.reuse, R81, R30 ;  /* 0x000000514d1e7223 */ /* 0x040fe2000001001e */
[----:B------:R-:W-:Y:S02]  /*0730*/  IMAD.U32 R81, R74, 0x10000, RZ ;  /* 0x000100004a517824 */ /* 0x000fe400078e00ff */
[----:B------:R-:W-:Y:S01]  /*0740*/  FMUL.FTZ R87, R20, R85 ;  /* 0x0000005514577220 */ /* 0x000fe20000410000 */
[----:B------:R-:W-:Y:S01]  /*0750*/  FADD.FTZ R46, R46, R79 ;  /* 0x0000004f2e2e7221 */ /* 0x000fe20000010000 */
[----:B------:R-:W-:Y:S01]  /*0760*/  FFMA.FTZ R38, R77, R79, R38 ;  /* 0x0000004f4d267223 */ /* 0x000fe20000010026 */
[----:B------:R-:W-:Y:S01]  /*0770*/  FMUL.FTZ R79, R83, R78 ;  /* 0x0000004e534f7220 */ /* 0x000fe20000410000 */
[----:B------:R-:W-:Y:S01]  /*0780*/  FFMA.FTZ R78, R12, R81, R87 ;  /* 0x000000510c4e7223 */ /* 0x000fe20000010057 */
[----:B------:R-:W-:-:S02]  /*0790*/  PRMT R68, R68, 0x7632, R68 ;  /* 0x0000763244447816 */ /* 0x000fc40000000044 */
[----:B------:R-:W-:Y:S01]  /*07a0*/  SHF.L.U32 R87, R71, 0x10, RZ ;  /* 0x0000001047577819 */ /* 0x000fe200000006ff */
[----:B------:R-:W-:Y:S01]  /*07b0*/  FADD.FTZ R56, R56, R85 ;  /* 0x0000005538387221 */ /* 0x000fe20000010000 */
[----:B------:R-:W-:Y:S01]  /*07c0*/  PRMT R72, R72, 0x7632, R72 ;  /* 0x0000763248487816 */ /* 0x000fe20000000048 */
[C---:B------:R-:W-:Y:S01]  /*07d0*/  FFMA.FTZ R32, R79.reuse, R85, R32 ;  /* 0x000000554f207223 */ /* 0x040fe20000010020 */
[----:B------:R-:W-:Y:S01]  /*07e0*/  SHF.L.U32 R68, R68, 0x10, RZ ;  /* 0x0000001044447819 */ /* 0x000fe200000006ff */
[----:B------:R-:W-:Y:S01]  /*07f0*/  FADD.FTZ R40, R40, R81 ;  /* 0x0000005128287221 */ /* 0x000fe20000010000 */
[----:B------:R-:W-:Y:S01]  /*0800*/  FFMA.FTZ R24, R79, R81, R24 ;  /* 0x000000514f187223 */ /* 0x000fe20000010018 */
[----:B------:R-:W-:Y:S01]  /*0810*/  SHF.L.U32 R85, R75, 0x10, RZ ;  /* 0x000000104b557819 */ /* 0x000fe200000006ff */
[C---:B------:R-:W-:Y:S01]  /*0820*/  FMUL.FTZ R81, R83.reuse, R80 ;  /* 0x0000005053517220 */ /* 0x040fe20000410000 */
[----:B------:R-:W-:Y:S01]  /*0830*/  FMUL.FTZ R89, R22, R87 ;  /* 0x0000005716597220 */ /* 0x000fe20000410000 */
[----:B------:R-:W-:Y:S01]  /*0840*/  @P0 LEA R84, P1, R0, UR8, 0x4 ;  /* 0x0000000800540c11 */ /* 0x000fe2000f8220ff */
[----:B------:R-:W-:Y:S01]  /*0850*/  FMUL.FTZ R82, R83, R82 ;  /* 0x0000005253527220 */ /* 0x000fe20000410000 */
[----:B------:R-:W-:Y:S01]  /*0860*/  SHF.L.U32 R72, R72, 0x10, RZ ;  /* 0x0000001048487819 */ /* 0x000fe200000006ff */
[----:B------:R-:W-:Y:S01]  /*0870*/  FMUL.FTZ R92, R17, R68 ;  /* 0x00000044115c7220 */ /* 0x000fe20000410000 */
[----:B------:R-:W-:Y:S01]  /*0880*/  PRMT R69, R69, 0x7632, R69 ;  /* 0x0000763245457816 */ /* 0x000fe20000000045 */
[----:B------:R-:W-:Y:S01]  /*0890*/  FADD.FTZ R42, R42, R85 ;  /* 0x000000552a2a7221 */ /* 0x000fe20000010000 */
[-C--:B------:R-:W-:Y:S01]  /*08a0*/  FFMA.FTZ R26, R81, R85.reuse, R26 ;  /* 0x00000055511a7223 */ /* 0x080fe2000001001a */
[----:B------:R-:W-:Y:S01]  /*08b0*/  FFMA.FTZ R80, R14, R85, R89 ;  /* 0x000000550e507223 */ /* 0x000fe20000010059 */
[----:B------:R-:W-:Y:S01]  /*08c0*/  @P0 LEA.HI.X R85, R0, UR9, RZ, 0x4, P1 ;  /* 0x0000000900550c11 */ /* 0x000fe200088f24ff */
[----:B------:R-:W-:Y:S01]  /*08d0*/  FADD.FTZ R45, R45, R72 ;  /* 0x000000482d2d7221 */ /* 0x000fe20000010000 */
[CC--:B------:R-:W-:Y:S01]  /*08e0*/  FFMA.FTZ R37, R82.reuse, R72.reuse, R37 ;  /* 0x0000004852257223 */ /* 0x0c0fe20000010025 */
[----:B------:R-:W-:Y:S01]  /*08f0*/  FFMA.FTZ R72, R9, R72, R92 ;  /* 0x0000004809487223 */ /* 0x000fe2000001005c */
[----:B------:R-:W-:Y:S01]  /*0900*/  PRMT R73, R73, 0x7632, R73 ;  /* 0x0000763249497816 */ /* 0x000fe20000000049 */
[----:B------:R-:W-:Y:S01]  /*0910*/  IMAD.U32 R92, R69, 0x10000, RZ ;  /* 0x00010000455c7824 */ /* 0x000fe200078e00ff */
[----:B------:R0:W5:Y:S01]  /*0920*/  @P0 LDG.E.128 R64, desc[UR4][R84.64] ;  /* 0x0000000454400981 */ /* 0x000162000c1e1d00 */
[----:B------:R-:W-:Y:S01]  /*0930*/  FADD.FTZ R53, R53, R68 ;  /* 0x0000004435357221 */ /* 0x000fe20000010000 */
[----:B------:R-:W-:Y:S01]  /*0940*/  FFMA.FTZ R29, R82, R68, R29 ;  /* 0x00000044521d7223 */ /* 0x000fe2000001001d */
[----:B------:R-:W-:-:S02]  /*0950*/  SHF.L.U32 R68, R73, 0x10, RZ ;  /* 0x0000001049447819 */ /* 0x000fc400000006ff */
[----:B------:R-:W-:Y:S02]  /*0960*/  PRMT R70, R70, 0x7632, R70 ;  /* 0x0000763246467816 */ /* 0x000fe40000000046 */
[----:B------:R-:W-:Y:S01]  /*0970*/  PRMT R74, R74, 0x7632, R74 ;  /* 0x000076324a4a7816 */ /* 0x000fe2000000004a */
[----:B0-----:R-:W-:Y:S01]  /*0980*/  FMUL.FTZ R84, R83, R90 ;  /* 0x0000005a53547220 */ /* 0x001fe20000410000 */
[----:B------:R-:W-:Y:S01]  /*0990*/  FMUL.FTZ R90, R19, R92 ;  /* 0x0000005c135a7220 */ /* 0x000fe20000410000 */
[----:B------:R-:W-:Y:S01]  /*09a0*/  FADD.FTZ R47, R47, R68 ;  /* 0x000000442f2f7221 */ /* 0x000fe20000010000 */
[----:B------:R-:W-:Y:S01]  /*09b0*/  SHF.L.U32 R70, R70, 0x10, RZ ;  /* 0x0000001046467819 */ /* 0x000fe200000006ff */
[-C--:B------:R-:W-:Y:S01]  /*09c0*/  FFMA.FTZ R39, R84, R68.reuse, R39 ;  /* 0x0000004454277223 */ /* 0x080fe20000010027 */
[----:B------:R-:W-:Y:S01]  /*09d0*/  FFMA.FTZ R73, R11, R68, R90 ;  /* 0x000000440b497223 */ /* 0x000fe2000001005a */
[----:B------:R-:W-:Y:S01]  /*09e0*/  SHF.L.U32 R68, R74, 0x10, RZ ;  /* 0x000000104a447819 */ /* 0x000fe200000006ff */
[----:B------:R-:W-:Y:S01]  /*09f0*/  FMUL.FTZ R74, R83, R88 ;  /* 0x00000058534a7220 */ /* 0x000fe20000410000 */
[----:B------:R-:W-:Y:S01]  /*0a00*/  PRMT R71, R71, 0x7632, R71 ;  /* 0x0000763247477816 */ /* 0x000fe20000000047 */
[-C--:B------:R-:W-:Y:S01]  /*0a10*/  FMUL.FTZ R88, R21, R70.reuse ;  /* 0x0000004615587220 */ /* 0x080fe20000410000 */
[----:B------:R-:W-:Y:S01]  /*0a20*/  FADD.FTZ R57, R57, R70 ;  /* 0x0000004639397221 */ /* 0x000fe20000010000 */
[----:B------:R-:W-:Y:S01]  /*0a30*/  FFMA.FTZ R33, R74, R70, R33 ;  /* 0x000000464a217223 */ /* 0x000fe20000010021 */
[----:B------:R-:W-:-:S02]  /*0a40*/  PRMT R75, R75, 0x7632, R75 ;  /* 0x000076324b4b7816 */ /* 0x000fc4000000004b */
[----:B------:R-:W-:Y:S01]  /*0a50*/  SHF.L.U32 R70, R71, 0x10, RZ ;  /* 0x0000001047467819 */ /* 0x000fe200000006ff */
[----:B------:R-:W-:Y:S01]  /*0a60*/  FADD.FTZ R41, R41, R68 ;  /* 0x0000004429297221 */ /* 0x000fe20000010000 */
[-C--:B------:R-:W-:Y:S01]  /*0a70*/  FFMA.FTZ R25, R74, R68.reuse, R25 ;  /* 0x000000444a197223 */ /* 0x080fe20000010019 */
[----:B------:R-:W-:Y:S01]  /*0a80*/  FFMA.FTZ R85, R13, R68, R88 ;  /* 0x000000440d557223 */ /* 0x000fe20000010058 */
[----:B------:R-:W-:Y:S02]  /*0a90*/  IMAD.U32 R68, R75, 0x10000, RZ ;  /* 0x000100004b447824 */ /* 0x000fe400078e00ff */
[----:B------:R-:W-:Y:S01]  /*0aa0*/  FMUL.FTZ R86, R83, R86 ;  /* 0x0000005653567220 */ /* 0x000fe20000410000 */
[----:B------:R-:W-:Y:S01]  /*0ab0*/  FMUL.FTZ R88, R23, R70 ;  /* 0x0000004617587220 */ /* 0x000fe20000410000 */
[----:B------:R-:W-:Y:S01]  /*0ac0*/  FADD.FTZ R69, RZ, R6 ;  /* 0x00000006ff457221 */ /* 0x000fe20000010000 */
[----:B------:R-:W-:Y:S01]  /*0ad0*/  FFMA.FTZ R71, R3, R6, RZ ;  /* 0x0000000603477223 */ /* 0x000fe200000100ff */
        /* <DEDUP_REMOVED lines=20> */
[----:B------:R-:W-:Y:S01]  /*0c20*/  FFMA.FTZ R31, R84, R92, R31 ;  /* 0x0000005c541f7223 */ /* 0x000fe2000001001f */
[----:B------:R-:W-:Y:S01]  /*0c30*/  FADD.FTZ R71, R70, R75 ;  /* 0x0000004b46477221 */ /* 0x000fe20000010000 */
[----:B------:R-:W-:-:S07]  /*0c40*/  FFMA.FTZ R88, R86, R75, R69 ;  /* 0x0000004b56587223 */ /* 0x000fce0000010045 */
.L_x_567:
[----:B------:R-:W-:Y:S05]  /*0c50*/  BSYNC B1 ;  /* 0x0000000000017941 */ /* 0x000fea0003800000 */
.L_x_566:
        /* <DEDUP_REMOVED lines=20> */
.L_x_585:
        /* <DEDUP_REMOVED lines=16> */
[----:B------:R-:W-:Y:S01]  /*0ea0*/  FADD.FTZ R70, R85, -R70 ;  /* 0x8000004655467221 */ /* 0x000fe20000010000 */
[-CC-:B-1----:R-:W-:Y:S01]  /*0eb0*/  FFMA.FTZ R89, R82, R68.reuse, R93.reuse ;  /* 0x0000004452597223 */ /* 0x182fe2000001005d */
[-CC-:B------:R-:W-:Y:S01]  /*0ec0*/  FFMA.FTZ R91, R77, R68.reuse, R93.reuse ;  /* 0x000000444d5b7223 */ /* 0x180fe2000001005d */
[-CC-:B------:R-:W-:Y:S01]  /*0ed0*/  FFMA.FTZ R92, R84, R68.reuse, R93.reuse ;  /* 0x00000044545c7223 */ /* 0x180fe2000001005d */
[-CC-:B------:R-:W-:Y:S01]  /*0ee0*/  FFMA.FTZ R87, R81, R68.reuse, R93.reuse ;  /* 0x0000004451577223 */ /* 0x180fe2000001005d */
[----:B------:R-:W-:Y:S01]  /*0ef0*/  FFMA.FTZ R90, R86, R68, R93 ;  /* 0x00000044565a7223 */ /* 0x000fe2000001005d */
[----:B------:R-:W-:Y:S01]  /*0f00*/  FADD.FTZ R68, R78, -R69 ;  /* 0x800000454e447221 */ /* 0x000fe20000010000 */
[----:B-----5:R-:W-:Y:S01]  /*0f10*/  FMUL.FTZ R69, R83, R70 ;  /* 0x0000004653457220 */ /* 0x020fe20000410000 */
[----:B------:R-:W-:Y:S01]  /*0f20*/  FADD.FTZ R88, R6, -R71 ;  /* 0x8000004706587221 */ /* 0x000fe20000010000 */
[----:B------:R-:W-:Y:S01]  /*0f30*/  FADD.FTZ R71, R72, -R89 ;  /* 0x8000005948477221 */ /* 0x000fe20000010000 */
[----:B------:R-:W-:Y:S01]  /*0f40*/  @P0 PRMT R70, R64, 0x7632, R70 ;  /* 0x0000763240460816 */ /* 0x000fe20000000046 */
[----:B------:R-:W-:Y:S01]  /*0f50*/  FADD.FTZ R91, R76, -R91 ;  /* 0x8000005b4c5b7221 */ /* 0x000fe20000010000 */
[----:B------:R-:W-:Y:S01]  /*0f60*/  FADD.FTZ R92, R73, -R92 ;  /* 0x8000005c495c7221 */ /* 0x000fe20000010000 */
[----:B------:R-:W-:Y:S01]  /*0f70*/  FMUL.FTZ R71, R83, R71 ;  /* 0x0000004753477220 */ /* 0x000fe20000410000 */
        /* <DEDUP_REMOVED lines=11> */
[----:B------:R-:W-:Y:S01]  /*1030*/  @P0 SHF.L.U32 R83, R64, 0x10, RZ ;  /* 0x0000001040530819 */ /* 0x000fe200000006ff */
[--C-:B------:R-:W-:Y:S01]  /*1040*/  @P0 FADD.FTZ R91, R91, R70.reuse ;  /* 0x000000465b5b0221 */ /* 0x100fe20000010000 */
[----:B------:R-:W-:-:S03]  /*1050*/  @P0 PRMT R70, R65, 0x7632, R70 ;  /* 0x0000763241460816 */ /* 0x000fc60000000046 */
[----:B------:R-:W-:Y:S01]  /*1060*/  @P0 FADD.FTZ R88, R88, R83 ;  /* 0x0000005358580221 */ /* 0x000fe20000010000 */
[----:B------:R-:W-:Y:S02]  /*1070*/  @P0 SHF.L.U32 R83, R70, 0x10, RZ ;  /* 0x0000001046530819 */ /* 0x000fe400000006ff */
[----:B------:R-:W-:Y:S02]  /*1080*/  @P0 PRMT R70, R66, 0x7632, R70 ;  /* 0x0000763242460816 */ /* 0x000fe40000000046 */
[----:B------:R-:W-:Y:S01]  /*1090*/  @P1 F2FP.BF16.F32.PACK_AB R89, RZ, R88 ;  /* 0x00000058ff59123e */ /* 0x000fe200000010ff */
[----:B------:R-:W-:Y:S01]  /*10a0*/  @P0 FADD.FTZ R92, R92, R83 ;  /* 0x000000535c5c0221 */ /* 0x000fe20000010000 */
[----:B------:R-:W-:Y:S01]  /*10b0*/  @P0 SHF.L.U32 R70, R70, 0x10, RZ ;  /* 0x0000001046460819 */ /* 0x000fe200000006ff */
[----:B------:R-:W-:Y:S01]  /*10c0*/  @P0 IMAD.U32 R83, R66, 0x10000, RZ ;  /* 0x0001000042530824 */ /* 0x000fe200078e00ff */
[----:B------:R-:W-:-:S03]  /*10d0*/  @P1 PRMT R48, R89, 0x7610, R48 ;  /* 0x0000761059301816 */ /* 0x000fc60000000030 */
[----:B------:R-:W-:Y:S01]  /*10e0*/  @P0 FADD.FTZ R69, R69, R70 ;  /* 0x0000004645450221 */ /* 0x000fe20000010000 */
[----:B------:R-:W-:Y:S01]  /*10f0*/  @P0 SHF.L.U32 R70, R67, 0x10, RZ ;  /* 0x0000001043460819 */ /* 0x000fe200000006ff */
[----:B------:R-:W-:-:S04]  /*1100*/  @P0 FADD.FTZ R68, R68, R83 ;  /* 0x0000005344440221 */ /* 0x000fc80000010000 */
        /* <DEDUP_REMOVED lines=8> */
[----:B------:R-:W-:-:S11]  /*1190*/  @P1 PRMT R51, R93, 0x7610, R51 ;  /* 0x000076105d331816 */ /* 0x000fd60000000033 */
        /* <DEDUP_REMOVED lines=42> */
.L_x_570:
[----:B------:R-:W-:Y:S05]  /*1440*/  BSYNC B1 ;  /* 0x0000000000017941 */ /* 0x000fea0003800000 */
.L_x_569:
[----:B------:R-:W4:Y:S02]  /*1450*/  LDC.64 R68, c[0x0][0x210] ;  /* 0x00008400ff447b82 */ /* 0x000f240000000a00 */
[----:B----4-:R-:W-:-:S04]  /*1460*/  LEA R4, R68, R4, 0x2 ;  /* 0x0000000444047211 */ /* 0x010fc800078e10ff */
[----:B------:R-:W-:-:S13]  /*1470*/  ISETP.GE.AND P0, PT, R4, R69, PT ;  /* 0x000000450400720c */ /* 0x000fda0003f06270 */
[----:B------:R-:W-:Y:S05]  /*1480*/  @!P0 BRA `(.L_x_571) ;  /* 0xffffffec00a48947 */ /* 0x000fea000383ffff */
.L_x_565:
[----:B------:R-:W-:Y:S05]  /*1490*/  BSYNC B0 ;  /* 0x0000000000007941 */ /* 0x000fea0003800000 */
.L_x_564:
[----:B------:R-:W4:Y:S01]  /*14a0*/  S2R R3, SR_CgaCtaId ;  /* 0x0000000000037919 */ /* 0x000f220000008800 */
[----:B------:R-:W-:Y:S01]  /*14b0*/  MOV R0, 0x400 ;  /* 0x0000040000007802 */ /* 0x000fe20000000f00 */
[----:B------:R-:W-:Y:S05]  /*14c0*/  WARPSYNC.ALL ;  /* 0x0000000000007948 */ /* 0x000fea0003800000 */
[----:B--2---:R-:W0:Y:S01]  /*14d0*/  S2R R49, SR_TID.X ;  /* 0x0000000000317919 */ /* 0x004e220000002100 */
[----:B------:R-:W-:Y:S01]  /*14e0*/  ULDC.64 UR16, c[0x0][0x2d8] ;  /* 0x0000b60000107ab9 */ /* 0x000fe20000000a00 */
[----:B------:R-:W-:Y:S01]  /*14f0*/  ULDC.64 UR18, c[0x0][0x2d0] ;  /* 0x0000b40000127ab9 */ /* 0x000fe20000000a00 */
[----:B------:R-:W-:Y:S01]  /*1500*/  ULDC.64 UR20, c[0x0][0x2e8] ;  /* 0x0000ba0000147ab9 */ /* 0x000fe20000000a00 */
[----:B------:R-:W2:Y:S01]  /*1510*/  S2R R48, SR_CTAID.X ;  /* 0x0000000000307919 */ /* 0x000ea20000002500 */
[----:B------:R-:W-:Y:S01]  /*1520*/  ULDC.64 UR22, c[0x0][0x2e0] ;  /* 0x0000b80000167ab9 */ /* 0x000fe20000000a00 */
[----:B------:R-:W-:Y:S01]  /*1530*/  BSSY B0, `(.L_x_572) ;  /* 0x0000077000007945 */ /* 0x000fe20003800000 */
[----:B----4-:R-:W-:-:S05]  /*1540*/  LEA R0, R3, R0, 0x18 ;  /* 0x0000000003007211 */ /* 0x010fca00078ec0ff */
[C---:B0-----:R-:W-:Y:S01]  /*1550*/  IMAD R2, R49.reuse, 0x20, R0 ;  /* 0x0000002031027824 */ /* 0x041fe200078e0200 */
[----:B------:R-:W-:Y:S01]  /*1560*/  LEA R0, R49, R0, 0x2 ;  /* 0x0000000031007211 */ /* 0x000fe200078e10ff */
[----:B--2---:R-:W-:-:S03]  /*1570*/  IMAD R48, R48, R7, RZ ;  /* 0x0000000730307224 */ /* 0x004fc600078e02ff */
[----:B------:R-:W-:Y:S01]  /*1580*/  STS.128 [R2], R44 ;  /* 0x0000002c02007388 */ /* 0x000fe20000000c00 */
[----:B------:R-:W-:-:S03]  /*1590*/  IADD3 R7, R7, 0x7f, -R49 ;  /* 0x0000007f07077810 */ /* 0x000fc60007ffe831 */
[----:B------:R-:W-:Y:S01]  /*15a0*/  STS.128 [R2+0x10], R40 ;  /* 0x0000102802007388 */ /* 0x000fe20000000c00 */
[----:B------:R-:W-:Y:S01]  /*15b0*/  BAR.SYNC.DEFER_BLOCKING 0x0 ;  /* 0x0000000000007b1d */ /* 0x000fe20000010000 */
[C---:B------:R-:W-:Y:S02]  /*15c0*/  LOP3.LUT P1, RZ, R7.reuse, 0xffffff80, RZ, 0xc0, !PT ;  /* 0xffffff8007ff7812 */ /* 0x040fe4000782c0ff */
[----:B------:R-:W-:-:S03]  /*15d0*/  ISETP.GE.U32.AND P0, PT, R7, 0x100, PT ;  /* 0x000001000700780c */ /* 0x000fc60003f06070 */
[----:B------:R-:W0:Y:S04]  /*15e0*/  LDS R3, [R0] ;  /* 0x0000000000037984 */ /* 0x000e280000000800 */
[----:B------:R-:W2:Y:S04]  /*15f0*/  LDS R6, [R0+0x400] ;  /* 0x0004000000067984 */ /* 0x000ea80000000800 */
[----:B------:R-:W4:Y:S04]  /*1600*/  LDS R4, [R0+0x200] ;  /* 0x0002000000047984 */ /* 0x000f280000000800 */
[----:B------:R-:W1:Y:S04]  /*1610*/  LDS R5, [R0+0x600] ;  /* 0x0006000000057984 */ /* 0x000e680000000800 */
[----:B-----5:R-:W3:Y:S04]  /*1620*/  LDS R8, [R0+0x800] ;  /* 0x0008000000087984 */ /* 0x020ee80000000800 */
[----:B------:R-:W3:Y:S04]  /*1630*/  LDS R9, [R0+0xa00] ;  /* 0x000a000000097984 */ /* 0x000ee80000000800 */
[----:B------:R-:W3:Y:S04]  /*1640*/  LDS R10, [R0+0xc00] ;  /* 0x000c0000000a7984 */ /* 0x000ee80000000800 */
        /* <DEDUP_REMOVED lines=54> */
[----:B------:R-:W-:Y:S02]  /*19b0*/  IADD3.X R15, RZ, RZ, RZ, P2, !PT ;  /* 0x000000ffff0f7210 */ /* 0x000fe400017fe4ff */
[C---:B------:R-:W-:Y:S02]  /*19c0*/  SHF.L.U32 R8, R2.reuse, 0x2, RZ ;  /* 0x0000000202087819 */ /* 0x040fe400000006ff */
[----:B------:R-:W-:Y:S02]  /*19d0*/  SHF.L.U64.HI R15, R2, 0x2, R15 ;  /* 0x00000002020f7819 */ /* 0x000fe4000001020f */
[C---:B------:R-:W-:Y:S01]  /*19e0*/  IADD3 R14, P2, R8.reuse, UR16, RZ ;  /* 0x00000010080e7c10 */ /* 0x040fe2000ff5e0ff */
[----:B------:R-:W0:Y:S01]  /*19f0*/  LDS R36, [R0] ;  /* 0x0000000000247984 */ /* 0x000e220000000800 */
[C---:B------:R-:W-:Y:S02]  /*1a00*/  IADD3 R12, P3, R8.reuse, UR18, RZ ;  /* 0x00000012080c7c10 */ /* 0x040fe4000ff7e0ff */
[C---:B------:R-:W-:Y:S01]  /*1a10*/  IADD3 R10, P4, R8.reuse, UR20, RZ ;  /* 0x00000014080a7c10 */ /* 0x040fe2000ff9e0ff */
[----:B------:R-:W1:Y:S01]  /*1a20*/  LDS R37, [R0+0x200] ;  /* 0x0002000000257984 */ /* 0x000e620000000800 */
[----:B------:R-:W-:-:S02]  /*1a30*/  IADD3 R8, P5, R8, UR22, RZ ;  /* 0x0000001608087c10 */ /* 0x000fc4000ffbe0ff */
[C---:B------:R-:W-:Y:S01]  /*1a40*/  IADD3.X R25, R15.reuse, UR17, RZ, P2, !PT ;  /* 0x000000110f197c10 */ /* 0x040fe200097fe4ff */
[----:B------:R-:W2:Y:S01]  /*1a50*/  LDS R39, [R0+0x400] ;  /* 0x0004000000277984 */ /* 0x000ea20000000800 */
[C---:B------:R-:W-:Y:S02]  /*1a60*/  IADD3.X R23, R15.reuse, UR19, RZ, P3, !PT ;  /* 0x000000130f177c10 */ /* 0x040fe40009ffe4ff */
[C---:B------:R-:W-:Y:S01]  /*1a70*/  IADD3.X R17, R15.reuse, UR21, RZ, P4, !PT ;  /* 0x000000150f117c10 */ /* 0x040fe2000a7fe4ff */
[----:B------:R-:W3:Y:S01]  /*1a80*/  LDS R38, [R0+0x600] ;  /* 0x0006000000267984 */ /* 0x000ee20000000800 */
[----:B------:R-:W-:-:S03]  /*1a90*/  IADD3.X R15, R15, UR23, RZ, P5, !PT ;  /* 0x000000170f0f7c10 */ /* 0x000fc6000affe4ff */
[----:B------:R-:W4:Y:S04]  /*1aa0*/  LDS R41, [R0+0x800] ;  /* 0x0008000000297984 */ /* 0x000f280000000800 */
[----:B------:R-:W4:Y:S04]  /*1ab0*/  LDS R40, [R0+0xa00] ;  /* 0x000a000000287984 */ /* 0x000f280000000800 */
[----:B------:R-:W4:Y:S04]  /*1ac0*/  LDS R43, [R0+0xc00] ;  /* 0x000c0000002b7984 */ /* 0x000f280000000800 */
[----:B------:R-:W4:Y:S01]  /*1ad0*/  LDS R0, [R0+0xe00] ;  /* 0x000e000000007984 */ /* 0x000f220000000800 */
[----:B0-----:R-:W-:Y:S01]  /*1ae0*/  FADD.FTZ R36, RZ, R36 ;  /* 0x00000024ff247221 */ /* 0x001fe20000010000 */
[----:B-1----:R-:W-:-:S03]  /*1af0*/  FADD.FTZ R37, RZ, R37 ;  /* 0x00000025ff257221 */ /* 0x002fc60000010000 */
[----:B--2---:R-:W-:Y:S01]  /*1b00*/  FADD.FTZ R36, R36, R39 ;  /* 0x0000002724247221 */ /* 0x004fe20000010000 */
[----:B---3--:R-:W-:-:S03]  /*1b10*/  FADD.FTZ R37, R37, R38 ;  /* 0x0000002625257221 */ /* 0x008fc60000010000 */
[----:B----4-:R-:W-:Y:S01]  /*1b20*/  FADD.FTZ R36, R36, R41 ;  /* 0x0000002924247221 */ /* 0x010fe20000010000 */
[----:B------:R-:W-:-:S03]  /*1b30*/  FADD.FTZ R37, R37, R40 ;  /* 0x0000002825257221 */ /* 0x000fc60000010000 */
[----:B------:R-:W-:Y:S01]  /*1b40*/  FADD.FTZ R43, R36, R43 ;  /* 0x0000002b242b7221 */ /* 0x000fe20000010000 */
[----:B------:R-:W-:Y:S06]  /*1b50*/  @!P1 BRA `(.L_x_573) ;  /* 0x0000000000509947 */ /* 0x000fec0003800000 */
[----:B------:R-:W-:Y:S01]  /*1b60*/  MOV R2, R14 ;  /* 0x0000000e00027202 */ /* 0x000fe20000000f00 */
[----:B------:R-:W-:Y:S01]  /*1b70*/  IMAD.MOV.U32 R3, RZ, RZ, R25 ;  /* 0x000000ffff037224 */ /* 0x000fe200078e0019 */
[----:B------:R-:W-:Y:S02]  /*1b80*/  MOV R4, R12 ;  /* 0x0000000c00047202 */ /* 0x000fe40000000f00 */
[----:B------:R-:W-:Y:S02]  /*1b90*/  MOV R5, R23 ;  /* 0x0000001700057202 */ /* 0x000fe40000000f00 */
[----:B------:R-:W-:Y:S01]  /*1ba0*/  MOV R6, R10 ;  /* 0x0000000a00067202 */ /* 0x000fe20000000f00 */
[----:B------:R0:W-:Y:S01]  /*1bb0*/  STG.E desc[UR4][R2.64], R19 ;  /* 0x0000001302007986 */ /* 0x0001e2000c101904 */
[----:B------:R-:W-:Y:S02]  /*1bc0*/  MOV R7, R17 ;  /* 0x0000001100077202 */ /* 0x000fe40000000f00 */
[----:B------:R-:W-:Y:S01]  /*1bd0*/  IADD3 R14, P1, R14, 0x200, RZ ;  /* 0x000002000e0e7810 */ /* 0x000fe20007f3e0ff */
[----:B------:R1:W-:Y:S01]  /*1be0*/  STG.E desc[UR4][R4.64], R9 ;  /* 0x0000000904007986 */ /* 0x0003e2000c101904 */
[----:B------:R-:W-:-:S02]  /*1bf0*/  IADD3 R12, P2, R12, 0x200, RZ ;  /* 0x000002000c0c7810 */ /* 0x000fc40007f5e0ff */
[----:B------:R-:W-:Y:S01]  /*1c00*/  IADD3 R10, P3, R10, 0x200, RZ ;  /* 0x000002000a0a7810 */ /* 0x000fe20007f7e0ff */
[----:B------:R1:W-:Y:S01]  /*1c10*/  STG.E desc[UR4][R6.64], R43 ;  /* 0x0000002b06007986 */ /* 0x0003e2000c101904 */
[----:B------:R-:W-:Y:S02]  /*1c20*/  IADD3.X R25, RZ, R25, RZ, P1, !PT ;  /* 0x00000019ff197210 */ /* 0x000fe40000ffe4ff */
[----:B------:R-:W-:Y:S01]  /*1c30*/  IADD3.X R23, RZ, R23, RZ, P2, !PT ;  /* 0x00000017ff177210 */ /* 0x000fe200017fe4ff */
[----:B0-----:R-:W-:Y:S01]  /*1c40*/  IMAD.MOV.U32 R2, RZ, RZ, R8 ;  /* 0x000000ffff027224 */ /* 0x001fe200078e0008 */
[----:B------:R-:W-:Y:S02]  /*1c50*/  MOV R3, R15 ;  /* 0x0000000f00037202 */ /* 0x000fe40000000f00 */
[----:B------:R-:W-:Y:S02]  /*1c60*/  IADD3 R8, P4, R8, 0x200, RZ ;  /* 0x0000020008087810 */ /* 0x000fe40007f9e0ff */
[----:B------:R-:W-:Y:S01]  /*1c70*/  IADD3.X R17, RZ, R17, RZ, P3, !PT ;  /* 0x00000011ff117210 */ /* 0x000fe20001ffe4ff */
[----:B------:R1:W-:Y:S02]  /*1c80*/  STG.E desc[UR4][R2.64], R27 ;  /* 0x0000001b02007986 */ /* 0x0003e4000c101904 */
[----:B------:R-:W-:-:S08]  /*1c90*/  IMAD.X R15, RZ, RZ, R15, P4 ;  /* 0x000000ffff0f7224 */ /* 0x000fd000020e060f */
.L_x_573:
[----:B------:R-:W-:Y:S05]  /*1ca0*/  BSYNC B0 ;  /* 0x0000000000007941 */ /* 0x000fea0003800000 */
.L_x_572:
        /* <DEDUP_REMOVED lines=10> */
[----:B0-----:R-:W-:Y:S01]  /*1d50*/  IMAD.MOV.U32 R2, RZ, RZ, R10 ;  /* 0x000000ffff027224 */ /* 0x001fe200078e000a */
[----:B------:R-:W-:-:S05]  /*1d60*/  MOV R3, R17 ;  /* 0x0000001100037202 */ /* 0x000fca0000000f00 */
[----:B------:R-:W-:Y:S04]  /*1d70*/  STG.E desc[UR4][R2.64], R37 ;  /* 0x0000002502007986 */ /* 0x000fe8000c101904 */
[----:B------:R-:W-:Y:S01]  /*1d80*/  STG.E desc[UR4][R4.64], R21 ;  /* 0x0000001504007986 */ /* 0x000fe2000c101904 */
[----:B------:R-:W-:Y:S05]  /*1d90*/  EXIT ;  /* 0x000000000000794d */ /* 0x000fea0003800000 */
.L_x_568:
[----:B------:R-:W-:Y:S01]  /*1da0*/  HFMA2.MMA R70, -RZ, RZ, 0, 5.9604644775390625e-08 ;  /* 0x00000001ff467435 */ /* 0x000fe200000001ff */
[----:B------:R-:W-:Y:S01]  /*1db0*/  BSSY B1, `(.L_x_574) ;  /* 0x0000006000017945 */ /* 0x000fe20003800000 */
[----:B------:R-:W-:Y:S01]  /*1dc0*/  IMAD.MOV.U32 R69, RZ, RZ, 0x1f ;  /* 0x0000001fff457424 */ /* 0x000fe200078e00ff */
[----:B------:R-:W-:-:S08]  /*1dd0*/  MOV R68, 0xffffffff ;  /* 0xffffffff00447802 */ /* 0x000fd00000000f00 */
[----:B0----5:R-:W-:Y:S05]  /*1de0*/  WARPSYNC.COLLECTIVE R68, `(.L_x_575) ;  /* 0x0000000044087348 */ /* 0x021fea0003c00000 */
[----:B------:R1:W2:Y:S02]  /*1df0*/  SHFL.BFLY P0, R87, R71, R70, R69 ;  /* 0x0c00004647577389 */ /* 0x0002a40000000045 */
[----:B012--5:R-:W-:Y:S01]  /*1e00*/  ENDCOLLECTIVE ;  /* 0x000000000000791b */ /* 0x027fe20003800000 */
.L_x_575:
[----:B------:R-:W-:Y:S05]  /*1e10*/  BSYNC B1 ;  /* 0x0000000000017941 */ /* 0x000fea0003800000 */
.L_x_574:
[----:B------:R-:W-:Y:S01]  /*1e20*/  HFMA2.MMA R70, -RZ, RZ, 0, 5.9604644775390625e-08 ;  /* 0x00000001ff467435 */ /* 0x000fe200000001ff */
[----:B------:R-:W-:Y:S01]  /*1e30*/  FADD.FTZ R90, R87, R71 ;  /* 0x00000047575a7221 */ /* 0x000fe20000010000 */
[----:B------:R-:W-:Y:S01]  /*1e40*/  MOV R71, R88 ;  /* 0x0000005800477202 */ /* 0x000fe20000000f00 */
[----:B------:R-:W-:Y:S01]  /*1e50*/  IMAD.MOV.U32 R68, RZ, RZ, -0x1 ;  /* 0xffffffffff447424 */ /* 0x000fe200078e00ff */
[----:B------:R-:W-:-:S07]  /*1e60*/  MOV R69, 0x1f ;  /* 0x0000001f00457802 */ /* 0x000fce0000000f00 */
[----:B------:R-:W-:Y:S05]  /*1e70*/  WARPSYNC.COLLECTIVE R68, `(.L_x_576) ;  /* 0x0000000044087348 */ /* 0x000fea0003c00000 */
[----:B------:R0:W1:Y:S02]  /*1e80*/  SHFL.BFLY P0, R87, R71, R70, R69 ;  /* 0x0c00004647577389 */ /* 0x0000640000000045 */
[----:B01----:R-:W-:Y:S01]  /*1e90*/  ENDCOLLECTIVE ;  /* 0x000000000000791b */ /* 0x003fe20003800000 */
.L_x_576:
[----:B------:R-:W-:Y:S01]  /*1ea0*/  HFMA2.MMA R70, -RZ, RZ, 0, 1.1920928955078125e-07 ;  /* 0x00000002ff467435 */ /* 0x000fe200000001ff */
[----:B------:R-:W-:Y:S02]  /*1eb0*/  MOV R71, R90 ;  /* 0x0000005a00477202 */ /* 0x000fe40000000f00 */
[----:B------:R-:W-:-:S08]  /*1ec0*/  MOV R89, R87 ;  /* 0x0000005700597202 */ /* 0x000fd00000000f00 */
[----:B------:R-:W-:Y:S05]  /*1ed0*/  WARPSYNC.COLLECTIVE R68, `(.L_x_577) ;  /* 0x0000000044087348 */ /* 0x000fea0003c00000 */
[----:B------:R0:W1:Y:S02]  /*1ee0*/  SHFL.BFLY P0, R87, R71, R70, R69 ;  /* 0x0c00004647577389 */ /* 0x0000640000000045 */
[----:B01----:R-:W-:Y:S01]  /*1ef0*/  ENDCOLLECTIVE ;  /* 0x000000000000791b */ /* 0x003fe20003800000 */
.L_x_577:
[----:B------:R-:W-:-:S05]  /*1f00*/  FADD.FTZ R89, R89, R88 ;  /* 0x0000005859597221 */ /* 0x000fca0000010000 */
[----:B------:R-:W-:Y:S01]  /*1f10*/  MOV R71, R89 ;  /* 0x0000005900477202 */ /* 0x000fe20000000f00 */
[----:B------:R-:W-:-:S07]  /*1f20*/  FADD.FTZ R91, R90, R87 ;  /* 0x000000575a5b7221 */ /* 0x000fce0000010000 */
[----:B------:R-:W-:Y:S05]  /*1f30*/  WARPSYNC.COLLECTIVE R68, `(.L_x_578) ;  /* 0x0000000044087348 */ /* 0x000fea0003c00000 */
[----:B------:R0:W1:Y:S02]  /*1f40*/  SHFL.BFLY P0, R87, R71, R70, R69 ;  /* 0x0c00004647577389 */ /* 0x0000640000000045 */
[----:B01----:R-:W-:Y:S01]  /*1f50*/  ENDCOLLECTIVE ;  /* 0x000000000000791b */ /* 0x003fe20003800000 */
.L_x_578:
[----:B------:R-:W-:Y:S01]  /*1f60*/  HFMA2.MMA R70, -RZ, RZ, 0, 2.384185791015625e-07 ;  /* 0x00000004ff467435 */ /* 0x000fe200000001ff */
[----:B------:R-:W-:Y:S01]  /*1f70*/  IMAD.MOV.U32 R71, RZ, RZ, R91 ;  /* 0x000000ffff477224 */ /* 0x000fe200078e005b */
[----:B------:R-:W-:-:S09]  /*1f80*/  MOV R92, R87 ;  /* 0x00000057005c7202 */ /* 0x000fd20000000f00 */
[----:B------:R-:W-:Y:S05]  /*1f90*/  WARPSYNC.COLLECTIVE R68, `(.L_x_579) ;  /* 0x0000000044087348 */ /* 0x000fea0003c00000 */
[----:B------:R0:W1:Y:S02]  /*1fa0*/  SHFL.BFLY P0, R87, R71, R70, R69 ;  /* 0x0c00004647577389 */ /* 0x0000640000000045 */
[----:B01----:R-:W-:Y:S01]  /*1fb0*/  ENDCOLLECTIVE ;  /* 0x000000000000791b */ /* 0x003fe20003800000 */
.L_x_579:
[----:B------:R-:W-:-:S05]  /*1fc0*/  FADD.FTZ R92, R89, R92 ;  /* 0x0000005c595c7221 */ /* 0x000fca0000010000 */
[----:B------:R-:W-:Y:S01]  /*1fd0*/  MOV R71, R92 ;  /* 0x0000005c00477202 */ /* 0x000fe20000000f00 */
[----:B------:R-:W-:-:S07]  /*1fe0*/  FADD.FTZ R91, R91, R87 ;  /* 0x000000575b5b7221 */ /* 0x000fce0000010000 */
[----:B------:R-:W-:Y:S05]  /*1ff0*/  WARPSYNC.COLLECTIVE R68, `(.L_x_580) ;  /* 0x0000000044087348 */ /* 0x000fea0003c00000 */
[----:B------:R0:W1:Y:S02]  /*2000*/  SHFL.BFLY P0, R87, R71, R70, R69 ;  /* 0x0c00004647577389 */ /* 0x0000640000000045 */
[----:B01----:R-:W-:Y:S01]  /*2010*/  ENDCOLLECTIVE ;  /* 0x000000000000791b */ /* 0x003fe20003800000 */
.L_x_580:
[----:B------:R-:W-:Y:S01]  /*2020*/  HFMA2.MMA R70, -RZ, RZ, 0, 4.76837158203125e-07 ;  /* 0x00000008ff467435 */ /* 0x000fe200000001ff */
[----:B------:R-:W-:Y:S02]  /*2030*/  MOV R71, R91 ;  /* 0x0000005b00477202 */ /* 0x000fe40000000f00 */
[----:B------:R-:W-:-:S08]  /*2040*/  MOV R93, R87 ;  /* 0x00000057005d7202 */ /* 0x000fd00000000f00 */
[----:B------:R-:W-:Y:S05]  /*2050*/  WARPSYNC.COLLECTIVE R68, `(.L_x_581) ;  /* 0x0000000044087348 */ /* 0x000fea0003c00000 */
[----:B------:R0:W1:Y:S02]  /*2060*/  SHFL.BFLY P0, R87, R71, R70, R69 ;  /* 0x0c00004647577389 */ /* 0x0000640000000045 */
[----:B01----:R-:W-:Y:S01]  /*2070*/  ENDCOLLECTIVE ;  /* 0x000000000000791b */ /* 0x003fe20003800000 */
.L_x_581:
[----:B------:R-:W-:-:S04]  /*2080*/  FADD.FTZ R93, R92, R93 ;  /* 0x0000005d5c5d7221 */ /* 0x000fc80000010000 */
[----:B------:R-:W-:Y:S02]  /*2090*/  IMAD.MOV.U32 R71, RZ, RZ, R93 ;  /* 0x000000ffff477224 */ /* 0x000fe400078e005d */
[----:B------:R-:W-:-:S07]  /*20a0*/  FADD.FTZ R89, R91, R87 ;  /* 0x000000575b597221 */ /* 0x000fce0000010000 */
[----:B------:R-:W-:Y:S05]  /*20b0*/  WARPSYNC.COLLECTIVE R68, `(.L_x_582) ;  /* 0x0000000044087348 */ /* 0x000fea0003c00000 */
[----:B------:R0:W1:Y:S02]  /*20c0*/  SHFL.BFLY P0, R87, R71, R70, R69 ;  /* 0x0c00004647577389 */ /* 0x0000640000000045 */
[----:B01----:R-:W-:Y:S01]  /*20d0*/  ENDCOLLECTIVE ;  /* 0x000000000000791b */ /* 0x003fe20003800000 */
.L_x_582:
[----:B------:R-:W-:Y:S01]  /*20e0*/  HFMA2.MMA R70, -RZ, RZ, 0, 9.5367431640625e-07 ;  /* 0x00000010ff467435 */ /* 0x000fe200000001ff */
[----:B------:R-:W-:Y:S02]  /*20f0*/  MOV R71, R89 ;  /* 0x0000005900477202 */ /* 0x000fe40000000f00 */
[----:B------:R-:W-:-:S08]  /*2100*/  MOV R88, R87 ;  /* 0x0000005700587202 */ /* 0x000fd00000000f00 */
[----:B------:R-:W-:Y:S05]  /*2110*/  WARPSYNC.COLLECTIVE R68, `(.L_x_583) ;  /* 0x0000000044087348 */ /* 0x000fea0003c00000 */
[----:B------:R0:W1:Y:S02]  /*2120*/  SHFL.BFLY P0, R87, R71, R70, R69 ;  /* 0x0c00004647577389 */ /* 0x0000640000000045 */
[----:B01----:R-:W-:Y:S01]  /*2130*/  ENDCOLLECTIVE ;  /* 0x000000000000791b */ /* 0x003fe20003800000 */
.L_x_583:
[----:B------:R-:W-:-:S05]  /*2140*/  FADD.FTZ R88, R93, R88 ;  /* 0x000000585d587221 */ /* 0x000fca0000010000 */
[----:B------:R-:W-:Y:S02]  /*2150*/  MOV R71, R88 ;  /* 0x0000005800477202 */ /* 0x000fe40000000f00 */
[----:B------:R-:W-:-:S07]  /*2160*/  MOV R90, R87 ;  /* 0x00000057005a7202 */ /* 0x000fce0000000f00 */
[----:B------:R-:W-:Y:S05]  /*2170*/  WARPSYNC.COLLECTIVE R68, `(.L_x_584) ;  /* 0x0000000044087348 */ /* 0x000fea0003c00000 */
[----:B------:R0:W1:Y:S02]  /*2180*/  SHFL.BFLY P0, R87, R71, R70, R69 ;  /* 0x0c00004647577389 */ /* 0x0000640000000045 */
[----:B01----:R-:W-:Y:S01]  /*2190*/  ENDCOLLECTIVE ;  /* 0x000000000000791b */ /* 0x003fe20003800000 */
.L_x_584:
[----:B------:R-:W-:Y:S05]  /*21a0*/  BRA `(.L_x_585) ;  /* 0xffffffe800fc7947 */ /* 0x000fea000383ffff */
.L_x_586:
        /* <DEDUP_REMOVED lines=13> */
.L_x_2877:


//--------------------- .text._ZN10layer_norm31ln_parallel_residual_bwd_kernelINS_13Kernel_traitsIf13__nv_bfloat16S2_S2_fjLj256ELj1ELj4ELj1ELj16ENS_18Kernel_traits_baseILj256EfS2_S2_S2_fjLj128EEEEELb0ELb0ELb1EEEvNS_9BwdParamsE --------------------------
	.section	.text._ZN10layer_norm31ln_parallel_residual_bwd_kernelINS_13Kernel_traitsIf13__nv_bfloat16S2_S2_fjLj256ELj1ELj4ELj1ELj16ENS_18Kernel_traits_baseILj256EfS2_S2_S2_fjLj128EEEEELb0ELb0ELb1EEEvNS_9BwdParamsE,"ax",@progbits
	.align	128
        .global         _ZN10layer_norm31ln_parallel_residual_bwd_kernelINS_13Kernel_traitsIf13__nv_bfloat16S2_S2_fjLj256ELj1ELj4ELj1ELj16ENS_18Kernel_traits_baseILj256EfS2_S2_S2_fjLj128EEEEELb0ELb0ELb1EEEvNS_9BwdParamsE
        .type           _ZN10layer_norm31ln_parallel_residual_bwd_kernelINS_13Kernel_traitsIf13__nv_bfloat16S2_S2_fjLj256ELj1ELj4ELj1ELj16ENS_18Kernel_traits_baseILj256EfS2_S2_S2_fjLj128EEEEELb0ELb0ELb1EEEvNS_9BwdParamsE,@function
        .size           _ZN10layer_norm31ln_parallel_residual_bwd_kernelINS_13Kernel_traitsIf13__nv_bfloat16S2_S2_fjLj256ELj1ELj4ELj1ELj16ENS_18Kernel_traits_baseILj256EfS2_S2_S2_fjLj128EEEEELb0ELb0ELb1EEEvNS_9BwdParamsE,(.L_x_2878 - _ZN10layer_norm31ln_parallel_residual_bwd_kernelINS_13Kernel_traitsIf13__nv_bfloat16S2_S2_fjLj256ELj1ELj4ELj1ELj16ENS_18Kernel_traits_baseILj256EfS2_S2_S2_fjLj128EEEEELb0ELb0ELb1EEEvNS_9BwdParamsE)
        .other          _ZN10layer_norm31ln_parallel_residual_bwd_kernelINS_13Kernel_traitsIf13__nv_bfloat16S2_S2_fjLj256ELj1ELj4ELj1ELj16ENS_18Kernel_traits_baseILj256EfS2_S2_S2_fjLj128EEEEELb0ELb0ELb1EEEvNS_9BwdParamsE,@"STO_CUDA_ENTRY STV_DEFAULT"
_ZN10layer_norm31ln_parallel_residual_bwd_kernelINS_13Kernel_traitsIf13__nv_bfloat16S2_S2_fjLj256ELj1ELj4ELj1ELj16ENS_18Kernel_traits_baseILj256EfS2_S2_S2_fjLj128EEEEELb0ELb0ELb1EEEvNS_9BwdParamsE:
.text._ZN10layer_norm31ln_parallel_residual_bwd_kernelINS_13Kernel_traitsIf13__nv_bfloat16S2_S2_fjLj256ELj1ELj4ELj1ELj16ENS_18Kernel_traits_baseILj256EfS2_S2_S2_fjLj128EEEEELb0ELb0ELb1EEEvNS_9BwdParamsE:
        /* <DEDUP_REMOVED lines=33> */
.L_x_588:
[----:B------:R-:W0:Y:S01]  /*0210*/  LDC.U8 R78, c[0x0][0x2a0] ;  /* 0x0000a800ff4e7b82 */ /* 0x000e220000000000 */
[----:B------:R-:W-:Y:S01]  /*0220*/  SHF.L.U32 R0, R79, 0x5, RZ ;  /* 0x000000054f007819 */ /* 0x000fe200000006ff */
[----:B------:R-:W-:Y:S01]  /*0230*/  ULDC.64 UR6, c[0x0][0x260] ;  /* 0x0000980000067ab9 */ /* 0x000fe20000000a00 */
[----:B------:R-:W-:Y:S02]  /*0240*/  ULDC.64 UR8, c[0x0][0x268] ;  /* 0x00009a0000087ab9 */ /* 0x000fe40000000a00 */
[----:B------:R-:W-:-:S04]  /*0250*/  LOP3.LUT R0, R0, 0x3e0, RZ, 0xc0, !PT ;  /* 0x000003e000007812 */ /* 0x000fc800078ec0ff */
[C---:B------:R-:W-:Y:S02]  /*0260*/  IADD3 R6, P0, R0.reuse, UR6, RZ ;  /* 0x0000000600067c10 */ /* 0x040fe4000ff1e0ff */
[----:B------:R-:W-:Y:S02]  /*0270*/  IADD3 R8, P1, R0, UR8, RZ ;  /* 0x0000000800087c10 */ /* 0x000fe4000ff3e0ff */
[----:B------:R-:W-:Y:S01]  /*0280*/  IADD3.X R7, RZ, UR7, RZ, P0, !PT ;  /* 0x00000007ff077c10 */ /* 0x000fe200087fe4ff */
[----:B------:R-:W-:Y:S02]  /*0290*/  ULDC.64 UR6, c[0x0][0x2c8] ;  /* 0x0000b20000067ab9 */ /* 0x000fe40000000a00 */
[----:B------:R-:W-:Y:S01]  /*02a0*/  IMAD.X R9, RZ, RZ, UR9, P1 ;  /* 0x00000009ff097e24 */ /* 0x000fe200088e06ff */
[----:B------:R-:W-:Y:S01]  /*02b0*/  ISETP.NE.U32.AND P0, PT, RZ, UR6, PT ;  /* 0x00000006ff007c0c */ /* 0x000fe2000bf05070 */
[----:B------:R-:W-:Y:S01]  /*02c0*/  HFMA2.MMA R74, -RZ, RZ, 0, 0 ;  /* 0x00000000ff4a7435 */ /* 0x000fe200000001ff */
[----:B------:R-:W-:Y:S01]  /*02d0*/  BSSY B1, `(.L_x_590) ;  /* 0x0000120000017945 */ /* 0x000fe20003800000 */
[----:B------:R-:W5:Y:S01]  /*02e0*/  LDG.E.128 R20, desc[UR4][R6.64] ;  /* 0x0000000406147981 */ /* 0x000f62000c1e1d00 */
[----:B------:R-:W-:-:S02]  /*02f0*/  ISETP.NE.AND.EX P0, PT, RZ, UR7, PT, P0 ;  /* 0x00000007ff007c0c */ /* 0x000fc4000bf05300 */
[----:B------:R-:W-:Y:S02]  /*0300*/  CS2R R2, SRZ ;  /* 0x0000000000027805 */ /* 0x000fe4000001ff00 */
[----:B------:R-:W-:Y:S01]  /*0310*/  LOP3.LUT R79, R79, 0x1f, RZ, 0xc0, !PT ;  /* 0x0000001f4f4f7812 */ /* 0x000fe200078ec0ff */
[----:B------:R1:W5:Y:S01]  /*0320*/  LDG.E.128 R24, desc[UR4][R6.64+0x10] ;  /* 0x0000100406187981 */ /* 0x000362000c1e1d00 */
[----:B------:R-:W-:Y:S02]  /*0330*/  CS2R R4, SRZ ;  /* 0x0000000000047805 */ /* 0x000fe4000001ff00 */
[----:B------:R-:W-:Y:S02]  /*0340*/  CS2R R62, SRZ ;  /* 0x00000000003e7805 */ /* 0x000fe4000001ff00 */
[----:B------:R-:W-:Y:S01]  /*0350*/  CS2R R58, SRZ ;  /* 0x00000000003a7805 */ /* 0x000fe2000001ff00 */
[----:B------:R-:W5:Y:S01]  /*0360*/  LDG.E.128 R28, desc[UR4][R8.64] ;  /* 0x00000004081c7981 */ /* 0x000f62000c1e1d00 */
[----:B------:R-:W-:-:S02]  /*0370*/  CS2R R72, SRZ ;  /* 0x0000000000487805 */ /* 0x000fc4000001ff00 */
[----:B------:R-:W-:Y:S02]  /*0380*/  CS2R R66, SRZ ;  /* 0x0000000000427805 */ /* 0x000fe4000001ff00 */
[----:B------:R-:W-:Y:S01]  /*0390*/  CS2R R10, SRZ ;  /* 0x00000000000a7805 */ /* 0x000fe2000001ff00 */
[----:B------:R2:W5:Y:S01]  /*03a0*/  LDG.E.128 R32, desc[UR4][R8.64+0x10] ;  /* 0x0000100408207981 */ /* 0x000562000c1e1d00 */
[----:B------:R-:W-:Y:S02]  /*03b0*/  CS2R R12, SRZ ;  /* 0x00000000000c7805 */ /* 0x000fe4000001ff00 */
[----:B-1----:R-:W-:Y:S02]  /*03c0*/  CS2R R6, SRZ ;  /* 0x0000000000067805 */ /* 0x002fe4000001ff00 */
[----:B------:R-:W-:Y:S02]  /*03d0*/  CS2R R64, SRZ ;  /* 0x0000000000407805 */ /* 0x000fe4000001ff00 */
[----:B------:R-:W-:-:S02]  /*03e0*/  CS2R R60, SRZ ;  /* 0x00000000003c7805 */ /* 0x000fc4000001ff00 */
[----:B------:R-:W-:Y:S02]  /*03f0*/  CS2R R70, SRZ ;  /* 0x0000000000467805 */ /* 0x000fe4000001ff00 */
[----:B------:R-:W-:Y:S02]  /*0400*/  CS2R R14, SRZ ;  /* 0x00000000000e7805 */ /* 0x000fe4000001ff00 */
[----:B------:R-:W-:Y:S02]  /*0410*/  CS2R R56, SRZ ;  /* 0x0000000000387805 */ /* 0x000fe4000001ff00 */
[----:B------:R-:W-:Y:S02]  /*0420*/  MOV R77, RZ ;  /* 0x000000ff004d7202 */ /* 0x000fe40000000f00 */
[----:B0-2---:R-:W-:-:S07]  /*0430*/  CS2R R8, SRZ ;  /* 0x0000000000087805 */ /* 0x005fce000001ff00 */
.L_x_592:
[----:B------:R-:W-:Y:S01]  /*0440*/  IMAD R0, R80, UR10, RZ ;  /* 0x0000000a50007c24 */ /* 0x000fe2000f8e02ff */
[----:B------:R-:W0:Y:S04]  /*0450*/  LDC.64 R84, c[0x0][0x250] ;  /* 0x00009400ff547b82 */ /* 0x000e280000000a00 */
[----:B-1----:R-:W-:-:S04]  /*0460*/  SHF.R.S32.HI R45, RZ, 0x1f, R0 ;  /* 0x0000001fff2d7819 */ /* 0x002fc80000011400 */
[----:B------:R-:W-:Y:S01]  /*0470*/  LEA.HI R0, R45, R0, RZ, 0x3 ;  /* 0x000000002d007211 */ /* 0x000fe200078f18ff */
[----:B------:R-:W1:Y:S03]  /*0480*/  LDC.64 R48, c[0x0][0x2b8] ;  /* 0x0000ae00ff307b82 */ /* 0x000e660000000a00 */
[----:B------:R-:W-:-:S04]  /*0490*/  LEA.HI.SX32 R0, R0, R79, 0x1d ;  /* 0x0000004f00007211 */ /* 0x000fc800078feaff */
[----:B------:R-:W-:Y:S01]  /*04a0*/  SHF.R.U32.HI R75, RZ, 0x1c, R0 ;  /* 0x0000001cff4b7819 */ /* 0x000fe20000011600 */
[----:B------:R-:W2:Y:S01]  /*04b0*/  LDC.64 R44, c[0x0][0x2c0] ;  /* 0x0000b000ff2c7b82 */ /* 0x000ea20000000a00 */
[----:B------:R-:W-:-:S05]  /*04c0*/  IMAD.SHL.U32 R76, R0, 0x10, RZ ;  /* 0x00000010004c7824 */ /* 0x000fca00078e00ff */
[----:B------:R-:W-:Y:S01]  /*04d0*/  IADD3 R52, P1, R76, UR12, RZ ;  /* 0x0000000c4c347c10 */ /* 0x000fe2000ff3e0ff */
[----:B0-----:R-:W-:Y:S01]  /*04e0*/  IMAD.WIDE R84, R80, 0x4, R84 ;  /* 0x0000000450547825 */ /* 0x001fe200078e0254 */
[----:B------:R-:W0:Y:S02]  /*04f0*/  LDC.64 R82, c[0x0][0x258] ;  /* 0x00009600ff527b82 */ /* 0x000e240000000a00 */
[----:B------:R-:W-:-:S03]  /*0500*/  IADD3.X R53, R75, UR13, RZ, P1, !PT ;  /* 0x0000000d4b357c10 */ /* 0x000fc60008ffe4ff */
[----:B------:R-:W3:Y:S03]  /*0510*/  LDG.E R84, desc[UR4][R84.64] ;  /* 0x0000000454547981 */ /* 0x000ee6000c1e1900 */
        /* <DEDUP_REMOVED lines=11> */
[----:B-----5:R1:W5:Y:S01]  /*05d0*/  @P0 LDG.E.128 R16, desc[UR4][R68.64] ;  /* 0x0000000444100981 */ /* 0x020362000c1e1d00 */
[----:B------:R-:W-:Y:S01]  /*05e0*/  UMOV UR6, 0xffffffff ;  /* 0xffffffff00067882 */ /* 0x000fe20000000000 */
[----:B---3--:R-:W-:Y:S02]  /*05f0*/  FSEL R84, R84, RZ, !P1 ;  /* 0x000000ff54547208 */ /* 0x008fe40004800000 */
[C---:B------:R-:W-:Y:S02]  /*0600*/  PRMT R85, R52.reuse, 0x7632, R85 ;  /* 0x0000763234557816 */ /* 0x040fe40000000055 */
[----:B------:R-:W-:Y:S02]  /*0610*/  SHF.L.U32 R87, R52, 0x10, RZ ;  /* 0x0000001034577819 */ /* 0x000fe400000006ff */
[C---:B------:R-:W-:Y:S02]  /*0620*/  PRMT R52, R53.reuse, 0x7632, R52 ;  /* 0x0000763235347816 */ /* 0x040fe40000000034 */
[----:B------:R-:W-:-:S02]  /*0630*/  SHF.L.U32 R53, R53, 0x10, RZ ;  /* 0x0000001035357819 */ /* 0x000fc400000006ff */
[----:B0-----:R-:W-:Y:S02]  /*0640*/  PRMT R83, R54, 0x7632, R83 ;  /* 0x0000763236537816 */ /* 0x001fe40000000053 */
[C---:B------:R-:W-:Y:S01]  /*0650*/  PRMT R86, R55.reuse, 0x7632, R86 ;  /* 0x0000763237567816 */ /* 0x040fe20000000056 */
[----:B------:R-:W-:Y:S01]  /*0660*/  FADD.FTZ R82, -R84, R53 ;  /* 0x0000003554527221 */ /* 0x000fe20000010100 */
[----:B------:R-:W-:Y:S01]  /*0670*/  IMAD.U32 R53, R52, 0x10000, RZ ;  /* 0x0001000034357824 */ /* 0x000fe200078e00ff */
[----:B------:R-:W-:Y:S01]  /*0680*/  SHF.L.U32 R55, R55, 0x10, RZ ;  /* 0x0000001037377819 */ /* 0x000fe200000006ff */
[----:B------:R-:W-:Y:S01]  /*0690*/  IMAD.U32 R89, R54, 0x10000, RZ ;  /* 0x0001000036597824 */ /* 0x000fe200078e00ff */
[----:B------:R-:W-:Y:S02]  /*06a0*/  SHF.L.U32 R85, R85, 0x10, RZ ;  /* 0x0000001055557819 */ /* 0x000fe400000006ff */
[----:B------:R-:W-:Y:S01]  /*06b0*/  SHF.L.U32 R83, R83, 0x10, RZ ;  /* 0x0000001053537819 */ /* 0x000fe200000006ff */
[----:B------:R-:W-:Y:S01]  /*06c0*/  FADD.FTZ R88, -R84, R53 ;  /* 0x0000003554587221 */ /* 0x000fe20000010100 */
[----:B-1----:R-:W-:Y:S01]  /*06d0*/  SHF.L.U32 R69, R86, 0x10, RZ ;  /* 0x0000001056457819 */ /* 0x002fe200000006ff */
[----:B------:R-:W-:Y:S01]  /*06e0*/  FADD.FTZ R0, R87, -R84 ;  /* 0x8000005457007221 */ /* 0x000fe20000010000 */
[----:B--2---:R-:W-:Y:S01]  /*06f0*/  SHF.L.U32 R53, R44, 0x10, RZ ;  /* 0x000000102c357819 */ /* 0x004fe200000006ff */
[C---:B------:R-:W-:Y:S01]  /*0700*/  FADD.FTZ R54, -R84.reuse, R89 ;  /* 0x0000005954367221 */ /* 0x040fe20000010100 */
[C---:B------:R-:W-:Y:S01]  /*0710*/  FADD.FTZ R52, -R84.reuse, R55 ;  /* 0x0000003754347221 */ /* 0x040fe20000010100 */
[C---:B------:R-:W-:Y:S01]  /*0720*/  FADD.FTZ R90, -R84.reuse, R85 ;  /* 0x00000055545a7221 */ /* 0x040fe20000010100 */
[C---:B------:R-:W-:Y:S01]  /*0730*/  FADD.FTZ R86, -R84.reuse, R83 ;  /* 0x0000005354567221 */ /* 0x040fe20000010100 */
[----:B------:R-:W-:Y:S01]  /*0740*/  FADD.FTZ R84, -R84, R69 ;  /* 0x0000004554547221 */ /* 0x000fe20000010100 */
[----:B------:R-:W-:-:S02]  /*0750*/  IMAD.U32 R69, R48, 0x10000, RZ ;  /* 0x0001000030457824 */ /* 0x000fc400078e00ff */
[----:B------:R-:W-:Y:S01]  /*0760*/  FMUL.FTZ R0, R81, R0 ;  /* 0x0000000051007220 */ /* 0x000fe20000410000 */
[----:B------:R-:W-:Y:S01]  /*0770*/  FMUL.FTZ R55, R28, R53 ;  /* 0x000000351c377220 */ /* 0x000fe20000410000 */
[----:B------:R-:W-:Y:S02]  /*0780*/  FADD.FTZ R74, R69, R74 ;  /* 0x0000004a454a7221 */ /* 0x000fe40000010000 */
[-C--:B------:R-:W-:Y:S01]  /*0790*/  FFMA.FTZ R77, R0, R69.reuse, R77 ;  /* 0x00000045004d7223 */ /* 0x080fe2000001004d */
[----:B------:R-:W-:Y:S01]  /*07a0*/  FFMA.FTZ R69, R20, R69, R55 ;  /* 0x0000004514457223 */ /* 0x000fe20000010037 */
[----:B------:R-:W-:Y:S01]  /*07b0*/  SHF.L.U32 R55, R45, 0x10, RZ ;  /* 0x000000102d377819 */ /* 0x000fe200000006ff */
[----:B------:R-:W-:Y:S01]  /*07c0*/  FADD.FTZ R72, R53, R72 ;  /* 0x0000004835487221 */ /* 0x000fe20000010000 */
[----:B------:R-:W-:Y:S01]  /*07d0*/  FFMA.FTZ R73, R0, R53, R73 ;  /* 0x0000003500497223 */ /* 0x000fe20000010049 */
[----:B------:R-:W-:Y:S02]  /*07e0*/  SHF.L.U32 R53, R49, 0x10, RZ ;  /* 0x0000001031357819 */ /* 0x000fe400000006ff */
[----:B------:R-:W-:Y:S01]  /*07f0*/  FMUL.FTZ R83, R30, R55 ;  /* 0x000000371e537220 */ /* 0x000fe20000410000 */
[----:B------:R-:W-:-:S03]  /*0800*/  FMUL.FTZ R82, R81, R82 ;  /* 0x0000005251527220 */ /* 0x000fc60000410000 */
[-C--:B------:R-:W-:Y:S01]  /*0810*/  FFMA.FTZ R68, R22, R53.reuse, R83 ;  /* 0x0000003516447223 */ /* 0x080fe20000010053 */
[----:B------:R-:W-:Y:S01]  /*0820*/  SHF.L.U32 R83, R46, 0x10, RZ ;  /* 0x000000102e537819 */ /* 0x000fe200000006ff */
[----:B------:R-:W-:Y:S01]  /*0830*/  FADD.FTZ R64, R53, R64 ;  /* 0x0000004035407221 */ /* 0x000fe20000010000 */
[----:B------:R-:W-:Y:S01]  /*0840*/  FFMA.FTZ R65, R82, R53, R65 ;  /* 0x0000003552417223 */ /* 0x000fe20000010041 */
[----:B------:R-:W-:Y:S02]  /*0850*/  IMAD.U32 R53, R50, 0x10000, RZ ;  /* 0x0001000032357824 */ /* 0x000fe400078e00ff */
[----:B------:R-:W-:Y:S01]  /*0860*/  FMUL.FTZ R85, R32, R83 ;  /* 0x0000005320557220 */ /* 0x000fe20000410000 */
[----:B------:R-:W-:Y:S01]  /*0870*/  FADD.FTZ R62, R55, R62 ;  /* 0x0000003e373e7221 */ /* 0x000fe20000010000 */
[----:B------:R-:W-:Y:S01]  /*0880*/  FFMA.FTZ R63, R82, R55, R63 ;  /* 0x00000037523f7223 */ /* 0x000fe2000001003f */
[----:B------:R-:W-:Y:S01]  /*0890*/  PRMT R44, R44, 0x7632, R44 ;  /* 0x000076322c2c7816 */ /* 0x000fe2000000002c */
[----:B------:R-:W-:Y:S01]  /*08a0*/  FMUL.FTZ R55, R81, R54 ;  /* 0x0000003651377220 */ /* 0x000fe20000410000 */
[----:B------:R-:W-:Y:S01]  /*08b0*/  FFMA.FTZ R54, R24, R53, R85 ;  /* 0x0000003518367223 */ /* 0x000fe20000010055 */
[----:B------:R-:W-:-:S02]  /*08c0*/  SHF.L.U32 R85, R47, 0x10, RZ ;  /* 0x000000102f557819 */ /* 0x000fc400000006ff */
[----:B------:R-:W-:Y:S02]  /*08d0*/  PRMT R48, R48, 0x7632, R48 ;  /* 0x0000763230307816 */ /* 0x000fe40000000030 */
[----:B------:R-:W-:Y:S01]  /*08e0*/  SHF.L.U32 R92, R44, 0x10, RZ ;  /* 0x000000102c5c7819 */ /* 0x000fe200000006ff */
[----:B------:R-:W-:Y:S01]  /*08f0*/  FADD.FTZ R4, R83, R4 ;  /* 0x0000000453047221 */ /* 0x000fe20000010000 */
[----:B------:R-:W-:Y:S01]  /*0900*/  FFMA.FTZ R8, R55, R83, R8 ;  /* 0x0000005337087223 */ /* 0x000fe20000010008 */
[----:B------:R-:W-:Y:S01]  /*0910*/  FADD.FTZ R12, R53, R12 ;  /* 0x0000000c350c7221 */ /* 0x000fe20000010000 */
[----:B------:R-:W-:Y:S01]  /*0920*/  FFMA.FTZ R56, R55, R53, R56 ;  /* 0x0000003537387223 */ /* 0x000fe20000010038 */
[----:B------:R-:W-:Y:S01]  /*0930*/  SHF.L.U32 R83, R51, 0x10, RZ ;  /* 0x0000001033537819 */ /* 0x000fe200000006ff */
[C---:B------:R-:W-:Y:S01]  /*0940*/  FMUL.FTZ R53, R81.reuse, R52 ;  /* 0x0000003451357220 */ /* 0x040fe20000410000 */
[----:B------:R-:W-:Y:S01]  /*0950*/  FMUL.FTZ R87, R34, R85 ;  /* 0x0000005522577220 */ /* 0x000fe20000410000 */
[----:B------:R-:W-:Y:S01]  /*0960*/  FMUL.FTZ R44, R81, R90 ;  /* 0x0000005a512c7220 */ /* 0x000fe20000410000 */
[----:B------:R-:W-:-:S02]  /*0970*/  IMAD.U32 R48, R48, 0x10000, RZ ;  /* 0x0001000030307824 */ /* 0x000fc400078e00ff */
[----:B------:R-:W-:Y:S01]  /*0980*/  FMUL.FTZ R90, R29, R92 ;  /* 0x0000005c1d5a7220 */ /* 0x000fe20000410000 */
[----:B------:R-:W-:Y:S01]  /*0990*/  PRMT R45, R45, 0x7632, R45 ;  /* 0x000076322d2d7816 */ /* 0x000fe2000000002d */
[----:B------:R-:W-:Y:S01]  /*09a0*/  FADD.FTZ R10, R83, R10 ;  /* 0x0000000a530a7221 */ /* 0x000fe20000010000 */
[-C--:B------:R-:W-:Y:S01]  /*09b0*/  FFMA.FTZ R14, R53, R83.reuse, R14 ;  /* 0x00000053350e7223 */ /* 0x080fe2000001000e */
[----:B------:R-:W-:Y:S01]  /*09c0*/  FFMA.FTZ R52, R26, R83, R87 ;  /* 0x000000531a347223 */ /* 0x000fe20000010057 */
[-C--:B------:R-:W-:Y:S01]  /*09d0*/  FFMA.FTZ R83, R21, R48.reuse, R90 ;  /* 0x0000003015537223 */ /* 0x080fe2000001005a */
[----:B------:R-:W-:Y:S02]  /*09e0*/  PRMT R49, R49, 0x7632, R49 ;  /* 0x0000763231317816 */ /* 0x000fe40000000031 */
[----:B------:R-:W-:Y:S01]  /*09f0*/  SHF.L.U32 R90, R45, 0x10, RZ ;  /* 0x000000102d5a7819 */ /* 0x000fe200000006ff */
[----:B------:R-:W-:Y:S01]  /*0a00*/  FADD.FTZ R70, R48, R70 ;  /* 0x0000004630467221 */ /* 0x000fe20000010000 */
[----:B------:R-:W-:Y:S01]  /*0a10*/  FFMA.FTZ R71, R44, R48, R71 ;  /* 0x000000302c477223 */ /* 0x000fe20000010047 */
[----:B------:R-:W-:Y:S01]  /*0a20*/  SHF.L.U32 R49, R49, 0x10, RZ ;  /* 0x0000001031317819 */ /* 0x000fe200000006ff */
[----:B------:R-:W-:Y:S01]  /*0a30*/  FMUL.FTZ R48, R81, R88 ;  /* 0x0000005851307220 */ /* 0x000fe20000410000 */
[----:B------:R-:W-:Y:S01]  /*0a40*/  FMUL.FTZ R88, R31, R90 ;  /* 0x0000005a1f587220 */ /* 0x000fe20000410000 */
[----:B------:R-:W-:-:S02]  /*0a50*/  PRMT R46, R46, 0x7632, R46 ;  /* 0x000076322e2e7816 */ /* 0x000fc4000000002e */
[----:B------:R-:W-:Y:S01]  /*0a60*/  PRMT R50, R50, 0x7632, R50 ;  /* 0x0000763232327816 */ /* 0x000fe20000000032 */
[----:B------:R-:W-:Y:S01]  /*0a70*/  FFMA.FTZ R45, R23, R49, R88 ;  /* 0x00000031172d7223 */ /* 0x000fe20000010058 */
[----:B------:R-:W-:-:S03]  /*0a80*/  SHF.L.U32 R88, R46, 0x10, RZ ;  /* 0x000000102e587819 */ /* 0x000fc600000006ff */
[----:B------:R-:W-:Y:S02]  /*0a90*/  IMAD.U32 R46, R50, 0x10000, RZ ;  /* 0x00010000322e7824 */ /* 0x000fe400078e00ff */
[----:B------:R-:W-:Y:S01]  /*0aa0*/  FMUL.FTZ R50, R81, R86 ;  /* 0x0000005651327220 */ /* 0x000fe20000410000 */
[----:B------:R-:W-:Y:S01]  /*0ab0*/  PRMT R47, R47, 0x7632, R47 ;  /* 0x000076322f2f7816 */ /* 0x000fe2000000002f */
[-C--:B------:R-:W-:Y:S01]  /*0ac0*/  FMUL.FTZ R86, R33, R88.reuse ;  /* 0x0000005821567220 */ /* 0x080fe20000410000 */
[----:B------:R-:W-:Y:S01]  /*0ad0*/  FADD.FTZ R5, R88, R5 ;  /* 0x0000000558057221 */ /* 0x000fe20000010000 */
[----:B------:R-:W-:Y:S01]  /*0ae0*/  FFMA.FTZ R9, R50, R88, R9 ;  /* 0x0000005832097223 */ /* 0x000fe20000010009 */
[----:B------:R-:W-:Y:S02]  /*0af0*/  PRMT R51, R51, 0x7632, R51 ;  /* 0x0000763233337816 */ /* 0x000fe40000000033 */
[----:B------:R-:W-:Y:S01]  /*0b00*/  SHF.L.U32 R88, R47, 0x10, RZ ;  /* 0x000000102f587819 */ /* 0x000fe200000006ff */
[----:B------:R-:W-:Y:S01]  /*0b10*/  FADD.FTZ R13, R46, R13 ;  /* 0x0000000d2e0d7221 */ /* 0x000fe20000010000 */
[-C--:B------:R-:W-:Y:S01]  /*0b20*/  FFMA.FTZ R57, R50, R46.reuse, R57 ;  /* 0x0000002e32397223 */ /* 0x080fe20000010039 */
[----:B------:R-:W-:Y:S01]  /*0b30*/  FFMA.FTZ R46, R25, R46, R86 ;  /* 0x0000002e192e7223 */ /* 0x000fe20000010056 */
[----:B------:R-:W-:Y:S01]  /*0b40*/  FADD.FTZ R58, R90, R58 ;  /* 0x0000003a5a3a7221 */ /* 0x000fe20000010000 */
[C---:B------:R-:W-:Y:S01]  /*0b50*/  FFMA.FTZ R59, R48.reuse, R90, R59 ;  /* 0x0000005a303b7223 */ /* 0x040fe2000001003b */
[----:B------:R-:W-:Y:S01]  /*0b60*/  SHF.L.U32 R86, R51, 0x10, RZ ;  /* 0x0000001033567819 */ /* 0x000fe200000006ff */
[----:B------:R-:W-:Y:S01]  /*0b70*/  FMUL.FTZ R84, R81, R84 ;  /* 0x0000005451547220 */ /* 0x000fe20000410000 */
[----:B------:R-:W-:Y:S01]  /*0b80*/  FMUL.FTZ R90, R35, R88 ;  /* 0x00000058235a7220 */ /* 0x000fe20000410000 */
[----:B------:R-:W-:Y:S01]  /*0b90*/  FADD.FTZ R60, R49, R60 ;  /* 0x0000003c313c7221 */ /* 0x000fe20000010000 */
[----:B------:R-:W-:Y:S01]  /*0ba0*/  FFMA.FTZ R61, R48, R49, R61 ;  /* 0x00000031303d7223 */ /* 0x000fe2000001003d */
[----:B------:R-:W-:Y:S01]  /*0bb0*/  FADD.FTZ R11, R86, R11 ;  /* 0x0000000b560b7221 */ /* 0x000fe20000010000 */
[-C--:B------:R-:W-:Y:S01]  /*0bc0*/  FFMA.FTZ R15, R84, R86.reuse, R15 ;  /* 0x00000056540f7223 */ /* 0x080fe2000001000f */
        /* <DEDUP_REMOVED lines=42> */
.L_x_604:
        /* <DEDUP_REMOVED lines=12> */
[-CC-:B------:R-:W-:Y:S01]  /*0f30*/  FFMA.FTZ R53, R53, R89.reuse, R85.reuse ;  /* 0x0000005935357223 */ /* 0x180fe20000010055 */
[----:B------:R-:W-:Y:S01]  /*0f40*/  FADD.FTZ R0, R69, -R0 ;  /* 0x8000000045007221 */ /* 0x000fe20000010000 */
[-C--:B------:R-:W-:Y:S01]  /*0f50*/  FFMA.FTZ R82, R48, R89.reuse, R85 ;  /* 0x0000005930527223 */ /* 0x080fe20000010055 */
[----:B------:R-:W-:Y:S01]  /*0f60*/  FADD.FTZ R68, R68, -R49 ;  /* 0x8000003144447221 */ /* 0x000fe20000010000 */
[-C--:B------:R-:W-:Y:S01]  /*0f70*/  FFMA.FTZ R51, R50, R89.reuse, R85 ;  /* 0x0000005932337223 */ /* 0x080fe20000010055 */
[----:B------:R-:W-:Y:S01]  /*0f80*/  FADD.FTZ R48, R83, -R44 ;  /* 0x8000002c53307221 */ /* 0x000fe20000010000 */
[----:B------:R-:W-:Y:S01]  /*0f90*/  FADD.FTZ R50, R54, -R55 ;  /* 0x8000003736327221 */ /* 0x000fe20000010000 */
[----:B------:R-:W-:Y:S01]  /*0fa0*/  FADD.FTZ R86, R52, -R53 ;  /* 0x8000003534567221 */ /* 0x000fe20000010000 */
[----:B------:R-:W-:Y:S01]  /*0fb0*/  FMUL.FTZ R44, R81, R0 ;  /* 0x00000000512c7220 */ /* 0x000fe20000410000 */
[----:B------:R-:W-:Y:S01]  /*0fc0*/  FADD.FTZ R82, R45, -R82 ;  /* 0x800000522d527221 */ /* 0x000fe20000010000 */
[----:B-----5:R-:W-:Y:S01]  /*0fd0*/  @P0 PRMT R52, R16, 0x7632, R52 ;  /* 0x0000763210340816 */ /* 0x020fe20000000034 */
[----:B------:R-:W-:Y:S01]  /*0fe0*/  FMUL.FTZ R45, R81, R68 ;  /* 0x00000044512d7220 */ /* 0x000fe20000410000 */
[C---:B------:R-:W-:Y:S01]  /*0ff0*/  @P0 PRMT R54, R17.reuse, 0x7632, R54 ;  /* 0x0000763211360816 */ /* 0x040fe20000000036 */
[----:B------:R-:W-:Y:S01]  /*1000*/  FFMA.FTZ R88, R84, R89, R85 ;  /* 0x0000005954587223 */ /* 0x000fe20000010055 */
[----:B------:R-:W-:Y:S01]  /*1010*/  @P0 SHF.L.U32 R0, R17, 0x10, RZ ;  /* 0x0000001011000819 */ /* 0x000fe200000006ff */
[C---:B------:R-:W-:Y:S01]  /*1020*/  FMUL.FTZ R49, R81.reuse, R48 ;  /* 0x0000003051317220 */ /* 0x040fe20000410000 */
[----:B------:R-:W-:Y:S01]  /*1030*/  ISETP.NE.AND.EX P1, PT, RZ, UR15, PT, P1 ;  /* 0x0000000fff007c0c */ /* 0x000fe2000bf25310 */
[----:B------:R-:W-:Y:S01]  /*1040*/  FMUL.FTZ R48, R81, R82 ;  /* 0x0000005251307220 */ /* 0x000fe20000410000 */
[----:B------:R-:W-:Y:S01]  /*1050*/  @P0 SHF.L.U32 R55, R54, 0x10, RZ ;  /* 0x0000001036370819 */ /* 0x000fe200000006ff */
[----:B------:R-:W-:Y:S01]  /*1060*/  @P0 IMAD.U32 R52, R52, 0x10000, RZ ;  /* 0x0001000034340824 */ /* 0x000fe200078e00ff */
[----:B------:R-:W-:Y:S01]  /*1070*/  @P0 SHF.L.U32 R53, R16, 0x10, RZ ;  /* 0x0000001010350819 */ /* 0x000fe200000006ff */
[--C-:B------:R-:W-:Y:S01]  /*1080*/  @P0 FADD.FTZ R45, R45, R0.reuse ;  /* 0x000000002d2d0221 */ /* 0x100fe20000010000 */
[----:B------:R-:W-:Y:S01]  /*1090*/  @P0 PRMT R0, R18, 0x7632, R0 ;  /* 0x0000763212000816 */ /* 0x000fe20000000000 */
[----:B------:R-:W-:Y:S01]  /*10a0*/  FADD.FTZ R84, R46, -R51 ;  /* 0x800000332e547221 */ /* 0x000fe20000010000 */
[----:B------:R-:W-:Y:S01]  /*10b0*/  @P0 PRMT R54, R19, 0x7632, R54 ;  /* 0x0000763213360816 */ /* 0x000fe20000000036 */
[----:B------:R-:W-:Y:S01]  /*10c0*/  FADD.FTZ R88, R47, -R88 ;  /* 0x800000582f587221 */ /* 0x000fe20000010000 */
[----:B------:R-:W-:Y:S01]  /*10d0*/  @P0 FADD.FTZ R49, R49, R52 ;  /* 0x0000003431310221 */ /* 0x000fe20000010000 */
[----:B------:R-:W-:Y:S01]  /*10e0*/  @P0 FADD.FTZ R48, R48, R55 ;  /* 0x0000003730300221 */ /* 0x000fe20000010000 */
[----:B------:R-:W-:Y:S01]  /*10f0*/  FMUL.FTZ R46, R81, R50 ;  /* 0x00000032512e7220 */ /* 0x000fe20000410000 */
        /* <DEDUP_REMOVED lines=62> */
.L_x_590:
        /* <DEDUP_REMOVED lines=23> */
[----:B------:R-:W-:-:S07]  /*1650*/  MOV R7, R3 ;  /* 0x0000000300077202 */ /* 0x000fce0000000f00 */
.L_x_589:
[----:B------:R-:W-:Y:S05]  /*1660*/  BSYNC B0 ;  /* 0x0000000000007941 */ /* 0x000fea0003800000 */
.L_x_587:
[----:B------:R-:W0:Y:S01]  /*1670*/  S2R R3, SR_CgaCtaId ;  /* 0x0000000000037919 */ /* 0x000e220000008800 */
[----:B------:R-:W-:Y:S01]  /*1680*/  MOV R0, 0x400 ;  /* 0x0000040000007802 */ /* 0x000fe20000000f00 */
[----:B------:R-:W-:Y:S05]  /*1690*/  WARPSYNC.ALL ;  /* 0x0000000000007948 */ /* 0x000fea0003800000 */
[----:B-1----:R-:W1:Y:S01]  /*16a0*/  S2R R47, SR_TID.X ;  /* 0x00000000002f7919 */ /* 0x002e620000002100 */
        /* <DEDUP_REMOVED lines=110> */
.L_x_591:
[----:B------:R-:W-:Y:S01]  /*1d90*/  HFMA2.MMA R85, -RZ, RZ, 0, 1.847743988037109375e-06 ;  /* 0x0000001fff557435 */ /* 0x000fe200000001ff */
[----:B------:R-:W-:Y:S01]  /*1da0*/  BSSY B2, `(.L_x_593) ;  /* 0x0000006000027945 */ /* 0x000fe20003800000 */
[----:B------:R-:W-:Y:S01]  /*1db0*/  IMAD.MOV.U32 R86, RZ, RZ, 0x1 ;  /* 0x00000001ff567424 */ /* 0x000fe200078e00ff */
[----:B------:R-:W-:-:S08]  /*1dc0*/  MOV R88, 0xffffffff ;  /* 0xffffffff00587802 */ /* 0x000fd00000000f00 */
[----:B-----5:R-:W-:Y:S05]  /*1dd0*/  WARPSYNC.COLLECTIVE R88, `(.L_x_594) ;  /* 0x0000000058087348 */ /* 0x020fea0003c00000 */
[----:B------:R0:W1:Y:S02]  /*1de0*/  SHFL.BFLY P2, R89, R87, R86, R85 ;  /* 0x0c00005657597389 */ /* 0x0000640000040055 */
[----:B01---5:R-:W-:Y:S01]  /*1df0*/  ENDCOLLECTIVE ;  /* 0x000000000000791b */ /* 0x023fe20003800000 */
.L_x_594:
[----:B------:R-:W-:Y:S05]  /*1e00*/  BSYNC B2 ;  /* 0x0000000000027941 */ /* 0x000fea0003800000 */
.L_x_593:
[----:B------:R-:W-:Y:S01]  /*1e10*/  HFMA2.MMA R85, -RZ, RZ, 0, 1.847743988037109375e-06 ;  /* 0x0000001fff557435 */ /* 0x000fe200000001ff */
[----:B------:R-:W-:Y:S01]  /*1e20*/  FADD.FTZ R91, R87, R89 ;  /* 0x00000059575b7221 */ /* 0x000fe20000010000 */
[----:B------:R-:W-:Y:S01]  /*1e30*/  MOV R87, R49 ;  /* 0x0000003100577202 */ /* 0x000fe20000000f00 */
[----:B------:R-:W-:Y:S01]  /*1e40*/  IMAD.MOV.U32 R86, RZ, RZ, 0x1 ;  /* 0x00000001ff567424 */ /* 0x000fe200078e00ff */
[----:B------:R-:W-:-:S07]  /*1e50*/  MOV R88, 0xffffffff ;  /* 0xffffffff00587802 */ /* 0x000fce0000000f00 */
[----:B------:R-:W-:Y:S05]  /*1e60*/  WARPSYNC.COLLECTIVE R88, `(.L_x_595) ;  /* 0x0000000058087348 */ /* 0x000fea0003c00000 */
[----:B------:R0:W1:Y:S02]  /*1e70*/  SHFL.BFLY P2, R89, R87, R86, R85 ;  /* 0x0c00005657597389 */ /* 0x0000640000040055 */
[----:B01----:R-:W-:Y:S01]  /*1e80*/  ENDCOLLECTIVE ;  /* 0x000000000000791b */ /* 0x003fe20003800000 */
.L_x_595:
[----:B------:R-:W-:Y:S01]  /*1e90*/  HFMA2.MMA R86, -RZ, RZ, 0, 1.1920928955078125e-07 ;  /* 0x00000002ff567435 */ /* 0x000fe200000001ff */
[----:B------:R-:W-:Y:S01]  /*1ea0*/  IMAD.MOV.U32 R87, RZ, RZ, R91 ;  /* 0x000000ffff577224 */ /* 0x000fe200078e005b */
[----:B------:R-:W-:-:S09]  /*1eb0*/  MOV R90, R89 ;  /* 0x00000059005a7202 */ /* 0x000fd20000000f00 */
[----:B------:R-:W-:Y:S05]  /*1ec0*/  WARPSYNC.COLLECTIVE R88, `(.L_x_596) ;  /* 0x0000000058087348 */ /* 0x000fea0003c00000 */
[----:B------:R0:W1:Y:S02]  /*1ed0*/  SHFL.BFLY P2, R89, R87, R86, R85 ;  /* 0x0c00005657597389 */ /* 0x0000640000040055 */
[----:B01----:R-:W-:Y:S01]  /*1ee0*/  ENDCOLLECTIVE ;  /* 0x000000000000791b */ /* 0x003fe20003800000 */
.L_x_596:
[----:B------:R-:W-:-:S05]  /*1ef0*/  FADD.FTZ R90, R49, R90 ;  /* 0x0000005a315a7221 */ /* 0x000fca0000010000 */
[----:B------:R-:W-:Y:S01]  /*1f00*/  MOV R87, R90 ;  /* 0x0000005a00577202 */ /* 0x000fe20000000f00 */
[----:B------:R-:W-:-:S07]  /*1f10*/  FADD.FTZ R92, R91, R89 ;  /* 0x000000595b5c7221 */ /* 0x000fce0000010000 */
[----:B------:R-:W-:Y:S05]  /*1f20*/  WARPSYNC.COLLECTIVE R88, `(.L_x_597) ;  /* 0x0000000058087348 */ /* 0x000fea0003c00000 */
[----:B------:R0:W1:Y:S02]  /*1f30*/  SHFL.BFLY P2, R89, R87, R86, R85 ;  /* 0x0c00005657597389 */ /* 0x0000640000040055 */
[----:B01----:R-:W-:Y:S01]  /*1f40*/  ENDCOLLECTIVE ;  /* 0x000000000000791b */ /* 0x003fe20003800000 */
.L_x_597:
[----:B------:R-:W-:Y:S01]  /*1f50*/  HFMA2.MMA R86, -RZ, RZ, 0, 2.384185791015625e-07 ;  /* 0x00000004ff567435 */ /* 0x000fe200000001ff */
[----:B------:R-:W-:Y:S01]  /*1f60*/  IMAD.MOV.U32 R87, RZ, RZ, R92 ;  /* 0x000000ffff577224 */ /* 0x000fe200078e005c */
[----:B------:R-:W-:-:S09]  /*1f70*/  MOV R51, R89 ;  /* 0x0000005900337202 */ /* 0x000fd20000000f00 */
[----:B------:R-:W-:Y:S05]  /*1f80*/  WARPSYNC.COLLECTIVE R88, `(.L_x_598) ;  /* 0x0000000058087348 */ /* 0x000fea0003c00000 */
[----:B------:R0:W1:Y:S02]  /*1f90*/  SHFL.BFLY P2, R89, R87, R86, R85 ;  /* 0x0c00005657597389 */ /* 0x0000640000040055 */
[----:B01----:R-:W-:Y:S01]  /*1fa0*/  ENDCOLLECTIVE ;  /* 0x000000000000791b */ /* 0x003fe20003800000 */
.L_x_598:
[----:B------:R-:W-:-:S05]  /*1fb0*/  FADD.FTZ R93, R90, R51 ;  /* 0x000000335a5d7221 */ /* 0x000fca0000010000 */
[----:B------:R-:W-:Y:S01]  /*1fc0*/  MOV R87, R93 ;  /* 0x0000005d00577202 */ /* 0x000fe20000000f00 */
[----:B------:R-:W-:-:S07]  /*1fd0*/  FADD.FTZ R92, R92, R89 ;  /* 0x000000595c5c7221 */ /* 0x000fce0000010000 */
[----:B------:R-:W-:Y:S05]  /*1fe0*/  WARPSYNC.COLLECTIVE R88, `(.L_x_599) ;  /* 0x0000000058087348 */ /* 0x000fea0003c00000 */
[----:B------:R0:W1:Y:S02]  /*1ff0*/  SHFL.BFLY P2, R89, R87, R86, R85 ;  /* 0x0c00005657597389 */ /* 0x0000640000040055 */
[----:B01----:R-:W-:Y:S01]  /*2000*/  ENDCOLLECTIVE ;  /* 0x000000000000791b */ /* 0x003fe20003800000 */
.L_x_599:
[----:B------:R-:W-:Y:S01]  /*2010*/  HFMA2.MMA R86, -RZ, RZ, 0, 4.76837158203125e-07 ;  /* 0x00000008ff567435 */ /* 0x000fe200000001ff */
[----:B------:R-:W-:Y:S01]  /*2020*/  IMAD.MOV.U32 R87, RZ, RZ, R92 ;  /* 0x000000ffff577224 */ /* 0x000fe200078e005c */
[----:B------:R-:W-:-:S09]  /*2030*/  MOV R51, R89 ;  /* 0x0000005900337202 */ /* 0x000fd20000000f00 */
[----:B------:R-:W-:Y:S05]  /*2040*/  WARPSYNC.COLLECTIVE R88, `(.L_x_600) ;  /* 0x0000000058087348 */ /* 0x000fea0003c00000 */
[----:B------:R0:W1:Y:S02]  /*2050*/  SHFL.BFLY P2, R89, R87, R86, R85 ;  /* 0x0c00005657597389 */ /* 0x0000640000040055 */
[----:B01----:R-:W-:Y:S01]  /*2060*/  ENDCOLLECTIVE ;  /* 0x000000000000791b */ /* 0x003fe20003800000 */
.L_x_600:
[----:B------:R-:W-:-:S05]  /*2070*/  FADD.FTZ R93, R93, R51 ;  /* 0x000000335d5d7221 */ /* 0x000fca0000010000 */
[----:B------:R-:W-:Y:S01]  /*2080*/  MOV R87, R93 ;  /* 0x0000005d00577202 */ /* 0x000fe20000000f00 */
[----:B------:R-:W-:-:S07]  /*2090*/  FADD.FTZ R51, R92, R89 ;  /* 0x000000595c337221 */ /* 0x000fce0000010000 */
[----:B------:R-:W-:Y:S05]  /*20a0*/  WARPSYNC.COLLECTIVE R88, `(.L_x_601) ;  /* 0x0000000058087348 */ /* 0x000fea0003c00000 */
[----:B------:R0:W1:Y:S02]  /*20b0*/  SHFL.BFLY P2, R89, R87, R86, R85 ;  /* 0x0c00005657597389 */ /* 0x0000640000040055 */
[----:B01----:R-:W-:Y:S01]  /*20c0*/  ENDCOLLECTIVE ;  /* 0x000000000000791b */ /* 0x003fe20003800000 */
.L_x_601:
[----:B------:R-:W-:Y:S01]  /*20d0*/  HFMA2.MMA R86, -RZ, RZ, 0, 9.5367431640625e-07 ;  /* 0x00000010ff567435 */ /* 0x000fe200000001ff */
[----:B------:R-:W-:Y:S01]  /*20e0*/  IMAD.MOV.U32 R87, RZ, RZ, R51 ;  /* 0x000000ffff577224 */ /* 0x000fe200078e0033 */
[----:B------:R-:W-:-:S09]  /*20f0*/  MOV R49, R89 ;  /* 0x0000005900317202 */ /* 0x000fd20000000f00 */
[----:B------:R-:W-:Y:S05]  /*2100*/  WARPSYNC.COLLECTIVE R88, `(.L_x_602) ;  /* 0x0000000058087348 */ /* 0x000fea0003c00000 */
[----:B------:R0:W1:Y:S02]  /*2110*/  SHFL.BFLY P2, R89, R87, R86, R85 ;  /* 0x0c00005657597389 */ /* 0x0000640000040055 */
[----:B01----:R-:W-:Y:S01]  /*2120*/  ENDCOLLECTIVE ;  /* 0x000000000000791b */ /* 0x003fe20003800000 */
.L_x_602:
[----:B------:R-:W-:-:S05]  /*2130*/  FADD.FTZ R49, R93, R49 ;  /* 0x000000315d317221 */ /* 0x000fca0000010000 */
[----:B------:R-:W-:Y:S02]  /*2140*/  MOV R87, R49 ;  /* 0x0000003100577202 */ /* 0x000fe40000000f00 */
[----:B------:R-:W-:-:S07]  /*2150*/  MOV R90, R89 ;  /* 0x00000059005a7202 */ /* 0x000fce0000000f00 */
[----:B------:R-:W-:Y:S05]  /*2160*/  WARPSYNC.COLLECTIVE R88, `(.L_x_603) ;  /* 0x0000000058087348 */ /* 0x000fea0003c00000 */
[----:B------:R0:W1:Y:S02]  /*2170*/  SHFL.BFLY P2, R89, R87, R86, R85 ;  /* 0x0c00005657597389 */ /* 0x0000640000040055 */
[----:B01----:R-:W-:Y:S01]  /*2180*/  ENDCOLLECTIVE ;  /* 0x000000000000791b */ /* 0x003fe20003800000 */
.L_x_603:
[----:B------:R-:W-:Y:S05]  /*2190*/  BRA `(.L_x_604) ;  /* 0xffffffec00347947 */ /* 0x000fea000383ffff */
.L_x_605:
        /* <DEDUP_REMOVED lines=14> */
.L_x_2878:


//--------------------- .text._ZN10layer_norm31ln_parallel_residual_bwd_kernelINS_13Kernel_traitsIf13__nv_bfloat16S2_S2_fjLj256ELj1ELj4ELj1ELj16ENS_18Kernel_traits_baseILj256EfS2_S2_S2_fjLj128EEEEELb0ELb1ELb0EEEvNS_9BwdParamsE --------------------------
	.section	.text._ZN10layer_norm31ln_parallel_residual_bwd_kernelINS_13Kernel_traitsIf13__nv_bfloat16S2_S2_fjLj256ELj1ELj4ELj1ELj16ENS_18Kernel_traits_baseILj256EfS2_S2_S2_fjLj128EEEEELb0ELb1ELb0EEEvNS_9BwdParamsE,"ax",@progbits
	.align	128
        .global         _ZN10layer_norm31ln_parallel_residual_bwd_kernelINS_13Kernel_traitsIf13__nv_bfloat16S2_S2_fjLj256ELj1ELj4ELj1ELj16ENS_18Kernel_traits_baseILj256EfS2_S2_S2_fjLj128EEEEELb0ELb1ELb0EEEvNS_9BwdParamsE
        .type           _ZN10layer_norm31ln_parallel_residual_bwd_kernelINS_13Kernel_traitsIf13__nv_bfloat16S2_S2_fjLj256ELj1ELj4ELj1ELj16ENS_18Kernel_traits_baseILj256EfS2_S2_S2_fjLj128EEEEELb0ELb1ELb0EEEvNS_9BwdParamsE,@function
        .size           _ZN10layer_norm31ln_parallel_residual_bwd_kernelINS_13Kernel_traitsIf13__nv_bfloat16S2_S2_fjLj256ELj1ELj4ELj1ELj16ENS_18Kernel_traits_baseILj256EfS2_S2_S2_fjLj128EEEEELb0ELb1ELb0EEEvNS_9BwdParamsE,(.L_x_2879 - _ZN10layer_norm31ln_parallel_residual_bwd_kernelINS_13Kernel_traitsIf13__nv_bfloat16S2_S2_fjLj256ELj1ELj4ELj1ELj16ENS_18Kernel_traits_baseILj256EfS2_S2_S2_fjLj128EEEEELb0ELb1ELb0EEEvNS_9BwdParamsE)
        .other          _ZN10layer_norm31ln_parallel_residual_bwd_kernelINS_13Kernel_traitsIf13__nv_bfloat16S2_S2_fjLj256ELj1ELj4ELj1ELj16ENS_18Kernel_traits_baseILj256EfS2_S2_S2_fjLj128EEEEELb0ELb1ELb0EEEvNS_9BwdParamsE,@"STO_CUDA_ENTRY STV_DEFAULT"
_ZN10layer_norm31ln_parallel_residual_bwd_kernelINS_13Kernel_traitsIf13__nv_bfloat16S2_S2_fjLj256ELj1ELj4ELj1ELj16ENS_18Kernel_traits_baseILj256EfS2_S2_S2_fjLj128EEEEELb0ELb1ELb0EEEvNS_9BwdParamsE:
.text._ZN10layer_norm31ln_parallel_residual_bwd_kernelINS_13Kernel_traitsIf13__nv_bfloat16S2_S2_fjLj256ELj1ELj4ELj1ELj16ENS_18Kernel_traits_baseILj256EfS2_S2_S2_fjLj128EEEEELb0ELb1ELb0EEEvNS_9BwdParamsE:
        /* <DEDUP_REMOVED lines=21> */
[----:B------:R0:W5:Y:S04]  /*0150*/  @P2 LDG.E.128 R32, desc[UR4][R6.64] ;  /* 0x0000000406202981 */ /* 0x000168000c1e1d00 */
[----:B------:R0:W5:Y:S01]  /*0160*/  @P2 LDG.E.128 R28, desc[UR4][R6.64+0x10] ;  /* 0x00001004061c2981 */ /* 0x000162000c1e1d00 */
[----:B------:R-:W-:Y:S01]  /*0170*/  SHF.R.U32.HI R5, RZ, 0x5, R5 ;  /* 0x00000005ff057819 */ /* 0x000fe20000011605 */
[----:B------:R-:W-:Y:S01]  /*0180*/  BSSY B0, `(.L_x_606) ;  /* 0x00000fd000007945 */ /* 0x000fe20003800000 */
[----:B------:R-:W-:Y:S02]  /*0190*/  CS2R R24, SRZ ;  /* 0x0000000000187805 */ /* 0x000fe4000001ff00 */
[----:B------:R-:W-:Y:S02]  /*01a0*/  CS2R R26, SRZ ;  /* 0x00000000001a7805 */ /* 0x000fe4000001ff00 */
[----:B-1----:R-:W-:-:S02]  /*01b0*/  LEA R5, R4, R5, 0x2 ;  /* 0x0000000504057211 */ /* 0x002fc400078e10ff */
[----:B------:R-:W-:Y:S02]  /*01c0*/  CS2R R20, SRZ ;  /* 0x0000000000147805 */ /* 0x000fe4000001ff00 */
[----:B------:R-:W-:Y:S02]  /*01d0*/  CS2R R22, SRZ ;  /* 0x0000000000167805 */ /* 0x000fe4000001ff00 */
[----:B------:R-:W-:Y:S02]  /*01e0*/  CS2R R18, SRZ ;  /* 0x0000000000127805 */ /* 0x000fe4000001ff00 */
[----:B------:R-:W-:Y:S02]  /*01f0*/  ISETP.GE.AND P0, PT, R5, UR6, PT ;  /* 0x0000000605007c0c */ /* 0x000fe4000bf06270 */
[----:B------:R-:W-:Y:S02]  /*0200*/  CS2R R16, SRZ ;  /* 0x0000000000107805 */ /* 0x000fe4000001ff00 */
[----:B------:R-:W-:-:S02]  /*0210*/  CS2R R14, SRZ ;  /* 0x00000000000e7805 */ /* 0x000fc4000001ff00 */
[----:B------:R-:W-:-:S07]  /*0220*/  CS2R R12, SRZ ;  /* 0x00000000000c7805 */ /* 0x000fce000001ff00 */
[----:B0-----:R-:W-:Y:S05]  /*0230*/  @P0 BRA `(.L_x_607) ;  /* 0x0000000c00c40947 */ /* 0x001fea0003800000 */
[----:B------:R-:W0:Y:S01]  /*0240*/  LDC.U8 R4, c[0x0][0x2a0] ;  /* 0x0000a800ff047b82 */ /* 0x000e220000000000 */
[----:B------:R-:W-:-:S07]  /*0250*/  IMAD.MOV.U32 R25, RZ, RZ, RZ ;  /* 0x000000ffff197224 */ /* 0x000fce00078e00ff */
.L_x_613:
[----:B-1----:R-:W1:Y:S02]  /*0260*/  LDC.64 R44, c[0x0][0x258] ;  /* 0x00009600ff2c7b82 */ /* 0x002e640000000a00 */
[----:B-1----:R-:W-:-:S05]  /*0270*/  IMAD.WIDE R44, R5, 0x4, R44 ;  /* 0x00000004052c7825 */ /* 0x002fca00078e022c */
[----:B-----5:R1:W5:Y:S01]  /*0280*/  LDG.E R62, desc[UR4][R44.64] ;  /* 0x000000042c3e7981 */ /* 0x020362000c1e1900 */
[----:B------:R-:W-:Y:S01]  /*0290*/  MOV R0, UR20 ;  /* 0x0000001400007c02 */ /* 0x000fe20008000f00 */
[----:B------:R-:W-:Y:S01]  /*02a0*/  BSSY B1, `(.L_x_608) ;  /* 0x0000067000017945 */ /* 0x000fe20003800000 */
[----:B--2---:R-:W-:-:S03]  /*02b0*/  CS2R R64, SRZ ;  /* 0x0000000000407805 */ /* 0x004fc6000001ff00 */
[----:B------:R-:W-:-:S05]  /*02c0*/  IMAD R46, R5, R0, RZ ;  /* 0x00000000052e7224 */ /* 0x000fca00078e02ff */
[----:B------:R-:W-:-:S04]  /*02d0*/  SHF.R.S32.HI R47, RZ, 0x1f, R46 ;  /* 0x0000001fff2f7819 */ /* 0x000fc8000001142e */
[----:B------:R-:W-:-:S04]  /*02e0*/  LEA.HI R47, R47, R46, RZ, 0x3 ;  /* 0x0000002e2f2f7211 */ /* 0x000fc800078f18ff */
[----:B------:R-:W-:Y:S01]  /*02f0*/  LEA.HI.SX32 R61, R47, R2, 0x1d ;  /* 0x000000022f3d7211 */ /* 0x000fe200078feaff */
[----:B-1-3--:R-:W-:Y:S06]  /*0300*/  @!P2 BRA `(.L_x_609) ;  /* 0x000000040080a947 */ /* 0x00afec0003800000 */
        /* <DEDUP_REMOVED lines=15> */
[----:B---3--:R-:W-:Y:S02]  /*0400*/  PRMT R53, R49, 0x7632, R53 ;  /* 0x0000763231357816 */ /* 0x008fe40000000035 */
[C---:B------:R-:W-:Y:S02]  /*0410*/  PRMT R55, R50.reuse, 0x7632, R55 ;  /* 0x0000763232377816 */ /* 0x040fe40000000037 */
[----:B-1----:R-:W-:Y:S02]  /*0420*/  SHF.L.U32 R6, R53, 0x10, RZ ;  /* 0x0000001035067819 */ /* 0x002fe400000006ff */
[----:B------:R-:W-:Y:S01]  /*0430*/  PRMT R56, R51, 0x7632, R56 ;  /* 0x0000763233387816 */ /* 0x000fe20000000038 */
[----:B------:R-:W-:Y:S01]  /*0440*/  IMAD.U32 R54, R49, 0x10000, RZ ;  /* 0x0001000031367824 */ /* 0x000fe200078e00ff */
[----:B------:R-:W-:-:S02]  /*0450*/  SHF.L.U32 R50, R50, 0x10, RZ ;  /* 0x0000001032327819 */ /* 0x000fc400000006ff */
[----:B------:R-:W-:Y:S02]  /*0460*/  SHF.L.U32 R58, R51, 0x10, RZ ;  /* 0x00000010333a7819 */ /* 0x000fe400000006ff */
[----:B----4-:R-:W-:Y:S02]  /*0470*/  FSEL R59, R52, RZ, !P0 ;  /* 0x000000ff343b7208 */ /* 0x010fe40004000000 */
[C---:B------:R-:W-:Y:S02]  /*0480*/  PRMT R52, R48.reuse, 0x7632, R52 ;  /* 0x0000763230347816 */ /* 0x040fe40000000034 */
[----:B------:R-:W-:Y:S01]  /*0490*/  SHF.L.U32 R48, R48, 0x10, RZ ;  /* 0x0000001030307819 */ /* 0x000fe200000006ff */
[C---:B------:R-:W-:Y:S02]  /*04a0*/  FADD.FTZ R53, -R59.reuse, R6 ;  /* 0x000000063b357221 */ /* 0x040fe40000010100 */
[----:B------:R-:W-:Y:S02]  /*04b0*/  IMAD.U32 R52, R52, 0x10000, RZ ;  /* 0x0001000034347824 */ /* 0x000fe400078e00ff */
[----:B------:R-:W-:Y:S01]  /*04c0*/  FADD.FTZ R3, -R59, R48 ;  /* 0x000000303b037221 */ /* 0x000fe20000010100 */
[----:B------:R-:W-:Y:S01]  /*04d0*/  SHF.L.U32 R48, R55, 0x10, RZ ;  /* 0x0000001037307819 */ /* 0x000fe200000006ff */
[----:B------:R-:W-:Y:S01]  /*04e0*/  IMAD.U32 R56, R56, 0x10000, RZ ;  /* 0x0001000038387824 */ /* 0x000fe200078e00ff */
[C---:B--2---:R-:W-:Y:S01]  /*04f0*/  PRMT R6, R44.reuse, 0x7632, R6 ;  /* 0x000076322c067816 */ /* 0x044fe20000000006 */
[C---:B------:R-:W-:Y:S01]  /*0500*/  FADD.FTZ R51, -R59.reuse, R52 ;  /* 0x000000343b337221 */ /* 0x040fe20000010100 */
[----:B------:R-:W-:Y:S01]  /*0510*/  SHF.L.U32 R63, R44, 0x10, RZ ;  /* 0x000000102c3f7819 */ /* 0x000fe200000006ff */
[C---:B------:R-:W-:Y:S01]  /*0520*/  FADD.FTZ R7, -R59.reuse, R54 ;  /* 0x000000363b077221 */ /* 0x040fe20000010100 */
[C---:B------:R-:W-:Y:S01]  /*0530*/  FADD.FTZ R49, -R59.reuse, R50 ;  /* 0x000000323b317221 */ /* 0x040fe20000010100 */
[C---:B------:R-:W-:Y:S01]  /*0540*/  FADD.FTZ R55, -R59.reuse, R58 ;  /* 0x0000003a3b377221 */ /* 0x040fe20000010100 */
[----:B------:R-:W-:Y:S01]  /*0550*/  FADD.FTZ R57, -R59, R48 ;  /* 0x000000303b397221 */ /* 0x000fe20000010100 */
[----:B------:R-:W-:Y:S01]  /*0560*/  PRMT R44, R45, 0x7632, R44 ;  /* 0x000076322d2c7816 */ /* 0x000fe2000000002c */
[--C-:B------:R-:W-:Y:S01]  /*0570*/  FADD.FTZ R59, -R59, R56.reuse ;  /* 0x000000383b3b7221 */ /* 0x100fe20000010100 */
[----:B------:R-:W-:Y:S01]  /*0580*/  SHF.L.U32 R54, R6, 0x10, RZ ;  /* 0x0000001006367819 */ /* 0x000fe200000006ff */
[----:B-----5:R-:W-:Y:S01]  /*0590*/  FMUL.FTZ R52, R62, R51 ;  /* 0x000000333e347220 */ /* 0x020fe20000410000 */
[----:B------:R-:W-:Y:S01]  /*05a0*/  SHF.L.U32 R45, R45, 0x10, RZ ;  /* 0x000000102d2d7819 */ /* 0x000fe200000006ff */
[----:B------:R-:W-:Y:S01]  /*05b0*/  FMUL.FTZ R6, R32, R63 ;  /* 0x0000003f20067220 */ /* 0x000fe20000410000 */
[----:B------:R-:W-:Y:S01]  /*05c0*/  PRMT R56, R47, 0x7632, R56 ;  /* 0x000076322f387816 */ /* 0x000fe20000000038 */
[C---:B------:R-:W-:Y:S01]  /*05d0*/  FMUL.FTZ R7, R62.reuse, R7 ;  /* 0x000000073e077220 */ /* 0x040fe20000410000 */
[----:B------:R-:W-:Y:S01]  /*05e0*/  FMUL.FTZ R3, R62, R3 ;  /* 0x000000033e037220 */ /* 0x000fe20000410000 */
[----:B------:R-:W-:Y:S01]  /*05f0*/  IMAD.U32 R58, R44, 0x10000, RZ ;  /* 0x000100002c3a7824 */ /* 0x000fe200078e00ff */
[----:B------:R-:W-:Y:S01]  /*0600*/  SHF.L.U32 R44, R56, 0x10, RZ ;  /* 0x00000010382c7819 */ /* 0x000fe200000006ff */
[----:B------:R-:W-:Y:S01]  /*0610*/  FADD.FTZ R25, R25, R54 ;  /* 0x0000003619197221 */ /* 0x000fe20000010000 */
[-C--:B------:R-:W-:Y:S01]  /*0620*/  FFMA.FTZ R13, R52, R54.reuse, R13 ;  /* 0x00000036340d7223 */ /* 0x080fe2000001000d */
[----:B------:R-:W-:Y:S01]  /*0630*/  FMUL.FTZ R51, R33, R54 ;  /* 0x0000003621337220 */ /* 0x000fe20000410000 */
[----:B------:R-:W-:Y:S01]  /*0640*/  FADD.FTZ R26, R26, R45 ;  /* 0x0000002d1a1a7221 */ /* 0x000fe20000010000 */
[-C--:B------:R-:W-:Y:S01]  /*0650*/  FFMA.FTZ R14, R7, R45.reuse, R14 ;  /* 0x0000002d070e7223 */ /* 0x080fe2000001000e */
[----:B------:R-:W-:Y:S01]  /*0660*/  FMUL.FTZ R48, R34, R45 ;  /* 0x0000002d22307220 */ /* 0x000fe20000410000 */
[----:B------:R-:W-:Y:S01]  /*0670*/  FADD.FTZ R56, RZ, R6 ;  /* 0x00000006ff387221 */ /* 0x000fe20000010000 */
[----:B------:R-:W-:Y:S01]  /*0680*/  FMUL.FTZ R54, R62, R53 ;  /* 0x000000353e367220 */ /* 0x000fe20000410000 */
[C---:B------:R-:W-:Y:S01]  /*0690*/  FFMA.FTZ R45, R3.reuse, R6, RZ ;  /* 0x00000006032d7223 */ /* 0x040fe200000100ff */
[----:B------:R-:W-:Y:S01]  /*06a0*/  FADD.FTZ R24, R24, R63 ;  /* 0x0000003f18187221 */ /* 0x000fe20000010000 */
[----:B------:R-:W-:Y:S01]  /*06b0*/  FFMA.FTZ R12, R3, R63, R12 ;  /* 0x0000003f030c7223 */ /* 0x000fe2000001000c */
[----:B------:R-:W-:Y:S01]  /*06c0*/  FADD.FTZ R27, R27, R58 ;  /* 0x0000003a1b1b7221 */ /* 0x000fe20000010000 */
[----:B------:R-:W-:Y:S01]  /*06d0*/  FADD.FTZ R63, R56, R51 ;  /* 0x00000033383f7221 */ /* 0x000fe20000010000 */
[-C--:B------:R-:W-:Y:S01]  /*06e0*/  FFMA.FTZ R15, R54, R58.reuse, R15 ;  /* 0x0000003a360f7223 */ /* 0x080fe2000001000f */
[----:B------:R-:W-:Y:S01]  /*06f0*/  FMUL.FTZ R53, R35, R58 ;  /* 0x0000003a23357220 */ /* 0x000fe20000410000 */
[----:B------:R-:W-:Y:S01]  /*0700*/  FFMA.FTZ R58, R52, R51, R45 ;  /* 0x00000033343a7223 */ /* 0x000fe2000001002d */
[C---:B------:R-:W-:Y:S01]  /*0710*/  PRMT R50, R46.reuse, 0x7632, R50 ;  /* 0x000076322e327816 */ /* 0x040fe20000000032 */
[----:B------:R-:W-:-:S02]  /*0720*/  IMAD.U32 R65, R46, 0x10000, RZ ;  /* 0x000100002e417824 */ /* 0x000fc400078e00ff */
[----:B------:R-:W-:Y:S01]  /*0730*/  FADD.FTZ R60, R63, R48 ;  /* 0x000000303f3c7221 */ /* 0x000fe20000010000 */
[----:B------:R-:W-:Y:S01]  /*0740*/  FFMA.FTZ R45, R7, R48, R58 ;  /* 0x00000030072d7223 */ /* 0x000fe2000001003a */
[----:B------:R-:W-:Y:S01]  /*0750*/  SHF.L.U32 R46, R50, 0x10, RZ ;  /* 0x00000010322e7819 */ /* 0x000fe200000006ff */
[----:B------:R-:W-:Y:S01]  /*0760*/  FMUL.FTZ R56, R62, R57 ;  /* 0x000000393e387220 */ /* 0x000fe20000410000 */
[----:B------:R-:W-:Y:S01]  /*0770*/  FMUL.FTZ R50, R28, R65 ;  /* 0x000000411c327220 */ /* 0x000fe20000410000 */
[----:B------:R-:W-:Y:S01]  /*0780*/  FADD.FTZ R63, R60, R53 ;  /* 0x000000353c3f7221 */ /* 0x000fe20000010000 */
[----:B------:R-:W-:Y:S01]  /*0790*/  FMUL.FTZ R49, R62, R49 ;  /* 0x000000313e317220 */ /* 0x000fe20000410000 */
        /* <DEDUP_REMOVED lines=23> */
.L_x_609:
[----:B------:R-:W-:Y:S05]  /*0910*/  BSYNC B1 ;  /* 0x0000000000017941 */ /* 0x000fea0003800000 */
.L_x_608:
        /* <DEDUP_REMOVED lines=20> */
.L_x_625:
        /* <DEDUP_REMOVED lines=14> */
[-CC-:B-1----:R-:W-:Y:S01]  /*0b40*/  FFMA.FTZ R66, R52, R44.reuse, R47.reuse ;  /* 0x0000002c34427223 */ /* 0x182fe2000001002f */
        /* <DEDUP_REMOVED lines=9> */
[--C-:B------:R-:W-:Y:S01]  /*0be0*/  FADD.FTZ R45, R59, -R44.reuse ;  /* 0x8000002c3b2d7221 */ /* 0x100fe20000010000 */
[----:B-----5:R-:W-:Y:S01]  /*0bf0*/  FMUL.FTZ R64, R62, R64 ;  /* 0x000000403e407220 */ /* 0x020fe20000410000 */
[----:B------:R-:W-:Y:S01]  /*0c00*/  @P0 PRMT R44, R8, 0x7632, R44 ;  /* 0x00007632082c0816 */ /* 0x000fe2000000002c */
[C---:B------:R-:W-:Y:S01]  /*0c10*/  FMUL.FTZ R47, R62.reuse, R47 ;  /* 0x0000002f3e2f7220 */ /* 0x040fe20000410000 */
[C---:B------:R-:W-:Y:S01]  /*0c20*/  FMUL.FTZ R67, R62.reuse, R67 ;  /* 0x000000433e437220 */ /* 0x040fe20000410000 */
[----:B------:R-:W-:Y:S01]  /*0c30*/  FMUL.FTZ R66, R62, R45 ;  /* 0x0000002d3e427220 */ /* 0x000fe20000410000 */
[----:B------:R-:W-:Y:S01]  /*0c40*/  @P0 SHF.L.U32 R44, R44, 0x10, RZ ;  /* 0x000000102c2c0819 */ /* 0x000fe200000006ff */
[----:B------:R-:W-:-:S02]  /*0c50*/  @P0 IMAD.U32 R45, R8, 0x10000, RZ ;  /* 0x00010000082d0824 */ /* 0x000fc400078e00ff */
[----:B------:R-:W-:Y:S01]  /*0c60*/  FADD.FTZ R65, R57, -R46 ;  /* 0x8000002e39417221 */ /* 0x000fe20000010000 */
[----:B------:R-:W-:Y:S01]  /*0c70*/  FADD.FTZ R68, R53, -R68 ;  /* 0x8000004435447221 */ /* 0x000fe20000010000 */
[----:B------:R-:W-:Y:S01]  /*0c80*/  FADD.FTZ R63, R50, -R63 ;  /* 0x8000003f323f7221 */ /* 0x000fe20000010000 */
[----:B------:R-:W-:Y:S01]  /*0c90*/  @P0 FADD.FTZ R47, R47, R44 ;  /* 0x0000002c2f2f0221 */ /* 0x000fe20000010000 */
[----:B------:R-:W-:Y:S01]  /*0ca0*/  @P0 SHF.L.U32 R44, R9, 0x10, RZ ;  /* 0x00000010092c0819 */ /* 0x000fe200000006ff */
[----:B------:R-:W-:Y:S01]  /*0cb0*/  @P0 FADD.FTZ R64, R64, R45 ;  /* 0x0000002d40400221 */ /* 0x000fe20000010000 */
[----:B------:R-:W-:Y:S01]  /*0cc0*/  FMUL.FTZ R65, R62, R65 ;  /* 0x000000413e417220 */ /* 0x000fe20000410000 */
[----:B------:R-:W-:Y:S01]  /*0cd0*/  FADD.FTZ R69, R58, -R69 ;  /* 0x800000453a457221 */ /* 0x000fe20000010000 */
[C---:B------:R-:W-:Y:S01]  /*0ce0*/  FMUL.FTZ R68, R62.reuse, R68 ;  /* 0x000000443e447220 */ /* 0x040fe20000410000 */
[--C-:B------:R-:W-:Y:S01]  /*0cf0*/  @P0 FADD.FTZ R67, R67, R44.reuse ;  /* 0x0000002c43430221 */ /* 0x100fe20000010000 */
[----:B------:R-:W-:Y:S01]  /*0d00*/  @P0 PRMT R44, R9, 0x7632, R44 ;  /* 0x00007632092c0816 */ /* 0x000fe2000000002c */
[C---:B------:R-:W-:Y:S01]  /*0d10*/  FMUL.FTZ R46, R62.reuse, R63 ;  /* 0x0000003f3e2e7220 */ /* 0x040fe20000410000 */
[----:B------:R-:W-:-:S03]  /*0d20*/  FMUL.FTZ R63, R62, R69 ;  /* 0x000000453e3f7220 */ /* 0x000fc60000410000 */
        /* <DEDUP_REMOVED lines=15> */
[----:B------:R-:W-:Y:S02]  /*0e20*/  ISETP.NE.AND.EX P0, PT, RZ, UR15, PT, P0 ;  /* 0x0000000fff007c0c */ /* 0x000fe4000bf05300 */
[----:B------:R-:W-:-:S11]  /*0e30*/  @P1 F2FP.BF16.F32.PACK_AB R45, RZ, R68 ;  /* 0x00000044ff2d123e */ /* 0x000fd600000010ff */
[-C--:B------:R-:W-:Y:S02]  /*0e40*/  @P0 F2FP.BF16.F32.PACK_AB R44, RZ, R46.reuse ;  /* 0x0000002eff2c023e */ /* 0x080fe400000010ff */
[----:B------:R-:W-:Y:S02]  /*0e50*/  F2FP.BF16.F32.PACK_AB R46, R65, R46 ;  /* 0x0000002e412e723e */ /* 0x000fe400000010ff */
[----:B------:R-:W-:Y:S02]  /*0e60*/  @P0 PRMT R42, R44, 0x7610, R42 ;  /* 0x000076102c2a0816 */ /* 0x000fe4000000002a */
[----:B------:R-:W-:Y:S02]  /*0e70*/  @P1 F2FP.BF16.F32.PACK_AB R44, RZ, R65 ;  /* 0x00000041ff2c123e */ /* 0x000fe400000010ff */
[----:B------:R-:W-:Y:S02]  /*0e80*/  @P0 F2FP.BF16.F32.PACK_AB R69, RZ, R63 ;  /* 0x0000003fff45023e */ /* 0x000fe400000010ff */
[----:B------:R-:W-:-:S02]  /*0e90*/  @P1 PRMT R38, R38, 0x5410, R44 ;  /* 0x0000541026261816 */ /* 0x000fc4000000002c */
[----:B------:R-:W-:Y:S02]  /*0ea0*/  @P0 F2FP.BF16.F32.PACK_AB R44, RZ, R65 ;  /* 0x00000041ff2c023e */ /* 0x000fe400000010ff */
[----:B------:R-:W-:Y:S02]  /*0eb0*/  @P0 F2FP.BF16.F32.PACK_AB R65, RZ, R64 ;  /* 0x00000040ff41023e */ /* 0x000fe400000010ff */
[----:B------:R-:W-:Y:S02]  /*0ec0*/  @P0 PRMT R42, R42, 0x5410, R44 ;  /* 0x000054102a2a0816 */ /* 0x000fe4000000002c */
[----:B------:R-:W-:Y:S02]  /*0ed0*/  @P1 F2FP.BF16.F32.PACK_AB R44, RZ, R67 ;  /* 0x00000043ff2c123e */ /* 0x000fe400000010ff */
[----:B------:R-:W-:Y:S02]  /*0ee0*/  @P0 PRMT R40, R65, 0x7610, R40 ;  /* 0x0000761041280816 */ /* 0x000fe40000000028 */
[----:B------:R-:W-:-:S02]  /*0ef0*/  @P1 PRMT R37, R44, 0x7610, R37 ;  /* 0x000076102c251816 */ /* 0x000fc40000000025 */
[----:B------:R-:W-:Y:S02]  /*0f00*/  @P0 F2FP.BF16.F32.PACK_AB R44, RZ, R67 ;  /* 0x00000043ff2c023e */ /* 0x000fe400000010ff */
[----:B------:R-:W-:Y:S02]  /*0f10*/  @P1 PRMT R37, R37, 0x5410, R45 ;  /* 0x0000541025251816 */ /* 0x000fe4000000002d */
[----:B------:R-:W-:Y:S02]  /*0f20*/  @P0 PRMT R41, R44, 0x7610, R41 ;  /* 0x000076102c290816 */ /* 0x000fe40000000029 */
[----:B------:R-:W-:Y:S02]  /*0f30*/  @P1 F2FP.BF16.F32.PACK_AB R44, RZ, R64 ;  /* 0x00000040ff2c123e */ /* 0x000fe400000010ff */
[----:B------:R-:W-:Y:S02]  /*0f40*/  @P0 F2FP.BF16.F32.PACK_AB R62, RZ, R68 ;  /* 0x00000044ff3e023e */ /* 0x000fe400000010ff */
[----:B------:R-:W-:-:S02]  /*0f50*/  @P1 PRMT R36, R44, 0x7610, R36 ;  /* 0x000076102c241816 */ /* 0x000fc40000000024 */
[----:B------:R-:W-:Y:S02]  /*0f60*/  @P1 F2FP.BF16.F32.PACK_AB R44, RZ, R47 ;  /* 0x0000002fff2c123e */ /* 0x000fe400000010ff */
[----:B------:R-:W-:Y:S02]  /*0f70*/  @P0 PRMT R43, R69, 0x7610, R43 ;  /* 0x00007610452b0816 */ /* 0x000fe4000000002b */
[----:B------:R-:W-:Y:S02]  /*0f80*/  @P1 PRMT R36, R36, 0x5410, R44 ;  /* 0x0000541024241816 */ /* 0x000fe4000000002c */
[----:B------:R-:W-:Y:S02]  /*0f90*/  @P1 F2FP.BF16.F32.PACK_AB R44, RZ, R63 ;  /* 0x0000003fff2c123e */ /* 0x000fe400000010ff */
[----:B------:R-:W-:Y:S02]  /*0fa0*/  @P0 PRMT R41, R41, 0x5410, R62 ;  /* 0x0000541029290816 */ /* 0x000fe4000000003e */
[----:B------:R-:W-:-:S02]  /*0fb0*/  @P1 PRMT R39, R44, 0x7610, R39 ;  /* 0x000076102c271816 */ /* 0x000fc40000000027 */
        /* <DEDUP_REMOVED lines=20> */
.L_x_612:
[----:B------:R-:W-:Y:S05]  /*1100*/  BSYNC B1 ;  /* 0x0000000000017941 */ /* 0x000fea0003800000 */
.L_x_611:
[----:B------:R-:W4:Y:S02]  /*1110*/  LDC.64 R44, c[0x0][0x210] ;  /* 0x00008400ff2c7b82 */ /* 0x000f240000000a00 */
[----:B----4-:R-:W-:-:S04]  /*1120*/  LEA R5, R44, R5, 0x2 ;  /* 0x000000052c057211 */ /* 0x010fc800078e10ff */
[----:B------:R-:W-:-:S13]  /*1130*/  ISETP.GE.AND P0, PT, R5, R45, PT ;  /* 0x0000002d0500720c */ /* 0x000fda0003f06270 */
[----:B------:R-:W-:Y:S05]  /*1140*/  @!P0 BRA `(.L_x_613) ;  /* 0xfffffff000448947 */ /* 0x000fea000383ffff */
.L_x_607:
[----:B------:R-:W-:Y:S05]  /*1150*/  BSYNC B0 ;  /* 0x0000000000007941 */ /* 0x000fea0003800000 */
.L_x_606:
[----:B------:R-:W4:Y:S01]  /*1160*/  S2R R3, SR_CgaCtaId ;  /* 0x0000000000037919 */ /* 0x000f220000008800 */
[----:B------:R-:W-:Y:S01]  /*1170*/  MOV R2, 0x400 ;  /* 0x0000040000027802 */ /* 0x000fe20000000f00 */
[----:B------:R-:W-:Y:S05]  /*1180*/  WARPSYNC.ALL ;  /* 0x0000000000007948 */ /* 0x000fea0003800000 */
[----:B-----5:R-:W0:Y:S01]  /*1190*/  S2R R35, SR_TID.X ;  /* 0x0000000000237919 */ /* 0x020e220000002100 */
[----:B------:R-:W-:Y:S01]  /*11a0*/  ULDC.64 UR16, c[0x0][0x2d8] ;  /* 0x0000b60000107ab9 */ /* 0x000fe20000000a00 */
[----:B------:R-:W-:Y:S01]  /*11b0*/  ULDC.64 UR18, c[0x0][0x2d0] ;  /* 0x0000b40000127ab9 */ /* 0x000fe20000000a00 */
[----:B------:R-:W1:Y:S01]  /*11c0*/  S2R R33, SR_CTAID.X ;  /* 0x0000000000217919 */ /* 0x000e620000002500 */
[----:B----4-:R-:W-:-:S05]  /*11d0*/  LEA R2, R3, R2, 0x18 ;  /* 0x0000000203027211 */ /* 0x010fca00078ec0ff */
[C---:B0-----:R-:W-:Y:S01]  /*11e0*/  IMAD R3, R35.reuse, 0x20, R2 ;  /* 0x0000002023037824 */ /* 0x041fe200078e0202 */
[----:B------:R-:W-:-:S04]  /*11f0*/  LEA R2, R35, R2, 0x2 ;  /* 0x0000000223027211 */ /* 0x000fc800078e10ff */
        /* <DEDUP_REMOVED lines=13> */
[----:B------:R-:W3:Y:S04]  /*12d0*/  LDS R11, [R2+0xc00] ;  /* 0x000c0000020b7984 */ /* 0x000ee80000000800 */
        /* <DEDUP_REMOVED lines=16> */
[----:B------:R-:W-:Y:S01]  /*13e0*/  IMAD.SHL.U32 R0, R3, 0x4, RZ ;  /* 0x0000000403007824 */ /* 0x000fe200078e00ff */
[----:B------:R-:W0:Y:S04]  /*13f0*/  LDS R10, [R2] ;  /* 0x00000000020a7984 */ /* 0x000e280000000800 */
[C---:B------:R-:W-:Y:S01]  /*1400*/  IADD3 R6, P2, R0.reuse, UR16, RZ ;  /* 0x0000001000067c10 */ /* 0x040fe2000ff5e0ff */
[----:B------:R-:W1:Y:S01]  /*1410*/  LDS R23, [R2+0x400] ;  /* 0x0004000002177984 */ /* 0x000e620000000800 */
[----:B------:R-:W-:Y:S02]  /*1420*/  IADD3 R0, P3, R0, UR18, RZ ;  /* 0x0000001200007c10 */ /* 0x000fe4000ff7e0ff */
[C---:B------:R-:W-:Y:S01]  /*1430*/  IADD3.X R9, R7.reuse, UR17, RZ, P2, !PT ;  /* 0x0000001107097c10 */ /* 0x040fe200097fe4ff */
[----:B------:R-:W2:Y:S01]  /*1440*/  LDS R27, [R2+0x800] ;  /* 0x00080000021b7984 */ /* 0x000ea20000000800 */
[----:B------:R-:W-:-:S02]  /*1450*/  IADD3.X R7, R7, UR19, RZ, P3, !PT ;  /* 0x0000001307077c10 */ /* 0x000fc40009ffe4ff */
[----:B------:R-:W-:Y:S01]  /*1460*/  @P1 MOV R3, R9 ;  /* 0x0000000900031202 */ /* 0x000fe20000000f00 */
[----:B------:R-:W3:Y:S01]  /*1470*/  LDS R20, [R2+0x200] ;  /* 0x0002000002147984 */ /* 0x000ee20000000800 */
[----:B------:R-:W-:Y:S01]  /*1480*/  @P1 MOV R4, R0 ;  /* 0x0000000000041202 */ /* 0x000fe20000000f00 */
[----:B------:R-:W-:Y:S01]  /*1490*/  @P1 IMAD.MOV.U32 R5, RZ, RZ, R7 ;  /* 0x000000ffff051224 */ /* 0x000fe200078e0007 */
[----:B------:R-:W-:Y:S01]  /*14a0*/  @P1 IADD3 R0, P3, R0, 0x200, RZ ;  /* 0x0000020000001810 */ /* 0x000fe20007f7e0ff */
[----:B------:R-:W4:Y:S03]  /*14b0*/  LDS R31, [R2+0xc00] ;  /* 0x000c0000021f7984 */ /* 0x000f260000000800 */
[----:B------:R-:W-:Y:S01]  /*14c0*/  @P1 IADD3.X R7, RZ, R7, RZ, P3, !PT ;  /* 0x00000007ff071210 */ /* 0x000fe20001ffe4ff */
[----:B------:R-:W4:Y:S04]  /*14d0*/  LDS R25, [R2+0x600] ;  /* 0x0006000002197984 */ /* 0x000f280000000800 */
[----:B------:R-:W4:Y:S04]  /*14e0*/  LDS R29, [R2+0xa00] ;  /* 0x000a0000021d7984 */ /* 0x000f280000000800 */
[----:B------:R0:W4:Y:S02]  /*14f0*/  LDS R13, [R2+0xe00] ;  /* 0x000e0000020d7984 */ /* 0x0001240000000800 */
[----:B0-----:R-:W-:-:S02]  /*1500*/  @P1 MOV R2, R6 ;  /* 0x0000000600021202 */ /* 0x001fc40000000f00 */
[----:B------:R-:W-:Y:S01]  /*1510*/  @P1 IADD3 R6, P2, R6, 0x200, RZ ;  /* 0x0000020006061810 */ /* 0x000fe20007f5e0ff */
[----:B------:R-:W-:-:S03]  /*1520*/  FADD.FTZ R10, RZ, R10 ;  /* 0x0000000aff0a7221 */ /* 0x000fc60000010000 */
[----:B------:R-:W-:Y:S01]  /*1530*/  @P1 IADD3.X R9, RZ, R9, RZ, P2, !PT ;  /* 0x00000009ff091210 */ /* 0x000fe200017fe4ff */
[----:B-1----:R-:W-:-:S04]  /*1540*/  FADD.FTZ R10, R10, R23 ;  /* 0x000000170a0a7221 */ /* 0x002fc80000010000 */
[----:B--2---:R-:W-:Y:S01]  /*1550*/  FADD.FTZ R10, R10, R27 ;  /* 0x0000001b0a0a7221 */ /* 0x004fe20000010000 */
[----:B---3--:R-:W-:-:S03]  /*1560*/  FADD.FTZ R20, RZ, R20 ;  /* 0x00000014ff147221 */ /* 0x008fc60000010000 */
[----:B----4-:R-:W-:Y:S01]  /*1570*/  FADD.FTZ R31, R10, R31 ;  /* 0x0000001f0a1f7221 */ /* 0x010fe20000010000 */
[----:B------:R-:W-:-:S04]  /*1580*/  FADD.FTZ R20, R20, R25 ;  /* 0x0000001914147221 */ /* 0x000fc80000010000 */
[----:B------:R0:W-:Y:S01]  /*1590*/  @P1 STG.E desc[UR4][R2.64], R31 ;  /* 0x0000001f02001986 */ /* 0x0001e2000c101904 */
[----:B------:R-:W-:-:S03]  /*15a0*/  FADD.FTZ R20, R20, R29 ;  /* 0x0000001d14147221 */ /* 0x000fc60000010000 */
[----:B------:R1:W-:Y:S01]  /*15b0*/  @P1 STG.E desc[UR4][R4.64], R11 ;  /* 0x0000000b04001986 */ /* 0x0003e2000c101904 */
[----:B------:R-:W-:Y:S01]  /*15c0*/  FADD.FTZ R13, R20, R13 ;  /* 0x0000000d140d7221 */ /* 0x000fe20000010000 */
[----:B0-----:R-:W-:Y:S01]  /*15d0*/  MOV R2, R6 ;  /* 0x0000000600027202 */ /* 0x001fe20000000f00 */
[----:B------:R-:W-:Y:S01]  /*15e0*/  IMAD.MOV.U32 R3, RZ, RZ, R9 ;  /* 0x000000ffff037224 */ /* 0x000fe200078e0009 */
[----:B-1----:R-:W-:Y:S02]  /*15f0*/  MOV R4, R0 ;  /* 0x0000000000047202 */ /* 0x002fe40000000f00 */
[----:B------:R-:W-:Y:S01]  /*1600*/  MOV R5, R7 ;  /* 0x0000000700057202 */ /* 0x000fe20000000f00 */
[----:B------:R-:W-:Y:S06]  /*1610*/  @!P0 EXIT ;  /* 0x000000000000894d */ /* 0x000fec0003800000 */
[----:B------:R-:W-:Y:S04]  /*1620*/  STG.E desc[UR4][R2.64], R13 ;  /* 0x0000000d02007986 */ /* 0x000fe8000c101904 */
[----:B------:R-:W-:Y:S01]  /*1630*/  STG.E desc[UR4][R4.64], R21 ;  /* 0x0000001504007986 */ /* 0x000fe2000c101904 */
[----:B------:R-:W-:Y:S05]  /*1640*/  EXIT ;  /* 0x000000000000794d */ /* 0x000fea0003800000 */
.L_x_610:
        /* <DEDUP_REMOVED lines=8> */
.L_x_615:
[----:B------:R-:W-:Y:S05]  /*16d0*/  BSYNC B1 ;  /* 0x0000000000017941 */ /* 0x000fea0003800000 */
.L_x_614:
        /* <DEDUP_REMOVED lines=8> */
.L_x_616:
[----:B------:R-:W-:Y:S01]  /*1760*/  HFMA2.MMA R46, -RZ, RZ, 0, 1.1920928955078125e-07 ;  /* 0x00000002ff2e7435 */ /* 0x000fe200000001ff */
[----:B------:R-:W-:Y:S01]  /*1770*/  IMAD.MOV.U32 R47, RZ, RZ, R67 ;  /* 0x000000ffff2f7224 */ /* 0x000fe200078e0043 */
[----:B------:R-:W-:-:S09]  /*1780*/  MOV R66, R63 ;  /* 0x0000003f00427202 */ /* 0x000fd20000000f00 */
[----:B------:R-:W-:Y:S05]  /*1790*/  WARPSYNC.COLLECTIVE R44, `(.L_x_617) ;  /* 0x000000002c087348 */ /* 0x000fea0003c00000 */
[----:B------:R0:W1:Y:S02]  /*17a0*/  SHFL.BFLY P0, R63, R47, R46, R45 ;  /* 0x0c00002e2f3f7389 */ /* 0x000064000000002d */
[----:B01----:R-:W-:Y:S01]  /*17b0*/  ENDCOLLECTIVE ;  /* 0x000000000000791b */ /* 0x003fe20003800000 */
.L_x_617:
[----:B------:R-:W-:-:S05]  /*17c0*/  FADD.FTZ R66, R66, R65 ;  /* 0x0000004142427221 */ /* 0x000fca0000010000 */
[----:B------:R-:W-:Y:S01]  /*17d0*/  MOV R47, R66 ;  /* 0x00000042002f7202 */ /* 0x000fe20000000f00 */
[----:B------:R-:W-:-:S07]  /*17e0*/  FADD.FTZ R68, R67, R63 ;  /* 0x0000003f43447221 */ /* 0x000fce0000010000 */
[----:B------:R-:W-:Y:S05]  /*17f0*/  WARPSYNC.COLLECTIVE R44, `(.L_x_618) ;  /* 0x000000002c087348 */ /* 0x000fea0003c00000 */
[----:B------:R0:W1:Y:S02]  /*1800*/  SHFL.BFLY P0, R63, R47, R46, R45 ;  /* 0x0c00002e2f3f7389 */ /* 0x000064000000002d */
[----:B01----:R-:W-:Y:S01]  /*1810*/  ENDCOLLECTIVE ;  /* 0x000000000000791b */ /* 0x003fe20003800000 */
.L_x_618:
[----:B------:R-:W-:Y:S01]  /*1820*/  HFMA2.MMA R46, -RZ, RZ, 0, 2.384185791015625e-07 ;  /* 0x00000004ff2e7435 */ /* 0x000fe200000001ff */
[----:B------:R-:W-:Y:S01]  /*1830*/  IMAD.MOV.U32 R47, RZ, RZ, R68 ;  /* 0x000000ffff2f7224 */ /* 0x000fe200078e0044 */
[----:B------:R-:W-:-:S09]  /*1840*/  MOV R69, R63 ;  /* 0x0000003f00457202 */ /* 0x000fd20000000f00 */
[----:B------:R-:W-:Y:S05]  /*1850*/  WARPSYNC.COLLECTIVE R44, `(.L_x_619) ;  /* 0x000000002c087348 */ /* 0x000fea0003c00000 */
[----:B------:R0:W1:Y:S02]  /*1860*/  SHFL.BFLY P0, R63, R47, R46, R45 ;  /* 0x0c00002e2f3f7389 */ /* 0x000064000000002d */
[----:B01----:R-:W-:Y:S01]  /*1870*/  ENDCOLLECTIVE ;  /* 0x000000000000791b */ /* 0x003fe20003800000 */
.L_x_619:
[----:B------:R-:W-:-:S05]  /*1880*/  FADD.FTZ R69, R66, R69 ;  /* 0x0000004542457221 */ /* 0x000fca0000010000 */
[----:B------:R-:W-:Y:S01]  /*1890*/  MOV R47, R69 ;  /* 0x00000045002f7202 */ /* 0x000fe20000000f00 */
[----:B------:R-:W-:-:S07]  /*18a0*/  FADD.FTZ R68, R68, R63 ;  /* 0x0000003f44447221 */ /* 0x000fce0000010000 */
[----:B------:R-:W-:Y:S05]  /*18b0*/  WARPSYNC.COLLECTIVE R44, `(.L_x_620) ;  /* 0x000000002c087348 */ /* 0x000fea0003c00000 */
[----:B------:R0:W1:Y:S02]  /*18c0*/  SHFL.BFLY P0, R63, R47, R46, R45 ;  /* 0x0c00002e2f3f7389 */ /* 0x000064000000002d */
[----:B01----:R-:W-:Y:S01]  /*18d0*/  ENDCOLLECTIVE ;  /* 0x000000000000791b */ /* 0x003fe20003800000 */
.L_x_620:
[----:B------:R-:W-:Y:S01]  /*18e0*/  HFMA2.MMA R46, -RZ, RZ, 0, 4.76837158203125e-07 ;  /* 0x00000008ff2e7435 */ /* 0x000fe200000001ff */
[----:B------:R-:W-:Y:S01]  /*18f0*/  IMAD.MOV.U32 R47, RZ, RZ, R68 ;  /* 0x000000ffff2f7224 */ /* 0x000fe200078e0044 */
[----:B------:R-:W-:-:S09]  /*1900*/  MOV R64, R63 ;  /* 0x0000003f00407202 */ /* 0x000fd20000000f00 */
[----:B------:R-:W-:Y:S05]  /*1910*/  WARPSYNC.COLLECTIVE R44, `(.L_x_621) ;  /* 0x000000002c087348 */ /* 0x000fea0003c00000 */
[----:B------:R0:W1:Y:S02]  /*1920*/  SHFL.BFLY P0, R63, R47, R46, R45 ;  /* 0x0c00002e2f3f7389 */ /* 0x000064000000002d */
[----:B01----:R-:W-:Y:S01]  /*1930*/  ENDCOLLECTIVE ;  /* 0x000000000000791b */ /* 0x003fe20003800000 */
.L_x_621:
[----:B------:R-:W-:-:S05]  /*1940*/  FADD.FTZ R64, R69, R64 ;  /* 0x0000004045407221 */ /* 0x000fca0000010000 */
[----:B------:R-:W-:Y:S01]  /*1950*/  MOV R47, R64 ;  /* 0x00000040002f7202 */ /* 0x000fe20000000f00 */
[----:B------:R-:W-:-:S07]  /*1960*/  FADD.FTZ R66, R68, R63 ;  /* 0x0000003f44427221 */ /* 0x000fce0000010000 */
[----:B------:R-:W-:Y:S05]  /*1970*/  WARPSYNC.COLLECTIVE R44, `(.L_x_622) ;  /* 0x000000002c087348 */ /* 0x000fea0003c00000 */
[----:B------:R0:W1:Y:S02]  /*1980*/  SHFL.BFLY P0, R63, R47, R46, R45 ;  /* 0x0c00002e2f3f7389 */ /* 0x000064000000002d */
[----:B01----:R-:W-:Y:S01]  /*1990*/  ENDCOLLECTIVE ;  /* 0x000000000000791b */ /* 0x003fe20003800000 */
.L_x_622:
[----:B------:R-:W-:Y:S01]  /*19a0*/  HFMA2.MMA R46, -RZ, RZ, 0, 9.5367431640625e-07 ;  /* 0x00000010ff2e7435 */ /* 0x000fe200000001ff */
[----:B------:R-:W-:Y:S01]  /*19b0*/  IMAD.MOV.U32 R47, RZ, RZ, R66 ;  /* 0x000000ffff2f7224 */ /* 0x000fe200078e0042 */
[----:B------:R-:W-:-:S09]  /*19c0*/  MOV R65, R63 ;  /* 0x0000003f00417202 */ /* 0x000fd20000000f00 */
[----:B------:R-:W-:Y:S05]  /*19d0*/  WARPSYNC.COLLECTIVE R44, `(.L_x_623) ;  /* 0x000000002c087348 */ /* 0x000fea0003c00000 */
[----:B------:R0:W1:Y:S02]  /*19e0*/  SHFL.BFLY P0, R63, R47, R46, R45 ;  /* 0x0c00002e2f3f7389 */ /* 0x000064000000002d */
[----:B01----:R-:W-:Y:S01]  /*19f0*/  ENDCOLLECTIVE ;  /* 0x000000000000791b */ /* 0x003fe20003800000 */
.L_x_623:
[----:B------:R-:W-:-:S05]  /*1a00*/  FADD.FTZ R65, R64, R65 ;  /* 0x0000004140417221 */ /* 0x000fca0000010000 */
[----:B------:R-:W-:Y:S02]  /*1a10*/  MOV R47, R65 ;  /* 0x00000041002f7202 */ /* 0x000fe40000000f00 */
[----:B------:R-:W-:-:S07]  /*1a20*/  MOV R67, R63 ;  /* 0x0000003f00437202 */ /* 0x000fce0000000f00 */
[----:B------:R-:W-:Y:S05]  /*1a30*/  WARPSYNC.COLLECTIVE R44, `(.L_x_624) ;  /* 0x000000002c087348 */ /* 0x000fea0003c00000 */
[----:B------:R0:W1:Y:S02]  /*1a40*/  SHFL.BFLY P0, R63, R47, R46, R45 ;  /* 0x0c00002e2f3f7389 */ /* 0x000064000000002d */
[----:B01----:R-:W-:Y:S01]  /*1a50*/  ENDCOLLECTIVE ;  /* 0x000000000000791b */ /* 0x003fe20003800000 */
.L_x_624:
[----:B------:R-:W-:Y:S05]  /*1a60*/  BRA `(.L_x_625) ;  /* 0xffffffec00fc7947 */ /* 0x000fea000383ffff */
.L_x_626:
        /* <DEDUP_REMOVED lines=9> */
.L_x_2879:


//--------------------- .text._ZN10layer_norm31ln_parallel_residual_bwd_kernelINS_13Kernel_traitsIf13__nv_bfloat16S2_S2_fjLj256ELj1ELj4ELj1ELj16ENS_18Kernel_traits_baseILj256EfS2_S2_S2_fjLj128EEEEELb0ELb1ELb1EEEvNS_9BwdParamsE --------------------------
	.section	.text._ZN10layer_norm31ln_parallel_residual_bwd_kernelINS_13Kernel_traitsIf13__nv_bfloat16S2_S2_fjLj256ELj1ELj4ELj1ELj16ENS_18Kernel_traits_baseILj256EfS2_S2_S2_fjLj128EEEEELb0ELb1ELb1EEEvNS_9BwdParamsE,"ax",@progbits
	.align	128
        .global         _ZN10layer_norm31ln_parallel_residual_bwd_kernelINS_13Kernel_traitsIf13__nv_bfloat16S2_S2_fjLj256ELj1ELj4ELj1ELj16ENS_18Kernel_traits_baseILj256EfS2_S2_S2_fjLj128EEEEELb0ELb1ELb1EEEvNS_9BwdParamsE
        .type           _ZN10layer_norm31ln_parallel_residual_bwd_kernelINS_13Kernel_traitsIf13__nv_bfloat16S2_S2_fjLj256ELj1ELj4ELj1ELj16ENS_18Kernel_traits_baseILj256EfS2_S2_S2_fjLj128EEEEELb0ELb1ELb1EEEvNS_9BwdParamsE,@function
        .size           _ZN10layer_norm31ln_parallel_residual_bwd_kernelINS_13Kernel_traitsIf13__nv_bfloat16S2_S2_fjLj256ELj1ELj4ELj1ELj16ENS_18Kernel_traits_baseILj256EfS2_S2_S2_fjLj128EEEEELb0ELb1ELb1EEEvNS_9BwdParamsE,(.L_x_2880 - _ZN10layer_norm31ln_parallel_residual_bwd_kernelINS_13Kernel_traitsIf13__nv_bfloat16S2_S2_fjLj256ELj1ELj4ELj1ELj16ENS_18Kernel_traits_baseILj256EfS2_S2_S2_fjLj128EEEEELb0ELb1ELb1EEEvNS_9BwdParamsE)
        .other          _ZN10layer_norm31ln_parallel_residual_bwd_kernelINS_13Kernel_traitsIf13__nv_bfloat16S2_S2_fjLj256ELj1ELj4ELj1ELj16ENS_18Kernel_traits_baseILj256EfS2_S2_S2_fjLj128EEEEELb0ELb1ELb1EEEvNS_9BwdParamsE,@"STO_CUDA_ENTRY STV_DEFAULT"
_ZN10layer_norm31ln_parallel_residual_bwd_kernelINS_13Kernel_traitsIf13__nv_bfloat16S2_S2_fjLj256ELj1ELj4ELj1ELj16ENS_18Kernel_traits_baseILj256EfS2_S2_S2_fjLj128EEEEELb0ELb1ELb1EEEvNS_9BwdParamsE:
.text._ZN10layer_norm31ln_parallel_residual_bwd_kernelINS_13Kernel_traitsIf13__nv_bfloat16S2_S2_fjLj256ELj1ELj4ELj1ELj16ENS_18Kernel_traits_baseILj256EfS2_S2_S2_fjLj128EEEEELb0ELb1ELb1EEEvNS_9BwdParamsE:
        /* <DEDUP_REMOVED lines=25> */
.L_x_628:
[----:B------:R-:W-:Y:S01]  /*0190*/  SHF.L.U32 R0, R48, 0x5, RZ ;  /* 0x0000000530007819 */ /* 0x000fe200000006ff */
[----:B------:R-:W-:Y:S01]  /*01a0*/  ULDC.64 UR6, c[0x0][0x260] ;  /* 0x0000980000067ab9 */ /* 0x000fe20000000a00 */
[----:B------:R-:W0:Y:S02]  /*01b0*/  LDC.U8 R49, c[0x0][0x2a0] ;  /* 0x0000a800ff317b82 */ /* 0x000e240000000000 */
[----:B------:R-:W-:-:S04]  /*01c0*/  LOP3.LUT R0, R0, 0x3e0, RZ, 0xc0, !PT ;  /* 0x000003e000007812 */ /* 0x000fc800078ec0ff */
[----:B------:R-:W-:-:S05]  /*01d0*/  IADD3 R2, P0, R0, UR6, RZ ;  /* 0x0000000600027c10 */ /* 0x000fca000ff1e0ff */
[----:B------:R-:W-:Y:S01]  /*01e0*/  IMAD.X R3, RZ, RZ, UR7, P0 ;  /* 0x00000007ff037e24 */ /* 0x000fe200080e06ff */
[----:B------:R-:W-:-:S04]  /*01f0*/  ULDC.64 UR6, c[0x0][0x2c8] ;  /* 0x0000b20000067ab9 */ /* 0x000fc80000000a00 */
[----:B------:R1:W5:Y:S04]  /*0200*/  LDG.E.128 R16, desc[UR4][R2.64] ;  /* 0x0000000402107981 */ /* 0x000368000c1e1d00 */
[----:B------:R1:W5:Y:S01]  /*0210*/  LDG.E.128 R20, desc[UR4][R2.64+0x10] ;  /* 0x0000100402147981 */ /* 0x000362000c1e1d00 */
[----:B------:R-:W-:Y:S01]  /*0220*/  ISETP.NE.U32.AND P0, PT, RZ, UR6, PT ;  /* 0x00000006ff007c0c */ /* 0x000fe2000bf05070 */
[----:B------:R-:W-:Y:S01]  /*0230*/  BSSY B1, `(.L_x_630) ;  /* 0x00000ed000017945 */ /* 0x000fe20003800000 */
[----:B------:R-:W-:Y:S02]  /*0240*/  LOP3.LUT R48, R48, 0x1f, RZ, 0xc0, !PT ;  /* 0x0000001f30307812 */ /* 0x000fe400078ec0ff */
[----:B------:R-:W-:Y:S02]  /*0250*/  CS2R R46, SRZ ;  /* 0x00000000002e7805 */ /* 0x000fe4000001ff00 */
[----:B------:R-:W-:-:S02]  /*0260*/  ISETP.NE.AND.EX P0, PT, RZ, UR7, PT, P0 ;  /* 0x00000007ff007c0c */ /* 0x000fc4000bf05300 */
[----:B------:R-:W-:Y:S02]  /*0270*/  CS2R R44, SRZ ;  /* 0x00000000002c7805 */ /* 0x000fe4000001ff00 */
[----:B------:R-:W-:Y:S02]  /*0280*/  CS2R R42, SRZ ;  /* 0x00000000002a7805 */ /* 0x000fe4000001ff00 */
[----:B------:R-:W-:Y:S02]  /*0290*/  CS2R R40, SRZ ;  /* 0x0000000000287805 */ /* 0x000fe4000001ff00 */
[----:B------:R-:W-:Y:S02]  /*02a0*/  CS2R R10, SRZ ;  /* 0x00000000000a7805 */ /* 0x000fe4000001ff00 */
[----:B------:R-:W-:Y:S02]  /*02b0*/  CS2R R8, SRZ ;  /* 0x0000000000087805 */ /* 0x000fe4000001ff00 */
[----:B------:R-:W-:-:S02]  /*02c0*/  CS2R R6, SRZ ;  /* 0x0000000000067805 */ /* 0x000fc4000001ff00 */
[----:B-1----:R-:W-:-:S07]  /*02d0*/  CS2R R4, SRZ ;  /* 0x0000000000047805 */ /* 0x002fce000001ff00 */
.L_x_632:
[----:B-1----:R-:W1:Y:S01]  /*02e0*/  LDC.64 R34, c[0x0][0x250] ;  /* 0x00009400ff227b82 */ /* 0x002e620000000a00 */
[----:B------:R-:W-:-:S05]  /*02f0*/  IMAD R0, R52, UR8, RZ ;  /* 0x0000000834007c24 */ /* 0x000fca000f8e02ff */
[----:B------:R-:W-:Y:S02]  /*0300*/  SHF.R.S32.HI R3, RZ, 0x1f, R0 ;  /* 0x0000001fff037819 */ /* 0x000fe40000011400 */
[----:B------:R-:W2:Y:S02]  /*0310*/  LDC.64 R32, c[0x0][0x2b8] ;  /* 0x0000ae00ff207b82 */ /* 0x000ea40000000a00 */
[----:B------:R-:W-:-:S04]  /*0320*/  LEA.HI R3, R3, R0, RZ, 0x3 ;  /* 0x0000000003037211 */ /* 0x000fc800078f18ff */
[----:B------:R-:W-:Y:S02]  /*0330*/  LEA.HI.SX32 R59, R3, R48, 0x1d ;  /* 0x00000030033b7211 */ /* 0x000fe400078feaff */
[----:B------:R-:W3:Y:S02]  /*0340*/  LDC.64 R50, c[0x0][0x258] ;  /* 0x00009600ff327b82 */ /* 0x000ee40000000a00 */
[----:B------:R-:W-:Y:S02]  /*0350*/  SHF.L.U32 R3, R59, 0x4, RZ ;  /* 0x000000043b037819 */ /* 0x000fe400000006ff */
[----:B------:R-:W-:Y:S02]  /*0360*/  SHF.R.U32.HI R2, RZ, 0x1c, R59 ;  /* 0x0000001cff027819 */ /* 0x000fe4000001163b */
[----:B------:R-:W-:Y:S01]  /*0370*/  IADD3 R36, P1, R3, UR10, RZ ;  /* 0x0000000a03247c10 */ /* 0x000fe2000ff3e0ff */
[----:B-1----:R-:W-:-:S03]  /*0380*/  IMAD.WIDE R56, R52, 0x4, R34 ;  /* 0x0000000434387825 */ /* 0x002fc600078e0222 */
[----:B------:R-:W-:-:S03]  /*0390*/  IADD3.X R37, R2, UR11, RZ, P1, !PT ;  /* 0x0000000b02257c10 */ /* 0x000fc60008ffe4ff */
[----:B------:R-:W4:Y:S04]  /*03a0*/  LDG.E R56, desc[UR4][R56.64] ;  /* 0x0000000438387981 */ /* 0x000f28000c1e1900 */
[----:B------:R-:W4:Y:S01]  /*03b0*/  LDG.E.128 R36, desc[UR4][R36.64] ;  /* 0x0000000424247981 */ /* 0x000f22000c1e1d00 */
[----:B--2---:R-:W-:-:S04]  /*03c0*/  IMAD.WIDE.U32 R32, R59, 0x10, R32 ;  /* 0x000000103b207825 */ /* 0x004fc800078e0020 */
[----:B---3--:R-:W-:Y:S02]  /*03d0*/  IMAD.WIDE R54, R52, 0x4, R50 ;  /* 0x0000000434367825 */ /* 0x008fe400078e0232 */
[----:B------:R-:W2:Y:S01]  /*03e0*/  LDG.E.128 R32, desc[UR4][R32.64] ;  /* 0x0000000420207981 */ /* 0x000ea2000c1e1d00 */
[----:B------:R-:W1:Y:S03]  /*03f0*/  @P0 LDC.64 R50, c[0x0][0x2c8] ;  /* 0x0000b200ff320b82 */ /* 0x000e660000000a00 */
[----:B------:R3:W2:Y:S01]  /*0400*/  LDG.E R53, desc[UR4][R54.64] ;  /* 0x0000000436357981 */ /* 0x0006a2000c1e1900 */
[----:B-1----:R-:W-:-:S04]  /*0410*/  @P0 LEA R50, P1, R59, R50, 0x4 ;  /* 0x000000323b320211 */ /* 0x002fc800078220ff */
[----:B------:R-:W-:Y:S02]  /*0420*/  @P0 LEA.HI.X R51, R59, R51, RZ, 0x4, P1 ;  /* 0x000000333b330211 */ /* 0x000fe400008f24ff */
[----:B0-----:R-:W-:-:S03]  /*0430*/  ISETP.NE.AND P1, PT, R49, RZ, PT ;  /* 0x000000ff3100720c */ /* 0x001fc60003f25270 */
[----:B-----5:R0:W5:Y:S01]  /*0440*/  @P0 LDG.E.128 R12, desc[UR4][R50.64] ;  /* 0x00000004320c0981 */ /* 0x020162000c1e1d00 */
[----:B------:R-:W-:Y:S01]  /*0450*/  UMOV UR6, 0xffffffff ;  /* 0xffffffff00067882 */ /* 0x000fe20000000000 */
[----:B----4-:R-:W-:Y:S02]  /*0460*/  FSEL R58, R56, RZ, !P1 ;  /* 0x000000ff383a7208 */ /* 0x010fe40004800000 */
[C---:B------:R-:W-:Y:S01]  /*0470*/  PRMT R56, R36.reuse, 0x7632, R56 ;  /* 0x0000763224387816 */ /* 0x040fe20000000038 */
[C---:B------:R-:W-:Y:S01]  /*0480*/  IMAD.U32 R59, R37.reuse, 0x10000, RZ ;  /* 0x00010000253b7824 */ /* 0x040fe200078e00ff */
[----:B------:R-:W-:Y:S02]  /*0490*/  SHF.L.U32 R57, R36, 0x10, RZ ;  /* 0x0000001024397819 */ /* 0x000fe400000006ff */
[----:B------:R-:W-:Y:S01]  /*04a0*/  PRMT R36, R37, 0x7632, R36 ;  /* 0x0000763225247816 */ /* 0x000fe20000000024 */
[----:B------:R-:W-:Y:S01]  /*04b0*/  IMAD.U32 R37, R56, 0x10000, RZ ;  /* 0x0001000038257824 */ /* 0x000fe200078e00ff */
[----:B---3--:R-:W-:Y:S01]  /*04c0*/  PRMT R55, R38, 0x7632, R55 ;  /* 0x0000763226377816 */ /* 0x008fe20000000037 */
[----:B------:R-:W-:Y:S01]  /*04d0*/  FADD.FTZ R0, -R58, R57 ;  /* 0x000000393a007221 */ /* 0x000fe20000010100 */
[----:B------:R-:W-:Y:S01]  /*04e0*/  SHF.L.U32 R61, R38, 0x10, RZ ;  /* 0x00000010263d7819 */ /* 0x000fe200000006ff */
[C---:B------:R-:W-:Y:S01]  /*04f0*/  FADD.FTZ R56, -R58.reuse, R59 ;  /* 0x0000003b3a387221 */ /* 0x040fe20000010100 */
[C---:B------:R-:W-:Y:S01]  /*0500*/  PRMT R38, R39.reuse, 0x7632, R38 ;  /* 0x0000763227267816 */ /* 0x040fe20000000026 */
[C---:B------:R-:W-:Y:S01]  /*0510*/  FADD.FTZ R66, -R58.reuse, R37 ;  /* 0x000000253a427221 */ /* 0x040fe20000010100 */
[----:B------:R-:W-:Y:S01]  /*0520*/  SHF.L.U32 R63, R39, 0x10, RZ ;  /* 0x00000010273f7819 */ /* 0x000fe200000006ff */
[----:B------:R-:W-:Y:S01]  /*0530*/  FADD.FTZ R54, -R58, R61 ;  /* 0x0000003d3a367221 */ /* 0x000fe20000010100 */
[----:B------:R-:W-:Y:S01]  /*0540*/  SHF.L.U32 R39, R36, 0x10, RZ ;  /* 0x0000001024277819 */ /* 0x000fe200000006ff */
[----:B0-----:R-:W-:Y:S01]  /*0550*/  IMAD.U32 R51, R38, 0x10000, RZ ;  /* 0x0001000026337824 */ /* 0x001fe200078e00ff */
[----:B------:R-:W-:Y:S01]  /*0560*/  SHF.L.U32 R55, R55, 0x10, RZ ;  /* 0x0000001037377819 */ /* 0x000fe200000006ff */
[----:B------:R-:W-:Y:S01]  /*0570*/  FADD.FTZ R60, -R58, R63 ;  /* 0x0000003f3a3c7221 */ /* 0x000fe20000010100 */
[----:B--2---:R-:W-:Y:S01]  /*0580*/  PRMT R36, R32, 0x7632, R36 ;  /* 0x0000763220247816 */ /* 0x004fe20000000024 */
[C---:B------:R-:W-:Y:S01]  /*0590*/  FADD.FTZ R64, -R58.reuse, R39 ;  /* 0x000000273a407221 */ /* 0x040fe20000010100 */
[C---:B------:R-:W-:Y:S01]  /*05a0*/  FMUL.FTZ R0, R53.reuse, R0 ;  /* 0x0000000035007220 */ /* 0x040fe20000410000 */
[C---:B------:R-:W-:Y:S01]  /*05b0*/  FADD.FTZ R62, -R58.reuse, R55 ;  /* 0x000000373a3e7221 */ /* 0x040fe20000010100 */
[----:B------:R-:W-:Y:S01]  /*05c0*/  FADD.FTZ R58, -R58, R51 ;  /* 0x000000333a3a7221 */ /* 0x000fe20000010100 */
[----:B------:R-:W-:Y:S01]  /*05d0*/  SHF.L.U32 R51, R32, 0x10, RZ ;  /* 0x0000001020337819 */ /* 0x000fe200000006ff */
[----:B------:R-:W-:Y:S01]  /*05e0*/  FMUL.FTZ R56, R53, R56 ;  /* 0x0000003835387220 */ /* 0x000fe20000410000 */
[----:B------:R-:W-:Y:S01]  /*05f0*/  PRMT R37, R33, 0x7632, R37 ;  /* 0x0000763221257816 */ /* 0x000fe20000000025 */
[----:B------:R-:W-:Y:S01]  /*0600*/  FMUL.FTZ R39, R53, R66 ;  /* 0x0000004235277220 */ /* 0x000fe20000410000 */
[----:B------:R-:W-:Y:S01]  /*0610*/  SHF.L.U32 R33, R33, 0x10, RZ ;  /* 0x0000001021217819 */ /* 0x000fe200000006ff */
[----:B------:R-:W-:Y:S01]  /*0620*/  FADD.FTZ R41, R51, R41 ;  /* 0x0000002933297221 */ /* 0x000fe20000010000 */
[----:B------:R-:W-:Y:S01]  /*0630*/  SHF.L.U32 R36, R36, 0x10, RZ ;  /* 0x0000001024247819 */ /* 0x000fe200000006ff */
[-C--:B------:R-:W-:Y:S01]  /*0640*/  FFMA.FTZ R5, R0, R51.reuse, R5 ;  /* 0x0000003300057223 */ /* 0x080fe20000010005 */
[----:B------:R-:W-:Y:S01]  /*0650*/  PRMT R32, R34, 0x7632, R32 ;  /* 0x0000763222207816 */ /* 0x000fe20000000020 */
[----:B------:R-:W-:Y:S01]  /*0660*/  FMUL.FTZ R51, R16, R51 ;  /* 0x0000003310337220 */ /* 0x000fe20000410000 */
[----:B------:R-:W-:-:S02]  /*0670*/  IMAD.U32 R34, R34, 0x10000, RZ ;  /* 0x0001000022227824 */ /* 0x000fc400078e00ff */
[----:B------:R-:W-:Y:S01]  /*0680*/  FMUL.FTZ R54, R53, R54 ;  /* 0x0000003635367220 */ /* 0x000fe20000410000 */
[----:B------:R-:W-:Y:S01]  /*0690*/  FADD.FTZ R43, R33, R43 ;  /* 0x0000002b212b7221 */ /* 0x000fe20000010000 */
[-C--:B------:R-:W-:Y:S01]  /*06a0*/  FFMA.FTZ R7, R56, R33.reuse, R7 ;  /* 0x0000002138077223 */ /* 0x080fe20000010007 */
[----:B------:R-:W-:Y:S01]  /*06b0*/  FMUL.FTZ R50, R18, R33 ;  /* 0x0000002112327220 */ /* 0x000fe20000410000 */
[----:B------:R-:W-:Y:S01]  /*06c0*/  FADD.FTZ R40, R36, R40 ;  /* 0x0000002824287221 */ /* 0x000fe20000010000 */
[-C--:B------:R-:W-:Y:S01]  /*06d0*/  FFMA.FTZ R4, R39, R36.reuse, R4 ;  /* 0x0000002427047223 */ /* 0x080fe20000010004 */
        /* <DEDUP_REMOVED lines=9> */
[----:B------:R-:W-:-:S02]  /*0770*/  IMAD.U32 R35, R37, 0x10000, RZ ;  /* 0x0001000025237824 */ /* 0x000fc400078e00ff */
[----:B------:R-:W-:Y:S01]  /*0780*/  FMUL.FTZ R37, R53, R64 ;  /* 0x0000004035257220 */ /* 0x000fe20000410000 */
[----:B------:R-:W-:Y:S01]  /*0790*/  FFMA.FTZ R57, R39, R36, R34 ;  /* 0x0000002427397223 */ /* 0x000fe20000010022 */
[----:B------:R-:W-:Y:S01]  /*07a0*/  FADD.FTZ R64, R33, R50 ;  /* 0x0000003221407221 */ /* 0x000fe20000010000 */
[----:B------:R-:W-:Y:S01]  /*07b0*/  FADD.FTZ R42, R35, R42 ;  /* 0x0000002a232a7221 */ /* 0x000fe20000010000 */
[-C--:B------:R-:W-:Y:S01]  /*07c0*/  FFMA.FTZ R6, R37, R35.reuse, R6 ;  /* 0x0000002325067223 */ /* 0x080fe20000010006 */
[----:B------:R-:W-:Y:S01]  /*07d0*/  FMUL.FTZ R33, R53, R62 ;  /* 0x0000003e35217220 */ /* 0x000fe20000410000 */
[----:B------:R-:W-:Y:S01]  /*07e0*/  FMUL.FTZ R35, R19, R35 ;  /* 0x0000002313237220 */ /* 0x000fe20000410000 */
[----:B------:R-:W-:Y:S01]  /*07f0*/  FFMA.FTZ R62, R56, R50, R57 ;  /* 0x00000032383e7223 */ /* 0x000fe20000010039 */
[----:B------:R-:W-:Y:S01]  /*0800*/  SHF.L.U32 R32, R32, 0x10, RZ ;  /* 0x0000001020207819 */ /* 0x000fe200000006ff */
[----:B------:R-:W-:Y:S01]  /*0810*/  FMUL.FTZ R34, R53, R60 ;  /* 0x0000003c35227220 */ /* 0x000fe20000410000 */
[----:B------:R-:W-:Y:S01]  /*0820*/  FADD.FTZ R57, R64, R35 ;  /* 0x0000002340397221 */ /* 0x000fe20000010000 */
[----:B------:R-:W-:Y:S01]  /*0830*/  FFMA.FTZ R61, R37, R35, R62 ;  /* 0x00000023253d7223 */ /* 0x000fe2000001003e */
[----:B------:R-:W-:Y:S01]  /*0840*/  SHF.L.U32 R59, R59, 0x10, RZ ;  /* 0x000000103b3b7819 */ /* 0x000fe200000006ff */
[----:B------:R-:W-:Y:S01]  /*0850*/  FADD.FTZ R44, R32, R44 ;  /* 0x0000002c202c7221 */ /* 0x000fe20000010000 */
        /* <DEDUP_REMOVED lines=36> */
.L_x_644:
        /* <DEDUP_REMOVED lines=35> */
[C---:B------:R-:W-:Y:S01]  /*0cd0*/  @P0 PRMT R50, R12.reuse, 0x7632, R50 ;  /* 0x000076320c320816 */ /* 0x040fe20000000032 */
[----:B------:R-:W-:Y:S01]  /*0ce0*/  @P0 IMAD.U32 R51, R12, 0x10000, RZ ;  /* 0x000100000c330824 */ /* 0x000fe200078e00ff */
[----:B------:R-:W-:Y:S01]  /*0cf0*/  ISETP.NE.AND.EX P1, PT, RZ, UR13, PT, P1 ;  /* 0x0000000dff007c0c */ /* 0x000fe2000bf25310 */
[--C-:B------:R-:W-:Y:S01]  /*0d00*/  @P0 FADD.FTZ R33, R33, R0.reuse ;  /* 0x0000000021210221 */ /* 0x100fe20000010000 */
[----:B------:R-:W-:Y:S01]  /*0d10*/  @P0 SHF.L.U32 R50, R50, 0x10, RZ ;  /* 0x0000001032320819 */ /* 0x000fe200000006ff */
[----:B------:R-:W-:Y:S01]  /*0d20*/  @P0 FADD.FTZ R36, R36, R53 ;  /* 0x0000003524240221 */ /* 0x000fe20000010000 */
        /* <DEDUP_REMOVED lines=9> */
[----:B------:R-:W-:Y:S01]  /*0dc0*/  @P0 FADD.FTZ R35, R35, R50 ;  /* 0x0000003223230221 */ /* 0x000fe20000010000 */
[----:B------:R-:W-:Y:S01]  /*0dd0*/  @P0 FADD.FTZ R38, R38, R53 ;  /* 0x0000003526260221 */ /* 0x000fe20000010000 */
[-C--:B------:R-:W-:Y:S01]  /*0de0*/  @P1 F2FP.BF16.F32.PACK_AB R55, RZ, R32.reuse ;  /* 0x00000020ff37123e */ /* 0x080fe200000010ff */
[----:B------:R-:W-:Y:S01]  /*0df0*/  @P0 FADD.FTZ R34, R34, R51 ;  /* 0x0000003322220221 */ /* 0x000fe20000010000 */
[-C--:B------:R-:W-:Y:S02]  /*0e00*/  @P1 F2FP.BF16.F32.PACK_AB R57, RZ, R33.reuse ;  /* 0x00000021ff39123e */ /* 0x080fe400000010ff */
[----:B------:R-:W-:Y:S02]  /*0e10*/  @P2 F2FP.BF16.F32.PACK_AB R63, RZ, R33 ;  /* 0x00000021ff3f223e */ /* 0x000fe400000010ff */
[----:B------:R-:W-:-:S02]  /*0e20*/  @P2 F2FP.BF16.F32.PACK_AB R62, RZ, R32 ;  /* 0x00000020ff3e223e */ /* 0x000fc400000010ff */
[-C--:B------:R-:W-:Y:S02]  /*0e30*/  @P1 F2FP.BF16.F32.PACK_AB R56, RZ, R37.reuse ;  /* 0x00000025ff38123e */ /* 0x080fe400000010ff */
[-C--:B------:R-:W-:Y:S02]  /*0e40*/  @P1 F2FP.BF16.F32.PACK_AB R58, RZ, R36.reuse ;  /* 0x00000024ff3a123e */ /* 0x080fe400000010ff */
[----:B------:R-:W-:Y:S02]  /*0e50*/  @P2 F2FP.BF16.F32.PACK_AB R0, RZ, R36 ;  /* 0x00000024ff00223e */ /* 0x000fe400000010ff */
[----:B------:R-:W-:Y:S02]  /*0e60*/  @P2 F2FP.BF16.F32.PACK_AB R53, RZ, R37 ;  /* 0x00000025ff35223e */ /* 0x000fe400000010ff */
[----:B------:R-:W-:Y:S02]  /*0e70*/  F2FP.BF16.F32.PACK_AB R33, R36, R33 ;  /* 0x000000212421723e */ /* 0x000fe400000010ff */
[----:B------:R-:W-:-:S02]  /*0e80*/  F2FP.BF16.F32.PACK_AB R32, R37, R32 ;  /* 0x000000202520723e */ /* 0x000fc400000010ff */
[----:B------:R-:W0:Y:S01]  /*0e90*/  LDC.64 R36, c[0x0][0x210] ;  /* 0x00008400ff247b82 */ /* 0x000e220000000a00 */
[-C--:B------:R-:W-:Y:S02]  /*0ea0*/  @P2 F2FP.BF16.F32.PACK_AB R65, RZ, R35.reuse ;  /* 0x00000023ff41223e */ /* 0x080fe400000010ff */
[----:B------:R-:W-:Y:S02]  /*0eb0*/  @P1 F2FP.BF16.F32.PACK_AB R61, RZ, R35 ;  /* 0x00000023ff3d123e */ /* 0x000fe400000010ff */
[----:B------:R-:W-:Y:S02]  /*0ec0*/  @P2 F2FP.BF16.F32.PACK_AB R50, RZ, R38 ;  /* 0x00000026ff32223e */ /* 0x000fe400000010ff */
[-C--:B------:R-:W-:Y:S02]  /*0ed0*/  @P2 F2FP.BF16.F32.PACK_AB R64, RZ, R34.reuse ;  /* 0x00000022ff40223e */ /* 0x080fe400000010ff */
[----:B------:R-:W-:Y:S02]  /*0ee0*/  @P2 PRMT R27, R65, 0x7610, R27 ;  /* 0x00007610411b2816 */ /* 0x000fe4000000001b */
[----:B------:R-:W-:-:S02]  /*0ef0*/  @P1 F2FP.BF16.F32.PACK_AB R59, RZ, R34 ;  /* 0x00000022ff3b123e */ /* 0x000fc400000010ff */
[----:B------:R-:W-:Y:S02]  /*0f00*/  @P1 F2FP.BF16.F32.PACK_AB R54, RZ, R38 ;  /* 0x00000026ff36123e */ /* 0x000fe400000010ff */
[----:B------:R-:W-:Y:S02]  /*0f10*/  @P1 PRMT R31, R61, 0x7610, R31 ;  /* 0x000076103d1f1816 */ /* 0x000fe4000000001f */
[-C--:B------:R-:W-:Y:S02]  /*0f20*/  @P2 F2FP.BF16.F32.PACK_AB R51, RZ, R39.reuse ;  /* 0x00000027ff33223e */ /* 0x080fe400000010ff */
[----:B------:R-:W-:Y:S02]  /*0f30*/  @P2 PRMT R26, R64, 0x7610, R26 ;  /* 0x00007610401a2816 */ /* 0x000fe4000000001a */
[----:B------:R-:W-:Y:S02]  /*0f40*/  @P2 PRMT R27, R27, 0x5410, R50 ;  /* 0x000054101b1b2816 */ /* 0x000fe40000000032 */
[----:B------:R-:W-:-:S02]  /*0f50*/  @P1 F2FP.BF16.F32.PACK_AB R60, RZ, R39 ;  /* 0x00000027ff3c123e */ /* 0x000fc400000010ff */
[----:B------:R-:W-:Y:S02]  /*0f60*/  F2FP.BF16.F32.PACK_AB R35, R38, R35 ;  /* 0x000000232623723e */ /* 0x000fe400000010ff */
[----:B------:R-:W-:Y:S02]  /*0f70*/  @P1 PRMT R28, R55, 0x7610, R28 ;  /* 0x00007610371c1816 */ /* 0x000fe4000000001c */
[----:B------:R-:W-:Y:S02]  /*0f80*/  @P1 PRMT R29, R57, 0x7610, R29 ;  /* 0x00007610391d1816 */ /* 0x000fe4000000001d */
[----:B------:R-:W-:Y:S02]  /*0f90*/  @P1 PRMT R30, R59, 0x7610, R30 ;  /* 0x000076103b1e1816 */ /* 0x000fe4000000001e */
[----:B------:R-:W-:Y:S02]  /*0fa0*/  @P1 IADD3 R50, P3, R3, UR12, RZ ;  /* 0x0000000c03321c10 */ /* 0x000fe4000ff7e0ff */
[----:B------:R-:W-:-:S02]  /*0fb0*/  @P1 PRMT R31, R31, 0x5410, R54 ;  /* 0x000054101f1f1816 */ /* 0x000fc40000000036 */
[----:B------:R-:W-:Y:S02]  /*0fc0*/  IADD3 R38, P4, R3, UR16, RZ ;  /* 0x0000001003267c10 */ /* 0x000fe4000ff9e0ff */
[----:B------:R-:W-:Y:S02]  /*0fd0*/  @P2 PRMT R25, R63, 0x7610, R25 ;  /* 0x000076103f192816 */ /* 0x000fe40000000019 */
[----:B------:R-:W-:Y:S02]  /*0fe0*/  @P2 PRMT R24, R62, 0x7610, R24 ;  /* 0x000076103e182816 */ /* 0x000fe40000000018 */
[----:B------:R-:W-:Y:S02]  /*0ff0*/  @P2 IADD3 R54, P5, R3, UR14, RZ ;  /* 0x0000000e03362c10 */ /* 0x000fe4000ffbe0ff */
[----:B------:R-:W-:Y:S02]  /*1000*/  @P2 PRMT R26, R26, 0x5410, R51 ;  /* 0x000054101a1a2816 */ /* 0x000fe40000000033 */
[----:B------:R-:W-:-:S02]  /*1010*/  F2FP.BF16.F32.PACK_AB R34, R39, R34 ;  /* 0x000000222722723e */ /* 0x000fc400000010ff */
[----:B------:R-:W-:Y:S02]  /*1020*/  @P1 PRMT R28, R28, 0x5410, R56 ;  /* 0x000054101c1c1816 */ /* 0x000fe40000000038 */
        /* <DEDUP_REMOVED lines=9> */
[----:B0-----:R-:W-:-:S03]  /*10c0*/  LEA R52, R36, R52, 0x2 ;  /* 0x0000003424347211 */ /* 0x001fc600078e10ff */
[----:B------:R1:W-:Y:S01]  /*10d0*/  @P2 STG.E.128 desc[UR4][R54.64], R24 ;  /* 0x0000001836002986 */ /* 0x0003e2000c101d04 */
[----:B------:R-:W-:-:S13]  /*10e0*/  ISETP.GE.AND P1, PT, R52, R37, PT ;  /* 0x000000253400720c */ /* 0x000fda0003f26270 */
[----:B------:R-:W-:Y:S05]  /*10f0*/  @!P1 BRA `(.L_x_632) ;  /* 0xfffffff000789947 */ /* 0x000fea000383ffff */
[----:B------:R-:W-:Y:S05]  /*1100*/  BSYNC B1 ;  /* 0x0000000000017941 */ /* 0x000fea0003800000 */
.L_x_630:
        /* <DEDUP_REMOVED lines=15> */
[----:B------:R-:W-:-:S07]  /*1200*/  MOV R7, R10 ;  /* 0x0000000a00077202 */ /* 0x000fce0000000f00 */
.L_x_629:
[----:B------:R-:W-:Y:S05]  /*1210*/  BSYNC B0 ;  /* 0x0000000000007941 */ /* 0x000fea0003800000 */
.L_x_627:
        /* <DEDUP_REMOVED lines=35> */
[----:B------:R-:W-:-:S05]  /*1450*/  IADD3 R4, P0, R4, R29, RZ ;  /* 0x0000001d04047210 */ /* 0x000fca0007f1e0ff */
[----:B------:R-:W-:Y:S01]  /*1460*/  IMAD.X R5, RZ, RZ, RZ, P0 ;  /* 0x000000ffff057224 */ /* 0x000fe200000e06ff */
        /* <DEDUP_REMOVED lines=27> */
.L_x_631:
[----:B------:R-:W-:Y:S01]  /*1620*/  HFMA2.MMA R65, -RZ, RZ, 0, 5.9604644775390625e-08 ;  /* 0x00000001ff417435 */ /* 0x000fe200000001ff */
[----:B------:R-:W-:Y:S01]  /*1630*/  BSSY B2, `(.L_x_633) ;  /* 0x0000006000027945 */ /* 0x000fe20003800000 */
[----:B------:R-:W-:Y:S01]  /*1640*/  IMAD.MOV.U32 R64, RZ, RZ, 0x1f ;  /* 0x0000001fff407424 */ /* 0x000fe200078e00ff */
[----:B------:R-:W-:-:S08]  /*1650*/  MOV R63, 0xffffffff ;  /* 0xffffffff003f7802 */ /* 0x000fd00000000f00 */
[----:B-----5:R-:W-:Y:S05]  /*1660*/  WARPSYNC.COLLECTIVE R63, `(.L_x_634) ;  /* 0x000000003f087348 */ /* 0x020fea0003c00000 */
[----:B------:R0:W1:Y:S02]  /*1670*/  SHFL.BFLY P2, R61, R66, R65, R64 ;  /* 0x0c000041423d7389 */ /* 0x0000640000040040 */
[----:B01---5:R-:W-:Y:S01]  /*1680*/  ENDCOLLECTIVE ;  /* 0x000000000000791b */ /* 0x023fe20003800000 */
.L_x_634:
[----:B------:R-:W-:Y:S05]  /*1690*/  BSYNC B2 ;  /* 0x0000000000027941 */ /* 0x000fea0003800000 */
.L_x_633:
        /* <DEDUP_REMOVED lines=8> */
.L_x_635:
[----:B------:R-:W-:Y:S01]  /*1720*/  HFMA2.MMA R65, -RZ, RZ, 0, 1.1920928955078125e-07 ;  /* 0x00000002ff417435 */ /* 0x000fe200000001ff */
[----:B------:R-:W-:Y:S01]  /*1730*/  IMAD.MOV.U32 R66, RZ, RZ, R62 ;  /* 0x000000ffff427224 */ /* 0x000fe200078e003e */
[----:B------:R-:W-:-:S09]  /*1740*/  MOV R60, R61 ;  /* 0x0000003d003c7202 */ /* 0x000fd20000000f00 */
[----:B------:R-:W-:Y:S05]  /*1750*/  WARPSYNC.COLLECTIVE R63, `(.L_x_636) ;  /* 0x000000003f087348 */ /* 0x000fea0003c00000 */
[----:B------:R0:W1:Y:S02]  /*1760*/  SHFL.BFLY P2, R61, R66, R65, R64 ;  /* 0x0c000041423d7389 */ /* 0x0000640000040040 */
[----:B01----:R-:W-:Y:S01]  /*1770*/  ENDCOLLECTIVE ;  /* 0x000000000000791b */ /* 0x003fe20003800000 */
.L_x_636:
[----:B------:R-:W-:-:S05]  /*1780*/  FADD.FTZ R67, R59, R60 ;  /* 0x0000003c3b437221 */ /* 0x000fca0000010000 */
[----:B------:R-:W-:Y:S01]  /*1790*/  MOV R66, R67 ;  /* 0x0000004300427202 */ /* 0x000fe20000000f00 */
[----:B------:R-:W-:-:S07]  /*17a0*/  FADD.FTZ R68, R62, R61 ;  /* 0x0000003d3e447221 */ /* 0x000fce0000010000 */
[----:B------:R-:W-:Y:S05]  /*17b0*/  WARPSYNC.COLLECTIVE R63, `(.L_x_637) ;  /* 0x000000003f087348 */ /* 0x000fea0003c00000 */
[----:B------:R0:W1:Y:S02]  /*17c0*/  SHFL.BFLY P2, R61, R66, R65, R64 ;  /* 0x0c000041423d7389 */ /* 0x0000640000040040 */
[----:B01----:R-:W-:Y:S01]  /*17d0*/  ENDCOLLECTIVE ;  /* 0x000000000000791b */ /* 0x003fe20003800000 */
.L_x_637:
[----:B------:R-:W-:Y:S01]  /*17e0*/  HFMA2.MMA R65, -RZ, RZ, 0, 2.384185791015625e-07 ;  /* 0x00000004ff417435 */ /* 0x000fe200000001ff */
[----:B------:R-:W-:Y:S01]  /*17f0*/  IMAD.MOV.U32 R66, RZ, RZ, R68 ;  /* 0x000000ffff427224 */ /* 0x000fe200078e0044 */
[----:B------:R-:W-:-:S09]  /*1800*/  MOV R60, R61 ;  /* 0x0000003d003c7202 */ /* 0x000fd20000000f00 */
[----:B------:R-:W-:Y:S05]  /*1810*/  WARPSYNC.COLLECTIVE R63, `(.L_x_638) ;  /* 0x000000003f087348 */ /* 0x000fea0003c00000 */
[----:B------:R0:W1:Y:S02]  /*1820*/  SHFL.BFLY P2, R61, R66, R65, R64 ;  /* 0x0c000041423d7389 */ /* 0x0000640000040040 */
[----:B01----:R-:W-:Y:S01]  /*1830*/  ENDCOLLECTIVE ;  /* 0x000000000000791b */ /* 0x003fe20003800000 */
.L_x_638:
[----:B------:R-:W-:-:S05]  /*1840*/  FADD.FTZ R69, R67, R60 ;  /* 0x0000003c43457221 */ /* 0x000fca0000010000 */
[----:B------:R-:W-:Y:S01]  /*1850*/  MOV R66, R69 ;  /* 0x0000004500427202 */ /* 0x000fe20000000f00 */
[----:B------:R-:W-:-:S07]  /*1860*/  FADD.FTZ R68, R68, R61 ;  /* 0x0000003d44447221 */ /* 0x000fce0000010000 */
[----:B------:R-:W-:Y:S05]  /*1870*/  WARPSYNC.COLLECTIVE R63, `(.L_x_639) ;  /* 0x000000003f087348 */ /* 0x000fea0003c00000 */
[----:B------:R0:W1:Y:S02]  /*1880*/  SHFL.BFLY P2, R61, R66, R65, R64 ;  /* 0x0c000041423d7389 */ /* 0x0000640000040040 */
[----:B01----:R-:W-:Y:S01]  /*1890*/  ENDCOLLECTIVE ;  /* 0x000000000000791b */ /* 0x003fe20003800000 */
.L_x_639:
[----:B------:R-:W-:Y:S01]  /*18a0*/  HFMA2.MMA R65, -RZ, RZ, 0, 4.76837158203125e-07 ;  /* 0x00000008ff417435 */ /* 0x000fe200000001ff */
[----:B------:R-:W-:Y:S01]  /*18b0*/  IMAD.MOV.U32 R66, RZ, RZ, R68 ;  /* 0x000000ffff427224 */ /* 0x000fe200078e0044 */
[----:B------:R-:W-:-:S09]  /*18c0*/  MOV R60, R61 ;  /* 0x0000003d003c7202 */ /* 0x000fd20000000f00 */
[----:B------:R-:W-:Y:S05]  /*18d0*/  WARPSYNC.COLLECTIVE R63, `(.L_x_640) ;  /* 0x000000003f087348 */ /* 0x000fea0003c00000 */
[----:B------:R0:W1:Y:S02]  /*18e0*/  SHFL.BFLY P2, R61, R66, R65, R64 ;  /* 0x0c000041423d7389 */ /* 0x0000640000040040 */
[----:B01----:R-:W-:Y:S01]  /*18f0*/  ENDCOLLECTIVE ;  /* 0x000000000000791b */ /* 0x003fe20003800000 */
.L_x_640:
[----:B------:R-:W-:-:S05]  /*1900*/  FADD.FTZ R60, R69, R60 ;  /* 0x0000003c453c7221 */ /* 0x000fca0000010000 */
[----:B------:R-:W-:Y:S01]  /*1910*/  MOV R66, R60 ;  /* 0x0000003c00427202 */ /* 0x000fe20000000f00 */
[----:B------:R-:W-:-:S07]  /*1920*/  FADD.FTZ R59, R68, R61 ;  /* 0x0000003d443b7221 */ /* 0x000fce0000010000 */
[----:B------:R-:W-:Y:S05]  /*1930*/  WARPSYNC.COLLECTIVE R63, `(.L_x_641) ;  /* 0x000000003f087348 */ /* 0x000fea0003c00000 */
[----:B------:R0:W1:Y:S02]  /*1940*/  SHFL.BFLY P2, R61, R66, R65, R64 ;  /* 0x0c000041423d7389 */ /* 0x0000640000040040 */
[----:B01----:R-:W-:Y:S01]  /*1950*/  ENDCOLLECTIVE ;  /* 0x000000000000791b */ /* 0x003fe20003800000 */
.L_x_641:
[----:B------:R-:W-:Y:S01]  /*1960*/  HFMA2.MMA R65, -RZ, RZ, 0, 9.5367431640625e-07 ;  /* 0x00000010ff417435 */ /* 0x000fe200000001ff */
[----:B------:R-:W-:Y:S01]  /*1970*/  IMAD.MOV.U32 R66, RZ, RZ, R59 ;  /* 0x000000ffff427224 */ /* 0x000fe200078e003b */
[----:B------:R-:W-:-:S09]  /*1980*/  MOV R67, R61 ;  /* 0x0000003d00437202 */ /* 0x000fd20000000f00 */
[----:B------:R-:W-:Y:S05]  /*1990*/  WARPSYNC.COLLECTIVE R63, `(.L_x_642) ;  /* 0x000000003f087348 */ /* 0x000fea0003c00000 */
[----:B------:R0:W1:Y:S02]  /*19a0*/  SHFL.BFLY P2, R61, R66, R65, R64 ;  /* 0x0c000041423d7389 */ /* 0x0000640000040040 */
[----:B01----:R-:W-:Y:S01]  /*19b0*/  ENDCOLLECTIVE ;  /* 0x000000000000791b */ /* 0x003fe20003800000 */
.L_x_642:
[----:B------:R-:W-:-:S05]  /*19c0*/  FADD.FTZ R60, R60, R67 ;  /* 0x000000433c3c7221 */ /* 0x000fca0000010000 */
[----:B------:R-:W-:Y:S02]  /*19d0*/  MOV R66, R60 ;  /* 0x0000003c00427202 */ /* 0x000fe40000000f00 */
[----:B------:R-:W-:-:S07]  /*19e0*/  MOV R62, R61 ;  /* 0x0000003d003e7202 */ /* 0x000fce0000000f00 */
[----:B------:R-:W-:Y:S05]  /*19f0*/  WARPSYNC.COLLECTIVE R63, `(.L_x_643) ;  /* 0x000000003f087348 */ /* 0x000fea0003c00000 */
[----:B------:R0:W1:Y:S02]  /*1a00*/  SHFL.BFLY P2, R61, R66, R65, R64 ;  /* 0x0c000041423d7389 */ /* 0x0000640000040040 */
[----:B01----:R-:W-:Y:S01]  /*1a10*/  ENDCOLLECTIVE ;  /* 0x000000000000791b */ /* 0x003fe20003800000 */
.L_x_643:
[----:B------:R-:W-:Y:S05]  /*1a20*/  BRA `(.L_x_644) ;  /* 0xfffffff0001c7947 */ /* 0x000fea000383ffff */
.L_x_645:
        /* <DEDUP_REMOVED lines=13> */
.L_x_2880:


//--------------------- .text._ZN10layer_norm31ln_parallel_residual_bwd_kernelINS_13Kernel_traitsIf13__nv_bfloat16S2_S2_fjLj256ELj1ELj4ELj1ELj16ENS_18Kernel_traits_baseILj256EfS2_S2_S2_fjLj128EEEEELb1ELb0ELb0EEEvNS_9BwdParamsE --------------------------
	.section	.text._ZN10layer_norm31ln_parallel_residual_bwd_kernelINS_13Kernel_traitsIf13__nv_bfloat16S2_S2_fjLj256ELj1ELj4ELj1ELj16ENS_18Kernel_traits_baseILj256EfS2_S2_S2_fjLj128EEEEELb1ELb0ELb0EEEvNS_9BwdParamsE,"ax",@progbits
	.align	128
        .global         _ZN10layer_norm31ln_parallel_residual_bwd_kernelINS_13Kernel_traitsIf13__nv_bfloat16S2_S2_fjLj256ELj1ELj4ELj1ELj16ENS_18Kernel_traits_baseILj256EfS2_S2_S2_fjLj128EEEEELb1ELb0ELb0EEEvNS_9BwdParamsE
        .type           _ZN10layer_norm31ln_parallel_residual_bwd_kernelINS_13Kernel_traitsIf13__nv_bfloat16S2_S2_fjLj256ELj1ELj4ELj1ELj16ENS_18Kernel_traits_baseILj256EfS2_S2_S2_fjLj128EEEEELb1ELb0ELb0EEEvNS_9BwdParamsE,@function
        .size           _ZN10layer_norm31ln_parallel_residual_bwd_kernelINS_13Kernel_traitsIf13__nv_bfloat16S2_S2_fjLj256ELj1ELj4ELj1ELj16ENS_18Kernel_traits_baseILj256EfS2_S2_S2_fjLj128EEEEELb1ELb0ELb0EEEvNS_9BwdParamsE,(.L_x_2881 - _ZN10layer_norm31ln_parallel_residual_bwd_kernelINS_13Kernel_traitsIf13__nv_bfloat16S2_S2_fjLj256ELj1ELj4ELj1ELj16ENS_18Kernel_traits_baseILj256EfS2_S2_S2_fjLj128EEEEELb1ELb0ELb0EEEvNS_9BwdParamsE)
        .other          _ZN10layer_norm31ln_parallel_residual_bwd_kernelINS_13Kernel_traitsIf13__nv_bfloat16S2_S2_fjLj256ELj1ELj4ELj1ELj16ENS_18Kernel_traits_baseILj256EfS2_S2_S2_fjLj128EEEEELb1ELb0ELb0EEEvNS_9BwdParamsE,@"STO_CUDA_ENTRY STV_DEFAULT"
_ZN10layer_norm31ln_parallel_residual_bwd_kernelINS_13Kernel_traitsIf13__nv_bfloat16S2_S2_fjLj256ELj1ELj4ELj1ELj16ENS_18Kernel_traits_baseILj256EfS2_S2_S2_fjLj128EEEEELb1ELb0ELb0EEEvNS_9BwdParamsE:
.text._ZN10layer_norm31ln_parallel_residual_bwd_kernelINS_13Kernel_traitsIf13__nv_bfloat16S2_S2_fjLj256ELj1ELj4ELj1ELj16ENS_18Kernel_traits_baseILj256EfS2_S2_S2_fjLj128EEEEELb1ELb0ELb0EEEvNS_9BwdParamsE:
        /* <DEDUP_REMOVED lines=16> */
[----:B------:R-:W-:Y:S02]  /*0100*/  LEA.HI.SX32 R0, R0, R3, 0x1d ;  /* 0x0000000300007211 */ /* 0x000fe400078feaff */
[----:B------:R-:W0:Y:S02]  /*0110*/  S2R R3, SR_CTAID.X ;  /* 0x0000000000037919 */ /* 0x000e240000002500 */
[----:B------:R-:W-:Y:S02]  /*0120*/  LOP3.LUT P3, RZ, R0, 0xffffffe0, RZ, 0xc0, !PT ;  /* 0xffffffe000ff7812 */ /* 0x000fe4000786c0ff */
[----:B------:R-:W-:Y:S02]  /*0130*/  LOP3.LUT R0, R2, 0x1f, RZ, 0xc0, !PT ;  /* 0x0000001f02007812 */ /* 0x000fe400078ec0ff */
[----:B------:R-:W-:-:S09]  /*0140*/  SHF.R.U32.HI R2, RZ, 0x5, R2 ;  /* 0x00000005ff027819 */ /* 0x000fd20000011602 */
[----:B------:R-:W1:Y:S08]  /*0150*/  @P3 LDC.64 R20, c[0x0][0x260] ;  /* 0x00009800ff143b82 */ /* 0x000e700000000a00 */
[----:B------:R-:W2:Y:S01]  /*0160*/  @P3 LDC.64 R22, c[0x0][0x268] ;  /* 0x00009a00ff163b82 */ /* 0x000ea20000000a00 */
[----:B0-----:R-:W-:-:S05]  /*0170*/  IMAD R2, R3, 0x4, R2 ;  /* 0x0000000403027824 */ /* 0x001fca00078e0202 */
[----:B------:R-:W-:Y:S01]  /*0180*/  ISETP.GE.AND P0, PT, R2, UR6, PT ;  /* 0x0000000602007c0c */ /* 0x000fe2000bf06270 */
[----:B------:R-:W-:Y:S01]  /*0190*/  ULDC.64 UR6, c[0x0][0x240] ;  /* 0x0000900000067ab9 */ /* 0x000fe20000000a00 */
[C---:B-1----:R-:W-:Y:S01]  /*01a0*/  @P3 IMAD.WIDE.U32 R20, R0.reuse, 0x20, R20 ;  /* 0x0000002000143825 */ /* 0x042fe200078e0014 */
[----:B------:R-:W-:Y:S01]  /*01b0*/  BSSY B0, `(.L_x_646) ;  /* 0x000017a000007945 */ /* 0x000fe20003800000 */
[----:B------:R-:W-:Y:S02]  /*01c0*/  CS2R R24, SRZ ;  /* 0x0000000000187805 */ /* 0x000fe4000001ff00 */
[----:B------:R-:W-:Y:S02]  /*01d0*/  CS2R R26, SRZ ;  /* 0x00000000001a7805 */ /* 0x000fe4000001ff00 */
[----:B------:R-:W-:Y:S01]  /*01e0*/  CS2R R28, SRZ ;  /* 0x00000000001c7805 */ /* 0x000fe2000001ff00 */
[----:B------:R-:W5:Y:S01]  /*01f0*/  @P3 LDG.E.128 R4, desc[UR4][R20.64] ;  /* 0x0000000414043981 */ /* 0x000f62000c1e1d00 */
[----:B--2---:R-:W-:-:S03]  /*0200*/  @P3 IMAD.WIDE.U32 R22, R0, 0x20, R22 ;  /* 0x0000002000163825 */ /* 0x004fc600078e0016 */
[----:B------:R0:W5:Y:S01]  /*0210*/  @P3 LDG.E.128 R8, desc[UR4][R20.64+0x10] ;  /* 0x0000100414083981 */ /* 0x000162000c1e1d00 */
[----:B------:R-:W-:Y:S02]  /*0220*/  CS2R R30, SRZ ;  /* 0x00000000001e7805 */ /* 0x000fe4000001ff00 */
[----:B------:R-:W-:Y:S02]  /*0230*/  CS2R R32, SRZ ;  /* 0x0000000000207805 */ /* 0x000fe4000001ff00 */
[----:B------:R-:W-:Y:S01]  /*0240*/  CS2R R34, SRZ ;  /* 0x0000000000227805 */ /* 0x000fe2000001ff00 */
[----:B------:R-:W5:Y:S01]  /*0250*/  @P3 LDG.E.128 R12, desc[UR4][R22.64] ;  /* 0x00000004160c3981 */ /* 0x000f62000c1e1d00 */
[----:B------:R-:W-:Y:S02]  /*0260*/  CS2R R36, SRZ ;  /* 0x0000000000247805 */ /* 0x000fe4000001ff00 */
[----:B------:R-:W-:Y:S02]  /*0270*/  CS2R R38, SRZ ;  /* 0x0000000000267805 */ /* 0x000fe4000001ff00 */
[----:B------:R-:W-:Y:S01]  /*0280*/  CS2R R42, SRZ ;  /* 0x00000000002a7805 */ /* 0x000fe2000001ff00 */
[----:B------:R1:W5:Y:S01]  /*0290*/  @P3 LDG.E.128 R16, desc[UR4][R22.64+0x10] ;  /* 0x0000100416103981 */ /* 0x000362000c1e1d00 */
[----:B------:R-:W-:-:S02]  /*02a0*/  CS2R R40, SRZ ;  /* 0x0000000000287805 */ /* 0x000fc4000001ff00 */
[----:B0-----:R-:W-:Y:S02]  /*02b0*/  CS2R R20, SRZ ;  /* 0x0000000000147805 */ /* 0x001fe4000001ff00 */
[----:B------:R-:W-:Y:S02]  /*02c0*/  CS2R R46, SRZ ;  /* 0x00000000002e7805 */ /* 0x000fe4000001ff00 */
[----:B------:R-:W-:Y:S02]  /*02d0*/  CS2R R44, SRZ ;  /* 0x00000000002c7805 */ /* 0x000fe4000001ff00 */
[----:B------:R-:W-:Y:S02]  /*02e0*/  CS2R R50, SRZ ;  /* 0x0000000000327805 */ /* 0x000fe4000001ff00 */
[----:B------:R-:W-:Y:S02]  /*02f0*/  CS2R R48, SRZ ;  /* 0x0000000000307805 */ /* 0x000fe4000001ff00 */
[----:B-1----:R-:W-:Y:S01]  /*0300*/  CS2R R22, SRZ ;  /* 0x0000000000167805 */ /* 0x002fe2000001ff00 */
[----:B------:R-:W-:Y:S06]  /*0310*/  @P0 BRA `(.L_x_647) ;  /* 0x00000014008c0947 */ /* 0x000fec0003800000 */
[----:B------:R-:W0:Y:S01]  /*0320*/  LDC.U8 R95, c[0x0][0x2a0] ;  /* 0x0000a800ff5f7b82 */ /* 0x000e220000000000 */
[----:B------:R-:W-:-:S11]  /*0330*/  HFMA2.MMA R21, -RZ, RZ, 0, 0 ;  /* 0x00000000ff157435 */ /* 0x000fd600000001ff */
.L_x_653:
        /* <DEDUP_REMOVED lines=41> */
[----:B----4-:R-:W-:Y:S02]  /*05d0*/  SHF.R.U32.HI R91, RZ, 0x18, R111 ;  /* 0x00000018ff5b7819 */ /* 0x010fe4000001166f */
[----:B------:R-:W-:Y:S02]  /*05e0*/  FSEL R78, R78, RZ, !P1 ;  /* 0x000000ff4e4e7208 */ /* 0x000fe40004800000 */
[C-C-:B---3--:R-:W-:Y:S02]  /*05f0*/  @P0 SHF.R.U64 R3, R80.reuse, 0x8, R81.reuse ;  /* 0x0000000850030819 */ /* 0x148fe40000001251 */
[----:B------:R-:W-:Y:S02]  /*0600*/  @P0 SHF.R.U64 R76, R80, 0x10, R81 ;  /* 0x00000010504c0819 */ /* 0x000fe40000001251 */
[----:B------:R-:W-:-:S02]  /*0610*/  @P0 PRMT R97, R3, 0x7610, R97 ;  /* 0x0000761003610816 */ /* 0x000fc40000000061 */
[----:B------:R-:W-:Y:S02]  /*0620*/  @P0 PRMT R98, R76, 0x7610, R98 ;  /* 0x000076104c620816 */ /* 0x000fe40000000062 */
[--C-:B------:R-:W-:Y:S02]  /*0630*/  @P0 SHF.R.U32.HI R3, RZ, 0x8, R81.reuse ;  /* 0x00000008ff030819 */ /* 0x100fe40000011651 */
[----:B------:R-:W-:Y:S02]  /*0640*/  @P0 SHF.R.U32.HI R76, RZ, 0x10, R81 ;  /* 0x00000010ff4c0819 */ /* 0x000fe40000011651 */
[----:B------:R-:W-:Y:S01]  /*0650*/  @P0 PRMT R101, R3, 0x7610, R101 ;  /* 0x0000761003650816 */ /* 0x000fe20000000065 */
[----:B------:R-:W-:Y:S01]  /*0660*/  IMAD.U32 R3, R68, 0x10000, RZ ;  /* 0x0001000044037824 */ /* 0x000fe200078e00ff */
[----:B------:R-:W-:Y:S02]  /*0670*/  @P0 PRMT R102, R76, 0x7610, R102 ;  /* 0x000076104c660816 */ /* 0x000fe40000000066 */
[----:B------:R-:W-:Y:S01]  /*0680*/  PRMT R76, R68, 0x7632, R76 ;  /* 0x00007632444c7816 */ /* 0x000fe2000000004c */
[----:B------:R-:W-:Y:S01]  /*0690*/  IMAD.U32 R87, R70, 0x10000, RZ ;  /* 0x0001000046577824 */ /* 0x000fe200078e00ff */
[----:B------:R-:W-:-:S02]  /*06a0*/  PRMT R68, R69, 0x7632, R68 ;  /* 0x0000763245447816 */ /* 0x000fc40000000044 */
[----:B------:R-:W-:Y:S02]  /*06b0*/  SHF.L.U32 R89, R69, 0x10, RZ ;  /* 0x0000001045597819 */ /* 0x000fe400000006ff */
[----:B------:R-:W-:Y:S02]  /*06c0*/  PRMT R69, R70, 0x7632, R69 ;  /* 0x0000763246457816 */ /* 0x000fe40000000045 */
[----:B------:R-:W-:Y:S02]  /*06d0*/  PRMT R70, R71, 0x7632, R70 ;  /* 0x0000763247467816 */ /* 0x000fe40000000046 */
[--C-:B-1----:R-:W-:Y:S01]  /*06e0*/  @P0 SHF.R.U64 R82, R80, 0x18, R81.reuse ;  /* 0x0000001850520819 */ /* 0x102fe20000001251 */
[----:B------:R-:W-:Y:S01]  /*06f0*/  IMAD.U32 R69, R69, 0x10000, RZ ;  /* 0x0001000045457824 */ /* 0x000fe200078e00ff */
[----:B------:R-:W-:Y:S02]  /*0700*/  @P0 PRMT R100, R81, 0x7610, R100 ;  /* 0x0000761051640816 */ /* 0x000fe40000000064 */
[----:B------:R-:W-:-:S02]  /*0710*/  @P0 SHF.R.U32.HI R81, RZ, 0x18, R81 ;  /* 0x00000018ff510819 */ /* 0x000fc40000011651 */
[----:B------:R-:W-:Y:S02]  /*0720*/  SHF.L.U32 R83, R70, 0x10, RZ ;  /* 0x0000001046537819 */ /* 0x000fe400000006ff */
[----:B------:R-:W-:Y:S01]  /*0730*/  SHF.L.U32 R85, R71, 0x10, RZ ;  /* 0x0000001047557819 */ /* 0x000fe200000006ff */
[----:B------:R-:W-:Y:S01]  /*0740*/  FADD.FTZ R71, -R78, R69 ;  /* 0x000000454e477221 */ /* 0x000fe20000010100 */
[----:B------:R-:W-:Y:S01]  /*0750*/  @P0 PRMT R103, R81, 0x7610, R103 ;  /* 0x0000761051670816 */ /* 0x000fe20000000067 */
[----:B------:R-:W-:Y:S01]  /*0760*/  IMAD.U32 R81, R76, 0x10000, RZ ;  /* 0x000100004c517824 */ /* 0x000fe200078e00ff */
[----:B------:R-:W-:Y:S01]  /*0770*/  SHF.L.U32 R109, R68, 0x10, RZ ;  /* 0x00000010446d7819 */ /* 0x000fe200000006ff */
[----:B------:R-:W-:Y:S01]  /*0780*/  FADD.FTZ R69, -R78, R83 ;  /* 0x000000534e457221 */ /* 0x000fe20000010100 */
[C---:B--2---:R-:W-:Y:S01]  /*0790*/  PRMT R68, R74.reuse, 0x7632, R68 ;  /* 0x000076324a447816 */ /* 0x044fe20000000044 */
[----:B------:R-:W-:Y:S01]  /*07a0*/  IMAD.U32 R117, R74, 0x10000, RZ ;  /* 0x000100004a757824 */ /* 0x000fe200078e00ff */
[C---:B------:R-:W-:Y:S01]  /*07b0*/  PRMT R76, R72.reuse, 0x7632, R76 ;  /* 0x00007632484c7816 */ /* 0x040fe2000000004c */
[----:B------:R-:W-:Y:S01]  /*07c0*/  IMAD.U32 R83, R72, 0x10000, RZ ;  /* 0x0001000048537824 */ /* 0x000fe200078e00ff */
[----:B------:R-:W-:-:S02]  /*07d0*/  PRMT R70, R75, 0x7632, R70 ;  /* 0x000076324b467816 */ /* 0x000fc40000000046 */
[----:B------:R-:W-:Y:S02]  /*07e0*/  SHF.L.U32 R119, R75, 0x10, RZ ;  /* 0x000000104b777819 */ /* 0x000fe400000006ff */
[----:B------:R-:W-:Y:S02]  /*07f0*/  PRMT R74, R66, 0x7632, R74 ;  /* 0x00007632424a7816 */ /* 0x000fe4000000004a */
[C---:B------:R-:W-:Y:S02]  /*0800*/  PRMT R72, R73.reuse, 0x7632, R72 ;  /* 0x0000763249487816 */ /* 0x040fe40000000048 */
[----:B------:R-:W-:Y:S01]  /*0810*/  SHF.L.U32 R115, R73, 0x10, RZ ;  /* 0x0000001049737819 */ /* 0x000fe200000006ff */
[C---:B------:R-:W-:Y:S01]  /*0820*/  IMAD.U32 R73, R64.reuse, 0x10000, RZ ;  /* 0x0001000040497824 */ /* 0x040fe200078e00ff */
[----:B------:R-:W-:Y:S01]  /*0830*/  PRMT R75, R64, 0x7632, R75 ;  /* 0x00007632404b7816 */ /* 0x000fe2000000004b */
[----:B------:R-:W-:Y:S01]  /*0840*/  FADD.FTZ R3, R3, -R78 ;  /* 0x8000004e03037221 */ /* 0x000fe20000010000 */
[--C-:B------:R-:W-:Y:S01]  /*0850*/  SHF.R.U32.HI R92, RZ, 0x10, R111.reuse ;  /* 0x00000010ff5c7819 */ /* 0x100fe2000001166f */
[----:B------:R-:W-:Y:S01]  /*0860*/  IMAD.U32 R112, R74, 0x10000, RZ ;  /* 0x000100004a707824 */ /* 0x000fe200078e00ff */
[----:B------:R-:W-:-:S02]  /*0870*/  SHF.R.U32.HI R93, RZ, 0x8, R111 ;  /* 0x00000008ff5d7819 */ /* 0x000fc4000001166f */
[----:B------:R-:W-:Y:S02]  /*0880*/  MOV R107, R111 ;  /* 0x0000006f006b7202 */ /* 0x000fe40000000f00 */
[C-C-:B------:R-:W-:Y:S02]  /*0890*/  SHF.R.U64 R104, R110.reuse, 0x18, R111.reuse ;  /* 0x000000186e687819 */ /* 0x140fe4000000126f */
[C-C-:B------:R-:W-:Y:S02]  /*08a0*/  SHF.R.U64 R105, R110.reuse, 0x10, R111.reuse ;  /* 0x000000106e697819 */ /* 0x140fe4000000126f */
[----:B------:R-:W-:Y:S01]  /*08b0*/  SHF.R.U64 R106, R110, 0x8, R111 ;  /* 0x000000086e6a7819 */ /* 0x000fe2000000126f */
[----:B------:R-:W-:Y:S01]  /*08c0*/  IMAD.U32 R111, R66, 0x10000, RZ ;  /* 0x00010000426f7824 */ /* 0x000fe200078e00ff */
[----:B------:R-:W-:Y:S01]  /*08d0*/  PRMT R64, R67, 0x7632, R64 ;  /* 0x0000763243407816 */ /* 0x000fe20000000040 */
[----:B------:R-:W-:Y:S01]  /*08e0*/  FADD.FTZ R89, -R78, R89 ;  /* 0x000000594e597221 */ /* 0x000fe20000010100 */
[----:B------:R-:W-:Y:S01]  /*08f0*/  @P0 PRMT R96, R80, 0x7610, R96 ;  /* 0x0000761050600816 */ /* 0x000fe20000000060 */
[----:B------:R-:W-:Y:S01]  /*0900*/  FMUL.FTZ R113, R12, R73 ;  /* 0x000000490c717220 */ /* 0x000fe20000410000 */
[----:B------:R-:W-:Y:S01]  /*0910*/  PRMT R80, R65, 0x7632, R80 ;  /* 0x0000763241507816 */ /* 0x000fe20000000050 */
[----:B------:R-:W-:Y:S01]  /*0920*/  IMAD.U32 R66, R75, 0x10000, RZ ;  /* 0x000100004b427824 */ /* 0x000fe200078e00ff */
[----:B------:R-:W-:Y:S01]  /*0930*/  SHF.L.U32 R65, R65, 0x10, RZ ;  /* 0x0000001041417819 */ /* 0x000fe200000006ff */
[----:B-----5:R-:W-:Y:S01]  /*0940*/  FMUL.FTZ R3, R108, R3 ;  /* 0x000000036c037220 */ /* 0x020fe20000410000 */
[----:B------:R-:W-:Y:S01]  /*0950*/  SHF.L.U32 R114, R64, 0x10, RZ ;  /* 0x0000001040727819 */ /* 0x000fe200000006ff */
[C---:B------:R-:W-:Y:S01]  /*0960*/  FADD.FTZ R87, -R78.reuse, R87 ;  /* 0x000000574e577221 */ /* 0x040fe20000010100 */
[C---:B------:R-:W-:Y:S01]  /*0970*/  FADD.FTZ R85, -R78.reuse, R85 ;  /* 0x000000554e557221 */ /* 0x040fe20000010100 */
[C---:B------:R-:W-:Y:S01]  /*0980*/  FADD.FTZ R81, -R78.reuse, R81 ;  /* 0x000000514e517221 */ /* 0x040fe20000010100 */
[----:B------:R-:W-:Y:S01]  /*0990*/  FADD.FTZ R109, -R78, R109 ;  /* 0x0000006d4e6d7221 */ /* 0x000fe20000010100 */
[----:B------:R-:W-:Y:S01]  /*09a0*/  SHF.L.U32 R76, R76, 0x10, RZ ;  /* 0x000000104c4c7819 */ /* 0x000fe200000006ff */
[----:B------:R-:W-:-:S02]  /*09b0*/  IMAD.U32 R68, R68, 0x10000, RZ ;  /* 0x0001000044447824 */ /* 0x000fc400078e00ff */
[----:B------:R-:W-:Y:S01]  /*09c0*/  FMUL.FTZ R64, R17, R112 ;  /* 0x0000007011407220 */ /* 0x000fe20000410000 */
[----:B------:R-:W-:Y:S01]  /*09d0*/  FFMA.FTZ R90, R4, R83, R113 ;  /* 0x00000053045a7223 */ /* 0x000fe20000010071 */
[----:B------:R-:W-:Y:S01]  /*09e0*/  FMUL.FTZ R89, R108, R89 ;  /* 0x000000596c597220 */ /* 0x000fe20000410000 */
[----:B------:R-:W-:Y:S01]  /*09f0*/  FMUL.FTZ R78, R13, R66 ;  /* 0x000000420d4e7220 */ /* 0x000fe20000410000 */
[----:B------:R-:W-:Y:S01]  /*0a00*/  FADD.FTZ R40, R40, R83 ;  /* 0x0000005328287221 */ /* 0x000fe20000010000 */
[----:B------:R-:W-:Y:S01]  /*0a10*/  FFMA.FTZ R48, R3, R83, R48 ;  /* 0x0000005303307223 */ /* 0x000fe20000010030 */
[----:B------:R-:W-:Y:S01]  /*0a20*/  SHF.L.U32 R67, R67, 0x10, RZ ;  /* 0x0000001043437819 */ /* 0x000fe200000006ff */
[----:B------:R-:W-:Y:S01]  /*0a30*/  FMUL.FTZ R83, R14, R65 ;  /* 0x000000410e537220 */ /* 0x000fe20000410000 */
[C---:B------:R-:W-:Y:S01]  /*0a40*/  FMUL.FTZ R85, R108.reuse, R85 ;  /* 0x000000556c557220 */ /* 0x040fe20000410000 */
[----:B------:R-:W-:Y:S01]  /*0a50*/  FMUL.FTZ R84, R108, R81 ;  /* 0x000000516c547220 */ /* 0x000fe20000410000 */
[----:B------:R-:W-:Y:S01]  /*0a60*/  FFMA.FTZ R75, R9, R68, R64 ;  /* 0x00000044094b7223 */ /* 0x000fe20000010040 */
[----:B------:R-:W-:Y:S01]  /*0a70*/  FFMA.FTZ R81, R5, R76, R78 ;  /* 0x0000004c05517223 */ /* 0x000fe2000001004e */
[----:B------:R-:W-:Y:S01]  /*0a80*/  FADD.FTZ R34, R34, R65 ;  /* 0x0000004122227221 */ /* 0x000fe20000010000 */
[----:B------:R-:W-:Y:S01]  /*0a90*/  FFMA.FTZ R26, R89, R65, R26 ;  /* 0x00000041591a7223 */ /* 0x000fe2000001001a */
[----:B------:R-:W-:Y:S01]  /*0aa0*/  FADD.FTZ R64, RZ, R90 ;  /* 0x0000005aff407221 */ /* 0x000fe20000010000 */
[----:B------:R-:W-:-:S02]  /*0ab0*/  IMAD.U32 R94, R80, 0x10000, RZ ;  /* 0x00010000505e7824 */ /* 0x000fc400078e00ff */
[----:B------:R-:W-:Y:S01]  /*0ac0*/  FFMA.FTZ R65, R3, R90, RZ ;  /* 0x0000005a03417223 */ /* 0x000fe200000100ff */
[----:B------:R-:W-:Y:S01]  /*0ad0*/  FFMA.FTZ R88, R6, R115, R83 ;  /* 0x0000007306587223 */ /* 0x000fe20000010053 */
[-C--:B------:R-:W-:Y:S01]  /*0ae0*/  FMUL.FTZ R83, R18, R67.reuse ;  /* 0x0000004312537220 */ /* 0x080fe20000410000 */
[----:B------:R-:W-:Y:S01]  /*0af0*/  FADD.FTZ R38, R38, R67 ;  /* 0x0000004326267221 */ /* 0x000fe20000010000 */
[----:B------:R-:W-:Y:S01]  /*0b00*/  FFMA.FTZ R30, R85, R67, R30 ;  /* 0x00000043551e7223 */ /* 0x000fe2000001001e */
[----:B------:R-:W-:Y:S01]  /*0b10*/  SHF.L.U32 R72, R72, 0x10, RZ ;  /* 0x0000001048487819 */ /* 0x000fe200000006ff */
[----:B------:R-:W-:Y:S01]  /*0b20*/  FADD.FTZ R67, R64, R81 ;  /* 0x0000005140437221 */ /* 0x000fe20000010000 */
[----:B------:R-:W-:Y:S01]  /*0b30*/  FMUL.FTZ R80, R15, R94 ;  /* 0x0000005e0f507220 */ /* 0x000fe20000410000 */
[----:B------:R-:W-:Y:S01]  /*0b40*/  FFMA.FTZ R64, R84, R81, R65 ;  /* 0x0000005154407223 */ /* 0x000fe20000010041 */
[----:B------:R-:W-:Y:S01]  /*0b50*/  @P0 PRMT R99, R82, 0x7610, R99 ;  /* 0x0000761052630816 */ /* 0x000fe20000000063 */
[----:B------:R-:W-:Y:S01]  /*0b60*/  FMUL.FTZ R113, R16, R111 ;  /* 0x0000006f10717220 */ /* 0x000fe20000410000 */
[C---:B------:R-:W-:Y:S01]  /*0b70*/  FMUL.FTZ R82, R108.reuse, R109 ;  /* 0x0000006d6c527220 */ /* 0x040fe20000410000 */
        /* <DEDUP_REMOVED lines=9> */
[----:B------:R-:W-:Y:S01]  /*0c10*/  FMUL.FTZ R78, R108, R71 ;  /* 0x000000476c4e7220 */ /* 0x000fe20000410000 */
[----:B------:R-:W-:Y:S01]  /*0c20*/  FADD.FTZ R66, R67, R86 ;  /* 0x0000005643427221 */ /* 0x000fe20000010000 */
[----:B------:R-:W-:Y:S01]  /*0c30*/  FFMA.FTZ R65, R87, R86, R64 ;  /* 0x0000005657417223 */ /* 0x000fe20000010040 */
[----:B------:R-:W-:Y:S01]  /*0c40*/  SHF.L.U32 R70, R70, 0x10, RZ ;  /* 0x0000001046467819 */ /* 0x000fe200000006ff */
        /* <DEDUP_REMOVED lines=14> */
[----:B------:R-:W-:Y:S01]  /*0d30*/  PRMT R94, R107, 0x7610, R94 ;  /* 0x000076106b5e7816 */ /* 0x000fe2000000005e */
        /* <DEDUP_REMOVED lines=20> */
[----:B------:R-:W-:-:S07]  /*0e80*/  FFMA.FTZ R68, R76, R74, R67 ;  /* 0x0000004a4c447223 */ /* 0x000fce0000010043 */
.L_x_649:
[----:B------:R-:W-:Y:S05]  /*0e90*/  BSYNC B1 ;  /* 0x0000000000017941 */ /* 0x000fea0003800000 */
.L_x_648:
        /* <DEDUP_REMOVED lines=20> */
.L_x_667:
        /* <DEDUP_REMOVED lines=26> */
[----:B-----5:R-:W-:Y:S01]  /*1180*/  FMUL.FTZ R70, R108, R69 ;  /* 0x000000456c467220 */ /* 0x020fe20000410000 */
[----:B------:R-:W-:Y:S01]  /*1190*/  FADD.FTZ R71, R88, -R67 ;  /* 0x8000004358477221 */ /* 0x000fe20000010000 */
[----:B------:R-:W-:-:S02]  /*11a0*/  @P2 IMAD.U32 R68, R52, 0x10000, RZ ;  /* 0x0001000034442824 */ /* 0x000fc400078e00ff */
[----:B------:R-:W-:Y:S01]  /*11b0*/  FADD.FTZ R109, R80, -R109 ;  /* 0x8000006d506d7221 */ /* 0x000fe20000010000 */
[----:B------:R-:W-:Y:S01]  /*11c0*/  FMUL.FTZ R67, R108, R65 ;  /* 0x000000416c437220 */ /* 0x000fe20000410000 */
[----:B------:R-:W-:Y:S01]  /*11d0*/  ISETP.NE.AND.EX P1, PT, RZ, UR17, PT, P1 ;  /* 0x00000011ff007c0c */ /* 0x000fe2000bf25310 */
[--C-:B------:R-:W-:Y:S01]  /*11e0*/  @P2 FADD.FTZ R70, R70, R73.reuse ;  /* 0x0000004946462221 */ /* 0x100fe20000010000 */
[----:B------:R-:W-:Y:S01]  /*11f0*/  ISETP.NE.AND.EX P0, PT, RZ, UR13, PT, P0 ;  /* 0x0000000dff007c0c */ /* 0x000fe2000bf05300 */
[----:B------:R-:W-:Y:S01]  /*1200*/  FMUL.FTZ R65, R108, R109 ;  /* 0x0000006d6c417220 */ /* 0x000fe20000410000 */
[----:B------:R-:W-:Y:S01]  /*1210*/  @P2 PRMT R73, R54, 0x7632, R73 ;  /* 0x0000763236492816 */ /* 0x000fe20000000049 */
[----:B------:R-:W-:Y:S01]  /*1220*/  @P2 FADD.FTZ R67, R67, R68 ;  /* 0x0000004443432221 */ /* 0x000fe20000010000 */
[----:B------:R-:W-:Y:S01]  /*1230*/  FADD.FTZ R111, R86, -R111 ;  /* 0x8000006f566f7221 */ /* 0x000fe20000010000 */
[----:B------:R-:W-:Y:S01]  /*1240*/  FADD.FTZ R115, R83, -R72 ;  /* 0x8000004853737221 */ /* 0x000fe20000010000 */
[----:B------:R-:W-:Y:S01]  /*1250*/  FMUL.FTZ R64, R108, R71 ;  /* 0x000000476c407220 */ /* 0x000fe20000410000 */
[C---:B------:R-:W-:Y:S01]  /*1260*/  @P2 IMAD.U32 R69, R53.reuse, 0x10000, RZ ;  /* 0x0001000035452824 */ /* 0x040fe200078e00ff */
[----:B------:R-:W-:Y:S01]  /*1270*/  @P2 PRMT R68, R53, 0x7632, R68 ;  /* 0x0000763235442816 */ /* 0x000fe20000000044 */
[----:B------:R-:W-:Y:S01]  /*1280*/  FADD.FTZ R117, R74, -R117 ;  /* 0x800000754a757221 */ /* 0x000fe20000010000 */
[----:B------:R-:W-:Y:S01]  /*1290*/  @P2 PRMT R109, R55, 0x7632, R109 ;  /* 0x00007632376d2816 */ /* 0x000fe2000000006d */
[C---:B------:R-:W-:Y:S01]  /*12a0*/  FMUL.FTZ R66, R108.reuse, R113 ;  /* 0x000000716c427220 */ /* 0x040fe20000410000 */
[----:B------:R-:W-:Y:S01]  /*12b0*/  @P2 SHF.L.U32 R73, R73, 0x10, RZ ;  /* 0x0000001049492819 */ /* 0x000fe200000006ff */
[C---:B------:R-:W-:Y:S01]  /*12c0*/  FMUL.FTZ R72, R108.reuse, R111 ;  /* 0x0000006f6c487220 */ /* 0x040fe20000410000 */
[----:B------:R-:W-:Y:S01]  /*12d0*/  FMUL.FTZ R71, R108, R115 ;  /* 0x000000736c477220 */ /* 0x000fe20000410000 */
[----:B------:R-:W-:Y:S01]  /*12e0*/  @P2 FADD.FTZ R64, R64, R69 ;  /* 0x0000004540402221 */ /* 0x000fe20000010000 */
[----:B------:R-:W-:Y:S01]  /*12f0*/  @P2 SHF.L.U32 R68, R68, 0x10, RZ ;  /* 0x0000001044442819 */ /* 0x000fe200000006ff */
[----:B------:R-:W-:Y:S01]  /*1300*/  FMUL.FTZ R108, R108, R117 ;  /* 0x000000756c6c7220 */ /* 0x000fe20000410000 */
[----:B------:R-:W-:Y:S01]  /*1310*/  @P2 SHF.L.U32 R109, R109, 0x10, RZ ;  /* 0x000000106d6d2819 */ /* 0x000fe200000006ff */
[----:B------:R-:W-:-:S02]  /*1320*/  @P2 IMAD.U32 R69, R54, 0x10000, RZ ;  /* 0x0001000036452824 */ /* 0x000fc400078e00ff */
        /* <DEDUP_REMOVED lines=93> */
.L_x_652:
[----:B------:R-:W-:Y:S05]  /*1900*/  BSYNC B1 ;  /* 0x0000000000017941 */ /* 0x000fea0003800000 */
.L_x_651:
[----:B--2---:R-:W2:Y:S02]  /*1910*/  LDC.64 R64, c[0x0][0x210] ;  /* 0x00008400ff407b82 */ /* 0x004ea40000000a00 */
[----:B--2---:R-:W-:-:S05]  /*1920*/  IMAD R2, R64, 0x4, R2 ;  /* 0x0000000440027824 */ /* 0x004fca00078e0202 */
[----:B------:R-:W-:-:S13]  /*1930*/  ISETP.GE.AND P0, PT, R2, R65, PT ;  /* 0x000000410200720c */ /* 0x000fda0003f06270 */
[----:B------:R-:W-:Y:S05]  /*1940*/  @!P0 BRA `(.L_x_653) ;  /* 0xffffffe8007c8947 */ /* 0x000fea000383ffff */
.L_x_647:
[----:B------:R-:W-:Y:S05]  /*1950*/  BSYNC B0 ;  /* 0x0000000000007941 */ /* 0x000fea0003800000 */
.L_x_646:
        /* <DEDUP_REMOVED lines=11> */
[C---:B----4-:R-:W-:Y:S01]  /*1a10*/  LEA R2, R53.reuse, R0, 0x5 ;  /* 0x0000000035027211 */ /* 0x050fe200078e28ff */
[----:B------:R-:W-:Y:S02]  /*1a20*/  IMAD R0, R53, 0x4, R0 ;  /* 0x0000000435007824 */ /* 0x000fe400078e0200 */
[----:B0-----:R-:W-:Y:S02]  /*1a30*/  IMAD R52, R52, R77, RZ ;  /* 0x0000004d34347224 */ /* 0x001fe400078e02ff */
        /* <DEDUP_REMOVED lines=98> */
[----:B------:R-:W-:Y:S01]  /*2060*/  MOV R6, R8 ;  /* 0x0000000800067202 */ /* 0x000fe20000000f00 */
[----:B------:R-:W-:Y:S01]  /*2070*/  IMAD.MOV.U32 R7, RZ, RZ, R17 ;  /* 0x000000ffff077224 */ /* 0x000fe200078e0011 */
        /* <DEDUP_REMOVED lines=9> */
[----:B0-----:R-:W-:Y:S01]  /*2110*/  MOV R2, R0 ;  /* 0x0000000000027202 */ /* 0x001fe20000000f00 */
[----:B------:R-:W-:Y:S01]  /*2120*/  IMAD.MOV.U32 R3, RZ, RZ, R15 ;  /* 0x000000ffff037224 */ /* 0x000fe200078e000f */
[----:B------:R-:W-:-:S04]  /*2130*/  IADD3 R0, P4, R0, 0x200, RZ ;  /* 0x0000020000007810 */ /* 0x000fc80007f9e0ff */
[----:B------:R1:W-:Y:S01]  /*2140*/  STG.E desc[UR4][R2.64], R47 ;  /* 0x0000002f02007986 */ /* 0x0003e2000c101904 */
[----:B------:R-:W-:-:S08]  /*2150*/  IMAD.X R15, RZ, RZ, R15, P4 ;  /* 0x000000ffff0f7224 */ /* 0x000fd000020e060f */
.L_x_655:
[----:B------:R-:W-:Y:S05]  /*2160*/  BSYNC B0 ;  /* 0x0000000000007941 */ /* 0x000fea0003800000 */
.L_x_654:
[----:B-1----:R-:W-:Y:S01]  /*2170*/  MOV R2, R12 ;  /* 0x0000000c00027202 */ /* 0x002fe20000000f00 */
[----:B------:R-:W-:Y:S01]  /*2180*/  IMAD.MOV.U32 R3, RZ, RZ, R25 ;  /* 0x000000ffff037224 */ /* 0x000fe200078e0019 */
[----:B------:R-:W-:Y:S06]  /*2190*/  @!P0 EXIT ;  /* 0x000000000000894d */ /* 0x000fec0003800000 */
[----:B------:R0:W-:Y:S01]  /*21a0*/  STG.E desc[UR4][R2.64], R21 ;  /* 0x0000001502007986 */ /* 0x0001e2000c101904 */
[----:B------:R-:W-:Y:S01]  /*21b0*/  FADD.FTZ R13, R22, R13 ;  /* 0x0000000d160d7221 */ /* 0x000fe20000010000 */
[----:B------:R-:W-:Y:S01]  /*21c0*/  MOV R4, R0 ;  /* 0x0000000000047202 */ /* 0x000fe20000000f00 */
[----:B------:R-:W-:Y:S01]  /*21d0*/  IMAD.MOV.U32 R5, RZ, RZ, R15 ;  /* 0x000000ffff057224 */ /* 0x000fe200078e000f */
[----:B0-----:R-:W-:Y:S01]  /*21e0*/  MOV R2, R10 ;  /* 0x0000000a00027202 */ /* 0x001fe20000000f00 */
[----:B------:R-:W-:-:S05]  /*21f0*/  IMAD.MOV.U32 R3, RZ, RZ, R23 ;  /* 0x000000ffff037224 */ /* 0x000fca00078e0017 */
[----:B------:R0:W-:Y:S02]  /*2200*/  STG.E desc[UR4][R2.64], R11 ;  /* 0x0000000b02007986 */ /* 0x0001e4000c101904 */
[----:B0-----:R-:W-:Y:S01]  /*2210*/  MOV R2, R8 ;  /* 0x0000000800027202 */ /* 0x001fe20000000f00 */
[----:B------:R-:W-:-:S05]  /*2220*/  IMAD.MOV.U32 R3, RZ, RZ, R17 ;  /* 0x000000ffff037224 */ /* 0x000fca00078e0011 */
[----:B------:R-:W-:Y:S04]  /*2230*/  STG.E desc[UR4][R2.64], R13 ;  /* 0x0000000d02007986 */ /* 0x000fe8000c101904 */
[----:B------:R-:W-:Y:S01]  /*2240*/  STG.E desc[UR4][R4.64], R49 ;  /* 0x0000003104007986 */ /* 0x000fe2000c101904 */
[----:B------:R-:W-:Y:S05]  /*2250*/  EXIT ;  /* 0x000000000000794d */ /* 0x000fea0003800000 */
.L_x_650:
[----:B------:R-:W-:Y:S01]  /*2260*/  HFMA2.MMA R111, -RZ, RZ, 0, 1.847743988037109375e-06 ;  /* 0x0000001fff6f7435 */ /* 0x000fe200000001ff */
[----:B------:R-:W-:Y:S01]  /*2270*/  BSSY B1, `(.L_x_656) ;  /* 0x0000007000017945 */ /* 0x000fe20003800000 */
[----:B------:R-:W-:Y:S01]  /*2280*/  MOV R109, R66 ;  /* 0x00000042006d7202 */ /* 0x000fe20000000f00 */
[----:B------:R-:W-:Y:S02]  /*2290*/  IMAD.MOV.U32 R110, RZ, RZ, 0x1 ;  /* 0x00000001ff6e7424 */ /* 0x000fe400078e00ff */
[----:B------:R-:W-:-:S07]  /*22a0*/  IMAD.MOV.U32 R72, RZ, RZ, -0x1 ;  /* 0xffffffffff487424 */ /* 0x000fce00078e00ff */
[----:B0----5:R-:W-:Y:S05]  /*22b0*/  WARPSYNC.COLLECTIVE R72, `(.L_x_657) ;  /* 0x0000000048087348 */ /* 0x021fea0003c00000 */
[----:B------:R1:W2:Y:S02]  /*22c0*/  SHFL.BFLY P0, R73, R109, R110, R111 ;  /* 0x0c00006e6d497389 */ /* 0x0002a4000000006f */
[----:B012--5:R-:W-:Y:S01]  /*22d0*/  ENDCOLLECTIVE ;  /* 0x000000000000791b */ /* 0x027fe20003800000 */
.L_x_657:
[----:B------:R-:W-:Y:S05]  /*22e0*/  BSYNC B1 ;  /* 0x0000000000017941 */ /* 0x000fea0003800000 */
.L_x_656:
        /* <DEDUP_REMOVED lines=8> */
.L_x_658:
[----:B------:R-:W-:-:S05]  /*2370*/  FADD.FTZ R65, R65, R66 ;  /* 0x0000004241417221 */ /* 0x000fca0000010000 */
[----:B------:R-:W-:Y:S01]  /*2380*/  MOV R109, R65 ;  /* 0x00000041006d7202 */ /* 0x000fe20000000f00 */
[----:B------:R-:W-:Y:S02]  /*2390*/  IMAD.MOV.U32 R110, RZ, RZ, 0x2 ;  /* 0x00000002ff6e7424 */ /* 0x000fe400078e00ff */
[----:B------:R-:W-:-:S07]  /*23a0*/  IMAD.MOV.U32 R67, RZ, RZ, R73 ;  /* 0x000000ffff437224 */ /* 0x000fce00078e0049 */
[----:B------:R-:W-:Y:S05]  /*23b0*/  WARPSYNC.COLLECTIVE R72, `(.L_x_659) ;  /* 0x0000000048087348 */ /* 0x000fea0003c00000 */
[----:B------:R0:W1:Y:S02]  /*23c0*/  SHFL.BFLY P0, R73, R109, R110, R111 ;  /* 0x0c00006e6d497389 */ /* 0x000064000000006f */
[----:B01----:R-:W-:Y:S01]  /*23d0*/  ENDCOLLECTIVE ;  /* 0x000000000000791b */ /* 0x003fe20003800000 */
.L_x_659:
[----:B------:R-:W-:-:S04]  /*23e0*/  FADD.FTZ R67, R67, R68 ;  /* 0x0000004443437221 */ /* 0x000fc80000010000 */
[----:B------:R-:W-:Y:S01]  /*23f0*/  IMAD.MOV.U32 R109, RZ, RZ, R67 ;  /* 0x000000ffff6d7224 */ /* 0x000fe200078e0043 */
[----:B------:R-:W-:-:S07]  /*2400*/  MOV R64, R73 ;  /* 0x0000004900407202 */ /* 0x000fce0000000f00 */
[----:B------:R-:W-:Y:S05]  /*2410*/  WARPSYNC.COLLECTIVE R72, `(.L_x_660) ;  /* 0x0000000048087348 */ /* 0x000fea0003c00000 */
[----:B------:R0:W1:Y:S02]  /*2420*/  SHFL.BFLY P0, R73, R109, R110, R111 ;  /* 0x0c00006e6d497389 */ /* 0x000064000000006f */
[----:B01----:R-:W-:Y:S01]  /*2430*/  ENDCOLLECTIVE ;  /* 0x000000000000791b */ /* 0x003fe20003800000 */
.L_x_660:
[----:B------:R-:W-:Y:S01]  /*2440*/  FADD.FTZ R64, R65, R64 ;  /* 0x0000004041407221 */ /* 0x000fe20000010000 */
[----:B------:R-:W-:-:S03]  /*2450*/  HFMA2.MMA R110, -RZ, RZ, 0, 2.384185791015625e-07 ;  /* 0x00000004ff6e7435 */ /* 0x000fc600000001ff */
[----:B------:R-:W-:Y:S01]  /*2460*/  IMAD.MOV.U32 R109, RZ, RZ, R64 ;  /* 0x000000ffff6d7224 */ /* 0x000fe200078e0040 */
[----:B------:R-:W-:-:S07]  /*2470*/  MOV R70, R73 ;  /* 0x0000004900467202 */ /* 0x000fce0000000f00 */
[----:B------:R-:W-:Y:S05]  /*2480*/  WARPSYNC.COLLECTIVE R72, `(.L_x_661) ;  /* 0x0000000048087348 */ /* 0x000fea0003c00000 */
[----:B------:R0:W1:Y:S02]  /*2490*/  SHFL.BFLY P0, R73, R109, R110, R111 ;  /* 0x0c00006e6d497389 */ /* 0x000064000000006f */
[----:B01----:R-:W-:Y:S01]  /*24a0*/  ENDCOLLECTIVE ;  /* 0x000000000000791b */ /* 0x003fe20003800000 */
.L_x_661:
[----:B------:R-:W-:-:S05]  /*24b0*/  FADD.FTZ R70, R67, R70 ;  /* 0x0000004643467221 */ /* 0x000fca0000010000 */
[----:B------:R-:W-:Y:S01]  /*24c0*/  MOV R109, R70 ;  /* 0x00000046006d7202 */ /* 0x000fe20000000f00 */
[----:B------:R-:W-:-:S07]  /*24d0*/  IMAD.MOV.U32 R69, RZ, RZ, R73 ;  /* 0x000000ffff457224 */ /* 0x000fce00078e0049 */
[----:B------:R-:W-:Y:S05]  /*24e0*/  WARPSYNC.COLLECTIVE R72, `(.L_x_662) ;  /* 0x0000000048087348 */ /* 0x000fea0003c00000 */
[----:B------:R0:W1:Y:S02]  /*24f0*/  SHFL.BFLY P0, R73, R109, R110, R111 ;  /* 0x0c00006e6d497389 */ /* 0x000064000000006f */
[----:B01----:R-:W-:Y:S01]  /*2500*/  ENDCOLLECTIVE ;  /* 0x000000000000791b */ /* 0x003fe20003800000 */
.L_x_662:
[----:B------:R-:W-:-:S05]  /*2510*/  FADD.FTZ R69, R64, R69 ;  /* 0x0000004540457221 */ /* 0x000fca0000010000 */
[----:B------:R-:W-:Y:S01]  /*2520*/  MOV R109, R69 ;  /* 0x00000045006d7202 */ /* 0x000fe20000000f00 */
[----:B------:R-:W-:Y:S02]  /*2530*/  IMAD.MOV.U32 R110, RZ, RZ, 0x8 ;  /* 0x00000008ff6e7424 */ /* 0x000fe400078e00ff */
[----:B------:R-:W-:-:S07]  /*2540*/  IMAD.MOV.U32 R71, RZ, RZ, R73 ;  /* 0x000000ffff477224 */ /* 0x000fce00078e0049 */
[----:B------:R-:W-:Y:S05]  /*2550*/  WARPSYNC.COLLECTIVE R72, `(.L_x_663) ;  /* 0x0000000048087348 */ /* 0x000fea0003c00000 */
[----:B------:R0:W1:Y:S02]  /*2560*/  SHFL.BFLY P0, R73, R109, R110, R111 ;  /* 0x0c00006e6d497389 */ /* 0x000064000000006f */
[----:B01----:R-:W-:Y:S01]  /*2570*/  ENDCOLLECTIVE ;  /* 0x000000000000791b */ /* 0x003fe20003800000 */
.L_x_663:
[----:B------:R-:W-:-:S05]  /*2580*/  FADD.FTZ R71, R70, R71 ;  /* 0x0000004746477221 */ /* 0x000fca0000010000 */
[----:B------:R-:W-:Y:S02]  /*2590*/  MOV R109, R71 ;  /* 0x00000047006d7202 */ /* 0x000fe40000000f00 */
[----:B------:R-:W-:-:S07]  /*25a0*/  MOV R66, R73 ;  /* 0x0000004900427202 */ /* 0x000fce0000000f00 */
[----:B------:R-:W-:Y:S05]  /*25b0*/  WARPSYNC.COLLECTIVE R72, `(.L_x_664) ;  /* 0x0000000048087348 */ /* 0x000fea0003c00000 */
[----:B------:R0:W1:Y:S02]  /*25c0*/  SHFL.BFLY P0, R73, R109, R110, R111 ;  /* 0x0c00006e6d497389 */ /* 0x000064000000006f */
[----:B01----:R-:W-:Y:S01]  /*25d0*/  ENDCOLLECTIVE ;  /* 0x000000000000791b */ /* 0x003fe20003800000 */
.L_x_664:
[----:B------:R-:W-:Y:S01]  /*25e0*/  FADD.FTZ R66, R69, R66 ;  /* 0x0000004245427221 */ /* 0x000fe20000010000 */
[----:B------:R-:W-:-:S04]  /*25f0*/  HFMA2.MMA R110, -RZ, RZ, 0, 9.5367431640625e-07 ;  /* 0x00000010ff6e7435 */ /* 0x000fc800000001ff */
[----:B------:R-:W-:Y:S01]  /*2600*/  MOV R109, R66 ;  /* 0x00000042006d7202 */ /* 0x000fe20000000f00 */
[----:B------:R-:W-:-:S07]  /*2610*/  IMAD.MOV.U32 R68, RZ, RZ, R73 ;  /* 0x000000ffff447224 */ /* 0x000fce00078e0049 */
[----:B------:R-:W-:Y:S05]  /*2620*/  WARPSYNC.COLLECTIVE R72, `(.L_x_665) ;  /* 0x0000000048087348 */ /* 0x000fea0003c00000 */
[----:B------:R0:W1:Y:S02]  /*2630*/  SHFL.BFLY P0, R73, R109, R110, R111 ;  /* 0x0c00006e6d497389 */ /* 0x000064000000006f */
[----:B01----:R-:W-:Y:S01]  /*2640*/  ENDCOLLECTIVE ;  /* 0x000000000000791b */ /* 0x003fe20003800000 */
.L_x_665:
[----:B------:R-:W-:-:S05]  /*2650*/  FADD.FTZ R68, R71, R68 ;  /* 0x0000004447447221 */ /* 0x000fca0000010000 */
[----:B------:R-:W-:Y:S01]  /*2660*/  MOV R109, R68 ;  /* 0x00000044006d7202 */ /* 0x000fe20000000f00 */
[----:B------:R-:W-:-:S07]  /*2670*/  IMAD.MOV.U32 R65, RZ, RZ, R73 ;  /* 0x000000ffff417224 */ /* 0x000fce00078e0049 */
[----:B------:R-:W-:Y:S05]  /*2680*/  WARPSYNC.COLLECTIVE R72, `(.L_x_666) ;  /* 0x0000000048087348 */ /* 0x000fea0003c00000 */
[----:B------:R0:W1:Y:S02]  /*2690*/  SHFL.BFLY P0, R73, R109, R110, R111 ;  /* 0x0c00006e6d497389 */ /* 0x000064000000006f */
[----:B01----:R-:W-:Y:S01]  /*26a0*/  ENDCOLLECTIVE ;  /* 0x000000000000791b */ /* 0x003fe20003800000 */
.L_x_666:
[----:B------:R-:W-:Y:S01]  /*26b0*/  MOV R67, R73 ;  /* 0x0000004900437202 */ /* 0x000fe20000000f00 */
[----:B------:R-:W-:Y:S06]  /*26c0*/  BRA `(.L_x_667) ;  /* 0xffffffe800447947 */ /* 0x000fec000383ffff */
.L_x_668:
        /* <DEDUP_REMOVED lines=11> */
.L_x_2881:


//--------------------- .text._ZN10layer_norm31ln_parallel_residual_bwd_kernelINS_13Kernel_traitsIf13__nv_bfloat16S2_S2_fjLj256ELj1ELj4ELj1ELj16ENS_18Kernel_traits_baseILj256EfS2_S2_S2_fjLj128EEEEELb1ELb0ELb1EEEvNS_9BwdParamsE --------------------------
	.section	.text._ZN10layer_norm31ln_parallel_residual_bwd_kernelINS_13Kernel_traitsIf13__nv_bfloat16S2_S2_fjLj256ELj1ELj4ELj1ELj16ENS_18Kernel_traits_baseILj256EfS2_S2_S2_fjLj128EEEEELb1ELb0ELb1EEEvNS_9BwdParamsE,"ax",@progbits
	.align	128
        .global         _ZN10layer_norm31ln_parallel_residual_bwd_kernelINS_13Kernel_traitsIf13__nv_bfloat16S2_S2_fjLj256ELj1ELj4ELj1ELj16ENS_18Kernel_traits_baseILj256EfS2_S2_S2_fjLj128EEEEELb1ELb0ELb1EEEvNS_9BwdParamsE
        .type           _ZN10layer_norm31ln_parallel_residual_bwd_kernelINS_13Kernel_traitsIf13__nv_bfloat16S2_S2_fjLj256ELj1ELj4ELj1ELj16ENS_18Kernel_traits_baseILj256EfS2_S2_S2_fjLj128EEEEELb1ELb0ELb1EEEvNS_9BwdParamsE,@function
        .size           _ZN10layer_norm31ln_parallel_residual_bwd_kernelINS_13Kernel_traitsIf13__nv_bfloat16S2_S2_fjLj256ELj1ELj4ELj1ELj16ENS_18Kernel_traits_baseILj256EfS2_S2_S2_fjLj128EEEEELb1ELb0ELb1EEEvNS_9BwdParamsE,(.L_x_2882 - _ZN10layer_norm31ln_parallel_residual_bwd_kernelINS_13Kernel_traitsIf13__nv_bfloat16S2_S2_fjLj256ELj1ELj4ELj1ELj16ENS_18Kernel_traits_baseILj256EfS2_S2_S2_fjLj128EEEEELb1ELb0ELb1EEEvNS_9BwdParamsE)
        .other          _ZN10layer_norm31ln_parallel_residual_bwd_kernelINS_13Kernel_traitsIf13__nv_bfloat16S2_S2_fjLj256ELj1ELj4ELj1ELj16ENS_18Kernel_traits_baseILj256EfS2_S2_S2_fjLj128EEEEELb1ELb0ELb1EEEvNS_9BwdParamsE,@"STO_CUDA_ENTRY STV_DEFAULT"
_ZN10layer_norm31ln_parallel_residual_bwd_kernelINS_13Kernel_traitsIf13__nv_bfloat16S2_S2_fjLj256ELj1ELj4ELj1ELj16ENS_18Kernel_traits_baseILj256EfS2_S2_S2_fjLj128EEEEELb1ELb0ELb1EEEvNS_9BwdParamsE:
.text._ZN10layer_norm31ln_parallel_residual_bwd_kernelINS_13Kernel_traitsIf13__nv_bfloat16S2_S2_fjLj256ELj1ELj4ELj1ELj16ENS_18Kernel_traits_baseILj256EfS2_S2_S2_fjLj128EEEEELb1ELb0ELb1EEEvNS_9BwdParamsE:
        /* <DEDUP_REMOVED lines=34> */
.L_x_670:
[----:B------:R-:W-:Y:S01]  /*0220*/  IMAD.SHL.U32 R0, R84, 0x20, RZ ;  /* 0x0000002054007824 */ /* 0x000fe200078e00ff */
[----:B------:R-:W-:Y:S01]  /*0230*/  ULDC.64 UR8, c[0x0][0x268] ;  /* 0x00009a0000087ab9 */ /* 0x000fe20000000a00 */
[----:B------:R-:W-:Y:S01]  /*0240*/  ULDC.64 UR6, c[0x0][0x260] ;  /* 0x0000980000067ab9 */ /* 0x000fe20000000a00 */
[----:B------:R-:W0:Y:S02]  /*0250*/  LDC.U8 R83, c[0x0][0x2a0] ;  /* 0x0000a800ff537b82 */ /* 0x000e240000000000 */
[----:B------:R-:W-:-:S04]  /*0260*/  LOP3.LUT R0, R0, 0x3e0, RZ, 0xc0, !PT ;  /* 0x000003e000007812 */ /* 0x000fc800078ec0ff */
[C---:B------:R-:W-:Y:S02]  /*0270*/  IADD3 R20, P1, R0.reuse, UR8, RZ ;  /* 0x0000000800147c10 */ /* 0x040fe4000ff3e0ff */
[----:B------:R-:W-:-:S03]  /*0280*/  IADD3 R2, P0, R0, UR6, RZ ;  /* 0x0000000600027c10 */ /* 0x000fc6000ff1e0ff */
[----:B------:R-:W-:Y:S01]  /*0290*/  IMAD.X R21, RZ, RZ, UR9, P1 ;  /* 0x00000009ff157e24 */ /* 0x000fe200088e06ff */
[----:B------:R-:W-:Y:S01]  /*02a0*/  IADD3.X R3, RZ, UR7, RZ, P0, !PT ;  /* 0x00000007ff037c10 */ /* 0x000fe200087fe4ff */
[----:B------:R-:W-:-:S03]  /*02b0*/  ULDC.64 UR6, c[0x0][0x2c8] ;  /* 0x0000b20000067ab9 */ /* 0x000fc60000000a00 */
[----:B------:R1:W5:Y:S04]  /*02c0*/  LDG.E.128 R8, desc[UR4][R20.64] ;  /* 0x0000000414087981 */ /* 0x000368000c1e1d00 */
[----:B------:R1:W5:Y:S04]  /*02d0*/  LDG.E.128 R16, desc[UR4][R2.64] ;  /* 0x0000000402107981 */ /* 0x000368000c1e1d00 */
[----:B------:R1:W5:Y:S04]  /*02e0*/  LDG.E.128 R12, desc[UR4][R2.64+0x10] ;  /* 0x00001004020c7981 */ /* 0x000368000c1e1d00 */
[----:B------:R1:W5:Y:S01]  /*02f0*/  LDG.E.128 R4, desc[UR4][R20.64+0x10] ;  /* 0x0000100414047981 */ /* 0x000362000c1e1d00 */
[----:B------:R-:W-:Y:S01]  /*0300*/  ISETP.NE.U32.AND P0, PT, RZ, UR6, PT ;  /* 0x00000006ff007c0c */ /* 0x000fe2000bf05070 */
[----:B------:R-:W-:Y:S01]  /*0310*/  BSSY B1, `(.L_x_672) ;  /* 0x000015d000017945 */ /* 0x000fe20003800000 */
[----:B------:R-:W-:-:S02]  /*0320*/  LOP3.LUT R84, R84, 0x1f, RZ, 0xc0, !PT ;  /* 0x0000001f54547812 */ /* 0x000fc400078ec0ff */
[----:B------:R-:W-:Y:S02]  /*0330*/  CS2R R44, SRZ ;  /* 0x00000000002c7805 */ /* 0x000fe4000001ff00 */
[----:B------:R-:W-:Y:S02]  /*0340*/  ISETP.NE.AND.EX P0, PT, RZ, UR7, PT, P0 ;  /* 0x00000007ff007c0c */ /* 0x000fe4000bf05300 */
        /* <DEDUP_REMOVED lines=14> */
[----:B01----:R-:W-:-:S07]  /*0430*/  CS2R R58, SRZ ;  /* 0x00000000003a7805 */ /* 0x003fce000001ff00 */
.L_x_674:
        /* <DEDUP_REMOVED lines=10> */
[----:B0-----:R-:W-:Y:S02]  /*04e0*/  IMAD.WIDE R68, R85, 0x4, R2 ;  /* 0x0000000455447825 */ /* 0x001fe400078e0202 */
[----:B------:R-:W0:Y:S01]  /*04f0*/  LDC.64 R2, c[0x0][0x2c0] ;  /* 0x0000b000ff027b82 */ /* 0x000e220000000a00 */
[----:B------:R-:W-:-:S02]  /*0500*/  IADD3.X R37, R82, UR13, RZ, P1, !PT ;  /* 0x0000000d52257c10 */ /* 0x000fc40008ffe4ff */
[----:B------:R3:W4:Y:S01]  /*0510*/  LDG.E R97, desc[UR4][R68.64] ;  /* 0x0000000444617981 */ /* 0x000722000c1e1900 */
[----:B-1----:R-:W-:-:S03]  /*0520*/  IMAD.WIDE R72, R85, 0x4, R66 ;  /* 0x0000000455487825 */ /* 0x002fc600078e0242 */
[----:B------:R-:W4:Y:S01]  /*0530*/  LDG.E.128 R36, desc[UR4][R36.64] ;  /* 0x0000000424247981 */ /* 0x000f22000c1e1d00 */
[----:B------:R-:W-:-:S03]  /*0540*/  IMAD.SHL.U32 R101, R99, 0x8, RZ ;  /* 0x0000000863657824 */ /* 0x000fc600078e00ff */
[----:B------:R1:W4:Y:S01]  /*0550*/  LDG.E R86, desc[UR4][R72.64] ;  /* 0x0000000448567981 */ /* 0x000322000c1e1900 */
[----:B------:R-:W-:Y:S01]  /*0560*/  SHF.R.U32.HI R0, RZ, 0x1d, R99 ;  /* 0x0000001dff007819 */ /* 0x000fe20000011663 */
[----:B---3--:R-:W3:Y:S01]  /*0570*/  @P0 LDC.64 R68, c[0x0][0x2c8] ;  /* 0x0000b200ff440b82 */ /* 0x008ee20000000a00 */
[----:B--2---:R-:W-:-:S06]  /*0580*/  IMAD.WIDE.U32 R40, R99, 0x10, R32 ;  /* 0x0000001063287825 */ /* 0x004fcc00078e0020 */
[----:B------:R-:W2:Y:S01]  /*0590*/  LDG.E.128 R40, desc[UR4][R40.64] ;  /* 0x0000000428287981 */ /* 0x000ea2000c1e1d00 */
[----:B0-----:R-:W-:Y:S02]  /*05a0*/  IMAD.WIDE.U32 R32, R99, 0x10, R2 ;  /* 0x0000001063207825 */ /* 0x001fe400078e0002 */
[----:B------:R-:W0:Y:S04]  /*05b0*/  LDC.64 R2, c[0x0][0x300] ;  /* 0x0000c000ff027b82 */ /* 0x000e280000000a00 */
[----:B------:R-:W2:Y:S01]  /*05c0*/  LDG.E.128 R32, desc[UR4][R32.64] ;  /* 0x0000000420207981 */ /* 0x000ea2000c1e1d00 */
[----:B0-----:R-:W-:-:S04]  /*05d0*/  ISETP.NE.U32.AND P1, PT, R2, RZ, PT ;  /* 0x000000ff0200720c */ /* 0x001fc80003f25070 */
[----:B------:R-:W-:-:S13]  /*05e0*/  ISETP.NE.AND.EX P1, PT, R3, RZ, PT, P1 ;  /* 0x000000ff0300720c */ /* 0x000fda0003f25310 */
[----:B------:R-:W0:Y:S02]  /*05f0*/  @P1 LDC.64 R66, c[0x0][0x248] ;  /* 0x00009200ff421b82 */ /* 0x000e240000000a00 */
[----:B0-----:R-:W-:-:S04]  /*0600*/  @P1 IADD3 R66, P2, R101, R66, RZ ;  /* 0x0000004265421210 */ /* 0x001fc80007f5e0ff */
[----:B------:R-:W-:-:S06]  /*0610*/  @P1 IADD3.X R67, R0, R67, RZ, P2, !PT ;  /* 0x0000004300431210 */ /* 0x000fcc00017fe4ff */
[----:B------:R-:W2:Y:S01]  /*0620*/  @P1 LDG.E.64 R66, desc[UR4][R66.64] ;  /* 0x0000000442421981 */ /* 0x000ea2000c1e1b00 */
[----:B-1----:R-:W-:-:S04]  /*0630*/  IADD3 R72, P3, R101, UR14, RZ ;  /* 0x0000000e65487c10 */ /* 0x002fc8000ff7e0ff */
[----:B------:R-:W-:-:S06]  /*0640*/  IADD3.X R73, R0, UR15, RZ, P3, !PT ;  /* 0x0000000f00497c10 */ /* 0x000fcc0009ffe4ff */
[----:B-----5:R-:W5:Y:S01]  /*0650*/  LDG.E.64 R72, desc[UR4][R72.64] ;  /* 0x0000000448487981 */ /* 0x020f62000c1e1b00 */
[----:B---3--:R-:W-:-:S04]  /*0660*/  @P0 LEA R68, P2, R99, R68, 0x4 ;  /* 0x0000004463440211 */ /* 0x008fc800078420ff */
[----:B------:R-:W-:Y:S02]  /*0670*/  @P0 LEA.HI.X R69, R99, R69, RZ, 0x4, P2 ;  /* 0x0000004563450211 */ /* 0x000fe400010f24ff */
[----:B------:R-:W-:-:S03]  /*0680*/  ISETP.NE.AND P2, PT, R83, RZ, PT ;  /* 0x000000ff5300720c */ /* 0x000fc60003f45270 */
[----:B------:R0:W5:Y:S01]  /*0690*/  @P0 LDG.E.128 R20, desc[UR4][R68.64] ;  /* 0x0000000444140981 */ /* 0x000162000c1e1d00 */
[----:B------:R-:W-:Y:S01]  /*06a0*/  UMOV UR6, 0xffffffff ;  /* 0xffffffff00067882 */ /* 0x000fe20000000000 */
[----:B----4-:R-:W-:Y:S02]  /*06b0*/  FSEL R97, R97, RZ, !P2 ;  /* 0x000000ff61617208 */ /* 0x010fe40005000000 */
[C---:B------:R-:W-:Y:S01]  /*06c0*/  PRMT R0, R36.reuse, 0x7632, R0 ;  /* 0x0000763224007816 */ /* 0x040fe20000000000 */
[----:B------:R-:W-:Y:S01]  /*06d0*/  IMAD.U32 R36, R36, 0x10000, RZ ;  /* 0x0001000024247824 */ /* 0x000fe200078e00ff */
[C---:B------:R-:W-:Y:S02]  /*06e0*/  PRMT R96, R37.reuse, 0x7632, R96 ;  /* 0x0000763225607816 */ /* 0x040fe40000000060 */
[----:B------:R-:W-:Y:S02]  /*06f0*/  SHF.L.U32 R98, R37, 0x10, RZ ;  /* 0x0000001025627819 */ /* 0x000fe400000006ff */
[----:B------:R-:W-:-:S02]  /*0700*/  PRMT R37, R38, 0x7632, R37 ;  /* 0x0000763226257816 */ /* 0x000fc40000000025 */
[C---:B------:R-:W-:Y:S01]  /*0710*/  PRMT R100, R39.reuse, 0x7632, R100 ;  /* 0x0000763227647816 */ /* 0x040fe20000000064 */
[----:B------:R-:W-:Y:S01]  /*0720*/  FADD.FTZ R99, R36, -R97 ;  /* 0x8000006124637221 */ /* 0x000fe20000010000 */
[----:B0-----:R-:W-:Y:S01]  /*0730*/  SHF.L.U32 R68, R39, 0x10, RZ ;  /* 0x0000001027447819 */ /* 0x001fe200000006ff */
[----:B------:R-:W-:Y:S01]  /*0740*/  IMAD.U32 R38, R38, 0x10000, RZ ;  /* 0x0001000026267824 */ /* 0x000fe200078e00ff */
[----:B------:R-:W-:Y:S01]  /*0750*/  SHF.L.U32 R96, R96, 0x10, RZ ;  /* 0x0000001060607819 */ /* 0x000fe200000006ff */
[----:B------:R-:W-:Y:S01]  /*0760*/  IMAD.U32 R0, R0, 0x10000, RZ ;  /* 0x0001000000007824 */ /* 0x000fe200078e00ff */
[----:B------:R-:W-:Y:S01]  /*0770*/  SHF.L.U32 R100, R100, 0x10, RZ ;  /* 0x0000001064647819 */ /* 0x000fe200000006ff */
[----:B------:R-:W-:Y:S02]  /*0780*/  IMAD.U32 R36, R37, 0x10000, RZ ;  /* 0x0001000025247824 */ /* 0x000fe400078e00ff */
[C---:B------:R-:W-:Y:S01]  /*0790*/  FADD.FTZ R113, -R97.reuse, R98 ;  /* 0x0000006261717221 */ /* 0x040fe20000010100 */
[C---:B------:R-:W-:Y:S01]  /*07a0*/  FADD.FTZ R39, -R97.reuse, R38 ;  /* 0x0000002661277221 */ /* 0x040fe20000010100 */
[C---:B------:R-:W-:Y:S01]  /*07b0*/  FADD.FTZ R37, -R97.reuse, R68 ;  /* 0x0000004461257221 */ /* 0x040fe20000010100 */
[C---:B------:R-:W-:Y:S01]  /*07c0*/  FADD.FTZ R109, -R97.reuse, R0 ;  /* 0x00000000616d7221 */ /* 0x040fe20000010100 */
[C---:B------:R-:W-:Y:S01]  /*07d0*/  FADD.FTZ R107, -R97.reuse, R96 ;  /* 0x00000060616b7221 */ /* 0x040fe20000010100 */
[----:B------:R-:W-:Y:S01]  /*07e0*/  FADD.FTZ R105, -R97, R36 ;  /* 0x0000002461697221 */ /* 0x000fe20000010100 */
[----:B--2---:R-:W-:Y:S01]  /*07f0*/  SHF.L.U32 R101, R33, 0x10, RZ ;  /* 0x0000001021657819 */ /* 0x004fe200000006ff */
[----:B------:R-:W-:Y:S01]  /*0800*/  FADD.FTZ R69, -R97, R100 ;  /* 0x0000006461457221 */ /* 0x000fe20000010100 */
[C---:B------:R-:W-:Y:S01]  /*0810*/  PRMT R98, R32.reuse, 0x7632, R98 ;  /* 0x0000763220627816 */ /* 0x040fe20000000062 */
[----:B------:R-:W-:Y:S01]  /*0820*/  IMAD.U32 R97, R32, 0x10000, RZ ;  /* 0x0001000020617824 */ /* 0x000fe200078e00ff */
[----:B------:R-:W-:-:S02]  /*0830*/  SHF.L.U32 R117, R41, 0x10, RZ ;  /* 0x0000001029757819 */ /* 0x000fc400000006ff */
[----:B------:R-:W-:Y:S01]  /*0840*/  PRMT R32, R33, 0x7632, R32 ;  /* 0x0000763221207816 */ /* 0x000fe20000000020 */
[----:B------:R-:W-:Y:S01]  /*0850*/  FMUL.FTZ R33, R10, R101 ;  /* 0x000000650a217220 */ /* 0x000fe20000410000 */
[----:B------:R-:W-:Y:S01]  /*0860*/  PRMT R36, R40, 0x7632, R36 ;  /* 0x0000763228247816 */ /* 0x000fe20000000024 */
[C---:B------:R-:W-:Y:S01]  /*0870*/  IMAD.U32 R119, R42.reuse, 0x10000, RZ ;  /* 0x000100002a777824 */ /* 0x040fe200078e00ff */
[----:B------:R-:W-:Y:S01]  /*0880*/  PRMT R68, R42, 0x7632, R68 ;  /* 0x000076322a447816 */ /* 0x000fe20000000044 */
[----:B------:R-:W-:Y:S01]  /*0890*/  IMAD.U32 R115, R40, 0x10000, RZ ;  /* 0x0001000028737824 */ /* 0x000fe200078e00ff */
[----:B------:R-:W-:Y:S01]  /*08a0*/  PRMT R100, R41, 0x7632, R100 ;  /* 0x0000763229647816 */ /* 0x000fe20000000064 */
[----:B------:R-:W-:Y:S01]  /*08b0*/  FMUL.FTZ R41, R86, R39 ;  /* 0x0000002756297220 */ /* 0x000fe20000410000 */
[C---:B------:R-:W-:Y:S01]  /*08c0*/  PRMT R42, R43.reuse, 0x7632, R42 ;  /* 0x000076322b2a7816 */ /* 0x040fe2000000002a */
[----:B------:R-:W-:Y:S01]  /*08d0*/  IMAD.U32 R98, R98, 0x10000, RZ ;  /* 0x0001000062627824 */ /* 0x000fe200078e00ff */
[----:B------:R-:W-:Y:S01]  /*08e0*/  SHF.L.U32 R111, R43, 0x10, RZ ;  /* 0x000000102b6f7819 */ /* 0x000fe200000006ff */
[----:B------:R-:W-:Y:S01]  /*08f0*/  FMUL.FTZ R43, R8, R97 ;  /* 0x00000061082b7220 */ /* 0x000fe20000410000 */
[----:B------:R-:W-:-:S02]  /*0900*/  IMAD.U32 R103, R34, 0x10000, RZ ;  /* 0x0001000022677824 */ /* 0x000fc400078e00ff */
[----:B------:R-:W-:Y:S01]  /*0910*/  FFMA.FTZ R39, R18, R117, R33 ;  /* 0x0000007512277223 */ /* 0x000fe20000010021 */
[----:B------:R-:W-:Y:S01]  /*0920*/  SHF.L.U32 R33, R36, 0x10, RZ ;  /* 0x0000001024217819 */ /* 0x000fe200000006ff */
[----:B------:R-:W-:Y:S01]  /*0930*/  FMUL.FTZ R0, R86, R99 ;  /* 0x0000006356007220 */ /* 0x000fe20000410000 */
[----:B------:R-:W-:Y:S01]  /*0940*/  PRMT R96, R34, 0x7632, R96 ;  /* 0x0000763222607816 */ /* 0x000fe20000000060 */
[----:B------:R-:W-:Y:S01]  /*0950*/  FMUL.FTZ R36, R86, R109 ;  /* 0x0000006d56247220 */ /* 0x000fe20000410000 */
[C---:B------:R-:W-:Y:S01]  /*0960*/  PRMT R102, R35.reuse, 0x7632, R102 ;  /* 0x0000763223667816 */ /* 0x040fe20000000066 */
[----:B------:R-:W-:Y:S01]  /*0970*/  FFMA.FTZ R43, R16, R115, R43 ;  /* 0x00000073102b7223 */ /* 0x000fe2000001002b */
[----:B------:R-:W-:Y:S01]  /*0980*/  SHF.L.U32 R99, R35, 0x10, RZ ;  /* 0x0000001023637819 */ /* 0x000fe200000006ff */
[----:B------:R-:W-:Y:S02]  /*0990*/  IMAD.U32 R104, R100, 0x10000, RZ ;  /* 0x0001000064687824 */ /* 0x000fe400078e00ff */
[-C--:B------:R-:W-:Y:S01]  /*09a0*/  FMUL.FTZ R34, R9, R98.reuse ;  /* 0x0000006209227220 */ /* 0x080fe20000410000 */
[----:B------:R-:W-:Y:S01]  /*09b0*/  FMUL.FTZ R35, R4, R103 ;  /* 0x0000006704237220 */ /* 0x000fe20000410000 */
[----:B------:R-:W-:Y:S01]  /*09c0*/  SHF.L.U32 R100, R32, 0x10, RZ ;  /* 0x0000001020647819 */ /* 0x000fe200000006ff */
[----:B------:R-:W-:Y:S01]  /*09d0*/  FMUL.FTZ R37, R86, R37 ;  /* 0x0000002556257220 */ /* 0x000fe20000410000 */
[----:B------:R-:W-:Y:S01]  /*09e0*/  FADD.FTZ R76, R33, R76 ;  /* 0x0000004c214c7221 */ /* 0x000fe20000010000 */
[----:B------:R-:W-:Y:S01]  /*09f0*/  FFMA.FTZ R77, R36, R33, R77 ;  /* 0x00000021244d7223 */ /* 0x000fe2000001004d */
[----:B------:R-:W-:Y:S01]  /*0a00*/  FADD.FTZ R78, R97, R78 ;  /* 0x0000004e614e7221 */ /* 0x000fe20000010000 */
[----:B------:R-:W-:Y:S01]  /*0a10*/  FFMA.FTZ R79, R0, R97, R79 ;  /* 0x00000061004f7223 */ /* 0x000fe2000001004f */
[----:B------:R-:W-:Y:S01]  /*0a20*/  FADD.FTZ R74, R98, R74 ;  /* 0x0000004a624a7221 */ /* 0x000fe20000010000 */
[----:B------:R-:W-:Y:S01]  /*0a30*/  FFMA.FTZ R75, R36, R98, R75 ;  /* 0x00000062244b7223 */ /* 0x000fe2000001004b */
[----:B------:R-:W-:Y:S01]  /*0a40*/  FFMA.FTZ R33, R17, R33, R34 ;  /* 0x0000002111217223 */ /* 0x000fe20000010022 */
[----:B------:R-:W-:Y:S01]  /*0a50*/  FADD.FTZ R98, RZ, R43 ;  /* 0x0000002bff627221 */ /* 0x000fe20000010000 */
[----:B------:R-:W-:Y:S01]  /*0a60*/  FFMA.FTZ R97, R0, R43, RZ ;  /* 0x0000002b00617223 */ /* 0x000fe200000100ff */
[----:B------:R-:W-:Y:S01]  /*0a70*/  FFMA.FTZ R38, R12, R119, R35 ;  /* 0x000000770c267223 */ /* 0x000fe20000010023 */
[----:B------:R-:W-:Y:S01]  /*0a80*/  FMUL.FTZ R35, R6, R99 ;  /* 0x0000006306237220 */ /* 0x000fe20000410000 */
[C---:B------:R-:W-:Y:S01]  /*0a90*/  FMUL.FTZ R34, R86.reuse, R107 ;  /* 0x0000006b56227220 */ /* 0x040fe20000410000 */
[----:B------:R-:W-:Y:S01]  /*0aa0*/  FMUL.FTZ R32, R11, R100 ;  /* 0x000000640b207220 */ /* 0x000fe20000410000 */
[----:B------:R-:W-:Y:S01]  /*0ab0*/  FADD.FTZ R44, R99, R44 ;  /* 0x0000002c632c7221 */ /* 0x000fe20000010000 */
[----:B------:R-:W-:Y:S01]  /*0ac0*/  FFMA.FTZ R48, R37, R99, R48 ;  /* 0x0000006325307223 */ /* 0x000fe20000010030 */
[----:B------:R-:W-:Y:S01]  /*0ad0*/  FMUL.FTZ R40, R86, R113 ;  /* 0x0000007156287220 */ /* 0x000fe20000410000 */
[----:B------:R-:W-:Y:S01]  /*0ae0*/  FADD.FTZ R98, R98, R33 ;  /* 0x0000002162627221 */ /* 0x000fe20000010000 */
[----:B------:R-:W-:Y:S01]  /*0af0*/  FFMA.FTZ R97, R36, R33, R97 ;  /* 0x0000002124617223 */ /* 0x000fe20000010061 */
[----:B------:R-:W-:Y:S01]  /*0b00*/  FADD.FTZ R62, R104, R62 ;  /* 0x0000003e683e7221 */ /* 0x000fe20000010000 */
[-C--:B------:R-:W-:Y:S01]  /*0b10*/  FFMA.FTZ R63, R34, R104.reuse, R63 ;  /* 0x00000068223f7223 */ /* 0x080fe2000001003f */
[----:B------:R-:W-:Y:S01]  /*0b20*/  FFMA.FTZ R32, R19, R104, R32 ;  /* 0x0000006813207223 */ /* 0x000fe20000010020 */
[----:B------:R-:W-:Y:S01]  /*0b30*/  SHF.L.U32 R104, R96, 0x10, RZ ;  /* 0x0000001060687819 */ /* 0x000fe200000006ff */
[----:B------:R-:W-:Y:S01]  /*0b40*/  FFMA.FTZ R97, R40, R39, R97 ;  /* 0x0000002728617223 */ /* 0x000fe20000010061 */
[----:B------:R-:W-:Y:S01]  /*0b50*/  FADD.FTZ R60, R100, R60 ;  /* 0x0000003c643c7221 */ /* 0x000fe20000010000 */
[----:B------:R-:W-:Y:S01]  /*0b60*/  FFMA.FTZ R61, R34, R100, R61 ;  /* 0x00000064223d7223 */ /* 0x000fe2000001003d */
[----:B------:R-:W-:-:S02]  /*0b70*/  IMAD.U32 R68, R68, 0x10000, RZ ;  /* 0x0001000044447824 */ /* 0x000fc400078e00ff */
[----:B------:R-:W-:Y:S01]  /*0b80*/  FMUL.FTZ R106, R5, R104 ;  /* 0x00000068056a7220 */ /* 0x000fe20000410000 */
[----:B------:R-:W-:Y:S02]  /*0b90*/  SHF.L.U32 R108, R42, 0x10, RZ ;  /* 0x000000102a6c7819 */ /* 0x000fe400000006ff */
[----:B------:R-:W-:-:S04]  /*0ba0*/  @P1 SHF.R.U64 R99, R66, 0x8, R67 ;  /* 0x0000000842631819 */ /* 0x000fc80000001243 */
[----:B------:R-:W-:Y:S01]  /*0bb0*/  @P1 PRMT R88, R99, 0x7610, R88 ;  /* 0x0000761063581816 */ /* 0x000fe20000000058 */
[----:B------:R-:W-:Y:S01]  /*0bc0*/  FADD.FTZ R99, R98, R39 ;  /* 0x0000002762637221 */ /* 0x000fe20000010000 */
[C-C-:B------:R-:W-:Y:S02]  /*0bd0*/  @P1 SHF.R.U64 R100, R66.reuse, 0x10, R67.reuse ;  /* 0x0000001042641819 */ /* 0x140fe40000001243 */
[C---:B------:R-:W-:Y:S01]  /*0be0*/  @P1 PRMT R90, R66.reuse, 0x7610, R90 ;  /* 0x00007610425a1816 */ /* 0x040fe2000000005a */
[----:B------:R-:W-:Y:S01]  /*0bf0*/  FADD.FTZ R99, R99, R32 ;  /* 0x0000002063637221 */ /* 0x000fe20000010000 */
[----:B------:R-:W-:Y:S01]  /*0c00*/  @P1 SHF.R.U64 R98, R66, 0x18, R67 ;  /* 0x0000001842621819 */ /* 0x000fe20000001243 */
[----:B------:R-:W-:Y:S01]  /*0c10*/  FFMA.FTZ R66, R34, R32, R97 ;  /* 0x0000002022427223 */ /* 0x000fe20000010061 */
[----:B------:R-:W-:Y:S01]  /*0c20*/  FMUL.FTZ R96, R86, R69 ;  /* 0x0000004556607220 */ /* 0x000fe20000410000 */
[----:B------:R-:W-:Y:S01]  /*0c30*/  IMAD.U32 R102, R102, 0x10000, RZ ;  /* 0x0001000066667824 */ /* 0x000fe200078e00ff */
[----:B------:R-:W-:Y:S01]  /*0c40*/  @P1 PRMT R91, R98, 0x7610, R91 ;  /* 0x00007610625b1816 */ /* 0x000fe2000000005b */
[----:B------:R-:W-:Y:S01]  /*0c50*/  FMUL.FTZ R42, R86, R105 ;  /* 0x00000069562a7220 */ /* 0x000fe20000410000 */
[----:B------:R-:W-:Y:S01]  /*0c60*/  FFMA.FTZ R69, R13, R68, R106 ;  /* 0x000000440d457223 */ /* 0x000fe2000001006a */
[----:B------:R-:W-:Y:S01]  /*0c70*/  FADD.FTZ R98, R99, R38 ;  /* 0x0000002663627221 */ /* 0x000fe20000010000 */
[----:B------:R-:W-:Y:S01]  /*0c80*/  FFMA.FTZ R97, R41, R38, R66 ;  /* 0x0000002629617223 */ /* 0x000fe20000010042 */
[----:B------:R-:W-:-:S02]  /*0c90*/  @P1 PRMT R89, R100, 0x7610, R89 ;  /* 0x0000761064591816 */ /* 0x000fc40000000059 */
[----:B------:R-:W-:Y:S01]  /*0ca0*/  @P1 SHF.R.U32.HI R100, RZ, 0x8, R67 ;  /* 0x00000008ff641819 */ /* 0x000fe20000011643 */
[----:B------:R-:W-:Y:S01]  /*0cb0*/  FFMA.FTZ R35, R14, R111, R35 ;  /* 0x0000006f0e237223 */ /* 0x000fe20000010023 */
[----:B------:R-:W-:Y:S01]  /*0cc0*/  FMUL.FTZ R110, R7, R102 ;  /* 0x00000066076e7220 */ /* 0x000fe20000410000 */
[----:B------:R-:W-:Y:S01]  /*0cd0*/  FADD.FTZ R98, R98, R69 ;  /* 0x0000004562627221 */ /* 0x000fe20000010000 */
[----:B------:R-:W-:Y:S01]  /*0ce0*/  FFMA.FTZ R66, R42, R69, R97 ;  /* 0x000000452a427223 */ /* 0x000fe20000010061 */
[----:B------:R-:W-:Y:S01]  /*0cf0*/  @P1 PRMT R92, R100, 0x7610, R92 ;  /* 0x00007610645c1816 */ /* 0x000fe2000000005c */
[----:B------:R-:W-:Y:S01]  /*0d00*/  FADD.FTZ R55, R68, R55 ;  /* 0x0000003744377221 */ /* 0x000fe20000010000 */
[----:B------:R-:W-:Y:S01]  /*0d10*/  FFMA.FTZ R59, R42, R68, R59 ;  /* 0x000000442a3b7223 */ /* 0x000fe2000001003b */
[----:B------:R-:W-:Y:S01]  /*0d20*/  @P1 PRMT R93, R67, 0x7610, R93 ;  /* 0x00007610435d1816 */ /* 0x000fe2000000005d */
[-C--:B------:R-:W-:Y:S01]  /*0d30*/  FFMA.FTZ R68, R15, R108.reuse, R110 ;  /* 0x0000006c0f447223 */ /* 0x080fe2000001006e */
[--C-:B------:R-:W-:Y:S01]  /*0d40*/  @P1 SHF.R.U32.HI R100, RZ, 0x10, R67.reuse ;  /* 0x00000010ff641819 */ /* 0x100fe20000011643 */
[----:B------:R-:W-:Y:S01]  /*0d50*/  FFMA.FTZ R97, R37, R35, R66 ;  /* 0x0000002325617223 */ /* 0x000fe20000010042 */
[----:B------:R-:W-:Y:S01]  /*0d60*/  @P1 SHF.R.U32.HI R99, RZ, 0x18, R67 ;  /* 0x00000018ff631819 */ /* 0x000fe20000011643 */
[----:B------:R-:W-:Y:S01]  /*0d70*/  FADD.FTZ R67, R98, R35 ;  /* 0x0000002362437221 */ /* 0x000fe20000010000 */
        /* <DEDUP_REMOVED lines=41> */
.L_x_686:
        /* <DEDUP_REMOVED lines=13> */
[-CC-:B------:R-:W-:Y:S01]  /*10e0*/  FFMA.FTZ R40, R40, R101.reuse, R103.reuse ;  /* 0x0000006528287223 */ /* 0x180fe20000010067 */
[----:B------:R-:W-:Y:S01]  /*10f0*/  FADD.FTZ R43, R43, -R0 ;  /* 0x800000002b2b7221 */ /* 0x000fe20000010000 */
[----:B------:R-:W-:Y:S01]  /*1100*/  FFMA.FTZ R34, R37, R101, R103 ;  /* 0x0000006525227223 */ /* 0x000fe20000010067 */
[----:B------:R-:W-:Y:S01]  /*1110*/  FADD.FTZ R67, R32, -R67 ;  /* 0x8000004320437221 */ /* 0x000fe20000010000 */
[----:B------:R-:W-:Y:S01]  /*1120*/  FADD.FTZ R33, R33, -R36 ;  /* 0x8000002421217221 */ /* 0x000fe20000010000 */
[C---:B------:R-:W-:Y:S01]  /*1130*/  @P0 PRMT R32, R20.reuse, 0x7632, R32 ;  /* 0x0000763214200816 */ /* 0x040fe20000000020 */
[----:B------:R-:W-:Y:S01]  /*1140*/  FADD.FTZ R39, R39, -R40 ;  /* 0x8000002827277221 */ /* 0x000fe20000010000 */
[----:B------:R-:W-:Y:S01]  /*1150*/  @P0 SHF.L.U32 R0, R20, 0x10, RZ ;  /* 0x0000001014000819 */ /* 0x000fe200000006ff */
[C---:B------:R-:W-:Y:S01]  /*1160*/  FMUL.FTZ R43, R86.reuse, R43 ;  /* 0x0000002b562b7220 */ /* 0x040fe20000410000 */
[----:B------:R-:W-:Y:S01]  /*1170*/  FADD.FTZ R37, R35, -R34 ;  /* 0x8000002223257221 */ /* 0x000fe20000010000 */
[----:B------:R-:W-:Y:S01]  /*1180*/  ISETP.NE.AND.EX P2, PT, RZ, UR17, PT, P2 ;  /* 0x00000011ff007c0c */ /* 0x000fe2000bf45320 */
[----:B------:R-:W-:Y:S01]  /*1190*/  FMUL.FTZ R34, R86, R33 ;  /* 0x0000002156227220 */ /* 0x000fe20000410000 */
[----:B------:R-:W-:Y:S01]  /*11a0*/  @P0 SHF.L.U32 R35, R32, 0x10, RZ ;  /* 0x0000001020230819 */ /* 0x000fe200000006ff */
[----:B------:R-:W-:Y:S01]  /*11b0*/  FFMA.FTZ R41, R41, R101, R103 ;  /* 0x0000006529297223 */ /* 0x000fe20000010067 */
[----:B------:R-:W-:-:S02]  /*11c0*/  @P0 IMAD.U32 R36, R21, 0x10000, RZ ;  /* 0x0001000015240824 */ /* 0x000fc400078e00ff */
[----:B------:R-:W-:Y:S01]  /*11d0*/  FMUL.FTZ R39, R86, R39 ;  /* 0x0000002756277220 */ /* 0x000fe20000410000 */
[--C-:B------:R-:W-:Y:S01]  /*11e0*/  @P0 FADD.FTZ R43, R43, R0.reuse ;  /* 0x000000002b2b0221 */ /* 0x100fe20000010000 */
[----:B------:R-:W-:Y:S01]  /*11f0*/  @P0 PRMT R33, R22, 0x7632, R33 ;  /* 0x0000763216210816 */ /* 0x000fe20000000021 */
[-CC-:B------:R-:W-:Y:S01]  /*1200*/  FFMA.FTZ R42, R42, R101.reuse, R103.reuse ;  /* 0x000000652a2a7223 */ /* 0x180fe20000010067 */
[----:B------:R-:W-:Y:S01]  /*1210*/  @P0 PRMT R0, R21, 0x7632, R0 ;  /* 0x0000763215000816 */ /* 0x000fe20000000000 */
[----:B------:R-:W-:Y:S01]  /*1220*/  FFMA.FTZ R97, R96, R101, R103 ;  /* 0x0000006560617223 */ /* 0x000fe20000010067 */
[----:B------:R-:W-:Y:S01]  /*1230*/  FADD.FTZ R41, R38, -R41 ;  /* 0x8000002926297221 */ /* 0x000fe20000010000 */
[--C-:B------:R-:W-:Y:S01]  /*1240*/  @P0 FADD.FTZ R34, R34, R35.reuse ;  /* 0x0000002322220221 */ /* 0x100fe20000010000 */
[----:B------:R-:W-:Y:S01]  /*1250*/  @P0 FADD.FTZ R39, R39, R36 ;  /* 0x0000002427270221 */ /* 0x000fe20000010000 */
[----:B------:R-:W-:Y:S01]  /*1260*/  FADD.FTZ R69, R69, -R42 ;  /* 0x8000002a45457221 */ /* 0x000fe20000010000 */
[----:B------:R-:W-:Y:S01]  /*1270*/  @P0 PRMT R35, R23, 0x7632, R35 ;  /* 0x0000763217230816 */ /* 0x000fe20000000023 */
[----:B------:R-:W-:-:S02]  /*1280*/  @P0 IMAD.U32 R36, R33, 0x10000, RZ ;  /* 0x0001000021240824 */ /* 0x000fc400078e00ff */
[----:B------:R-:W-:Y:S01]  /*1290*/  FADD.FTZ R97, R68, -R97 ;  /* 0x8000006144617221 */ /* 0x000fe20000010000 */
[----:B------:R-:W-:Y:S01]  /*12a0*/  FMUL.FTZ R67, R86, R67 ;  /* 0x0000004356437220 */ /* 0x000fe20000410000 */
[----:B------:R-:W-:Y:S01]  /*12b0*/  @P0 IMAD.U32 R0, R0, 0x10000, RZ ;  /* 0x0001000000000824 */ /* 0x000fe200078e00ff */
[----:B------:R-:W-:Y:S01]  /*12c0*/  @P0 SHF.L.U32 R33, R23, 0x10, RZ ;  /* 0x0000001017210819 */ /* 0x000fe200000006ff */
[----:B------:R-:W-:Y:S01]  /*12d0*/  FMUL.FTZ R40, R86, R37 ;  /* 0x0000002556287220 */ /* 0x000fe20000410000 */
[----:B------:R-:W-:Y:S01]  /*12e0*/  @P0 SHF.L.U32 R32, R22, 0x10, RZ ;  /* 0x0000001016200819 */ /* 0x000fe200000006ff */
[C---:B------:R-:W-:Y:S01]  /*12f0*/  FMUL.FTZ R41, R86.reuse, R41 ;  /* 0x0000002956297220 */ /* 0x040fe20000410000 */
[C---:B------:R-:W-:Y:S01]  /*1300*/  FMUL.FTZ R69, R86.reuse, R69 ;  /* 0x0000004556457220 */ /* 0x040fe20000410000 */
[----:B------:R-:W-:Y:S01]  /*1310*/  FMUL.FTZ R86, R86, R97 ;  /* 0x0000006156567220 */ /* 0x000fe20000410000 */
[----:B------:R-:W-:Y:S02]  /*1320*/  @P0 IMAD.U32 R35, R35, 0x10000, RZ ;  /* 0x0001000023230824 */ /* 0x000fe400078e00ff */
[----:B------:R-:W-:Y:S01]  /*1330*/  @P0 FADD.FTZ R67, R67, R0 ;  /* 0x0000000043430221 */ /* 0x000fe20000010000 */
[----:B------:R-:W-:Y:S01]  /*1340*/  @P0 FADD.FTZ R40, R40, R33 ;  /* 0x0000002128280221 */ /* 0x000fe20000010000 */
[----:B------:R-:W-:Y:S01]  /*1350*/  @P2 F2FP.BF16.F32.PACK_AB R0, RZ, R43 ;  /* 0x0000002bff00223e */ /* 0x000fe200000010ff */
[----:B------:R-:W-:Y:S01]  /*1360*/  @P0 FADD.FTZ R41, R41, R32 ;  /* 0x0000002029290221 */ /* 0x000fe20000010000 */
[----:B------:R-:W-:Y:S01]  /*1370*/  @P2 F2FP.BF16.F32.PACK_AB R33, RZ, R39 ;  /* 0x00000027ff21223e */ /* 0x000fe200000010ff */
[----:B------:R-:W-:Y:S01]  /*1380*/  @P0 FADD.FTZ R86, R86, R35 ;  /* 0x0000002356560221 */ /* 0x000fe20000010000 */
[----:B------:R-:W-:Y:S01]  /*1390*/  @P2 IADD3 R32, P4, R87, UR16, RZ ;  /* 0x0000001057202c10 */ /* 0x000fe2000ff9e0ff */
[----:B------:R-:W-:Y:S01]  /*13a0*/  @P0 FADD.FTZ R69, R69, R36 ;  /* 0x0000002445450221 */ /* 0x000fe20000010000 */
[----:B------:R-:W-:Y:S01]  /*13b0*/  @P2 F2FP.BF16.F32.PACK_AB R35, RZ, R34 ;  /* 0x00000022ff23223e */ /* 0x000fe200000010ff */
[----:B------:R-:W-:Y:S01]  /*13c0*/  FMUL.FTZ R97, R67, UR18 ;  /* 0x0000001243617c20 */ /* 0x000fe20008410000 */
[----:B------:R-:W-:Y:S01]  /*13d0*/  @P2 PRMT R24, R0, 0x7610, R24 ;  /* 0x0000761000182816 */ /* 0x000fe20000000018 */
[----:B------:R-:W-:Y:S01]  /*13e0*/  FMUL.FTZ R0, R43, UR18 ;  /* 0x000000122b007c20 */ /* 0x000fe20008410000 */
[----:B------:R-:W-:Y:S01]  /*13f0*/  @P2 PRMT R25, R33, 0x7610, R25 ;  /* 0x0000761021192816 */ /* 0x000fe20000000019 */
[----:B------:R-:W-:Y:S01]  /*1400*/  FMUL.FTZ R98, R41, UR18 ;  /* 0x0000001229627c20 */ /* 0x000fe20008410000 */
[----:B------:R-:W-:-:S02]  /*1410*/  @P2 F2FP.BF16.F32.PACK_AB R37, RZ, R41 ;  /* 0x00000029ff25223e */ /* 0x000fc400000010ff */
[----:B------:R-:W-:Y:S02]  /*1420*/  @P2 IADD3.X R33, R82, UR17, RZ, P4, !PT ;  /* 0x0000001152212c10 */ /* 0x000fe4000a7fe4ff */
[----:B------:R-:W-:Y:S02]  /*1430*/  @P2 F2FP.BF16.F32.PACK_AB R42, RZ, R40 ;  /* 0x00000028ff2a223e */ /* 0x000fe400000010ff */
[----:B------:R-:W-:Y:S02]  /*1440*/  @P1 LOP3.LUT P4, RZ, R90, 0xff, RZ, 0xc0, !PT ;  /* 0x000000ff5aff1812 */ /* 0x000fe4000788c0ff */
[----:B------:R-:W-:Y:S01]  /*1450*/  @P2 PRMT R24, R24, 0x5410, R35 ;  /* 0x0000541018182816 */ /* 0x000fe20000000023 */
[----:B------:R-:W-:Y:S01]  /*1460*/  FMUL.FTZ R35, R39, UR18 ;  /* 0x0000001227237c20 */ /* 0x000fe20008410000 */
[----:B------:R-:W-:Y:S01]  /*1470*/  @P2 F2FP.BF16.F32.PACK_AB R38, RZ, R69 ;  /* 0x00000045ff26223e */ /* 0x000fe200000010ff */
[----:B------:R-:W-:Y:S01]  /*1480*/  FMUL.FTZ R69, R69, UR18 ;  /* 0x0000001245457c20 */ /* 0x000fe20008410000 */
[----:B------:R-:W-:Y:S01]  /*1490*/  @P2 PRMT R26, R37, 0x7610, R26 ;  /* 0x00007610251a2816 */ /* 0x000fe2000000001a */
[----:B------:R-:W-:Y:S01]  /*14a0*/  FMUL.FTZ R37, R40, UR18 ;  /* 0x0000001228257c20 */ /* 0x000fe20008410000 */
[----:B------:R-:W-:-:S02]  /*14b0*/  FSEL R39, R0, RZ, P3 ;  /* 0x000000ff00277208 */ /* 0x000fc40001800000 */
[----:B------:R-:W-:Y:S02]  /*14c0*/  @P2 F2FP.BF16.F32.PACK_AB R36, RZ, R67 ;  /* 0x00000043ff24223e */ /* 0x000fe400000010ff */
[----:B------:R-:W-:Y:S02]  /*14d0*/  @P2 F2FP.BF16.F32.PACK_AB R66, RZ, R86 ;  /* 0x00000056ff42223e */ /* 0x000fe400000010ff */
[----:B------:R-:W-:Y:S02]  /*14e0*/  @P2 PRMT R27, R42, 0x7610, R27 ;  /* 0x000076102a1b2816 */ /* 0x000fe4000000001b */
[----:B------:R-:W-:Y:S02]  /*14f0*/  @P1 FSEL R0, R0, RZ, P4 ;  /* 0x000000ff00001208 */ /* 0x000fe40002000000 */
[----:B------:R-:W-:Y:S02]  /*1500*/  LOP3.LUT P4, RZ, R73, 0xff0000, RZ, 0xc0, !PT ;  /* 0x00ff000049ff7812 */ /* 0x000fe4000788c0ff */
[----:B------:R-:W-:Y:S01]  /*1510*/  @P2 PRMT R26, R26, 0x5410, R38 ;  /* 0x000054101a1a2816 */ /* 0x000fe20000000026 */
[----:B------:R-:W-:Y:S01]  /*1520*/  FMUL.FTZ R38, R86, UR18 ;  /* 0x0000001256267c20 */ /* 0x000fe20008410000 */
[----:B------:R-:W-:Y:S01]  /*1530*/  @P2 PRMT R25, R25, 0x5410, R36 ;  /* 0x0000541019192816 */ /* 0x000fe20000000024 */
[----:B------:R-:W-:Y:S01]  /*1540*/  FMUL.FTZ R86, R34, UR18 ;  /* 0x0000001222567c20 */ /* 0x000fe20008410000 */
[----:B------:R-:W-:-:S02]  /*1550*/  @P2 PRMT R27, R27, 0x5410, R66 ;  /* 0x000054101b1b2816 */ /* 0x000fc40000000042 */
[----:B------:R-:W-:Y:S02]  /*1560*/  FSEL R99, R37, RZ, P4 ;  /* 0x000000ff25637208 */ /* 0x000fe40002000000 */
[----:B------:R-:W-:Y:S01]  /*1570*/  @P1 LOP3.LUT P4, RZ, R88, 0xff, RZ, 0xc0, !PT ;  /* 0x000000ff58ff1812 */ /* 0x000fe2000788c0ff */
[----:B------:R0:W-:Y:S01]  /*1580*/  @P2 STG.E.128 desc[UR4][R32.64], R24 ;  /* 0x0000001820002986 */ /* 0x0001e2000c101d04 */
[----:B------:R-:W-:Y:S02]  /*1590*/  @P1 LOP3.LUT P3, RZ, R94, 0xff, RZ, 0xc0, !PT ;  /* 0x000000ff5eff1812 */ /* 0x000fe4000786c0ff */
[----:B------:R-:W-:Y:S02]  /*15a0*/  FSEL R96, R35, RZ, P5 ;  /* 0x000000ff23607208 */ /* 0x000fe40002800000 */
[----:B------:R-:W-:Y:S02]  /*15b0*/  @P1 FSEL R37, R37, RZ, P3 ;  /* 0x000000ff25251208 */ /* 0x000fe40001800000 */
[----:B------:R-:W-:-:S02]  /*15c0*/  LOP3.LUT P5, RZ, R73, 0xff000000, RZ, 0xc0, !PT ;  /* 0xff00000049ff7812 */ /* 0x000fc400078ac0ff */
[----:B------:R-:W-:Y:S02]  /*15d0*/  @P1 F2FP.BF16.F32.PACK_AB R67, RZ, R37 ;  /* 0x00000025ff43123e */ /* 0x000fe400000010ff */
[----:B------:R-:W-:Y:S02]  /*15e0*/  @P1 LOP3.LUT P3, RZ, R95, 0xff, RZ, 0xc0, !PT ;  /* 0x000000ff5fff1812 */ /* 0x000fe4000786c0ff */
[C---:B------:R-:W-:Y:S02]  /*15f0*/  FSEL R100, R38.reuse, RZ, P5 ;  /* 0x000000ff26647208 */ /* 0x040fe40002800000 */
[----:B------:R-:W-:Y:S02]  /*1600*/  @P1 FSEL R38, R38, RZ, P3 ;  /* 0x000000ff26261208 */ /* 0x000fe40001800000 */
[----:B------:R-:W-:Y:S02]  /*1610*/  @P1 LOP3.LUT P3, RZ, R93, 0xff, RZ, 0xc0, !PT ;  /* 0x000000ff5dff1812 */ /* 0x000fe4000786c0ff */
[----:B0-----:R-:W-:-:S02]  /*1620*/  @P1 FSEL R32, R86, RZ, P4 ;  /* 0x000000ff56201208 */ /* 0x001fc40002000000 */
[----:B------:R-:W-:Y:S02]  /*1630*/  @P1 LOP3.LUT P4, RZ, R92, 0xff, RZ, 0xc0, !PT ;  /* 0x000000ff5cff1812 */ /* 0x000fe4000788c0ff */
[----:B------:R-:W-:Y:S02]  /*1640*/  @P1 LOP3.LUT P5, RZ, R91, 0xff, RZ, 0xc0, !PT ;  /* 0x000000ff5bff1812 */ /* 0x000fe400078ac0ff */
[----:B------:R-:W-:Y:S02]  /*1650*/  @P1 FSEL R36, R69, RZ, P4 ;  /* 0x000000ff45241208 */ /* 0x000fe40002000000 */
[----:B------:R-:W-:Y:S02]  /*1660*/  @P1 FSEL R33, R35, RZ, P6 ;  /* 0x000000ff23211208 */ /* 0x000fe40003000000 */
[----:B------:R-:W-:Y:S02]  /*1670*/  @P1 F2FP.BF16.F32.PACK_AB R66, RZ, R36 ;  /* 0x00000024ff42123e */ /* 0x000fe400000010ff */
[----:B------:R-:W0:Y:S01]  /*1680*/  LDC.64 R36, c[0x0][0x210] ;  /* 0x00008400ff247b82 */ /* 0x000e220000000a00 */
[----:B------:R-:W-:-:S02]  /*1690*/  @P1 FSEL R35, R98, RZ, P3 ;  /* 0x000000ff62231208 */ /* 0x000fc40001800000 */
[C---:B------:R-:W-:Y:S02]  /*16a0*/  LOP3.LUT P2, RZ, R72.reuse, 0xff00, RZ, 0xc0, !PT ;  /* 0x0000ff0048ff7812 */ /* 0x040fe4000784c0ff */
[----:B------:R-:W-:Y:S02]  /*16b0*/  @P1 FSEL R34, R97, RZ, P5 ;  /* 0x000000ff61221208 */ /* 0x000fe40002800000 */
[----:B------:R-:W-:Y:S02]  /*16c0*/  LOP3.LUT P5, RZ, R72, 0xff000000, RZ, 0xc0, !PT ;  /* 0xff00000048ff7812 */ /* 0x000fe400078ac0ff */
[C---:B------:R-:W-:Y:S02]  /*16d0*/  LOP3.LUT P4, RZ, R73.reuse, 0xff, RZ, 0xc0, !PT ;  /* 0x000000ff49ff7812 */ /* 0x040fe4000788c0ff */
[----:B------:R-:W-:Y:S02]  /*16e0*/  LOP3.LUT P6, RZ, R73, 0xff00, RZ, 0xc0, !PT ;  /* 0x0000ff0049ff7812 */ /* 0x000fe400078cc0ff */
[----:B------:R-:W-:-:S02]  /*16f0*/  @P1 F2FP.BF16.F32.PACK_AB R0, RZ, R0 ;  /* 0x00000000ff00123e */ /* 0x000fc400000010ff */
[----:B------:R-:W-:Y:S02]  /*1700*/  @P1 F2FP.BF16.F32.PACK_AB R41, RZ, R33 ;  /* 0x00000021ff29123e */ /* 0x000fe400000010ff */
[----:B------:R-:W-:Y:S02]  /*1710*/  @P1 F2FP.BF16.F32.PACK_AB R43, RZ, R35 ;  /* 0x00000023ff2b123e */ /* 0x000fe400000010ff */
[----:B------:R-:W-:Y:S02]  /*1720*/  @P1 F2FP.BF16.F32.PACK_AB R40, RZ, R32 ;  /* 0x00000020ff28123e */ /* 0x000fe400000010ff */
[----:B------:R-:W-:Y:S02]  /*1730*/  @P1 F2FP.BF16.F32.PACK_AB R42, RZ, R34 ;  /* 0x00000022ff2a123e */ /* 0x000fe400000010ff */
[----:B------:R-:W-:Y:S01]  /*1740*/  @P1 F2FP.BF16.F32.PACK_AB R68, RZ, R38 ;  /* 0x00000026ff44123e */ /* 0x000fe200000010ff */
[----:B0-----:R-:W-:Y:S01]  /*1750*/  IMAD R85, R36, 0x4, R85 ;  /* 0x0000000424557824 */ /* 0x001fe200078e0255 */
[----:B------:R-:W-:-:S02]  /*1760*/  FSEL R32, R86, RZ, P2 ;  /* 0x000000ff56207208 */ /* 0x000fc40001000000 */
[----:B------:R-:W-:Y:S02]  /*1770*/  FSEL R34, R98, RZ, P4 ;  /* 0x000000ff62227208 */ /* 0x000fe40002000000 */
[----:B------:R-:W-:Y:S02]  /*1780*/  FSEL R69, R69, RZ, P6 ;  /* 0x000000ff45457208 */ /* 0x000fe40003000000 */
[----:B------:R-:W-:Y:S02]  /*1790*/  FSEL R33, R97, RZ, P5 ;  /* 0x000000ff61217208 */ /* 0x000fe40002800000 */
[C---:B------:R-:W-:Y:S02]  /*17a0*/  IADD3 R38, P2, R87.reuse, UR20, RZ ;  /* 0x0000001457267c10 */ /* 0x040fe4000ff5e0ff */
[----:B------:R-:W-:Y:S02]  /*17b0*/  @P1 IADD3 R2, P3, R87, R2, RZ ;  /* 0x0000000257021210 */ /* 0x000fe40007f7e0ff */
[----:B------:R-:W-:-:S02]  /*17c0*/  @P1 PRMT R28, R0, 0x7610, R28 ;  /* 0x00007610001c1816 */ /* 0x000fc4000000001c */
[----:B------:R-:W-:Y:S02]  /*17d0*/  @P1 PRMT R29, R41, 0x7610, R29 ;  /* 0x00007610291d1816 */ /* 0x000fe4000000001d */
[----:B------:R-:W-:Y:S02]  /*17e0*/  @P1 PRMT R30, R43, 0x7610, R30 ;  /* 0x000076102b1e1816 */ /* 0x000fe4000000001e */
[----:B------:R-:W-:Y:S02]  /*17f0*/  @P1 PRMT R31, R67, 0x7610, R31 ;  /* 0x00007610431f1816 */ /* 0x000fe4000000001f */
[----:B------:R-:W-:Y:S02]  /*1800*/  F2FP.BF16.F32.PACK_AB R32, R32, R39 ;  /* 0x000000272020723e */ /* 0x000fe400000010ff */
[----:B------:R-:W-:Y:S02]  /*1810*/  F2FP.BF16.F32.PACK_AB R35, R100, R99 ;  /* 0x000000636423723e */ /* 0x000fe400000010ff */
[----:B------:R-:W-:-:S02]  /*1820*/  F2FP.BF16.F32.PACK_AB R34, R69, R34 ;  /* 0x000000224522723e */ /* 0x000fc400000010ff */
[----:B------:R-:W-:Y:S02]  /*1830*/  F2FP.BF16.F32.PACK_AB R33, R33, R96 ;  /* 0x000000602121723e */ /* 0x000fe400000010ff */
[C---:B------:R-:W-:Y:S02]  /*1840*/  IADD3.X R39, R82.reuse, UR21, RZ, P2, !PT ;  /* 0x0000001552277c10 */ /* 0x040fe400097fe4ff */
[----:B------:R-:W-:Y:S02]  /*1850*/  @P1 IADD3.X R3, R82, R3, RZ, P3, !PT ;  /* 0x0000000352031210 */ /* 0x000fe40001ffe4ff */
[----:B------:R-:W-:Y:S01]  /*1860*/  @P1 PRMT R28, R28, 0x5410, R40 ;  /* 0x000054101c1c1816 */ /* 0x000fe20000000028 */
[----:B------:R0:W-:Y:S01]  /*1870*/  STG.E.128 desc[UR4][R38.64], R32 ;  /* 0x0000002026007986 */ /* 0x0001e2000c101d04 */
[----:B------:R-:W-:Y:S02]  /*1880*/  @P1 PRMT R29, R29, 0x5410, R42 ;  /* 0x000054101d1d1816 */ /* 0x000fe4000000002a */
[----:B------:R-:W-:-:S02]  /*1890*/  @P1 PRMT R30, R30, 0x5410, R66 ;  /* 0x000054101e1e1816 */ /* 0x000fc40000000042 */
[----:B------:R-:W-:-:S05]  /*18a0*/  @P1 PRMT R31, R31, 0x5410, R68 ;  /* 0x000054101f1f1816 */ /* 0x000fca0000000044 */
[----:B------:R0:W-:Y:S01]  /*18b0*/  @P1 STG.E.128 desc[UR4][R2.64], R28 ;  /* 0x0000001c02001986 */ /* 0x0001e2000c101d04 */
[----:B------:R-:W-:-:S13]  /*18c0*/  ISETP.GE.AND P1, PT, R85, R37, PT ;  /* 0x000000255500720c */ /* 0x000fda0003f26270 */
[----:B------:R-:W-:Y:S05]  /*18d0*/  @!P1 BRA `(.L_x_674) ;  /* 0xffffffe800d89947 */ /* 0x000fea000383ffff */
[----:B------:R-:W-:Y:S05]  /*18e0*/  BSYNC B1 ;  /* 0x0000000000017941 */ /* 0x000fea0003800000 */
.L_x_672:
        /* <DEDUP_REMOVED lines=32> */
.L_x_671:
[----:B------:R-:W-:Y:S05]  /*1af0*/  BSYNC B0 ;  /* 0x0000000000007941 */ /* 0x000fea0003800000 */
.L_x_669:
        /* <DEDUP_REMOVED lines=10> */
[----:B------:R-:W-:Y:S02]  /*1ba0*/  IMAD R0, R47, 0x4, R0 ;  /* 0x000000042f007824 */ /* 0x000fe400078e0200 */
        /* <DEDUP_REMOVED lines=12> */
[----:B------:R-:W-:Y:S01]  /*1c70*/  LDS R9, [R0+0xe00] ;  /* 0x000e000000097984 */ /* 0x000fe20000000800 */
        /* <DEDUP_REMOVED lines=9> */
[----:B------:R-:W-:Y:S06]  /*1d10*/  BAR.SYNC.DEFER_BLOCKING 0x0 ;  /* 0x0000000000007b1d */ /* 0x000fec0000010000 */
[----:B------:R-:W0:Y:S04]  /*1d20*/  LDS R10, [R0] ;  /* 0x00000000000a7984 */ /* 0x000e280000000800 */
[----:B------:R-:W1:Y:S04]  /*1d30*/  LDS R33, [R0+0x400] ;  /* 0x0004000000217984 */ /* 0x000e680000000800 */
[----:B------:R-:W-:Y:S04]  /*1d40*/  LDS R11, [R0+0x200] ;  /* 0x00020000000b7984 */ /* 0x000fe80000000800 */
[----:B------:R-:W-:Y:S04]  /*1d50*/  LDS R35, [R0+0x600] ;  /* 0x0006000000237984 */ /* 0x000fe80000000800 */
[----:B------:R-:W2:Y:S04]  /*1d60*/  LDS R41, [R0+0x800] ;  /* 0x0008000000297984 */ /* 0x000ea80000000800 */
[----:B------:R-:W-:Y:S04]  /*1d70*/  LDS R43, [R0+0xa00] ;  /* 0x000a0000002b7984 */ /* 0x000fe80000000800 */
[----:B------:R-:W3:Y:S04]  /*1d80*/  LDS R45, [R0+0xc00] ;  /* 0x000c0000002d7984 */ /* 0x000ee80000000800 */
[----:B------:R-:W-:Y:S01]  /*1d90*/  LDS R32, [R0+0xe00] ;  /* 0x000e000000207984 */ /* 0x000fe20000000800 */
[----:B------:R-:W-:Y:S01]  /*1da0*/  BAR.SYNC.DEFER_BLOCKING 0x0 ;  /* 0x0000000000007b1d */ /* 0x000fe20000010000 */
[----:B0-----:R-:W-:-:S04]  /*1db0*/  FADD.FTZ R10, RZ, R10 ;  /* 0x0000000aff0a7221 */ /* 0x001fc80000010000 */
[----:B-1----:R-:W-:Y:S01]  /*1dc0*/  FADD.FTZ R10, R10, R33 ;  /* 0x000000210a0a7221 */ /* 0x002fe20000010000 */
[----:B------:R-:W-:Y:S03]  /*1dd0*/  STS.128 [R2], R16 ;  /* 0x0000001002007388 */ /* 0x000fe60000000c00 */
[----:B--2---:R-:W-:Y:S01]  /*1de0*/  FADD.FTZ R10, R10, R41 ;  /* 0x000000290a0a7221 */ /* 0x004fe20000010000 */
[----:B------:R-:W-:Y:S01]  /*1df0*/  STS.128 [R2+0x10], R28 ;  /* 0x0000101c02007388 */ /* 0x000fe20000000c00 */
[----:B------:R-:W-:Y:S02]  /*1e00*/  BAR.SYNC.DEFER_BLOCKING 0x0 ;  /* 0x0000000000007b1d */ /* 0x000fe40000010000 */
[----:B---3--:R-:W-:-:S04]  /*1e10*/  FADD.FTZ R45, R10, R45 ;  /* 0x0000002d0a2d7221 */ /* 0x008fc80000010000 */
        /* <DEDUP_REMOVED lines=13> */
[----:B------:R0:W-:Y:S01]  /*1ef0*/  STS.128 [R2], R12 ;  /* 0x0000000c02007388 */ /* 0x0001e20000000c00 */
[----:B----4-:R-:W-:-:S03]  /*1f00*/  FADD.FTZ R4, R4, R21 ;  /* 0x0000001504047221 */ /* 0x010fc60000010000 */
[----:B------:R1:W-:Y:S01]  /*1f10*/  STS.128 [R2+0x10], R24 ;  /* 0x0000101802007388 */ /* 0x0003e20000000c00 */
[----:B-----5:R-:W-:Y:S01]  /*1f20*/  FADD.FTZ R5, R5, R20 ;  /* 0x0000001405057221 */ /* 0x020fe20000010000 */
[----:B------:R-:W-:Y:S01]  /*1f30*/  BAR.SYNC.DEFER_BLOCKING 0x0 ;  /* 0x0000000000007b1d */ /* 0x000fe20000010000 */
[----:B------:R-:W-:Y:S01]  /*1f40*/  FADD.FTZ R23, R4, R23 ;  /* 0x0000001704177221 */ /* 0x000fe20000010000 */
[----:B0-----:R-:W-:Y:S01]  /*1f50*/  IADD3 R14, P0, R42, R47, RZ ;  /* 0x0000002f2a0e7210 */ /* 0x001fe20007f1e0ff */
[----:B------:R-:W-:Y:S01]  /*1f60*/  FADD.FTZ R13, R36, R9 ;  /* 0x00000009240d7221 */ /* 0x000fe20000010000 */
[----:B------:R-:W-:Y:S01]  /*1f70*/  FADD.FTZ R15, R5, R22 ;  /* 0x00000016050f7221 */ /* 0x000fe20000010000 */
[----:B-1----:R-:W-:Y:S01]  /*1f80*/  FADD.FTZ R2, RZ, R11 ;  /* 0x0000000bff027221 */ /* 0x002fe20000010000 */
[----:B------:R-:W-:Y:S01]  /*1f90*/  FADD.FTZ R11, R3, R8 ;  /* 0x00000008030b7221 */ /* 0x000fe20000010000 */
[----:B------:R-:W-:Y:S01]  /*1fa0*/  IMAD.SHL.U32 R8, R14, 0x4, RZ ;  /* 0x000000040e087824 */ /* 0x000fe200078e00ff */
[----:B------:R-:W-:Y:S01]  /*1fb0*/  IADD3.X R9, RZ, RZ, RZ, P0, !PT ;  /* 0x000000ffff097210 */ /* 0x000fe200007fe4ff */
[----:B------:R-:W-:-:S03]  /*1fc0*/  FADD.FTZ R2, R2, R35 ;  /* 0x0000002302027221 */ /* 0x000fc60000010000 */
[----:B------:R-:W-:Y:S01]  /*1fd0*/  SHF.L.U64.HI R9, R14, 0x2, R9 ;  /* 0x000000020e097819 */ /* 0x000fe20000010209 */
[----:B------:R-:W-:Y:S01]  /*1fe0*/  FADD.FTZ R43, R2, R43 ;  /* 0x0000002b022b7221 */ /* 0x000fe20000010000 */
[C---:B------:R-:W-:Y:S02]  /*1ff0*/  IADD3 R2, P0, R8.reuse, UR6, RZ ;  /* 0x0000000608027c10 */ /* 0x040fe4000ff1e0ff */
[C---:B------:R-:W-:Y:S01]  /*2000*/  IADD3 R6, P1, R8.reuse, UR8, RZ ;  /* 0x0000000808067c10 */ /* 0x040fe2000ff3e0ff */
[----:B------:R-:W0:Y:S01]  /*2010*/  LDS R16, [R0] ;  /* 0x0000000000107984 */ /* 0x000e220000000800 */
[C---:B------:R-:W-:Y:S01]  /*2020*/  IADD3.X R3, R9.reuse, UR7, RZ, P0, !PT ;  /* 0x0000000709037c10 */ /* 0x040fe200087fe4ff */
[----:B------:R-:W-:Y:S01]  /*2030*/  ULDC.64 UR6, c[0x0][0x2d0] ;  /* 0x0000b40000067ab9 */ /* 0x000fe20000000a00 */
[----:B------:R-:W-:Y:S01]  /*2040*/  IADD3.X R7, R9, UR9, RZ, P1, !PT ;  /* 0x0000000909077c10 */ /* 0x000fe20008ffe4ff */
[----:B------:R-:W1:Y:S01]  /*2050*/  LDS R19, [R0+0x400] ;  /* 0x0004000000137984 */ /* 0x000e620000000800 */
[----:B------:R-:W-:Y:S01]  /*2060*/  IADD3 R4, P0, R8, UR6, RZ ;  /* 0x0000000608047c10 */ /* 0x000fe2000ff1e0ff */
[----:B------:R-:W-:-:S02]  /*2070*/  FADD.FTZ R43, R43, R32 ;  /* 0x000000202b2b7221 */ /* 0x000fc40000010000 */
[----:B------:R-:W2:Y:S01]  /*2080*/  LDS R17, [R0+0x200] ;  /* 0x0002000000117984 */ /* 0x000ea20000000800 */
[C---:B------:R-:W-:Y:S02]  /*2090*/  IADD3.X R5, R9.reuse, UR7, RZ, P0, !PT ;  /* 0x0000000709057c10 */ /* 0x040fe400087fe4ff */
[----:B------:R-:W-:Y:S01]  /*20a0*/  IADD3 R8, P0, R8, UR22, RZ ;  /* 0x0000001608087c10 */ /* 0x000fe2000ff1e0ff */
[----:B------:R-:W3:Y:S03]  /*20b0*/  LDS R29, [R0+0x800] ;  /* 0x00080000001d7984 */ /* 0x000ee60000000800 */
[----:B------:R-:W-:Y:S01]  /*20c0*/  IADD3.X R9, R9, UR23, RZ, P0, !PT ;  /* 0x0000001709097c10 */ /* 0x000fe200087fe4ff */
        /* <DEDUP_REMOVED lines=12> */
[----:B------:R-:W-:-:S04]  /*2190*/  FADD.FTZ R12, R12, R25 ;  /* 0x000000190c0c7221 */ /* 0x000fc80000010000 */
[----:B------:R-:W-:Y:S01]  /*21a0*/  STG.E desc[UR4][R6.64], R27 ;  /* 0x0000001b06007986 */ /* 0x000fe2000c101904 */
[----:B------:R-:W-:-:S03]  /*21b0*/  FADD.FTZ R31, R12, R31 ;  /* 0x0000001f0c1f7221 */ /* 0x000fc60000010000 */
[----:B------:R-:W-:Y:S04]  /*21c0*/  STG.E desc[UR4][R8.64], R23 ;  /* 0x0000001708007986 */ /* 0x000fe8000c101904 */
[----:B------:R-:W-:Y:S04]  /*21d0*/  STG.E desc[UR4][R2.64+0x200], R43 ;  /* 0x0002002b02007986 */ /* 0x000fe8000c101904 */
[----:B------:R-:W-:Y:S04]  /*21e0*/  STG.E desc[UR4][R4.64+0x200], R13 ;  /* 0x0002000d04007986 */ /* 0x000fe8000c101904 */
[----:B------:R-:W-:Y:S04]  /*21f0*/  STG.E desc[UR4][R6.64+0x200], R31 ;  /* 0x0002001f06007986 */ /* 0x000fe8000c101904 */
[----:B------:R-:W-:Y:S01]  /*2200*/  STG.E desc[UR4][R8.64+0x200], R15 ;  /* 0x0002000f08007986 */ /* 0x000fe2000c101904 */
[----:B------:R-:W-:Y:S05]  /*2210*/  EXIT ;  /* 0x000000000000794d */ /* 0x000fea0003800000 */
.L_x_673:
        /* <DEDUP_REMOVED lines=8> */
.L_x_676:
[----:B------:R-:W-:Y:S05]  /*22a0*/  BSYNC B2 ;  /* 0x0000000000027941 */ /* 0x000fea0003800000 */
.L_x_675:
        /* <DEDUP_REMOVED lines=8> */
.L_x_677:
[----:B------:R-:W-:Y:S01]  /*2330*/  FADD.FTZ R102, R67, R102 ;  /* 0x0000006643667221 */ /* 0x000fe20000010000 */
[----:B------:R-:W-:-:S03]  /*2340*/  HFMA2.MMA R99, -RZ, RZ, 0, 1.1920928955078125e-07 ;  /* 0x00000002ff637435 */ /* 0x000fc600000001ff */
[----:B------:R-:W-:Y:S02]  /*2350*/  IMAD.MOV.U32 R100, RZ, RZ, R102 ;  /* 0x000000ffff647224 */ /* 0x000fe400078e0066 */
[----:B------:R-:W-:-:S07]  /*2360*/  FADD.FTZ R103, R66, R101 ;  /* 0x0000006542677221 */ /* 0x000fce0000010000 */
[----:B------:R-:W-:Y:S05]  /*2370*/  WARPSYNC.COLLECTIVE R97, `(.L_x_678) ;  /* 0x0000000061087348 */ /* 0x000fea0003c00000 */
[----:B------:R0:W1:Y:S02]  /*2380*/  SHFL.BFLY P3, R101, R100, R99, R98 ;  /* 0x0c00006364657389 */ /* 0x0000640000060062 */
[----:B01----:R-:W-:Y:S01]  /*2390*/  ENDCOLLECTIVE ;  /* 0x000000000000791b */ /* 0x003fe20003800000 */
.L_x_678:
[----:B------:R-:W-:Y:S01]  /*23a0*/  MOV R100, R103 ;  /* 0x0000006700647202 */ /* 0x000fe20000000f00 */
[----:B------:R-:W-:-:S07]  /*23b0*/  IMAD.MOV.U32 R105, RZ, RZ, R101 ;  /* 0x000000ffff697224 */ /* 0x000fce00078e0065 */
[----:B------:R-:W-:Y:S05]  /*23c0*/  WARPSYNC.COLLECTIVE R97, `(.L_x_679) ;  /* 0x0000000061087348 */ /* 0x000fea0003c00000 */
[----:B------:R0:W1:Y:S02]  /*23d0*/  SHFL.BFLY P3, R101, R100, R99, R98 ;  /* 0x0c00006364657389 */ /* 0x0000640000060062 */
[----:B01----:R-:W-:Y:S01]  /*23e0*/  ENDCOLLECTIVE ;  /* 0x000000000000791b */ /* 0x003fe20003800000 */
.L_x_679:
[----:B------:R-:W-:Y:S01]  /*23f0*/  FADD.FTZ R105, R102, R105 ;  /* 0x0000006966697221 */ /* 0x000fe20000010000 */
[----:B------:R-:W-:-:S03]  /*2400*/  HFMA2.MMA R99, -RZ, RZ, 0, 2.384185791015625e-07 ;  /* 0x00000004ff637435 */ /* 0x000fc600000001ff */
[----:B------:R-:W-:Y:S02]  /*2410*/  IMAD.MOV.U32 R100, RZ, RZ, R105 ;  /* 0x000000ffff647224 */ /* 0x000fe400078e0069 */
[----:B------:R-:W-:-:S07]  /*2420*/  FADD.FTZ R104, R103, R101 ;  /* 0x0000006567687221 */ /* 0x000fce0000010000 */
[----:B------:R-:W-:Y:S05]  /*2430*/  WARPSYNC.COLLECTIVE R97, `(.L_x_680) ;  /* 0x0000000061087348 */ /* 0x000fea0003c00000 */
[----:B------:R0:W1:Y:S02]  /*2440*/  SHFL.BFLY P3, R101, R100, R99, R98 ;  /* 0x0c00006364657389 */ /* 0x0000640000060062 */
[----:B01----:R-:W-:Y:S01]  /*2450*/  ENDCOLLECTIVE ;  /* 0x000000000000791b */ /* 0x003fe20003800000 */
.L_x_680:
[----:B------:R-:W-:Y:S01]  /*2460*/  MOV R100, R104 ;  /* 0x0000006800647202 */ /* 0x000fe20000000f00 */
[----:B------:R-:W-:-:S07]  /*2470*/  IMAD.MOV.U32 R106, RZ, RZ, R101 ;  /* 0x000000ffff6a7224 */ /* 0x000fce00078e0065 */
[----:B------:R-:W-:Y:S05]  /*2480*/  WARPSYNC.COLLECTIVE R97, `(.L_x_681) ;  /* 0x0000000061087348 */ /* 0x000fea0003c00000 */
[----:B------:R0:W1:Y:S02]  /*2490*/  SHFL.BFLY P3, R101, R100, R99, R98 ;  /* 0x0c00006364657389 */ /* 0x0000640000060062 */
[----:B01----:R-:W-:Y:S01]  /*24a0*/  ENDCOLLECTIVE ;  /* 0x000000000000791b */ /* 0x003fe20003800000 */
.L_x_681:
[----:B------:R-:W-:Y:S01]  /*24b0*/  FADD.FTZ R106, R105, R106 ;  /* 0x0000006a696a7221 */ /* 0x000fe20000010000 */
[----:B------:R-:W-:-:S03]  /*24c0*/  HFMA2.MMA R99, -RZ, RZ, 0, 4.76837158203125e-07 ;  /* 0x00000008ff637435 */ /* 0x000fc600000001ff */
[----:B------:R-:W-:Y:S02]  /*24d0*/  IMAD.MOV.U32 R100, RZ, RZ, R106 ;  /* 0x000000ffff647224 */ /* 0x000fe400078e006a */
[----:B------:R-:W-:-:S07]  /*24e0*/  FADD.FTZ R107, R104, R101 ;  /* 0x00000065686b7221 */ /* 0x000fce0000010000 */
[----:B------:R-:W-:Y:S05]  /*24f0*/  WARPSYNC.COLLECTIVE R97, `(.L_x_682) ;  /* 0x0000000061087348 */ /* 0x000fea0003c00000 */
[----:B------:R0:W1:Y:S02]  /*2500*/  SHFL.BFLY P3, R101, R100, R99, R98 ;  /* 0x0c00006364657389 */ /* 0x0000640000060062 */
[----:B01----:R-:W-:Y:S01]  /*2510*/  ENDCOLLECTIVE ;  /* 0x000000000000791b */ /* 0x003fe20003800000 */
.L_x_682:
[----:B------:R-:W-:Y:S01]  /*2520*/  MOV R100, R107 ;  /* 0x0000006b00647202 */ /* 0x000fe20000000f00 */
[----:B------:R-:W-:-:S07]  /*2530*/  IMAD.MOV.U32 R67, RZ, RZ, R101 ;  /* 0x000000ffff437224 */ /* 0x000fce00078e0065 */
[----:B------:R-:W-:Y:S05]  /*2540*/  WARPSYNC.COLLECTIVE R97, `(.L_x_683) ;  /* 0x0000000061087348 */ /* 0x000fea0003c00000 */
[----:B------:R0:W1:Y:S02]  /*2550*/  SHFL.BFLY P3, R101, R100, R99, R98 ;  /* 0x0c00006364657389 */ /* 0x0000640000060062 */
[----:B01----:R-:W-:Y:S01]  /*2560*/  ENDCOLLECTIVE ;  /* 0x000000000000791b */ /* 0x003fe20003800000 */
.L_x_683:
[----:B------:R-:W-:-:S05]  /*2570*/  FADD.FTZ R66, R106, R67 ;  /* 0x000000436a427221 */ /* 0x000fca0000010000 */
[----:B------:R-:W-:Y:S01]  /*2580*/  MOV R100, R66 ;  /* 0x0000004200647202 */ /* 0x000fe20000000f00 */
[----:B------:R-:W-:Y:S02]  /*2590*/  IMAD.MOV.U32 R99, RZ, RZ, 0x10 ;  /* 0x00000010ff637424 */ /* 0x000fe400078e00ff */
[----:B------:R-:W-:-:S07]  /*25a0*/  FADD.FTZ R67, R107, R101 ;  /* 0x000000656b437221 */ /* 0x000fce0000010000 */
[----:B------:R-:W-:Y:S05]  /*25b0*/  WARPSYNC.COLLECTIVE R97, `(.L_x_684) ;  /* 0x0000000061087348 */ /* 0x000fea0003c00000 */
[----:B------:R0:W1:Y:S02]  /*25c0*/  SHFL.BFLY P3, R101, R100, R99, R98 ;  /* 0x0c00006364657389 */ /* 0x0000640000060062 */
[----:B01----:R-:W-:Y:S01]  /*25d0*/  ENDCOLLECTIVE ;  /* 0x000000000000791b */ /* 0x003fe20003800000 */
.L_x_684:
[----:B------:R-:W-:Y:S02]  /*25e0*/  MOV R100, R67 ;  /* 0x0000004300647202 */ /* 0x000fe40000000f00 */
[----:B------:R-:W-:-:S07]  /*25f0*/  MOV R103, R101 ;  /* 0x0000006500677202 */ /* 0x000fce0000000f00 */
[----:B------:R-:W-:Y:S05]  /*2600*/  WARPSYNC.COLLECTIVE R97, `(.L_x_685) ;  /* 0x0000000061087348 */ /* 0x000fea0003c00000 */
[----:B------:R0:W1:Y:S02]  /*2610*/  SHFL.BFLY P3, R101, R100, R99, R98 ;  /* 0x0c00006364657389 */ /* 0x0000640000060062 */
[----:B01----:R-:W-:Y:S01]  /*2620*/  ENDCOLLECTIVE ;  /* 0x000000000000791b */ /* 0x003fe20003800000 */
.L_x_685:
[----:B------:R-:W-:Y:S05]  /*2630*/  BRA `(.L_x_686) ;  /* 0xffffffe800747947 */ /* 0x000fea000383ffff */
.L_x_687:
        /* <DEDUP_REMOVED lines=12> */
.L_x_2882:


//--------------------- .text._ZN10layer_norm22ln_bwd_finalize_kernelINS_22Kernel_traits_finalizeILj256Ef13__nv_bfloat16S2_S2_fjLb0ELj1024ELj4ENS_18Kernel_traits_baseILj256EfS2_S2_S2_fjLj1024EEEEELb0ELb0EEEvNS_9BwdParamsE --------------------------
	.section	.text._ZN10layer_norm22ln_bwd_finalize_kernelINS_22Kernel_traits_finalizeILj256Ef13__nv_bfloat16S2_S2_fjLb0ELj1024ELj4ENS_18Kernel_traits_baseILj256EfS2_S2_S2_fjLj1024EEEEELb0ELb0EEEvNS_9BwdParamsE,"ax",@progbits
	.align	128
        .global         _ZN10layer_norm22ln_bwd_finalize_kernelINS_22Kernel_traits_finalizeILj256Ef13__nv_bfloat16S2_S2_fjLb0ELj1024ELj4ENS_18Kernel_traits_baseILj256EfS2_S2_S2_fjLj1024EEEEELb0ELb0EEEvNS_9BwdParamsE
        .type           _ZN10layer_norm22ln_bwd_finalize_kernelINS_22Kernel_traits_finalizeILj256Ef13__nv_bfloat16S2_S2_fjLb0ELj1024ELj4ENS_18Kernel_traits_baseILj256EfS2_S2_S2_fjLj1024EEEEELb0ELb0EEEvNS_9BwdParamsE,@function
        .size           _ZN10layer_norm22ln_bwd_finalize_kernelINS_22Kernel_traits_finalizeILj256Ef13__nv_bfloat16S2_S2_fjLb0ELj1024ELj4ENS_18Kernel_traits_baseILj256EfS2_S2_S2_fjLj1024EEEEELb0ELb0EEEvNS_9BwdParamsE,(.L_x_2883 - _ZN10layer_norm22ln_bwd_finalize_kernelINS_22Kernel_traits_finalizeILj256Ef13__nv_bfloat16S2_S2_fjLb0ELj1024ELj4ENS_18Kernel_traits_baseILj256EfS2_S2_S2_fjLj1024EEEEELb0ELb0EEEvNS_9BwdParamsE)
        .other          _ZN10layer_norm22ln_bwd_finalize_kernelINS_22Kernel_traits_finalizeILj256Ef13__nv_bfloat16S2_S2_fjLb0ELj1024ELj4ENS_18Kernel_traits_baseILj256EfS2_S2_S2_fjLj1024EEEEELb0ELb0EEEvNS_9BwdParamsE,@"STO_CUDA_ENTRY STV_DEFAULT"
_ZN10layer_norm22ln_bwd_finalize_kernelINS_22Kernel_traits_finalizeILj256Ef13__nv_bfloat16S2_S2_fjLb0ELj1024ELj4ENS_18Kernel_traits_baseILj256EfS2_S2_S2_fjLj1024EEEEELb0ELb0EEEvNS_9BwdParamsE:
.text._ZN10layer_norm22ln_bwd_finalize_kernelINS_22Kernel_traits_finalizeILj256Ef13__nv_bfloat16S2_S2_fjLb0ELj1024ELj4ENS_18Kernel_traits_baseILj256EfS2_S2_S2_fjLj1024EEEEELb0ELb0EEEvNS_9BwdParamsE:
        /* <DEDUP_REMOVED lines=25> */
.L_x_700:
        /* <DEDUP_REMOVED lines=30> */
.L_x_692:
        /* <DEDUP_REMOVED lines=36> */
.L_x_691:
[----:B------:R-:W-:Y:S05]  /*05b0*/  BSYNC B1 ;  /* 0x0000000000017941 */ /* 0x000fea0003800000 */
.L_x_690:
        /* <DEDUP_REMOVED lines=24> */
.L_x_694:
[----:B------:R-:W-:Y:S05]  /*0740*/  BSYNC B1 ;  /* 0x0000000000017941 */ /* 0x000fea0003800000 */
.L_x_693:
        /* <DEDUP_REMOVED lines=12> */
.L_x_695:
[----:B------:R-:W-:Y:S05]  /*0810*/  BSYNC B1 ;  /* 0x0000000000017941 */ /* 0x000fea0003800000 */
.L_x_689:
[----:B------:R-:W-:Y:S05]  /*0820*/  BSYNC B0 ;  /* 0x0000000000007941 */ /* 0x000fea0003800000 */
.L_x_688:
        /* <DEDUP_REMOVED lines=29> */
.L_x_711:
[----:B---3--:R-:W-:Y:S01]  /*0a00*/  FADD.FTZ R9, R18, R9 ;  /* 0x0000000912097221 */ /* 0x008fe20000010000 */
[----:B--2---:R-:W-:-:S04]  /*0a10*/  FADD.FTZ R11, R10, R11 ;  /* 0x0000000b0a0b7221 */ /* 0x004fc80000010000 */
[----:B------:R2:W-:Y:S04]  /*0a20*/  @!P1 STS [R6+0x2000], R9 ;  /* 0x0020000906009388 */ /* 0x0005e80000000800 */
[----:B------:R2:W-:Y:S02]  /*0a30*/  @!P1 STS [R6+0x2080], R11 ;  /* 0x0020800b06009388 */ /* 0x0005e40000000800 */
.L_x_696:
        /* <DEDUP_REMOVED lines=9> */
[----:B0-----:R-:W0:Y:S01]  /*0ad0*/  LDS.64 R10, [R9+UR4+0x2000] ;  /* 0x00200004090a7984 */ /* 0x001e220008000a00 */
[----:B------:R-:W3:Y:S03]  /*0ae0*/  LDC.64 R14, c[0x0][0x310] ;  /* 0x0000c400ff0e7b82 */ /* 0x000ee60000000a00 */
[----:B------:R-:W4:Y:S01]  /*0af0*/  LDS.64 R16, [R9+UR4+0x2080] ;  /* 0x0020800409107984 */ /* 0x000f220008000a00 */
[----:B--2---:R-:W-:-:S04]  /*0b00*/  IMAD.WIDE.U32 R12, R4, 0x8, R12 ;  /* 0x00000008040c7825 */ /* 0x004fc800078e000c */
[----:B---3--:R-:W-:Y:S01]  /*0b10*/  IMAD.WIDE.U32 R14, R4, 0x8, R14 ;  /* 0x00000008040e7825 */ /* 0x008fe200078e000e */
[----:B0-----:R2:W-:Y:S04]  /*0b20*/  STG.E.64 desc[UR6][R12.64], R10 ;  /* 0x0000000a0c007986 */ /* 0x0015e8000c101b06 */
[----:B----4-:R2:W-:Y:S02]  /*0b30*/  STG.E.64 desc[UR6][R14.64], R16 ;  /* 0x000000100e007986 */ /* 0x0105e4000c101b06 */
.L_x_699:
[----:B------:R-:W-:Y:S05]  /*0b40*/  BSYNC B0 ;  /* 0x0000000000007941 */ /* 0x000fea0003800000 */
.L_x_698:
[C---:B------:R-:W-:Y:S01]  /*0b50*/  ISETP.GT.U32.AND P1, PT, R3.reuse, -0x101, PT ;  /* 0xfffffeff0300780c */ /* 0x040fe20003f24070 */
[----:B------:R-:W-:Y:S01]  /*0b60*/  VIADD R4, R4, 0x80 ;  /* 0x0000008004047836 */ /* 0x000fe20000000000 */
[----:B------:R-:W-:-:S11]  /*0b70*/  IADD3 R3, R3, 0x100, RZ ;  /* 0x0000010003037810 */ /* 0x000fd60007ffe0ff */
[----:B------:R-:W-:Y:S05]  /*0b80*/  @P1 BRA `(.L_x_700) ;  /* 0xfffffff400801947 */ /* 0x000fea000383ffff */
[----:B------:R-:W-:Y:S05]  /*0b90*/  EXIT ;  /* 0x000000000000794d */ /* 0x000fea0003800000 */
.L_x_697:
[----:B------:R-:W-:Y:S01]  /*0ba0*/  HFMA2.MMA R21, -RZ, RZ, 0, 5.9604644775390625e-08 ;  /* 0x00000001ff157435 */ /* 0x000fe200000001ff */
[----:B0--3--:R-:W-:Y:S01]  /*0bb0*/  MOV R22, R10 ;  /* 0x0000000a00167202 */ /* 0x009fe20000000f00 */
[----:B------:R-:W-:Y:S01]  /*0bc0*/  IMAD.MOV.U32 R19, RZ, RZ, -0x1 ;  /* 0xffffffffff137424 */ /* 0x000fe200078e00ff */
[----:B------:R-:W-:-:S08]  /*0bd0*/  MOV R24, 0x1f ;  /* 0x0000001f00187802 */ /* 0x000fd00000000f00 */
[----:B-12---:R-:W-:Y:S05]  /*0be0*/  WARPSYNC.COLLECTIVE R19, `(.L_x_701) ;  /* 0x0000000013087348 */ /* 0x006fea0003c00000 */
[----:B------:R0:W3:Y:S02]  /*0bf0*/  SHFL.BFLY P2, R20, R22, R21, R24 ;  /* 0x0c00001516147389 */ /* 0x0000e40000040018 */
[----:B0123--:R-:W-:Y:S01]  /*0c00*/  ENDCOLLECTIVE ;  /* 0x000000000000791b */ /* 0x00ffe20003800000 */
.L_x_701:
[----:B------:R-:W-:Y:S01]  /*0c10*/  HFMA2.MMA R21, -RZ, RZ, 0, 1.1920928955078125e-07 ;  /* 0x00000002ff157435 */ /* 0x000fe200000001ff */
[----:B------:R-:W-:-:S05]  /*0c20*/  MOV R11, R20 ;  /* 0x00000014000b7202 */ /* 0x000fca0000000f00 */
[----:B------:R-:W-:-:S05]  /*0c30*/  FADD.FTZ R11, R10, R11 ;  /* 0x0000000b0a0b7221 */ /* 0x000fca0000010000 */
[----:B------:R-:W-:-:S07]  /*0c40*/  MOV R22, R11 ;  /* 0x0000000b00167202 */ /* 0x000fce0000000f00 */
[----:B------:R-:W-:Y:S05]  /*0c50*/  WARPSYNC.COLLECTIVE R19, `(.L_x_702) ;  /* 0x0000000013087348 */ /* 0x000fea0003c00000 */
[----:B------:R0:W1:Y:S02]  /*0c60*/  SHFL.BFLY P2, R20, R22, R21, R24 ;  /* 0x0c00001516147389 */ /* 0x0000640000040018 */
[----:B01----:R-:W-:Y:S01]  /*0c70*/  ENDCOLLECTIVE ;  /* 0x000000000000791b */ /* 0x003fe20003800000 */
.L_x_702:
[----:B------:R-:W-:Y:S01]  /*0c80*/  HFMA2.MMA R21, -RZ, RZ, 0, 2.384185791015625e-07 ;  /* 0x00000004ff157435 */ /* 0x000fe200000001ff */
[----:B------:R-:W-:-:S04]  /*0c90*/  IMAD.MOV.U32 R14, RZ, RZ, R20 ;  /* 0x000000ffff0e7224 */ /* 0x000fc800078e0014 */
[----:B------:R-:W-:-:S05]  /*0ca0*/  FADD.FTZ R14, R11, R14 ;  /* 0x0000000e0b0e7221 */ /* 0x000fca0000010000 */
[----:B------:R-:W-:-:S07]  /*0cb0*/  MOV R22, R14 ;  /* 0x0000000e00167202 */ /* 0x000fce0000000f00 */
[----:B------:R-:W-:Y:S05]  /*0cc0*/  WARPSYNC.COLLECTIVE R19, `(.L_x_703) ;  /* 0x0000000013087348 */ /* 0x000fea0003c00000 */
[----:B------:R0:W1:Y:S02]  /*0cd0*/  SHFL.BFLY P2, R20, R22, R21, R24 ;  /* 0x0c00001516147389 */ /* 0x0000640000040018 */
[----:B01----:R-:W-:Y:S01]  /*0ce0*/  ENDCOLLECTIVE ;  /* 0x000000000000791b */ /* 0x003fe20003800000 */
.L_x_703:
[----:B------:R-:W-:Y:S01]  /*0cf0*/  IMAD.MOV.U32 R21, RZ, RZ, 0x8 ;  /* 0x00000008ff157424 */ /* 0x000fe200078e00ff */
[----:B------:R-:W-:-:S05]  /*0d00*/  MOV R13, R20 ;  /* 0x00000014000d7202 */ /* 0x000fca0000000f00 */
[----:B------:R-:W-:-:S05]  /*0d10*/  FADD.FTZ R13, R14, R13 ;  /* 0x0000000d0e0d7221 */ /* 0x000fca0000010000 */
[----:B------:R-:W-:-:S07]  /*0d20*/  MOV R22, R13 ;  /* 0x0000000d00167202 */ /* 0x000fce0000000f00 */
[----:B------:R-:W-:Y:S05]  /*0d30*/  WARPSYNC.COLLECTIVE R19, `(.L_x_704) ;  /* 0x0000000013087348 */ /* 0x000fea0003c00000 */
[----:B------:R0:W1:Y:S02]  /*0d40*/  SHFL.BFLY P2, R20, R22, R21, R24 ;  /* 0x0c00001516147389 */ /* 0x0000640000040018 */
[----:B01----:R-:W-:Y:S01]  /*0d50*/  ENDCOLLECTIVE ;  /* 0x000000000000791b */ /* 0x003fe20003800000 */
.L_x_704:
[----:B------:R-:W-:Y:S01]  /*0d60*/  HFMA2.MMA R21, -RZ, RZ, 0, 9.5367431640625e-07 ;  /* 0x00000010ff157435 */ /* 0x000fe200000001ff */
[----:B------:R-:W-:-:S05]  /*0d70*/  MOV R10, R20 ;  /* 0x00000014000a7202 */ /* 0x000fca0000000f00 */
[----:B------:R-:W-:-:S05]  /*0d80*/  FADD.FTZ R10, R13, R10 ;  /* 0x0000000a0d0a7221 */ /* 0x000fca0000010000 */
[----:B------:R-:W-:-:S07]  /*0d90*/  MOV R22, R10 ;  /* 0x0000000a00167202 */ /* 0x000fce0000000f00 */
[----:B------:R-:W-:Y:S05]  /*0da0*/  WARPSYNC.COLLECTIVE R19, `(.L_x_705) ;  /* 0x0000000013087348 */ /* 0x000fea0003c00000 */
[----:B------:R0:W1:Y:S02]  /*0db0*/  SHFL.BFLY P2, R20, R22, R21, R24 ;  /* 0x0c00001516147389 */ /* 0x0000640000040018 */
[----:B01----:R-:W-:Y:S01]  /*0dc0*/  ENDCOLLECTIVE ;  /* 0x000000000000791b */ /* 0x003fe20003800000 */
.L_x_705:
[----:B------:R-:W-:Y:S01]  /*0dd0*/  HFMA2.MMA R21, -RZ, RZ, 0, 5.9604644775390625e-08 ;  /* 0x00000001ff157435 */ /* 0x000fe200000001ff */
[----:B------:R-:W-:Y:S01]  /*0de0*/  IMAD.MOV.U32 R22, RZ, RZ, R9 ;  /* 0x000000ffff167224 */ /* 0x000fe200078e0009 */
[----:B------:R-:W-:-:S09]  /*0df0*/  MOV R11, R20 ;  /* 0x00000014000b7202 */ /* 0x000fd20000000f00 */
[----:B------:R-:W-:Y:S05]  /*0e00*/  WARPSYNC.COLLECTIVE R19, `(.L_x_706) ;  /* 0x0000000013087348 */ /* 0x000fea0003c00000 */
[----:B------:R0:W1:Y:S02]  /*0e10*/  SHFL.BFLY P2, R20, R22, R21, R24 ;  /* 0x0c00001516147389 */ /* 0x0000640000040018 */
[----:B01----:R-:W-:Y:S01]  /*0e20*/  ENDCOLLECTIVE ;  /* 0x000000000000791b */ /* 0x003fe20003800000 */
.L_x_706:
[----:B------:R-:W-:Y:S01]  /*0e30*/  HFMA2.MMA R21, -RZ, RZ, 0, 1.1920928955078125e-07 ;  /* 0x00000002ff157435 */ /* 0x000fe200000001ff */
[----:B------:R-:W-:-:S05]  /*0e40*/  MOV R14, R20 ;  /* 0x00000014000e7202 */ /* 0x000fca0000000f00 */
[----:B------:R-:W-:-:S05]  /*0e50*/  FADD.FTZ R15, R9, R14 ;  /* 0x0000000e090f7221 */ /* 0x000fca0000010000 */
[----:B------:R-:W-:-:S07]  /*0e60*/  MOV R22, R15 ;  /* 0x0000000f00167202 */ /* 0x000fce0000000f00 */
[----:B------:R-:W-:Y:S05]  /*0e70*/  WARPSYNC.COLLECTIVE R19, `(.L_x_707) ;  /* 0x0000000013087348 */ /* 0x000fea0003c00000 */
[----:B------:R0:W1:Y:S02]  /*0e80*/  SHFL.BFLY P2, R20, R22, R21, R24 ;  /* 0x0c00001516147389 */ /* 0x0000640000040018 */
[----:B01----:R-:W-:Y:S01]  /*0e90*/  ENDCOLLECTIVE ;  /* 0x000000000000791b */ /* 0x003fe20003800000 */
.L_x_707:
[----:B------:R-:W-:Y:S01]  /*0ea0*/  HFMA2.MMA R21, -RZ, RZ, 0, 2.384185791015625e-07 ;  /* 0x00000004ff157435 */ /* 0x000fe200000001ff */
[----:B------:R-:W-:-:S04]  /*0eb0*/  IMAD.MOV.U32 R16, RZ, RZ, R20 ;  /* 0x000000ffff107224 */ /* 0x000fc800078e0014 */
[----:B------:R-:W-:-:S05]  /*0ec0*/  FADD.FTZ R16, R15, R16 ;  /* 0x000000100f107221 */ /* 0x000fca0000010000 */
[----:B------:R-:W-:-:S07]  /*0ed0*/  MOV R22, R16 ;  /* 0x0000001000167202 */ /* 0x000fce0000000f00 */
[----:B------:R-:W-:Y:S05]  /*0ee0*/  WARPSYNC.COLLECTIVE R19, `(.L_x_708) ;  /* 0x0000000013087348 */ /* 0x000fea0003c00000 */
[----:B------:R0:W1:Y:S02]  /*0ef0*/  SHFL.BFLY P2, R20, R22, R21, R24 ;  /* 0x0c00001516147389 */ /* 0x0000640000040018 */
[----:B01----:R-:W-:Y:S01]  /*0f00*/  ENDCOLLECTIVE ;  /* 0x000000000000791b */ /* 0x003fe20003800000 */
.L_x_708:
[----:B------:R-:W-:Y:S01]  /*0f10*/  IMAD.MOV.U32 R21, RZ, RZ, 0x8 ;  /* 0x00000008ff157424 */ /* 0x000fe200078e00ff */
[----:B------:R-:W-:-:S05]  /*0f20*/  MOV R17, R20 ;  /* 0x0000001400117202 */ /* 0x000fca0000000f00 */
[----:B------:R-:W-:-:S05]  /*0f30*/  FADD.FTZ R17, R16, R17 ;  /* 0x0000001110117221 */ /* 0x000fca0000010000 */
[----:B------:R-:W-:-:S07]  /*0f40*/  MOV R22, R17 ;  /* 0x0000001100167202 */ /* 0x000fce0000000f00 */
[----:B------:R-:W-:Y:S05]  /*0f50*/  WARPSYNC.COLLECTIVE R19, `(.L_x_709) ;  /* 0x0000000013087348 */ /* 0x000fea0003c00000 */
[----:B------:R0:W1:Y:S02]  /*0f60*/  SHFL.BFLY P2, R20, R22, R21, R24 ;  /* 0x0c00001516147389 */ /* 0x0000640000040018 */
[----:B01----:R-:W-:Y:S01]  /*0f70*/  ENDCOLLECTIVE ;  /* 0x000000000000791b */ /* 0x003fe20003800000 */
.L_x_709:
[----:B------:R-:W-:Y:S01]  /*0f80*/  HFMA2.MMA R21, -RZ, RZ, 0, 9.5367431640625e-07 ;  /* 0x00000010ff157435 */ /* 0x000fe200000001ff */
[----:B------:R-:W-:-:S05]  /*0f90*/  MOV R18, R20 ;  /* 0x0000001400127202 */ /* 0x000fca0000000f00 */
[----:B------:R-:W-:-:S05]  /*0fa0*/  FADD.FTZ R18, R17, R18 ;  /* 0x0000001211127221 */ /* 0x000fca0000010000 */
[----:B------:R-:W-:-:S07]  /*0fb0*/  MOV R22, R18 ;  /* 0x0000001200167202 */ /* 0x000fce0000000f00 */
[----:B------:R-:W-:Y:S05]  /*0fc0*/  WARPSYNC.COLLECTIVE R19, `(.L_x_710) ;  /* 0x0000000013087348 */ /* 0x000fea0003c00000 */
[----:B------:R0:W1:Y:S02]  /*0fd0*/  SHFL.BFLY P2, R20, R22, R21, R24 ;  /* 0x0c00001516147389 */ /* 0x0000640000040018 */
[----:B01----:R-:W-:Y:S01]  /*0fe0*/  ENDCOLLECTIVE ;  /* 0x000000000000791b */ /* 0x003fe20003800000 */
.L_x_710:
[----:B------:R-:W-:Y:S01]  /*0ff0*/  MOV R9, R20 ;  /* 0x0000001400097202 */ /* 0x000fe20000000f00 */
[----:B------:R-:W-:Y:S06]  /*1000*/  BRA `(.L_x_711) ;  /* 0xfffffff8007c7947 */ /* 0x000fec000383ffff */
.L_x_712:
        /* <DEDUP_REMOVED lines=15> */
.L_x_2883:


//--------------------- .text._ZN10layer_norm40ln_parallel_residual_bwd_finalize_kernelINS_22Kernel_traits_finalizeILj256Ef13__nv_bfloat16S2_S2_fjLb0ELj1024ELj4ENS_18Kernel_traits_baseILj256EfS2_S2_S2_fjLj1024EEEEELb0EEEvNS_9BwdParamsE --------------------------
	.section	.text._ZN10layer_norm40ln_parallel_residual_bwd_finalize_kernelINS_22Kernel_traits_finalizeILj256Ef13__nv_bfloat16S2_S2_fjLb0ELj1024ELj4ENS_18Kernel_traits_baseILj256EfS2_S2_S2_fjLj1024EEEEELb0EEEvNS_9BwdParamsE,"ax",@progbits
	.align	128
        .global         _ZN10layer_norm40ln_parallel_residual_bwd_finalize_kernelINS_22Kernel_traits_finalizeILj256Ef13__nv_bfloat16S2_S2_fjLb0ELj1024ELj4ENS_18Kernel_traits_baseILj256EfS2_S2_S2_fjLj1024EEEEELb0EEEvNS_9BwdParamsE
        .type           _ZN10layer_norm40ln_parallel_residual_bwd_finalize_kernelINS_22Kernel_traits_finalizeILj256Ef13__nv_bfloat16S2_S2_fjLb0ELj1024ELj4ENS_18Kernel_traits_baseILj256EfS2_S2_S2_fjLj1024EEEEELb0EEEvNS_9BwdParamsE,@function
        .size           _ZN10layer_norm40ln_parallel_residual_bwd_finalize_kernelINS_22Kernel_traits_finalizeILj256Ef13__nv_bfloat16S2_S2_fjLb0ELj1024ELj4ENS_18Kernel_traits_baseILj256EfS2_S2_S2_fjLj1024EEEEELb0EEEvNS_9BwdParamsE,(.L_x_2884 - _ZN10layer_norm40ln_parallel_residual_bwd_finalize_kernelINS_22Kernel_traits_finalizeILj256Ef13__nv_bfloat16S2_S2_fjLb0ELj1024ELj4ENS_18Kernel_traits_baseILj256EfS2_S2_S2_fjLj1024EEEEELb0EEEvNS_9BwdParamsE)
        .other          _ZN10layer_norm40ln_parallel_residual_bwd_finalize_kernelINS_22Kernel_traits_finalizeILj256Ef13__nv_bfloat16S2_S2_fjLb0ELj1024ELj4ENS_18Kernel_traits_baseILj256EfS2_S2_S2_fjLj1024EEEEELb0EEEvNS_9BwdParamsE,@"STO_CUDA_ENTRY STV_DEFAULT"
_ZN10layer_norm40ln_parallel_residual_bwd_finalize_kernelINS_22Kernel_traits_finalizeILj256Ef13__nv_bfloat16S2_S2_fjLb0ELj1024ELj4ENS_18Kernel_traits_baseILj256EfS2_S2_S2_fjLj1024EEEEELb0EEEvNS_9BwdParamsE:
.text._ZN10layer_norm40ln_parallel_residual_bwd_finalize_kernelINS_22Kernel_traits_finalizeILj256Ef13__nv_bfloat16S2_S2_fjLb0ELj1024ELj4ENS_18Kernel_traits_baseILj256EfS2_S2_S2_fjLj1024EEEEELb0EEEvNS_9BwdParamsE:
        /* <DEDUP_REMOVED lines=22> */
.L_x_725:
        /* <DEDUP_REMOVED lines=42> */
.L_x_717:
        /* <DEDUP_REMOVED lines=62> */
.L_x_716:
[----:B------:R-:W-:Y:S05]  /*07e0*/  BSYNC B1 ;  /* 0x0000000000017941 */ /* 0x000fea0003800000 */
.L_x_715:
[CC--:B------:R-:W-:Y:S01]  /*07f0*/  ISETP.GE.U32.AND P1, PT, R23.reuse, R8.reuse, PT ;  /* 0x000000081700720c */ /* 0x0c0fe20003f26070 */
[----:B------:R-:W-:Y:S01]  /*0800*/  BSSY B1, `(.L_x_718) ;  /* 0x0000025000017945 */ /* 0x000fe20003800000 */
[----:B------:R-:W-:-:S04]  /*0810*/  IADD3 R9, -R23, R8, RZ ;  /* 0x0000000817097210 */ /* 0x000fc80007ffe1ff */
        /* <DEDUP_REMOVED lines=35> */
.L_x_719:
[----:B------:R-:W-:Y:S05]  /*0a50*/  BSYNC B1 ;  /* 0x0000000000017941 */ /* 0x000fea0003800000 */
.L_x_718:
        /* <DEDUP_REMOVED lines=20> */
.L_x_720:
[----:B------:R-:W-:Y:S05]  /*0ba0*/  BSYNC B1 ;  /* 0x0000000000017941 */ /* 0x000fea0003800000 */
.L_x_714:
[----:B------:R-:W-:Y:S05]  /*0bb0*/  BSYNC B0 ;  /* 0x0000000000007941 */ /* 0x000fea0003800000 */
.L_x_713:
        /* <DEDUP_REMOVED lines=54> */
.L_x_746:
        /* <DEDUP_REMOVED lines=10> */
.L_x_721:
        /* <DEDUP_REMOVED lines=18> */
[C---:B-----5:R-:W-:Y:S01]  /*10e0*/  IMAD.WIDE.U32 R22, R5.reuse, 0x8, R22 ;  /* 0x0000000805167825 */ /* 0x060fe200078e0016 */
[----:B-1----:R1:W-:Y:S03]  /*10f0*/  STG.E.64 desc[UR6][R10.64], R18 ;  /* 0x000000120a007986 */ /* 0x0023e6000c101b06 */
[----:B0-----:R-:W-:Y:S01]  /*1100*/  IMAD.WIDE.U32 R20, R5, 0x8, R20 ;  /* 0x0000000805147825 */ /* 0x001fe200078e0014 */
[----:B---3--:R1:W-:Y:S04]  /*1110*/  STG.E.64 desc[UR6][R16.64], R14 ;  /* 0x0000000e10007986 */ /* 0x0083e8000c101b06 */
[----:B----4-:R1:W-:Y:S04]  /*1120*/  STG.E.64 desc[UR6][R22.64], R12 ;  /* 0x0000000c16007986 */ /* 0x0103e8000c101b06 */
[----:B------:R1:W-:Y:S02]  /*1130*/  STG.E.64 desc[UR6][R20.64], R8 ;  /* 0x0000000814007986 */ /* 0x0003e4000c101b06 */
.L_x_724:
[----:B------:R-:W-:Y:S05]  /*1140*/  BSYNC B0 ;  /* 0x0000000000007941 */ /* 0x000fea0003800000 */
.L_x_723:
[C---:B------:R-:W-:Y:S02]  /*1150*/  ISETP.GT.U32.AND P1, PT, R4.reuse, -0x101, PT ;  /* 0xfffffeff0400780c */ /* 0x040fe40003f24070 */
[----:B------:R-:W-:Y:S02]  /*1160*/  IADD3 R4, R4, 0x100, RZ ;  /* 0x0000010004047810 */ /* 0x000fe40007ffe0ff */
[----:B------:R-:W-:-:S09]  /*1170*/  IADD3 R5, R5, 0x80, RZ ;  /* 0x0000008005057810 */ /* 0x000fd20007ffe0ff */
[----:B------:R-:W-:Y:S05]  /*1180*/  @P1 BRA `(.L_x_725) ;  /* 0xffffffec00f41947 */ /* 0x000fea000383ffff */
[----:B------:R-:W-:Y:S05]  /*1190*/  EXIT ;  /* 0x000000000000794d */ /* 0x000fea0003800000 */
.L_x_722:
[----:B------:R-:W-:Y:S01]  /*11a0*/  HFMA2.MMA R14, -RZ, RZ, 0, 5.9604644775390625e-08 ;  /* 0x00000001ff0e7435 */ /* 0x000fe200000001ff */
[----:B----4-:R-:W-:Y:S02]  /*11b0*/  MOV R27, R10 ;  /* 0x0000000a001b7202 */ /* 0x010fe40000000f00 */
[----:B------:R-:W-:Y:S02]  /*11c0*/  MOV R13, 0x1f ;  /* 0x0000001f000d7802 */ /* 0x000fe40000000f00 */
[----:B------:R-:W-:-:S07]  /*11d0*/  MOV R12, 0xffffffff ;  /* 0xffffffff000c7802 */ /* 0x000fce0000000f00 */
[----:B0123--:R-:W-:Y:S05]  /*11e0*/  WARPSYNC.COLLECTIVE R12, `(.L_x_726) ;  /* 0x000000000c087348 */ /* 0x00ffea0003c00000 */
[----:B------:R4:W0:Y:S02]  /*11f0*/  SHFL.BFLY P2, R17, R27, R14, R13 ;  /* 0x0c00000e1b117389 */ /* 0x000824000004000d */
[----:B01234-:R-:W-:Y:S01]  /*1200*/  ENDCOLLECTIVE ;  /* 0x000000000000791b */ /* 0x01ffe20003800000 */
.L_x_726:
[----:B------:R-:W-:Y:S01]  /*1210*/  HFMA2.MMA R14, -RZ, RZ, 0, 1.1920928955078125e-07 ;  /* 0x00000002ff0e7435 */ /* 0x000fe200000001ff */
[----:B------:R-:W-:-:S05]  /*1220*/  FADD.FTZ R11, R10, R17 ;  /* 0x000000110a0b7221 */ /* 0x000fca0000010000 */
[----:B------:R-:W-:-:S07]  /*1230*/  MOV R27, R11 ;  /* 0x0000000b001b7202 */ /* 0x000fce0000000f00 */
[----:B------:R-:W-:Y:S05]  /*1240*/  WARPSYNC.COLLECTIVE R12, `(.L_x_727) ;  /* 0x000000000c087348 */ /* 0x000fea0003c00000 */
[----:B------:R0:W1:Y:S02]  /*1250*/  SHFL.BFLY P2, R17, R27, R14, R13 ;  /* 0x0c00000e1b117389 */ /* 0x000064000004000d */
[----:B01----:R-:W-:Y:S01]  /*1260*/  ENDCOLLECTIVE ;  /* 0x000000000000791b */ /* 0x003fe20003800000 */
.L_x_727:
[----:B------:R-:W-:Y:S01]  /*1270*/  HFMA2.MMA R14, -RZ, RZ, 0, 2.384185791015625e-07 ;  /* 0x00000004ff0e7435 */ /* 0x000fe200000001ff */
[----:B------:R-:W-:-:S05]  /*1280*/  FADD.FTZ R10, R11, R17 ;  /* 0x000000110b0a7221 */ /* 0x000fca0000010000 */
[----:B------:R-:W-:-:S07]  /*1290*/  MOV R27, R10 ;  /* 0x0000000a001b7202 */ /* 0x000fce0000000f00 */
[----:B------:R-:W-:Y:S05]  /*12a0*/  WARPSYNC.COLLECTIVE R12, `(.L_x_728) ;  /* 0x000000000c087348 */ /* 0x000fea0003c00000 */
[----:B------:R0:W1:Y:S02]  /*12b0*/  SHFL.BFLY P2, R17, R27, R14, R13 ;  /* 0x0c00000e1b117389 */ /* 0x000064000004000d */
[----:B01----:R-:W-:Y:S01]  /*12c0*/  ENDCOLLECTIVE ;  /* 0x000000000000791b */ /* 0x003fe20003800000 */
.L_x_728:
[----:B------:R-:W-:Y:S01]  /*12d0*/  HFMA2.MMA R14, -RZ, RZ, 0, 4.76837158203125e-07 ;  /* 0x00000008ff0e7435 */ /* 0x000fe200000001ff */
[----:B------:R-:W-:-:S05]  /*12e0*/  FADD.FTZ R19, R10, R17 ;  /* 0x000000110a137221 */ /* 0x000fca0000010000 */
[----:B------:R-:W-:-:S07]  /*12f0*/  MOV R27, R19 ;  /* 0x00000013001b7202 */ /* 0x000fce0000000f00 */
[----:B------:R-:W-:Y:S05]  /*1300*/  WARPSYNC.COLLECTIVE R12, `(.L_x_729) ;  /* 0x000000000c087348 */ /* 0x000fea0003c00000 */
[----:B------:R0:W1:Y:S02]  /*1310*/  SHFL.BFLY P2, R17, R27, R14, R13 ;  /* 0x0c00000e1b117389 */ /* 0x000064000004000d */
[----:B01----:R-:W-:Y:S01]  /*1320*/  ENDCOLLECTIVE ;  /* 0x000000000000791b */ /* 0x003fe20003800000 */
.L_x_729:
[----:B------:R-:W-:Y:S01]  /*1330*/  HFMA2.MMA R14, -RZ, RZ, 0, 9.5367431640625e-07 ;  /* 0x00000010ff0e7435 */ /* 0x000fe200000001ff */
[----:B------:R-:W-:-:S05]  /*1340*/  FADD.FTZ R11, R19, R17 ;  /* 0x00000011130b7221 */ /* 0x000fca0000010000 */
[----:B------:R-:W-:-:S07]  /*1350*/  MOV R27, R11 ;  /* 0x0000000b001b7202 */ /* 0x000fce0000000f00 */
[----:B------:R-:W-:Y:S05]  /*1360*/  WARPSYNC.COLLECTIVE R12, `(.L_x_730) ;  /* 0x000000000c087348 */ /* 0x000fea0003c00000 */
[----:B------:R0:W1:Y:S02]  /*1370*/  SHFL.BFLY P2, R17, R27, R14, R13 ;  /* 0x0c00000e1b117389 */ /* 0x000064000004000d */
[----:B01----:R-:W-:Y:S01]  /*1380*/  ENDCOLLECTIVE ;  /* 0x000000000000791b */ /* 0x003fe20003800000 */
.L_x_730:
[----:B------:R-:W-:Y:S01]  /*1390*/  HFMA2.MMA R14, -RZ, RZ, 0, 5.9604644775390625e-08 ;  /* 0x00000001ff0e7435 */ /* 0x000fe200000001ff */
[----:B------:R-:W-:Y:S01]  /*13a0*/  IMAD.MOV.U32 R27, RZ, RZ, R15 ;  /* 0x000000ffff1b7224 */ /* 0x000fe200078e000f */
[----:B------:R-:W-:-:S09]  /*13b0*/  MOV R10, R17 ;  /* 0x00000011000a7202 */ /* 0x000fd20000000f00 */
[----:B------:R-:W-:Y:S05]  /*13c0*/  WARPSYNC.COLLECTIVE R12, `(.L_x_731) ;  /* 0x000000000c087348 */ /* 0x000fea0003c00000 */
[----:B------:R0:W1:Y:S02]  /*13d0*/  SHFL.BFLY P2, R17, R27, R14, R13 ;  /* 0x0c00000e1b117389 */ /* 0x000064000004000d */
[----:B01----:R-:W-:Y:S01]  /*13e0*/  ENDCOLLECTIVE ;  /* 0x000000000000791b */ /* 0x003fe20003800000 */
.L_x_731:
[----:B------:R-:W-:Y:S01]  /*13f0*/  HFMA2.MMA R14, -RZ, RZ, 0, 1.1920928955078125e-07 ;  /* 0x00000002ff0e7435 */ /* 0x000fe200000001ff */
[----:B------:R-:W-:-:S05]  /*1400*/  MOV R16, R17 ;  /* 0x0000001100107202 */ /* 0x000fca0000000f00 */
[----:B------:R-:W-:-:S05]  /*1410*/  FADD.FTZ R16, R15, R16 ;  /* 0x000000100f107221 */ /* 0x000fca0000010000 */
[----:B------:R-:W-:-:S07]  /*1420*/  MOV R27, R16 ;  /* 0x00000010001b7202 */ /* 0x000fce0000000f00 */
[----:B------:R-:W-:Y:S05]  /*1430*/  WARPSYNC.COLLECTIVE R12, `(.L_x_732) ;  /* 0x000000000c087348 */ /* 0x000fea0003c00000 */
[----:B------:R0:W1:Y:S02]  /*1440*/  SHFL.BFLY P2, R17, R27, R14, R13 ;  /* 0x0c00000e1b117389 */ /* 0x000064000004000d */
[----:B01----:R-:W-:Y:S01]  /*1450*/  ENDCOLLECTIVE ;  /* 0x000000000000791b */ /* 0x003fe20003800000 */
.L_x_732:
[----:B------:R-:W-:Y:S01]  /*1460*/  HFMA2.MMA R14, -RZ, RZ, 0, 2.384185791015625e-07 ;  /* 0x00000004ff0e7435 */ /* 0x000fe200000001ff */
[----:B------:R-:W-:-:S05]  /*1470*/  MOV R19, R17 ;  /* 0x0000001100137202 */ /* 0x000fca0000000f00 */
[----:B------:R-:W-:-:S05]  /*1480*/  FADD.FTZ R15, R16, R19 ;  /* 0x00000013100f7221 */ /* 0x000fca0000010000 */
[----:B------:R-:W-:-:S07]  /*1490*/  MOV R27, R15 ;  /* 0x0000000f001b7202 */ /* 0x000fce0000000f00 */
[----:B------:R-:W-:Y:S05]  /*14a0*/  WARPSYNC.COLLECTIVE R12, `(.L_x_733) ;  /* 0x000000000c087348 */ /* 0x000fea0003c00000 */
[----:B------:R0:W1:Y:S02]  /*14b0*/  SHFL.BFLY P2, R17, R27, R14, R13 ;  /* 0x0c00000e1b117389 */ /* 0x000064000004000d */
[----:B01----:R-:W-:Y:S01]  /*14c0*/  ENDCOLLECTIVE ;  /* 0x000000000000791b */ /* 0x003fe20003800000 */
.L_x_733:
[----:B------:R-:W-:Y:S01]  /*14d0*/  HFMA2.MMA R14, -RZ, RZ, 0, 4.76837158203125e-07 ;  /* 0x00000008ff0e7435 */ /* 0x000fe200000001ff */
[----:B------:R-:W-:-:S05]  /*14e0*/  MOV R18, R17 ;  /* 0x0000001100127202 */ /* 0x000fca0000000f00 */
[----:B------:R-:W-:-:S05]  /*14f0*/  FADD.FTZ R20, R15, R18 ;  /* 0x000000120f147221 */ /* 0x000fca0000010000 */
[----:B------:R-:W-:-:S07]  /*1500*/  MOV R27, R20 ;  /* 0x00000014001b7202 */ /* 0x000fce0000000f00 */
[----:B------:R-:W-:Y:S05]  /*1510*/  WARPSYNC.COLLECTIVE R12, `(.L_x_734) ;  /* 0x000000000c087348 */ /* 0x000fea0003c00000 */
[----:B------:R0:W1:Y:S02]  /*1520*/  SHFL.BFLY P2, R17, R27, R14, R13 ;  /* 0x0c00000e1b117389 */ /* 0x000064000004000d */
[----:B01----:R-:W-:Y:S01]  /*1530*/  ENDCOLLECTIVE ;  /* 0x000000000000791b */ /* 0x003fe20003800000 */
.L_x_734:
[----:B------:R-:W-:Y:S01]  /*1540*/  HFMA2.MMA R14, -RZ, RZ, 0, 9.5367431640625e-07 ;  /* 0x00000010ff0e7435 */ /* 0x000fe200000001ff */
[----:B------:R-:W-:-:S05]  /*1550*/  MOV R21, R17 ;  /* 0x0000001100157202 */ /* 0x000fca0000000f00 */
[----:B------:R-:W-:-:S05]  /*1560*/  FADD.FTZ R16, R20, R21 ;  /* 0x0000001514107221 */ /* 0x000fca0000010000 */
[----:B------:R-:W-:-:S07]  /*1570*/  MOV R27, R16 ;  /* 0x00000010001b7202 */ /* 0x000fce0000000f00 */
[----:B------:R-:W-:Y:S05]  /*1580*/  WARPSYNC.COLLECTIVE R12, `(.L_x_735) ;  /* 0x000000000c087348 */ /* 0x000fea0003c00000 */
[----:B------:R0:W1:Y:S02]  /*1590*/  SHFL.BFLY P2, R17, R27, R14, R13 ;  /* 0x0c00000e1b117389 */ /* 0x000064000004000d */
[----:B01----:R-:W-:Y:S01]  /*15a0*/  ENDCOLLECTIVE ;  /* 0x000000000000791b */ /* 0x003fe20003800000 */
.L_x_735:
[----:B------:R-:W-:Y:S01]  /*15b0*/  HFMA2.MMA R14, -RZ, RZ, 0, 5.9604644775390625e-08 ;  /* 0x00000001ff0e7435 */ /* 0x000fe200000001ff */
[----:B------:R-:W-:Y:S02]  /*15c0*/  MOV R27, R9 ;  /* 0x00000009001b7202 */ /* 0x000fe40000000f00 */
[----:B------:R-:W-:-:S08]  /*15d0*/  MOV R15, R17 ;  /* 0x00000011000f7202 */ /* 0x000fd00000000f00 */
[----:B------:R-:W-:Y:S05]  /*15e0*/  WARPSYNC.COLLECTIVE R12, `(.L_x_736) ;  /* 0x000000000c087348 */ /* 0x000fea0003c00000 */
[----:B------:R0:W1:Y:S02]  /*15f0*/  SHFL.BFLY P2, R17, R27, R14, R13 ;  /* 0x0c00000e1b117389 */ /* 0x000064000004000d */
[----:B01----:R-:W-:Y:S01]  /*1600*/  ENDCOLLECTIVE ;  /* 0x000000000000791b */ /* 0x003fe20003800000 */
.L_x_736:
[----:B------:R-:W-:Y:S01]  /*1610*/  HFMA2.MMA R14, -RZ, RZ, 0, 1.1920928955078125e-07 ;  /* 0x00000002ff0e7435 */ /* 0x000fe200000001ff */
[----:B------:R-:W-:-:S05]  /*1620*/  MOV R18, R17 ;  /* 0x0000001100127202 */ /* 0x000fca0000000f00 */
[----:B------:R-:W-:-:S05]  /*1630*/  FADD.FTZ R20, R9, R18 ;  /* 0x0000001209147221 */ /* 0x000fca0000010000 */
[----:B------:R-:W-:-:S07]  /*1640*/  MOV R27, R20 ;  /* 0x00000014001b7202 */ /* 0x000fce0000000f00 */
[----:B------:R-:W-:Y:S05]  /*1650*/  WARPSYNC.COLLECTIVE R12, `(.L_x_737) ;  /* 0x000000000c087348 */ /* 0x000fea0003c00000 */
[----:B------:R0:W1:Y:S02]  /*1660*/  SHFL.BFLY P2, R17, R27, R14, R13 ;  /* 0x0c00000e1b117389 */ /* 0x000064000004000d */
[----:B01----:R-:W-:Y:S01]  /*1670*/  ENDCOLLECTIVE ;  /* 0x000000000000791b */ /* 0x003fe20003800000 */
.L_x_737:
[----:B------:R-:W-:Y:S01]  /*1680*/  IMAD.MOV.U32 R14, RZ, RZ, 0x4 ;  /* 0x00000004ff0e7424 */ /* 0x000fe200078e00ff */
[----:B------:R-:W-:-:S05]  /*1690*/  MOV R21, R17 ;  /* 0x0000001100157202 */ /* 0x000fca0000000f00 */
[----:B------:R-:W-:-:S05]  /*16a0*/  FADD.FTZ R9, R20, R21 ;  /* 0x0000001514097221 */ /* 0x000fca0000010000 */
[----:B------:R-:W-:-:S07]  /*16b0*/  MOV R27, R9 ;  /* 0x00000009001b7202 */ /* 0x000fce0000000f00 */
[----:B------:R-:W-:Y:S05]  /*16c0*/  WARPSYNC.COLLECTIVE R12, `(.L_x_738) ;  /* 0x000000000c087348 */ /* 0x000fea0003c00000 */
[----:B------:R0:W1:Y:S02]  /*16d0*/  SHFL.BFLY P2, R17, R27, R14, R13 ;  /* 0x0c00000e1b117389 */ /* 0x000064000004000d */
[----:B01----:R-:W-:Y:S01]  /*16e0*/  ENDCOLLECTIVE ;  /* 0x000000000000791b */ /* 0x003fe20003800000 */
.L_x_738:
[----:B------:R-:W-:Y:S01]  /*16f0*/  HFMA2.MMA R14, -RZ, RZ, 0, 4.76837158203125e-07 ;  /* 0x00000008ff0e7435 */ /* 0x000fe200000001ff */
[----:B------:R-:W-:-:S05]  /*1700*/  MOV R22, R17 ;  /* 0x0000001100167202 */ /* 0x000fca0000000f00 */
[----:B------:R-:W-:-:S05]  /*1710*/  FADD.FTZ R22, R9, R22 ;  /* 0x0000001609167221 */ /* 0x000fca0000010000 */
[----:B------:R-:W-:-:S07]  /*1720*/  MOV R27, R22 ;  /* 0x00000016001b7202 */ /* 0x000fce0000000f00 */
[----:B------:R-:W-:Y:S05]  /*1730*/  WARPSYNC.COLLECTIVE R12, `(.L_x_739) ;  /* 0x000000000c087348 */ /* 0x000fea0003c00000 */
[----:B------:R0:W1:Y:S02]  /*1740*/  SHFL.BFLY P2, R17, R27, R14, R13 ;  /* 0x0c00000e1b117389 */ /* 0x000064000004000d */
[----:B01----:R-:W-:Y:S01]  /*1750*/  ENDCOLLECTIVE ;  /* 0x000000000000791b */ /* 0x003fe20003800000 */
.L_x_739:
[----:B------:R-:W-:Y:S01]  /*1760*/  HFMA2.MMA R14, -RZ, RZ, 0, 9.5367431640625e-07 ;  /* 0x00000010ff0e7435 */ /* 0x000fe200000001ff */
[----:B------:R-:W-:-:S05]  /*1770*/  MOV R23, R17 ;  /* 0x0000001100177202 */ /* 0x000fca0000000f00 */
[----:B------:R-:W-:-:S05]  /*1780*/  FADD.FTZ R18, R22, R23 ;  /* 0x0000001716127221 */ /* 0x000fca0000010000 */
[----:B------:R-:W-:-:S07]  /*1790*/  MOV R27, R18 ;  /* 0x00000012001b7202 */ /* 0x000fce0000000f00 */
[----:B------:R-:W-:Y:S05]  /*17a0*/  WARPSYNC.COLLECTIVE R12, `(.L_x_740) ;  /* 0x000000000c087348 */ /* 0x000fea0003c00000 */
[----:B------:R0:W1:Y:S02]  /*17b0*/  SHFL.BFLY P2, R17, R27, R14, R13 ;  /* 0x0c00000e1b117389 */ /* 0x000064000004000d */
[----:B01----:R-:W-:Y:S01]  /*17c0*/  ENDCOLLECTIVE ;  /* 0x000000000000791b */ /* 0x003fe20003800000 */
.L_x_740:
[----:B------:R-:W-:Y:S01]  /*17d0*/  HFMA2.MMA R14, -RZ, RZ, 0, 5.9604644775390625e-08 ;  /* 0x00000001ff0e7435 */ /* 0x000fe200000001ff */
[----:B------:R-:W-:Y:S02]  /*17e0*/  MOV R27, R8 ;  /* 0x00000008001b7202 */ /* 0x000fe40000000f00 */
[----:B------:R-:W-:-:S08]  /*17f0*/  MOV R9, R17 ;  /* 0x0000001100097202 */ /* 0x000fd00000000f00 */
[----:B------:R-:W-:Y:S05]  /*1800*/  WARPSYNC.COLLECTIVE R12, `(.L_x_741) ;  /* 0x000000000c087348 */ /* 0x000fea0003c00000 */
[----:B------:R0:W1:Y:S02]  /*1810*/  SHFL.BFLY P2, R17, R27, R14, R13 ;  /* 0x0c00000e1b117389 */ /* 0x000064000004000d */
[----:B01----:R-:W-:Y:S01]  /*1820*/  ENDCOLLECTIVE ;  /* 0x000000000000791b */ /* 0x003fe20003800000 */
.L_x_741:
[----:B------:R-:W-:Y:S01]  /*1830*/  HFMA2.MMA R14, -RZ, RZ, 0, 1.1920928955078125e-07 ;  /* 0x00000002ff0e7435 */ /* 0x000fe200000001ff */
[----:B------:R-:W-:-:S05]  /*1840*/  MOV R19, R17 ;  /* 0x0000001100137202 */ /* 0x000fca0000000f00 */
[----:B------:R-:W-:-:S05]  /*1850*/  FADD.FTZ R23, R8, R19 ;  /* 0x0000001308177221 */ /* 0x000fca0000010000 */
[----:B------:R-:W-:-:S07]  /*1860*/  MOV R27, R23 ;  /* 0x00000017001b7202 */ /* 0x000fce0000000f00 */
[----:B------:R-:W-:Y:S05]  /*1870*/  WARPSYNC.COLLECTIVE R12, `(.L_x_742) ;  /* 0x000000000c087348 */ /* 0x000fea0003c00000 */
[----:B------:R0:W1:Y:S02]  /*1880*/  SHFL.BFLY P2, R17, R27, R14, R13 ;  /* 0x0c00000e1b117389 */ /* 0x000064000004000d */
[----:B01----:R-:W-:Y:S01]  /*1890*/  ENDCOLLECTIVE ;  /* 0x000000000000791b */ /* 0x003fe20003800000 */
.L_x_742:
[----:B------:R-:W-:Y:S01]  /*18a0*/  HFMA2.MMA R14, -RZ, RZ, 0, 2.384185791015625e-07 ;  /* 0x00000004ff0e7435 */ /* 0x000fe200000001ff */
[----:B------:R-:W-:-:S05]  /*18b0*/  MOV R22, R17 ;  /* 0x0000001100167202 */ /* 0x000fca0000000f00 */
[----:B------:R-:W-:-:S05]  /*18c0*/  FADD.FTZ R8, R23, R22 ;  /* 0x0000001617087221 */ /* 0x000fca0000010000 */
[----:B------:R-:W-:-:S07]  /*18d0*/  MOV R27, R8 ;  /* 0x00000008001b7202 */ /* 0x000fce0000000f00 */
[----:B------:R-:W-:Y:S05]  /*18e0*/  WARPSYNC.COLLECTIVE R12, `(.L_x_743) ;  /* 0x000000000c087348 */ /* 0x000fea0003c00000 */
[----:B------:R0:W1:Y:S02]  /*18f0*/  SHFL.BFLY P2, R17, R27, R14, R13 ;  /* 0x0c00000e1b117389 */ /* 0x000064000004000d */
[----:B01----:R-:W-:Y:S01]  /*1900*/  ENDCOLLECTIVE ;  /* 0x000000000000791b */ /* 0x003fe20003800000 */
.L_x_743:
[----:B------:R-:W-:Y:S01]  /*1910*/  HFMA2.MMA R14, -RZ, RZ, 0, 4.76837158203125e-07 ;  /* 0x00000008ff0e7435 */ /* 0x000fe200000001ff */
[----:B------:R-:W-:-:S05]  /*1920*/  MOV R21, R17 ;  /* 0x0000001100157202 */ /* 0x000fca0000000f00 */
[----:B------:R-:W-:-:S05]  /*1930*/  FADD.FTZ R24, R8, R21 ;  /* 0x0000001508187221 */ /* 0x000fca0000010000 */
[----:B------:R-:W-:-:S07]  /*1940*/  MOV R27, R24 ;  /* 0x00000018001b7202 */ /* 0x000fce0000000f00 */
[----:B------:R-:W-:Y:S05]  /*1950*/  WARPSYNC.COLLECTIVE R12, `(.L_x_744) ;  /* 0x000000000c087348 */ /* 0x000fea0003c00000 */
[----:B------:R0:W1:Y:S02]  /*1960*/  SHFL.BFLY P2, R17, R27, R14, R13 ;  /* 0x0c00000e1b117389 */ /* 0x000064000004000d */
[----:B01----:R-:W-:Y:S01]  /*1970*/  ENDCOLLECTIVE ;  /* 0x000000000000791b */ /* 0x003fe20003800000 */
.L_x_744:
[----:B------:R-:W-:Y:S01]  /*1980*/  HFMA2.MMA R14, -RZ, RZ, 0, 9.5367431640625e-07 ;  /* 0x00000010ff0e7435 */ /* 0x000fe200000001ff */
[----:B------:R-:W-:-:S05]  /*1990*/  MOV R25, R17 ;  /* 0x0000001100197202 */ /* 0x000fca0000000f00 */
[----:B------:R-:W-:-:S05]  /*19a0*/  FADD.FTZ R25, R24, R25 ;  /* 0x0000001918197221 */ /* 0x000fca0000010000 */
[----:B------:R-:W-:-:S07]  /*19b0*/  MOV R27, R25 ;  /* 0x00000019001b7202 */ /* 0x000fce0000000f00 */
[----:B------:R-:W-:Y:S05]  /*19c0*/  WARPSYNC.COLLECTIVE R12, `(.L_x_745) ;  /* 0x000000000c087348 */ /* 0x000fea0003c00000 */
[----:B------:R0:W1:Y:S02]  /*19d0*/  SHFL.BFLY P2, R17, R27, R14, R13 ;  /* 0x0c00000e1b117389 */ /* 0x000064000004000d */
[----:B01----:R-:W-:Y:S01]  /*19e0*/  ENDCOLLECTIVE ;  /* 0x000000000000791b */ /* 0x003fe20003800000 */
.L_x_745:
[----:B------:R-:W-:Y:S05]  /*19f0*/  BRA `(.L_x_746) ;  /* 0xfffffff400487947 */ /* 0x000fea000383ffff */
.L_x_747:
        /* <DEDUP_REMOVED lines=16> */
.L_x_2884:


//--------------------- .text._ZN10layer_norm31ln_parallel_residual_bwd_kernelINS_13Kernel_traitsIf13__nv_bfloat16S2_S2_fjLj256ELj1ELj4ELj1ELj16ENS_18Kernel_traits_baseILj256EfS2_S2_S2_fjLj128EEEEELb1ELb1ELb0EEEvNS_9BwdParamsE --------------------------
	.section	.text._ZN10layer_norm31ln_parallel_residual_bwd_kernelINS_13Kernel_traitsIf13__nv_bfloat16S2_S2_fjLj256ELj1ELj4ELj1ELj16ENS_18Kernel_traits_baseILj256EfS2_S2_S2_fjLj128EEEEELb1ELb1ELb0EEEvNS_9BwdParamsE,"ax",@progbits
	.align	128
        .global         _ZN10layer_norm31ln_parallel_residual_bwd_kernelINS_13Kernel_traitsIf13__nv_bfloat16S2_S2_fjLj256ELj1ELj4ELj1ELj16ENS_18Kernel_traits_baseILj256EfS2_S2_S2_fjLj128EEEEELb1ELb1ELb0EEEvNS_9BwdParamsE
        .type           _ZN10layer_norm31ln_parallel_residual_bwd_kernelINS_13Kernel_traitsIf13__nv_bfloat16S2_S2_fjLj256ELj1ELj4ELj1ELj16ENS_18Kernel_traits_baseILj256EfS2_S2_S2_fjLj128EEEEELb1ELb1ELb0EEEvNS_9BwdParamsE,@function
        .size           _ZN10layer_norm31ln_parallel_residual_bwd_kernelINS_13Kernel_traitsIf13__nv_bfloat16S2_S2_fjLj256ELj1ELj4ELj1ELj16ENS_18Kernel_traits_baseILj256EfS2_S2_S2_fjLj128EEEEELb1ELb1ELb0EEEvNS_9BwdParamsE,(.L_x_2885 - _ZN10layer_norm31ln_parallel_residual_bwd_kernelINS_13Kernel_traitsIf13__nv_bfloat16S2_S2_fjLj256ELj1ELj4ELj1ELj16ENS_18Kernel_traits_baseILj256EfS2_S2_S2_fjLj128EEEEELb1ELb1ELb0EEEvNS_9BwdParamsE)
        .other          _ZN10layer_norm31ln_parallel_residual_bwd_kernelINS_13Kernel_traitsIf13__nv_bfloat16S2_S2_fjLj256ELj1ELj4ELj1ELj16ENS_18Kernel_traits_baseILj256EfS2_S2_S2_fjLj128EEEEELb1ELb1ELb0EEEvNS_9BwdParamsE,@"STO_CUDA_ENTRY STV_DEFAULT"
_ZN10layer_norm31ln_parallel_residual_bwd_kernelINS_13Kernel_traitsIf13__nv_bfloat16S2_S2_fjLj256ELj1ELj4ELj1ELj16ENS_18Kernel_traits_baseILj256EfS2_S2_S2_fjLj128EEEEELb1ELb1ELb0EEEvNS_9BwdParamsE:
.text._ZN10layer_norm31ln_parallel_residual_bwd_kernelINS_13Kernel_traitsIf13__nv_bfloat16S2_S2_fjLj256ELj1ELj4ELj1ELj16ENS_18Kernel_traits_baseILj256EfS2_S2_S2_fjLj128EEEEELb1ELb1ELb0EEEvNS_9BwdParamsE:
[----:B------:R-:W-:Y:S01]  /*0000*/  LDC R1, c[0x0][0x28] ;  /* 0x00000a00ff017b82 */ /* 0x000fe20000000800 */
[----:B------:R-:W0:Y:S01]  /*0010*/  S2R R2, SR_TID.X ;  /* 0x0000000000027919 */ /* 0x000e220000002100 */
[----:B------:R-:W-:Y:S01]  /*0020*/  ULDC UR4, c[0x0][0x218] ;  /* 0x0000860000047ab9 */ /* 0x000fe20000000800 */
[----:B------:R-:W-:Y:S01]  /*0030*/  ULDC UR6, c[0x0][0x214] ;  /* 0x0000850000067ab9 */ /* 0x000fe20000000800 */
[----:B------:R-:W-:Y:S01]  /*0040*/  IMAD.U32 R51, RZ, RZ, UR4 ;  /* 0x00000004ff337e24 */ /* 0x000fe2000f8e00ff */
[----:B------:R-:W-:Y:S01]  /*0050*/  ULDC.64 UR4, c[0x0][0x208] ;  /* 0x0000820000047ab9 */ /* 0x000fe20000000a00 */
[----:B------:R-:W-:Y:S01]  /*0060*/  ULDC UR22, c[0x0][0x218] ;  /* 0x0000860000167ab9 */ /* 0x000fe20000000800 */
        /* <DEDUP_REMOVED lines=8> */
[----:B0-----:R-:W-:-:S04]  /*00f0*/  LOP3.LUT R3, R2, 0x1f, RZ, 0xc, !PT ;  /* 0x0000001f02037812 */ /* 0x001fc800078e0cff */
[----:B------:R-:W-:Y:S02]  /*0100*/  LEA.HI.SX32 R0, R0, R3, 0x1d ;  /* 0x0000000300007211 */ /* 0x000fe400078feaff */
[----:B------:R-:W0:Y:S02]  /*0110*/  S2R R3, SR_CTAID.X ;  /* 0x0000000000037919 */ /* 0x000e240000002500 */
[----:B------:R-:W-:Y:S02]  /*0120*/  LOP3.LUT P3, RZ, R0, 0xffffffe0, RZ, 0xc0, !PT ;  /* 0xffffffe000ff7812 */ /* 0x000fe4000786c0ff */
[----:B------:R-:W-:Y:S02]  /*0130*/  LOP3.LUT R0, R2, 0x1f, RZ, 0xc0, !PT ;  /* 0x0000001f02007812 */ /* 0x000fe400078ec0ff */
[----:B------:R-:W-:-:S09]  /*0140*/  SHF.R.U32.HI R2, RZ, 0x5, R2 ;  /* 0x00000005ff027819 */ /* 0x000fd20000011602 */
[----:B------:R-:W1:Y:S01]  /*0150*/  @P3 LDC.64 R12, c[0x0][0x260] ;  /* 0x00009800ff0c3b82 */ /* 0x000e620000000a00 */
[----:B0-----:R-:W-:-:S05]  /*0160*/  IMAD R2, R3, 0x4, R2 ;  /* 0x0000000403027824 */ /* 0x001fca00078e0202 */
[----:B------:R-:W-:Y:S01]  /*0170*/  ISETP.GE.AND P0, PT, R2, UR6, PT ;  /* 0x0000000602007c0c */ /* 0x000fe2000bf06270 */
[----:B------:R-:W-:Y:S01]  /*0180*/  ULDC.64 UR6, c[0x0][0x240] ;  /* 0x0000900000067ab9 */ /* 0x000fe20000000a00 */
[----:B-1----:R-:W-:Y:S01]  /*0190*/  @P3 IMAD.WIDE.U32 R12, R0, 0x20, R12 ;  /* 0x00000020000c3825 */ /* 0x002fe200078e000c */
[----:B------:R-:W-:Y:S01]  /*01a0*/  BSSY B0, `(.L_x_748) ;  /* 0x0000147000007945 */ /* 0x000fe20003800000 */
[----:B------:R-:W-:Y:S02]  /*01b0*/  CS2R R14, SRZ ;  /* 0x00000000000e7805 */ /* 0x000fe4000001ff00 */
[----:B------:R-:W-:Y:S02]  /*01c0*/  CS2R R16, SRZ ;  /* 0x0000000000107805 */ /* 0x000fe4000001ff00 */
[----:B------:R-:W-:Y:S01]  /*01d0*/  CS2R R18, SRZ ;  /* 0x0000000000127805 */ /* 0x000fe2000001ff00 */
[----:B------:R-:W5:Y:S01]  /*01e0*/  @P3 LDG.E.128 R4, desc[UR4][R12.64] ;  /* 0x000000040c043981 */ /* 0x000f62000c1e1d00 */
[----:B------:R-:W-:-:S02]  /*01f0*/  CS2R R22, SRZ ;  /* 0x0000000000167805 */ /* 0x000fc4000001ff00 */
[----:B------:R-:W-:Y:S02]  /*0200*/  CS2R R20, SRZ ;  /* 0x0000000000147805 */ /* 0x000fe4000001ff00 */
[----:B------:R-:W-:Y:S01]  /*0210*/  CS2R R26, SRZ ;  /* 0x00000000001a7805 */ /* 0x000fe2000001ff00 */
[----:B------:R0:W5:Y:S01]  /*0220*/  @P3 LDG.E.128 R8, desc[UR4][R12.64+0x10] ;  /* 0x000010040c083981 */ /* 0x000162000c1e1d00 */
[----:B------:R-:W-:Y:S02]  /*0230*/  CS2R R24, SRZ ;  /* 0x0000000000187805 */ /* 0x000fe4000001ff00 */
[----:B0-----:R-:W-:Y:S01]  /*0240*/  CS2R R12, SRZ ;  /* 0x00000000000c7805 */ /* 0x001fe2000001ff00 */
[----:B------:R-:W-:Y:S06]  /*0250*/  @P0 BRA `(.L_x_749) ;  /* 0x0000001000ec0947 */ /* 0x000fec0003800000 */
[----:B------:R-:W0:Y:S01]  /*0260*/  LDC.U8 R66, c[0x0][0x2a0] ;  /* 0x0000a800ff427b82 */ /* 0x000e220000000000 */
[----:B------:R-:W-:-:S11]  /*0270*/  HFMA2.MMA R13, -RZ, RZ, 0, 0 ;  /* 0x00000000ff0d7435 */ /* 0x000fd600000001ff */
.L_x_755:
[----:B-1----:R-:W1:Y:S02]  /*0280*/  LDC.64 R40, c[0x0][0x258] ;  /* 0x00009600ff287b82 */ /* 0x002e640000000a00 */
[----:B-1----:R-:W-:-:S05]  /*0290*/  IMAD.WIDE R40, R2, 0x4, R40 ;  /* 0x0000000402287825 */ /* 0x002fca00078e0228 */
[----:B-----5:R1:W5:Y:S01]  /*02a0*/  LDG.E R48, desc[UR4][R40.64] ;  /* 0x0000000428307981 */ /* 0x020362000c1e1900 */
[----:B------:R-:W-:Y:S01]  /*02b0*/  IMAD.U32 R51, RZ, RZ, UR22 ;  /* 0x00000016ff337e24 */ /* 0x000fe2000f8e00ff */
[----:B------:R-:W-:Y:S01]  /*02c0*/  BSSY B1, `(.L_x_750) ;  /* 0x0000089000017945 */ /* 0x000fe20003800000 */
[----:B------:R-:W-:Y:S02]  /*02d0*/  MOV R44, RZ ;  /* 0x000000ff002c7202 */ /* 0x000fe40000000f00 */
[----:B------:R-:W-:-:S05]  /*02e0*/  IMAD R42, R2, R51, RZ ;  /* 0x00000033022a7224 */ /* 0x000fca00078e02ff */
[----:B---3--:R-:W-:-:S04]  /*02f0*/  SHF.R.S32.HI R43, RZ, 0x1f, R42 ;  /* 0x0000001fff2b7819 */ /* 0x008fc8000001142a */
[----:B------:R-:W-:Y:S01]  /*0300*/  LEA.HI R43, R43, R42, RZ, 0x3 ;  /* 0x0000002a2b2b7211 */ /* 0x000fe200078f18ff */
[----:B------:R-:W-:-:S03]  /*0310*/  IMAD.MOV.U32 R42, RZ, RZ, RZ ;  /* 0x000000ffff2a7224 */ /* 0x000fc600078e00ff */
[----:B------:R-:W-:Y:S01]  /*0320*/  LEA.HI.SX32 R53, R43, R0, 0x1d ;  /* 0x000000002b357211 */ /* 0x000fe200078feaff */
[----:B-1----:R-:W-:Y:S06]  /*0330*/  @!P3 BRA `(.L_x_751) ;  /* 0x000000080004b947 */ /* 0x002fec0003800000 */
[----:B------:R-:W-:Y:S01]  /*0340*/  ISETP.NE.U32.AND P0, PT, RZ, UR12, PT ;  /* 0x0000000cff007c0c */ /* 0x000fe2000bf05070 */
[----:B------:R-:W-:Y:S01]  /*0350*/  IMAD.SHL.U32 R3, R53, 0x8, RZ ;  /* 0x0000000835037824 */ /* 0x000fe200078e00ff */
[----:B------:R-:W-:Y:S01]  /*0360*/  SHF.R.U32.HI R42, RZ, 0x1d, R53 ;  /* 0x0000001dff2a7819 */ /* 0x000fe20000011635 */
[----:B------:R-:W1:Y:S01]  /*0370*/  LDC.64 R40, c[0x0][0x250] ;  /* 0x00009400ff287b82 */ /* 0x000e620000000a00 */
[----:B------:R-:W-:Y:S02]  /*0380*/  ISETP.NE.AND.EX P0, PT, RZ, UR13, PT, P0 ;  /* 0x0000000dff007c0c */ /* 0x000fe4000bf05300 */
[----:B------:R-:W-:-:S04]  /*0390*/  IADD3 R84, P1, R3, UR6, RZ ;  /* 0x0000000603547c10 */ /* 0x000fc8000ff3e0ff */
[----:B------:R-:W-:-:S06]  /*03a0*/  IADD3.X R85, R42, UR7, RZ, P1, !PT ;  /* 0x000000072a557c10 */ /* 0x000fcc0008ffe4ff */
[----:B------:R-:W2:Y:S01]  /*03b0*/  LDG.E.64 R84, desc[UR4][R84.64] ;  /* 0x0000000454547981 */ /* 0x000ea2000c1e1b00 */
[----:B------:R-:W3:Y:S02]  /*03c0*/  @P0 LDC.64 R54, c[0x0][0x248] ;  /* 0x00009200ff360b82 */ /* 0x000ee40000000a00 */
[----:B---3--:R-:W-:-:S05]  /*03d0*/  @P0 IADD3 R54, P1, R3, R54, RZ ;  /* 0x0000003603360210 */ /* 0x008fca0007f3e0ff */
[----:B------:R-:W-:Y:S02]  /*03e0*/  @P0 IMAD.X R55, R42, 0x1, R55, P1 ;  /* 0x000000012a370824 */ /* 0x000fe400008e0637 */
[----:B------:R-:W3:Y:S01]  /*03f0*/  LDC.64 R42, c[0x0][0x2b8] ;  /* 0x0000ae00ff2a7b82 */ /* 0x000ee20000000a00 */
[----:B------:R-:W-:-:S03]  /*0400*/  LEA R44, P1, R53, UR10, 0x4 ;  /* 0x0000000a352c7c11 */ /* 0x000fc6000f8220ff */
[----:B------:R-:W4:Y:S01]  /*0410*/  @P0 LDG.E.64 R54, desc[UR4][R54.64] ;  /* 0x0000000436360981 */ /* 0x000f22000c1e1b00 */
[----:B------:R-:W-:Y:S01]  /*0420*/  LEA.HI.X R45, R53, UR11, RZ, 0x4, P1 ;  /* 0x0000000b352d7c11 */ /* 0x000fe200088f24ff */
[----:B-1----:R-:W-:-:S05]  /*0430*/  IMAD.WIDE R58, R2, 0x4, R40 ;  /* 0x00000004023a7825 */ /* 0x002fca00078e0228 */
[----:B------:R-:W2:Y:S04]  /*0440*/  LDG.E R3, desc[UR4][R58.64] ;  /* 0x000000043a037981 */ /* 0x000ea8000c1e1900 */
[----:B------:R-:W2:Y:S01]  /*0450*/  LDG.E.128 R44, desc[UR4][R44.64] ;  /* 0x000000042c2c7981 */ /* 0x000ea2000c1e1d00 */
[----:B---3--:R-:W-:-:S06]  /*0460*/  IMAD.WIDE.U32 R40, R53, 0x10, R42 ;  /* 0x0000001035287825 */ /* 0x008fcc00078e002a */
[----:B------:R-:W3:Y:S01]  /*0470*/  LDG.E.128 R40, desc[UR4][R40.64] ;  /* 0x0000000428287981 */ /* 0x000ee2000c1e1d00 */
[----:B------:R-:W-:-:S04]  /*0480*/  ISETP.NE.U32.AND P1, PT, RZ, UR8, PT ;  /* 0x00000008ff007c0c */ /* 0x000fc8000bf25070 */
[----:B------:R-:W-:-:S13]  /*0490*/  ISETP.NE.AND.EX P1, PT, RZ, UR9, PT, P1 ;  /* 0x00000009ff007c0c */ /* 0x000fda000bf25310 */
[----:B------:R-:W-:-:S04]  /*04a0*/  @P1 LEA R56, P2, R53, UR8, 0x4 ;  /* 0x0000000835381c11 */ /* 0x000fc8000f8420ff */
[----:B------:R-:W-:-:S05]  /*04b0*/  @P1 LEA.HI.X R57, R53, UR9, RZ, 0x4, P2 ;  /* 0x0000000935391c11 */ /* 0x000fca00090f24ff */
[----:B------:R1:W5:Y:S01]  /*04c0*/  @P1 LDG.E.128 R32, desc[UR4][R56.64] ;  /* 0x0000000438201981 */ /* 0x000362000c1e1d00 */
[----:B0-----:R-:W-:Y:S02]  /*04d0*/  ISETP.NE.AND P1, PT, R66, RZ, PT ;  /* 0x000000ff4200720c */ /* 0x001fe40003f25270 */
[C-C-:B----4-:R-:W-:Y:S02]  /*04e0*/  @P0 SHF.R.U64 R49, R54.reuse, 0x8, R55.reuse ;  /* 0x0000000836310819 */ /* 0x150fe40000001237 */
[----:B------:R-:W-:Y:S02]  /*04f0*/  @P0 SHF.R.U64 R50, R54, 0x10, R55 ;  /* 0x0000001036320819 */ /* 0x000fe40000001237 */
[----:B------:R-:W-:Y:S02]  /*0500*/  @P0 PRMT R69, R49, 0x7610, R69 ;  /* 0x0000761031450816 */ /* 0x000fe40000000045 */
[----:B------:R-:W-:Y:S02]  /*0510*/  @P0 SHF.R.U32.HI R49, RZ, 0x8, R55 ;  /* 0x00000008ff310819 */ /* 0x000fe40000011637 */
[----:B------:R-:W-:-:S02]  /*0520*/  @P0 PRMT R70, R50, 0x7610, R70 ;  /* 0x0000761032460816 */ /* 0x000fc40000000046 */
[--C-:B------:R-:W-:Y:S02]  /*0530*/  @P0 SHF.R.U64 R52, R54, 0x18, R55.reuse ;  /* 0x0000001836340819 */ /* 0x100fe40000001237 */
[----:B------:R-:W-:Y:S02]  /*0540*/  @P0 SHF.R.U32.HI R50, RZ, 0x10, R55 ;  /* 0x00000010ff320819 */ /* 0x000fe40000011637 */
[----:B------:R-:W-:Y:S02]  /*0550*/  @P0 PRMT R72, R55, 0x7610, R72 ;  /* 0x0000761037480816 */ /* 0x000fe40000000048 */
[----:B------:R-:W-:Y:S02]  /*0560*/  @P0 PRMT R73, R49, 0x7610, R73 ;  /* 0x0000761031490816 */ /* 0x000fe40000000049 */
[----:B------:R-:W-:Y:S02]  /*0570*/  @P0 SHF.R.U32.HI R55, RZ, 0x18, R55 ;  /* 0x00000018ff370819 */ /* 0x000fe40000011637 */
[----:B--2---:R-:W-:-:S02]  /*0580*/  FSEL R3, R3, RZ, !P1 ;  /* 0x000000ff03037208 */ /* 0x004fc40004800000 */
[C---:B------:R-:W-:Y:S01]  /*0590*/  PRMT R49, R44.reuse, 0x7632, R49 ;  /* 0x000076322c317816 */ /* 0x040fe20000000031 */
[----:B------:R-:W-:Y:S01]  /*05a0*/  IMAD.U32 R44, R44, 0x10000, RZ ;  /* 0x000100002c2c7824 */ /* 0x000fe200078e00ff */
[----:B------:R-:W-:Y:S01]  /*05b0*/  @P0 PRMT R71, R52, 0x7610, R71 ;  /* 0x0000761034470816 */ /* 0x000fe20000000047 */
[C---:B------:R-:W-:Y:S01]  /*05c0*/  IMAD.U32 R52, R45.reuse, 0x10000, RZ ;  /* 0x000100002d347824 */ /* 0x040fe200078e00ff */
[----:B------:R-:W-:Y:S02]  /*05d0*/  @P0 PRMT R74, R50, 0x7610, R74 ;  /* 0x00007610324a0816 */ /* 0x000fe4000000004a */
[----:B------:R-:W-:Y:S02]  /*05e0*/  PRMT R50, R45, 0x7632, R50 ;  /* 0x000076322d327816 */ /* 0x000fe40000000032 */
[----:B------:R-:W-:Y:S02]  /*05f0*/  PRMT R45, R46, 0x7632, R45 ;  /* 0x000076322e2d7816 */ /* 0x000fe4000000002d */
[----:B------:R-:W-:-:S02]  /*0600*/  @P0 PRMT R68, R54, 0x7610, R68 ;  /* 0x0000761036440816 */ /* 0x000fc40000000044 */
[----:B------:R-:W-:Y:S01]  /*0610*/  @P0 PRMT R75, R55, 0x7610, R75 ;  /* 0x00007610374b0816 */ /* 0x000fe2000000004b */
[----:B------:R-:W-:Y:S01]  /*0620*/  FADD.FTZ R55, -R3, R44 ;  /* 0x0000002c03377221 */ /* 0x000fe20000010100 */
[----:B------:R-:W-:Y:S01]  /*0630*/  SHF.L.U32 R46, R46, 0x10, RZ ;  /* 0x000000102e2e7819 */ /* 0x000fe200000006ff */
[----:B------:R-:W-:Y:S01]  /*0640*/  IMAD.U32 R44, R49, 0x10000, RZ ;  /* 0x00010000312c7824 */ /* 0x000fe200078e00ff */
[----:B------:R-:W-:Y:S02]  /*0650*/  PRMT R54, R47, 0x7632, R54 ;  /* 0x000076322f367816 */ /* 0x000fe40000000036 */
[----:B------:R-:W-:Y:S01]  /*0660*/  SHF.L.U32 R50, R50, 0x10, RZ ;  /* 0x0000001032327819 */ /* 0x000fe200000006ff */
[----:B------:R-:W-:Y:S01]  /*0670*/  FADD.FTZ R63, -R3, R46 ;  /* 0x0000002e033f7221 */ /* 0x000fe20000010100 */
[----:B-1----:R-:W-:Y:S02]  /*0680*/  IMAD.U32 R56, R47, 0x10000, RZ ;  /* 0x000100002f387824 */ /* 0x002fe400078e00ff */
[--C-:B------:R-:W-:Y:S01]  /*0690*/  FADD.FTZ R61, -R3, R44.reuse ;  /* 0x0000002c033d7221 */ /* 0x100fe20000010100 */
[----:B------:R-:W-:Y:S01]  /*06a0*/  IMAD.U32 R46, R45, 0x10000, RZ ;  /* 0x000100002d2e7824 */ /* 0x000fe200078e00ff */
[----:B---3--:R-:W-:Y:S01]  /*06b0*/  PRMT R44, R40, 0x7632, R44 ;  /* 0x00007632282c7816 */ /* 0x008fe2000000002c */
[----:B------:R-:W-:Y:S01]  /*06c0*/  IMAD.U32 R54, R54, 0x10000, RZ ;  /* 0x0001000036367824 */ /* 0x000fe200078e00ff */
[----:B------:R-:W-:Y:S01]  /*06d0*/  SHF.L.U32 R57, R40, 0x10, RZ ;  /* 0x0000001028397819 */ /* 0x000fe200000006ff */
[----:B------:R-:W-:Y:S01]  /*06e0*/  FADD.FTZ R49, -R3, R50 ;  /* 0x0000003203317221 */ /* 0x000fe20000010100 */
[----:B------:R-:W-:Y:S01]  /*06f0*/  PRMT R40, R41, 0x7632, R40 ;  /* 0x0000763229287816 */ /* 0x000fe20000000028 */
[C---:B------:R-:W-:Y:S01]  /*0700*/  FADD.FTZ R59, -R3.reuse, R52 ;  /* 0x00000034033b7221 */ /* 0x040fe20000010100 */
[C---:B------:R-:W-:Y:S01]  /*0710*/  FADD.FTZ R67, -R3.reuse, R56 ;  /* 0x0000003803437221 */ /* 0x040fe20000010100 */
[C---:B------:R-:W-:Y:S01]  /*0720*/  FADD.FTZ R47, -R3.reuse, R46 ;  /* 0x0000002e032f7221 */ /* 0x040fe20000010100 */
[----:B------:R-:W-:Y:S01]  /*0730*/  FADD.FTZ R45, -R3, R54 ;  /* 0x00000036032d7221 */ /* 0x000fe20000010100 */
[----:B-----5:R-:W-:Y:S01]  /*0740*/  FMUL.FTZ R3, R48, R55 ;  /* 0x0000003730037220 */ /* 0x020fe20000410000 */
[----:B------:R-:W-:-:S02]  /*0750*/  IMAD.U32 R40, R40, 0x10000, RZ ;  /* 0x0001000028287824 */ /* 0x000fc400078e00ff */
[----:B------:R-:W-:Y:S01]  /*0760*/  FMUL.FTZ R60, R48, R49 ;  /* 0x00000031303c7220 */ /* 0x000fe20000410000 */
[----:B------:R-:W-:Y:S01]  /*0770*/  IMAD.U32 R41, R41, 0x10000, RZ ;  /* 0x0001000029297824 */ /* 0x000fe200078e00ff */
[C---:B------:R-:W-:Y:S01]  /*0780*/  PRMT R46, R42.reuse, 0x7632, R46 ;  /* 0x000076322a2e7816 */ /* 0x040fe2000000002e */
        /* <DEDUP_REMOVED lines=25> */
[----:B------:R-:W-:-:S02]  /*0920*/  IMAD.U32 R86, R42, 0x10000, RZ ;  /* 0x000100002a567824 */ /* 0x000fc400078e00ff */
[----:B------:R-:W-:Y:S01]  /*0930*/  FADD.FTZ R42, R43, R52 ;  /* 0x000000342b2a7221 */ /* 0x000fe20000010000 */
[----:B------:R-:W-:Y:S01]  /*0940*/  FFMA.FTZ R41, R55, R52, R40 ;  /* 0x0000003437297223 */ /* 0x000fe20000010028 */
[----:B------:R-:W-:Y:S01]  /*0950*/  SHF.L.U32 R46, R46, 0x10, RZ ;  /* 0x000000102e2e7819 */ /* 0x000fe200000006ff */
[----:B------:R-:W-:Y:S01]  /*0960*/  FMUL.FTZ R54, R8, R65 ;  /* 0x0000004108367220 */ /* 0x000fe20000410000 */
[----:B------:R-:W-:Y:S01]  /*0970*/  FADD.FTZ R43, R42, R63 ;  /* 0x0000003f2a2b7221 */ /* 0x000fe20000010000 */
[----:B------:R-:W-:Y:S01]  /*0980*/  FFMA.FTZ R40, R60, R63, R41 ;  /* 0x0000003f3c287223 */ /* 0x000fe20000010029 */
[----:B------:R-:W-:Y:S01]  /*0990*/  FADD.FTZ R16, R16, R65 ;  /* 0x0000004110107221 */ /* 0x000fe20000010000 */
[----:B------:R-:W-:Y:S01]  /*09a0*/  FFMA.FTZ R20, R57, R65, R20 ;  /* 0x0000004139147223 */ /* 0x000fe20000010014 */
[----:B------:R-:W-:Y:S01]  /*09b0*/  FMUL.FTZ R62, R48, R47 ;  /* 0x0000002f303e7220 */ /* 0x000fe20000410000 */
        /* <DEDUP_REMOVED lines=11> */
[--C-:B------:R-:W-:Y:S01]  /*0a70*/  SHF.R.U32.HI R76, RZ, 0x18, R85.reuse ;  /* 0x00000018ff4c7819 */ /* 0x100fe20000011655 */
[----:B------:R-:W-:Y:S01]  /*0a80*/  FADD.FTZ R17, R17, R46 ;  /* 0x0000002e11117221 */ /* 0x000fe20000010000 */
[----:B------:R-:W-:Y:S01]  /*0a90*/  SHF.R.U32.HI R77, RZ, 0x10, R85 ;  /* 0x00000010ff4d7819 */ /* 0x000fe20000011655 */
[----:B------:R-:W-:Y:S01]  /*0aa0*/  FFMA.FTZ R21, R62, R46, R21 ;  /* 0x0000002e3e157223 */ /* 0x000fe20000010015 */
[----:B------:R-:W-:Y:S01]  /*0ab0*/  SHF.R.U32.HI R78, RZ, 0x8, R85 ;  /* 0x00000008ff4e7819 */ /* 0x000fe20000011655 */
[----:B------:R-:W-:Y:S01]  /*0ac0*/  FADD.FTZ R19, R19, R86 ;  /* 0x0000005613137221 */ /* 0x000fe20000010000 */
[----:B------:R-:W-:Y:S01]  /*0ad0*/  MOV R79, R85 ;  /* 0x00000055004f7202 */ /* 0x000fe20000000f00 */
[----:B------:R-:W-:Y:S01]  /*0ae0*/  FFMA.FTZ R23, R64, R86, R23 ;  /* 0x0000005640177223 */ /* 0x000fe20000010017 */
[----:B------:R-:W-:Y:S01]  /*0af0*/  SHF.R.U64 R80, R84, 0x18, R85 ;  /* 0x0000001854507819 */ /* 0x000fe20000001255 */
[----:B------:R-:W-:Y:S01]  /*0b00*/  FADD.FTZ R42, R42, R67 ;  /* 0x000000432a2a7221 */ /* 0x000fe20000010000 */
[----:B------:R-:W-:Y:S01]  /*0b10*/  SHF.R.U64 R81, R84, 0x10, R85 ;  /* 0x0000001054517819 */ /* 0x000fe20000001255 */
[----:B------:R-:W-:Y:S01]  /*0b20*/  FFMA.FTZ R44, R64, R67, R41 ;  /* 0x00000043402c7223 */ /* 0x000fe20000010029 */
[----:B------:R-:W-:-:S02]  /*0b30*/  SHF.R.U64 R82, R84, 0x8, R85 ;  /* 0x0000000854527819 */ /* 0x000fc40000001255 */
[----:B------:R-:W-:-:S07]  /*0b40*/  PRMT R83, R84, 0x7610, R83 ;  /* 0x0000761054537816 */ /* 0x000fce0000000053 */
.L_x_751:
[----:B------:R-:W-:Y:S05]  /*0b50*/  BSYNC B1 ;  /* 0x0000000000017941 */ /* 0x000fea0003800000 */
.L_x_750:
        /* <DEDUP_REMOVED lines=20> */
.L_x_767:
        /* <DEDUP_REMOVED lines=31> */
[--C-:B------:R-:W-:Y:S01]  /*0e90*/  @P2 FADD.FTZ R45, R45, R46.reuse ;  /* 0x0000002e2d2d2221 */ /* 0x100fe20000010000 */
[----:B------:R-:W-:Y:S01]  /*0ea0*/  @P2 PRMT R46, R33, 0x7632, R46 ;  /* 0x00007632212e2816 */ /* 0x000fe2000000002e */
[----:B------:R-:W-:Y:S01]  /*0eb0*/  FADD.FTZ R47, R63, -R42 ;  /* 0x8000002a3f2f7221 */ /* 0x000fe20000010000 */
[----:B------:R-:W-:Y:S01]  /*0ec0*/  ISETP.NE.AND.EX P1, PT, RZ, UR17, PT, P1 ;  /* 0x00000011ff007c0c */ /* 0x000fe2000bf25310 */
[--C-:B------:R-:W-:Y:S01]  /*0ed0*/  FADD.FTZ R91, R67, -R84.reuse ;  /* 0x80000054435b7221 */ /* 0x100fe20000010000 */
[----:B------:R-:W-:Y:S01]  /*0ee0*/  @P2 FADD.FTZ R44, R44, R49 ;  /* 0x000000312c2c2221 */ /* 0x000fe20000010000 */
[----:B------:R-:W-:Y:S01]  /*0ef0*/  @P2 PRMT R84, R34, 0x7632, R84 ;  /* 0x0000763222542816 */ /* 0x000fe20000000054 */
[----:B------:R-:W-:Y:S01]  /*0f00*/  FADD.FTZ R89, R58, -R89 ;  /* 0x800000593a597221 */ /* 0x000fe20000010000 */
[C---:B------:R-:W-:Y:S01]  /*0f10*/  FMUL.FTZ R40, R48.reuse, R43 ;  /* 0x0000002b30287220 */ /* 0x040fe20000410000 */
[----:B------:R-:W-:Y:S01]  /*0f20*/  FMUL.FTZ R41, R48, R47 ;  /* 0x0000002f30297220 */ /* 0x000fe20000410000 */
[----:B------:R-:W-:Y:S01]  /*0f30*/  @P2 IMAD.U32 R49, R33, 0x10000, RZ ;  /* 0x0001000021312824 */ /* 0x000fe200078e00ff */
[----:B------:R-:W-:Y:S01]  /*0f40*/  ISETP.NE.AND.EX P0, PT, RZ, UR13, PT, P0 ;  /* 0x0000000dff007c0c */ /* 0x000fe2000bf05300 */
[----:B------:R-:W-:-:S02]  /*0f50*/  @P2 IMAD.U32 R46, R46, 0x10000, RZ ;  /* 0x000100002e2e2824 */ /* 0x000fc400078e00ff */
[----:B------:R-:W-:Y:S01]  /*0f60*/  FMUL.FTZ R47, R48, R85 ;  /* 0x00000055302f7220 */ /* 0x000fe20000410000 */
[----:B------:R-:W-:Y:S01]  /*0f70*/  @P2 SHF.L.U32 R85, R84, 0x10, RZ ;  /* 0x0000001054552819 */ /* 0x000fe200000006ff */
[----:B------:R-:W-:Y:S01]  /*0f80*/  FMUL.FTZ R43, R48, R89 ;  /* 0x00000059302b7220 */ /* 0x000fe20000410000 */
[--C-:B------:R-:W-:Y:S01]  /*0f90*/  @P2 FADD.FTZ R40, R40, R49.reuse ;  /* 0x0000003128282221 */ /* 0x100fe20000010000 */
[----:B------:R-:W-:Y:S01]  /*0fa0*/  @P2 FADD.FTZ R41, R41, R46 ;  /* 0x0000002e29292221 */ /* 0x000fe20000010000 */
[C---:B------:R-:W-:Y:S01]  /*0fb0*/  @P2 IMAD.U32 R84, R35.reuse, 0x10000, RZ ;  /* 0x0001000023542824 */ /* 0x040fe200078e00ff */
[----:B------:R-:W-:Y:S01]  /*0fc0*/  @P2 PRMT R49, R35, 0x7632, R49 ;  /* 0x0000763223312816 */ /* 0x000fe20000000031 */
[----:B------:R-:W-:Y:S02]  /*0fd0*/  @P2 IMAD.U32 R46, R34, 0x10000, RZ ;  /* 0x00010000222e2824 */ /* 0x000fe400078e00ff */
[C---:B------:R-:W-:Y:S01]  /*0fe0*/  FMUL.FTZ R42, R48.reuse, R87 ;  /* 0x00000057302a7220 */ /* 0x040fe20000410000 */
[----:B------:R-:W-:Y:S01]  /*0ff0*/  @P2 FADD.FTZ R43, R43, R84 ;  /* 0x000000542b2b2221 */ /* 0x000fe20000010000 */
[----:B------:R-:W-:Y:S01]  /*1000*/  @P2 SHF.L.U32 R49, R49, 0x10, RZ ;  /* 0x0000001031312819 */ /* 0x000fe200000006ff */
[----:B------:R-:W-:Y:S01]  /*1010*/  @P2 FADD.FTZ R47, R47, R46 ;  /* 0x0000002e2f2f2221 */ /* 0x000fe20000010000 */
[----:B------:R-:W-:Y:S01]  /*1020*/  @P1 F2FP.BF16.F32.PACK_AB R84, RZ, R44 ;  /* 0x0000002cff54123e */ /* 0x000fe200000010ff */
[----:B------:R-:W-:Y:S01]  /*1030*/  FMUL.FTZ R48, R48, R91 ;  /* 0x0000005b30307220 */ /* 0x000fe20000410000 */
[----:B------:R-:W-:Y:S01]  /*1040*/  @P2 FADD.FTZ R42, R42, R85 ;  /* 0x000000552a2a2221 */ /* 0x000fe20000010000 */
[----:B------:R-:W-:Y:S01]  /*1050*/  FMUL.FTZ R87, R45, UR15 ;  /* 0x0000000f2d577c20 */ /* 0x000fe20008410000 */
[----:B------:R-:W-:Y:S01]  /*1060*/  @P1 F2FP.BF16.F32.PACK_AB R85, RZ, R40 ;  /* 0x00000028ff55123e */ /* 0x000fe200000010ff */
[----:B------:R-:W-:Y:S01]  /*1070*/  @P2 FADD.FTZ R48, R48, R49 ;  /* 0x0000003130302221 */ /* 0x000fe20000010000 */
[----:B------:R-:W-:Y:S01]  /*1080*/  @P1 PRMT R36, R84, 0x7610, R36 ;  /* 0x0000761054241816 */ /* 0x000fe20000000024 */
[----:B------:R-:W-:Y:S01]  /*1090*/  FMUL.FTZ R86, R44, UR15 ;  /* 0x0000000f2c567c20 */ /* 0x000fe20008410000 */
[----:B------:R-:W-:Y:S01]  /*10a0*/  @P0 LOP3.LUT P4, RZ, R69, 0xff, RZ, 0xc0, !PT ;  /* 0x000000ff45ff0812 */ /* 0x000fe2000788c0ff */
[----:B------:R-:W-:Y:S01]  /*10b0*/  FMUL.FTZ R91, R48, UR15 ;  /* 0x0000000f305b7c20 */ /* 0x000fe20008410000 */
[----:B------:R-:W-:Y:S01]  /*10c0*/  @P1 F2FP.BF16.F32.PACK_AB R84, RZ, R47 ;  /* 0x0000002fff54123e */ /* 0x000fe200000010ff */
[----:B------:R-:W-:Y:S01]  /*10d0*/  FMUL.FTZ R47, R47, UR15 ;  /* 0x0000000f2f2f7c20 */ /* 0x000fe20008410000 */
[----:B------:R-:W-:Y:S01]  /*10e0*/  @P0 LOP3.LUT P2, RZ, R68, 0xff, RZ, 0xc0, !PT ;  /* 0x000000ff44ff0812 */ /* 0x000fe2000784c0ff */
[----:B------:R-:W-:Y:S01]  /*10f0*/  FMUL.FTZ R90, R43, UR15 ;  /* 0x0000000f2b5a7c20 */ /* 0x000fe20008410000 */
[----:B------:R-:W-:-:S02]  /*1100*/  @P1 F2FP.BF16.F32.PACK_AB R49, RZ, R45 ;  /* 0x0000002dff31123e */ /* 0x000fc400000010ff */
[----:B------:R-:W-:Y:S02]  /*1110*/  @P1 PRMT R37, R85, 0x7610, R37 ;  /* 0x0000761055251816 */ /* 0x000fe40000000025 */
[----:B------:R-:W-:Y:S02]  /*1120*/  @P0 FSEL R45, R87, RZ, P4 ;  /* 0x000000ff572d0208 */ /* 0x000fe40002000000 */
[----:B------:R-:W-:Y:S02]  /*1130*/  @P1 F2FP.BF16.F32.PACK_AB R85, RZ, R43 ;  /* 0x0000002bff55123e */ /* 0x000fe400000010ff */
[----:B------:R-:W-:Y:S01]  /*1140*/  @P1 PRMT R38, R84, 0x7610, R38 ;  /* 0x0000761054261816 */ /* 0x000fe20000000026 */
[----:B------:R-:W-:Y:S01]  /*1150*/  FMUL.FTZ R84, R40, UR15 ;  /* 0x0000000f28547c20 */ /* 0x000fe20008410000 */
[----:B------:R-:W-:Y:S02]  /*1160*/  LOP3.LUT P4, RZ, R83, 0xff, RZ, 0xc0, !PT ;  /* 0x000000ff53ff7812 */ /* 0x000fe4000788c0ff */
[----:B------:R-:W-:-:S02]  /*1170*/  @P0 FSEL R44, R86, RZ, P2 ;  /* 0x000000ff562c0208 */ /* 0x000fc40001000000 */
[----:B------:R-:W-:Y:S02]  /*1180*/  LOP3.LUT P5, RZ, R82, 0xff, RZ, 0xc0, !PT ;  /* 0x000000ff52ff7812 */ /* 0x000fe400078ac0ff */
[----:B------:R-:W-:Y:S02]  /*1190*/  LOP3.LUT P2, RZ, R81, 0xff, RZ, 0xc0, !PT ;  /* 0x000000ff51ff7812 */ /* 0x000fe4000784c0ff */
[----:B------:R-:W-:Y:S01]  /*11a0*/  @P1 PRMT R39, R85, 0x7610, R39 ;  /* 0x0000761055271816 */ /* 0x000fe20000000027 */
[----:B------:R-:W-:Y:S01]  /*11b0*/  FMUL.FTZ R85, R41, UR15 ;  /* 0x0000000f29557c20 */ /* 0x000fe20008410000 */
[----:B------:R-:W-:Y:S02]  /*11c0*/  FSEL R40, R86, RZ, P4 ;  /* 0x000000ff56287208 */ /* 0x000fe40002000000 */
[----:B------:R-:W-:Y:S02]  /*11d0*/  @P1 F2FP.BF16.F32.PACK_AB R46, RZ, R41 ;  /* 0x00000029ff2e123e */ /* 0x000fe400000010ff */
[----:B------:R-:W-:-:S02]  /*11e0*/  @P0 LOP3.LUT P4, RZ, R70, 0xff, RZ, 0xc0, !PT ;  /* 0x000000ff46ff0812 */ /* 0x000fc4000788c0ff */
[----:B------:R-:W-:Y:S02]  /*11f0*/  FSEL R87, R87, RZ, P5 ;  /* 0x000000ff57577208 */ /* 0x000fe40002800000 */
[C---:B------:R-:W-:Y:S02]  /*1200*/  FSEL R41, R84.reuse, RZ, P2 ;  /* 0x000000ff54297208 */ /* 0x040fe40001000000 */
[----:B------:R-:W-:Y:S02]  /*1210*/  @P0 LOP3.LUT P2, RZ, R71, 0xff, RZ, 0xc0, !PT ;  /* 0x000000ff47ff0812 */ /* 0x000fe4000784c0ff */
[----:B------:R-:W-:Y:S01]  /*1220*/  @P0 FSEL R86, R84, RZ, P4 ;  /* 0x000000ff54560208 */ /* 0x000fe20002000000 */
[----:B------:R-:W-:Y:S01]  /*1230*/  FMUL.FTZ R84, R42, UR15 ;  /* 0x0000000f2a547c20 */ /* 0x000fe20008410000 */
[----:B------:R-:W-:Y:S02]  /*1240*/  LOP3.LUT P5, RZ, R80, 0xff, RZ, 0xc0, !PT ;  /* 0x000000ff50ff7812 */ /* 0x000fe400078ac0ff */
[----:B------:R-:W-:-:S02]  /*1250*/  F2FP.BF16.F32.PACK_AB R40, R87, R40 ;  /* 0x000000285728723e */ /* 0x000fc400000010ff */
[----:B------:R-:W-:Y:S02]  /*1260*/  @P0 LOP3.LUT P4, RZ, R72, 0xff, RZ, 0xc0, !PT ;  /* 0x000000ff48ff0812 */ /* 0x000fe4000788c0ff */
[----:B------:R-:W-:Y:S02]  /*1270*/  @P0 FSEL R87, R85, RZ, P2 ;  /* 0x000000ff55570208 */ /* 0x000fe40001000000 */
[----:B------:R-:W-:Y:S02]  /*1280*/  LOP3.LUT P2, RZ, R79, 0xff, RZ, 0xc0, !PT ;  /* 0x000000ff4fff7812 */ /* 0x000fe4000784c0ff */
[----:B------:R-:W-:Y:S02]  /*1290*/  FSEL R88, R85, RZ, P5 ;  /* 0x000000ff55587208 */ /* 0x000fe40002800000 */
[----:B------:R-:W-:Y:S02]  /*12a0*/  @P0 FSEL R89, R47, RZ, P4 ;  /* 0x000000ff2f590208 */ /* 0x000fe40002000000 */
[----:B------:R-:W-:-:S02]  /*12b0*/  @P1 F2FP.BF16.F32.PACK_AB R85, RZ, R42 ;  /* 0x0000002aff55123e */ /* 0x000fc400000010ff */
[----:B------:R-:W-:Y:S02]  /*12c0*/  LOP3.LUT P4, RZ, R78, 0xff, RZ, 0xc0, !PT ;  /* 0x000000ff4eff7812 */ /* 0x000fe4000788c0ff */
[----:B------:R-:W-:Y:S02]  /*12d0*/  FSEL R42, R47, RZ, P2 ;  /* 0x000000ff2f2a7208 */ /* 0x000fe40001000000 */
[----:B------:R-:W-:Y:S02]  /*12e0*/  ISETP.NE.U32.AND P2, PT, RZ, UR16, PT ;  /* 0x00000010ff007c0c */ /* 0x000fe4000bf45070 */
[----:B------:R-:W-:Y:S02]  /*12f0*/  FSEL R47, R84, RZ, P4 ;  /* 0x000000ff542f7208 */ /* 0x000fe40002000000 */
[----:B------:R-:W-:Y:S02]  /*1300*/  @P0 LOP3.LUT P4, RZ, R73, 0xff, RZ, 0xc0, !PT ;  /* 0x000000ff49ff0812 */ /* 0x000fe4000788c0ff */
[----:B------:R-:W-:-:S02]  /*1310*/  ISETP.NE.AND.EX P2, PT, RZ, UR17, PT, P2 ;  /* 0x00000011ff007c0c */ /* 0x000fc4000bf45320 */
[----:B------:R-:W-:Y:S02]  /*1320*/  @P0 FSEL R84, R84, RZ, P4 ;  /* 0x000000ff54540208 */ /* 0x000fe40002000000 */
[----:B------:R-:W-:Y:S02]  /*1330*/  LOP3.LUT P4, RZ, R76, 0xff, RZ, 0xc0, !PT ;  /* 0x000000ff4cff7812 */ /* 0x000fe4000788c0ff */
[----:B------:R-:W-:Y:S02]  /*1340*/  LOP3.LUT P5, RZ, R77, 0xff, RZ, 0xc0, !PT ;  /* 0x000000ff4dff7812 */ /* 0x000fe400078ac0ff */
[----:B------:R-:W-:Y:S02]  /*1350*/  @P1 PRMT R37, R37, 0x5410, R46 ;  /* 0x0000541025251816 */ /* 0x000fe4000000002e */
[----:B------:R-:W-:Y:S02]  /*1360*/  FSEL R46, R91, RZ, P4 ;  /* 0x000000ff5b2e7208 */ /* 0x000fe40002000000 */
[----:B------:R-:W-:-:S02]  /*1370*/  FSEL R43, R90, RZ, P5 ;  /* 0x000000ff5a2b7208 */ /* 0x000fc40002800000 */
[----:B------:R-:W-:Y:S02]  /*1380*/  F2FP.BF16.F32.PACK_AB R41, R88, R41 ;  /* 0x000000295829723e */ /* 0x000fe400000010ff */
[----:B------:R-:W-:Y:S02]  /*1390*/  @P1 PRMT R36, R36, 0x5410, R49 ;  /* 0x0000541024241816 */ /* 0x000fe40000000031 */
[----:B------:R-:W-:Y:S02]  /*13a0*/  @P1 F2FP.BF16.F32.PACK_AB R88, RZ, R48 ;  /* 0x00000030ff58123e */ /* 0x000fe400000010ff */
[----:B------:R-:W-:Y:S01]  /*13b0*/  F2FP.BF16.F32.PACK_AB R42, R47, R42 ;  /* 0x0000002a2f2a723e */ /* 0x000fe200000010ff */
[----:B------:R-:W0:Y:S01]  /*13c0*/  @P2 LDC.64 R48, c[0x0][0x308] ;  /* 0x0000c200ff302b82 */ /* 0x000e220000000a00 */
[----:B------:R-:W-:Y:S02]  /*13d0*/  F2FP.BF16.F32.PACK_AB R43, R46, R43 ;  /* 0x0000002b2e2b723e */ /* 0x000fe400000010ff */
[----:B------:R-:W-:-:S02]  /*13e0*/  @P0 LOP3.LUT P4, RZ, R74, 0xff, RZ, 0xc0, !PT ;  /* 0x000000ff4aff0812 */ /* 0x000fc4000788c0ff */
[----:B------:R-:W-:Y:S02]  /*13f0*/  @P0 LOP3.LUT P5, RZ, R75, 0xff, RZ, 0xc0, !PT ;  /* 0x000000ff4bff0812 */ /* 0x000fe400078ac0ff */
[----:B------:R-:W-:Y:S01]  /*1400*/  @P0 FSEL R90, R90, RZ, P4 ;  /* 0x000000ff5a5a0208 */ /* 0x000fe20002000000 */
[----:B------:R-:W1:Y:S01]  /*1410*/  LDC.64 R46, c[0x0][0x2f8] ;  /* 0x0000be00ff2e7b82 */ /* 0x000e620000000a00 */
[----:B------:R-:W-:Y:S02]  /*1420*/  @P0 F2FP.BF16.F32.PACK_AB R44, RZ, R44 ;  /* 0x0000002cff2c023e */ /* 0x000fe400000010ff */
[----:B------:R-:W-:Y:S02]  /*1430*/  @P0 F2FP.BF16.F32.PACK_AB R86, RZ, R86 ;  /* 0x00000056ff56023e */ /* 0x000fe400000010ff */
[----:B------:R-:W-:Y:S02]  /*1440*/  @P0 F2FP.BF16.F32.PACK_AB R89, RZ, R89 ;  /* 0x00000059ff59023e */ /* 0x000fe400000010ff */
[----:B------:R-:W-:-:S02]  /*1450*/  @P0 FSEL R91, R91, RZ, P5 ;  /* 0x000000ff5b5b0208 */ /* 0x000fc40002800000 */
[----:B------:R-:W-:Y:S02]  /*1460*/  @P0 F2FP.BF16.F32.PACK_AB R90, RZ, R90 ;  /* 0x0000005aff5a023e */ /* 0x000fe400000010ff */
[----:B------:R-:W-:Y:S02]  /*1470*/  @P0 F2FP.BF16.F32.PACK_AB R45, RZ, R45 ;  /* 0x0000002dff2d023e */ /* 0x000fe400000010ff */
[----:B------:R-:W-:Y:S02]  /*1480*/  @P1 PRMT R38, R38, 0x5410, R85 ;  /* 0x0000541026261816 */ /* 0x000fe40000000055 */
[----:B------:R-:W-:Y:S01]  /*1490*/  @P1 PRMT R39, R39, 0x5410, R88 ;  /* 0x0000541027271816 */ /* 0x000fe20000000058 */
[----:B0-----:R-:W-:Y:S01]  /*14a0*/  @P2 IMAD.WIDE.U32 R48, R53, 0x10, R48 ;  /* 0x0000001035302825 */ /* 0x001fe200078e0030 */
[----:B------:R-:W-:Y:S02]  /*14b0*/  @P0 PRMT R28, R44, 0x7610, R28 ;  /* 0x000076102c1c0816 */ /* 0x000fe4000000001c */
[----:B------:R-:W-:-:S02]  /*14c0*/  @P0 F2FP.BF16.F32.PACK_AB R87, RZ, R87 ;  /* 0x00000057ff57023e */ /* 0x000fc400000010ff */
[----:B------:R-:W-:Y:S01]  /*14d0*/  @P0 F2FP.BF16.F32.PACK_AB R84, RZ, R84 ;  /* 0x00000054ff54023e */ /* 0x000fe200000010ff */
[----:B------:R2:W-:Y:S01]  /*14e0*/  @P2 STG.E.128 desc[UR4][R48.64], R36 ;  /* 0x0000002430002986 */ /* 0x0005e2000c101d04 */
[----:B------:R-:W-:Y:S01]  /*14f0*/  @P0 F2FP.BF16.F32.PACK_AB R85, RZ, R91 ;  /* 0x0000005bff55023e */ /* 0x000fe200000010ff */
[----:B-1----:R-:W-:Y:S01]  /*1500*/  IMAD.WIDE.U32 R46, R53, 0x10, R46 ;  /* 0x00000010352e7825 */ /* 0x002fe200078e002e */
[----:B------:R-:W-:Y:S02]  /*1510*/  @P0 PRMT R29, R86, 0x7610, R29 ;  /* 0x00007610561d0816 */ /* 0x000fe4000000001d */
[----:B------:R-:W-:Y:S02]  /*1520*/  @P0 PRMT R30, R89, 0x7610, R30 ;  /* 0x00007610591e0816 */ /* 0x000fe4000000001e */
[----:B------:R-:W-:Y:S01]  /*1530*/  @P0 PRMT R31, R90, 0x7610, R31 ;  /* 0x000076105a1f0816 */ /* 0x000fe2000000001f */
[----:B------:R2:W-:Y:S01]  /*1540*/  STG.E.128 desc[UR4][R46.64], R40 ;  /* 0x000000282e007986 */ /* 0x0005e2000c101d04 */
[----:B------:R-:W-:-:S02]  /*1550*/  @P0 LEA R44, P1, R53, UR12, 0x4 ;  /* 0x0000000c352c0c11 */ /* 0x000fc4000f8220ff */
[----:B------:R-:W-:Y:S02]  /*1560*/  @P0 PRMT R28, R28, 0x5410, R45 ;  /* 0x000054101c1c0816 */ /* 0x000fe4000000002d */
[----:B------:R-:W-:Y:S02]  /*1570*/  @P0 PRMT R29, R29, 0x5410, R87 ;  /* 0x000054101d1d0816 */ /* 0x000fe40000000057 */
[----:B------:R-:W-:Y:S02]  /*1580*/  @P0 LEA.HI.X R45, R53, UR13, RZ, 0x4, P1 ;  /* 0x0000000d352d0c11 */ /* 0x000fe400088f24ff */
[----:B------:R-:W-:Y:S02]  /*1590*/  @P0 PRMT R30, R30, 0x5410, R84 ;  /* 0x000054101e1e0816 */ /* 0x000fe40000000054 */
[----:B------:R-:W-:-:S05]  /*15a0*/  @P0 PRMT R31, R31, 0x5410, R85 ;  /* 0x000054101f1f0816 */ /* 0x000fca0000000055 */
[----:B------:R2:W-:Y:S02]  /*15b0*/  @P0 STG.E.128 desc[UR4][R44.64], R28 ;  /* 0x0000001c2c000986 */ /* 0x0005e4000c101d04 */
.L_x_754:
[----:B------:R-:W-:Y:S05]  /*15c0*/  BSYNC B1 ;  /* 0x0000000000017941 */ /* 0x000fea0003800000 */
.L_x_753:
[----:B--2---:R-:W2:Y:S02]  /*15d0*/  LDC.64 R40, c[0x0][0x210] ;  /* 0x00008400ff287b82 */ /* 0x004ea40000000a00 */
[----:B--2---:R-:W-:-:S05]  /*15e0*/  IMAD R2, R40, 0x4, R2 ;  /* 0x0000000428027824 */ /* 0x004fca00078e0202 */
[----:B------:R-:W-:-:S13]  /*15f0*/  ISETP.GE.AND P0, PT, R2, R41, PT ;  /* 0x000000290200720c */ /* 0x000fda0003f06270 */
[----:B------:R-:W-:Y:S05]  /*1600*/  @!P0 BRA `(.L_x_755) ;  /* 0xffffffec001c8947 */ /* 0x000fea000383ffff */
.L_x_749:
[----:B------:R-:W-:Y:S05]  /*1610*/  BSYNC B0 ;  /* 0x0000000000007941 */ /* 0x000fea0003800000 */
.L_x_748:
        /* <DEDUP_REMOVED lines=9> */
[----:B------:R-:W-:Y:S01]  /*16b0*/  LEA R0, R29, R0, 0x2 ;  /* 0x000000001d007211 */ /* 0x000fe200078e10ff */
[----:B0-----:R-:W-:-:S03]  /*16c0*/  IMAD R30, R30, R51, RZ ;  /* 0x000000331e1e7224 */ /* 0x001fc600078e02ff */
        /* <DEDUP_REMOVED lines=21> */
[----:B------:R0:W-:Y:S01]  /*1820*/  STS.128 [R2+0x10], R20 ;  /* 0x0000101402007388 */ /* 0x0001e20000000c00 */
[----:B------:R-:W-:Y:S01]  /*1830*/  FADD.FTZ R7, R4, R7 ;  /* 0x0000000704077221 */ /* 0x000fe20000010000 */
[----:B------:R-:W-:Y:S03]  /*1840*/  BAR.SYNC.DEFER_BLOCKING 0x0 ;  /* 0x0000000000007b1d */ /* 0x000fe60000010000 */
[----:B------:R-:W-:Y:S01]  /*1850*/  FADD.FTZ R7, R7, R12 ;  /* 0x0000000c07077221 */ /* 0x000fe20000010000 */
[----:B0-----:R-:W-:-:S05]  /*1860*/  IADD3 R2, P2, R30, R29, RZ ;  /* 0x0000001d1e027210 */ /* 0x001fca0007f5e0ff */
        /* <DEDUP_REMOVED lines=20> */
[----:B------:R-:W-:Y:S01]  /*19b0*/  @P1 MOV R2, R6 ;  /* 0x0000000600021202 */ /* 0x000fe20000000f00 */
[----:B---3--:R-:W-:Y:S01]  /*19c0*/  FADD.FTZ R11, RZ, R11 ;  /* 0x0000000bff0b7221 */ /* 0x008fe20000010000 */
[----:B------:R-:W-:Y:S01]  /*19d0*/  @P1 IADD3 R0, P3, R0, 0x200, RZ ;  /* 0x0000020000001810 */ /* 0x000fe20007f7e0ff */
[----:B------:R-:W-:Y:S01]  /*19e0*/  @P1 IMAD.MOV.U32 R3, RZ, RZ, R17 ;  /* 0x000000ffff031224 */ /* 0x000fe200078e0011 */
[----:B------:R-:W-:Y:S01]  /*19f0*/  @P1 IADD3 R6, P2, R6, 0x200, RZ ;  /* 0x0000020006061810 */ /* 0x000fe20007f5e0ff */
[----:B----4-:R-:W-:Y:S01]  /*1a00*/  FADD.FTZ R13, R18, R13 ;  /* 0x0000000d120d7221 */ /* 0x010fe20000010000 */
[----:B------:R-:W-:Y:S01]  /*1a10*/  @P1 MOV R5, R15 ;  /* 0x0000000f00051202 */ /* 0x000fe20000000f00 */
[----:B------:R-:W-:-:S02]  /*1a20*/  @P1 IMAD.X R15, RZ, RZ, R15, P3 ;  /* 0x000000ffff0f1224 */ /* 0x000fc400018e060f */
[----:B------:R-:W-:Y:S01]  /*1a30*/  FADD.FTZ R11, R11, R16 ;  /* 0x000000100b0b7221 */ /* 0x000fe20000010000 */
[----:B------:R-:W-:Y:S01]  /*1a40*/  @P1 IMAD.X R17, RZ, RZ, R17, P2 ;  /* 0x000000ffff111224 */ /* 0x000fe200010e0611 */
[----:B------:R0:W-:Y:S02]  /*1a50*/  @P1 STG.E desc[UR4][R2.64], R13 ;  /* 0x0000000d02001986 */ /* 0x0001e4000c101904 */
[----:B------:R-:W-:Y:S02]  /*1a60*/  FADD.FTZ R11, R11, R28 ;  /* 0x0000001c0b0b7221 */ /* 0x000fe40000010000 */
[----:B------:R1:W-:Y:S02]  /*1a70*/  @P1 STG.E desc[UR4][R4.64], R9 ;  /* 0x0000000904001986 */ /* 0x0003e4000c101904 */
[----:B------:R-:W-:Y:S01]  /*1a80*/  FADD.FTZ R11, R11, R24 ;  /* 0x000000180b0b7221 */ /* 0x000fe20000010000 */
[----:B0-----:R-:W-:Y:S01]  /*1a90*/  MOV R2, R6 ;  /* 0x0000000600027202 */ /* 0x001fe20000000f00 */
[----:B------:R-:W-:-:S02]  /*1aa0*/  IMAD.MOV.U32 R3, RZ, RZ, R17 ;  /* 0x000000ffff037224 */ /* 0x000fc400078e0011 */
[----:B-1----:R-:W-:Y:S01]  /*1ab0*/  IMAD.MOV.U32 R4, RZ, RZ, R0 ;  /* 0x000000ffff047224 */ /* 0x002fe200078e0000 */
[----:B------:R-:W-:Y:S01]  /*1ac0*/  MOV R5, R15 ;  /* 0x0000000f00057202 */ /* 0x000fe20000000f00 */
[----:B------:R-:W-:Y:S06]  /*1ad0*/  @!P0 EXIT ;  /* 0x000000000000894d */ /* 0x000fec0003800000 */
[----:B------:R-:W-:Y:S04]  /*1ae0*/  STG.E desc[UR4][R2.64], R11 ;  /* 0x0000000b02007986 */ /* 0x000fe8000c101904 */
[----:B------:R-:W-:Y:S01]  /*1af0*/  STG.E desc[UR4][R4.64], R7 ;  /* 0x0000000704007986 */ /* 0x000fe2000c101904 */
[----:B------:R-:W-:Y:S05]  /*1b00*/  EXIT ;  /* 0x000000000000794d */ /* 0x000fea0003800000 */
.L_x_752:
        /* <DEDUP_REMOVED lines=8> */
.L_x_757:
[----:B------:R-:W-:Y:S05]  /*1b90*/  BSYNC B1 ;  /* 0x0000000000017941 */ /* 0x000fea0003800000 */
.L_x_756:
        /* <DEDUP_REMOVED lines=8> */
.L_x_758:
[----:B------:R-:W-:Y:S01]  /*1c20*/  FADD.FTZ R41, R41, R42 ;  /* 0x0000002a29297221 */ /* 0x000fe20000010000 */
[----:B------:R-:W-:-:S03]  /*1c30*/  HFMA2.MMA R85, -RZ, RZ, 0, 1.1920928955078125e-07 ;  /* 0x00000002ff557435 */ /* 0x000fc600000001ff */
[----:B------:R-:W-:Y:S01]  /*1c40*/  IMAD.MOV.U32 R86, RZ, RZ, R41 ;  /* 0x000000ffff567224 */ /* 0x000fe200078e0029 */
[----:B------:R-:W-:-:S07]  /*1c50*/  MOV R43, R84 ;  /* 0x00000054002b7202 */ /* 0x000fce0000000f00 */
[----:B------:R-:W-:Y:S05]  /*1c60*/  WARPSYNC.COLLECTIVE R49, `(.L_x_759) ;  /* 0x0000000031087348 */ /* 0x000fea0003c00000 */
[----:B------:R0:W1:Y:S02]  /*1c70*/  SHFL.BFLY P0, R84, R86, R85, R88 ;  /* 0x0c00005556547389 */ /* 0x0000640000000058 */
[----:B01----:R-:W-:Y:S01]  /*1c80*/  ENDCOLLECTIVE ;  /* 0x000000000000791b */ /* 0x003fe20003800000 */
.L_x_759:
[----:B------:R-:W-:-:S05]  /*1c90*/  FADD.FTZ R43, R43, R44 ;  /* 0x0000002c2b2b7221 */ /* 0x000fca0000010000 */
[----:B------:R-:W-:Y:S01]  /*1ca0*/  MOV R86, R43 ;  /* 0x0000002b00567202 */ /* 0x000fe20000000f00 */
[----:B------:R-:W-:-:S07]  /*1cb0*/  IMAD.MOV.U32 R40, RZ, RZ, R84 ;  /* 0x000000ffff287224 */ /* 0x000fce00078e0054 */
[----:B------:R-:W-:Y:S05]  /*1cc0*/  WARPSYNC.COLLECTIVE R49, `(.L_x_760) ;  /* 0x0000000031087348 */ /* 0x000fea0003c00000 */
[----:B------:R0:W1:Y:S02]  /*1cd0*/  SHFL.BFLY P0, R84, R86, R85, R88 ;  /* 0x0c00005556547389 */ /* 0x0000640000000058 */
[----:B01----:R-:W-:Y:S01]  /*1ce0*/  ENDCOLLECTIVE ;  /* 0x000000000000791b */ /* 0x003fe20003800000 */
.L_x_760:
[----:B------:R-:W-:-:S05]  /*1cf0*/  FADD.FTZ R40, R41, R40 ;  /* 0x0000002829287221 */ /* 0x000fca0000010000 */
[----:B------:R-:W-:Y:S01]  /*1d00*/  MOV R86, R40 ;  /* 0x0000002800567202 */ /* 0x000fe20000000f00 */
[----:B------:R-:W-:Y:S02]  /*1d10*/  IMAD.MOV.U32 R85, RZ, RZ, 0x4 ;  /* 0x00000004ff557424 */ /* 0x000fe400078e00ff */
[----:B------:R-:W-:-:S07]  /*1d20*/  IMAD.MOV.U32 R46, RZ, RZ, R84 ;  /* 0x000000ffff2e7224 */ /* 0x000fce00078e0054 */
[----:B------:R-:W-:Y:S05]  /*1d30*/  WARPSYNC.COLLECTIVE R49, `(.L_x_761) ;  /* 0x0000000031087348 */ /* 0x000fea0003c00000 */
[----:B------:R0:W1:Y:S02]  /*1d40*/  SHFL.BFLY P0, R84, R86, R85, R88 ;  /* 0x0c00005556547389 */ /* 0x0000640000000058 */
[----:B01----:R-:W-:Y:S01]  /*1d50*/  ENDCOLLECTIVE ;  /* 0x000000000000791b */ /* 0x003fe20003800000 */
.L_x_761:
[----:B------:R-:W-:-:S04]  /*1d60*/  FADD.FTZ R46, R43, R46 ;  /* 0x0000002e2b2e7221 */ /* 0x000fc80000010000 */
[----:B------:R-:W-:Y:S01]  /*1d70*/  IMAD.MOV.U32 R86, RZ, RZ, R46 ;  /* 0x000000ffff567224 */ /* 0x000fe200078e002e */
[----:B------:R-:W-:-:S07]  /*1d80*/  MOV R45, R84 ;  /* 0x00000054002d7202 */ /* 0x000fce0000000f00 */
[----:B------:R-:W-:Y:S05]  /*1d90*/  WARPSYNC.COLLECTIVE R49, `(.L_x_762) ;  /* 0x0000000031087348 */ /* 0x000fea0003c00000 */
[----:B------:R0:W1:Y:S02]  /*1da0*/  SHFL.BFLY P0, R84, R86, R85, R88 ;  /* 0x0c00005556547389 */ /* 0x0000640000000058 */
[----:B01----:R-:W-:Y:S01]  /*1db0*/  ENDCOLLECTIVE ;  /* 0x000000000000791b */ /* 0x003fe20003800000 */
.L_x_762:
[----:B------:R-:W-:Y:S01]  /*1dc0*/  FADD.FTZ R45, R40, R45 ;  /* 0x0000002d282d7221 */ /* 0x000fe20000010000 */
[----:B------:R-:W-:-:S03]  /*1dd0*/  HFMA2.MMA R85, -RZ, RZ, 0, 4.76837158203125e-07 ;  /* 0x00000008ff557435 */ /* 0x000fc600000001ff */
[----:B------:R-:W-:Y:S01]  /*1de0*/  IMAD.MOV.U32 R86, RZ, RZ, R45 ;  /* 0x000000ffff567224 */ /* 0x000fe200078e002d */
[----:B------:R-:W-:-:S07]  /*1df0*/  MOV R47, R84 ;  /* 0x00000054002f7202 */ /* 0x000fce0000000f00 */
[----:B------:R-:W-:Y:S05]  /*1e00*/  WARPSYNC.COLLECTIVE R49, `(.L_x_763) ;  /* 0x0000000031087348 */ /* 0x000fea0003c00000 */
[----:B------:R0:W1:Y:S02]  /*1e10*/  SHFL.BFLY P0, R84, R86, R85, R88 ;  /* 0x0c00005556547389 */ /* 0x0000640000000058 */
[----:B01----:R-:W-:Y:S01]  /*1e20*/  ENDCOLLECTIVE ;  /* 0x000000000000791b */ /* 0x003fe20003800000 */
.L_x_763:
[----:B------:R-:W-:-:S05]  /*1e30*/  FADD.FTZ R47, R46, R47 ;  /* 0x0000002f2e2f7221 */ /* 0x000fca0000010000 */
[----:B------:R-:W-:Y:S01]  /*1e40*/  MOV R86, R47 ;  /* 0x0000002f00567202 */ /* 0x000fe20000000f00 */
[----:B------:R-:W-:-:S07]  /*1e50*/  IMAD.MOV.U32 R42, RZ, RZ, R84 ;  /* 0x000000ffff2a7224 */ /* 0x000fce00078e0054 */
[----:B------:R-:W-:Y:S05]  /*1e60*/  WARPSYNC.COLLECTIVE R49, `(.L_x_764) ;  /* 0x0000000031087348 */ /* 0x000fea0003c00000 */
[----:B------:R0:W1:Y:S02]  /*1e70*/  SHFL.BFLY P0, R84, R86, R85, R88 ;  /* 0x0c00005556547389 */ /* 0x0000640000000058 */
[----:B01----:R-:W-:Y:S01]  /*1e80*/  ENDCOLLECTIVE ;  /* 0x000000000000791b */ /* 0x003fe20003800000 */
.L_x_764:
[----:B------:R-:W-:-:S05]  /*1e90*/  FADD.FTZ R42, R45, R42 ;  /* 0x0000002a2d2a7221 */ /* 0x000fca0000010000 */
[----:B------:R-:W-:Y:S01]  /*1ea0*/  MOV R86, R42 ;  /* 0x0000002a00567202 */ /* 0x000fe20000000f00 */
[----:B------:R-:W-:Y:S02]  /*1eb0*/  IMAD.MOV.U32 R85, RZ, RZ, 0x10 ;  /* 0x00000010ff557424 */ /* 0x000fe400078e00ff */
[----:B------:R-:W-:-:S07]  /*1ec0*/  IMAD.MOV.U32 R44, RZ, RZ, R84 ;  /* 0x000000ffff2c7224 */ /* 0x000fce00078e0054 */
[----:B------:R-:W-:Y:S05]  /*1ed0*/  WARPSYNC.COLLECTIVE R49, `(.L_x_765) ;  /* 0x0000000031087348 */ /* 0x000fea0003c00000 */
[----:B------:R0:W1:Y:S02]  /*1ee0*/  SHFL.BFLY P0, R84, R86, R85, R88 ;  /* 0x0c00005556547389 */ /* 0x0000640000000058 */
[----:B01----:R-:W-:Y:S01]  /*1ef0*/  ENDCOLLECTIVE ;  /* 0x000000000000791b */ /* 0x003fe20003800000 */
.L_x_765:
[----:B------:R-:W-:-:S04]  /*1f00*/  FADD.FTZ R44, R47, R44 ;  /* 0x0000002c2f2c7221 */ /* 0x000fc80000010000 */
[----:B------:R-:W-:Y:S01]  /*1f10*/  IMAD.MOV.U32 R86, RZ, RZ, R44 ;  /* 0x000000ffff567224 */ /* 0x000fe200078e002c */
[----:B------:R-:W-:-:S07]  /*1f20*/  MOV R41, R84 ;  /* 0x0000005400297202 */ /* 0x000fce0000000f00 */
[----:B------:R-:W-:Y:S05]  /*1f30*/  WARPSYNC.COLLECTIVE R49, `(.L_x_766) ;  /* 0x0000000031087348 */ /* 0x000fea0003c00000 */
[----:B------:R0:W1:Y:S02]  /*1f40*/  SHFL.BFLY P0, R84, R86, R85, R88 ;  /* 0x0c00005556547389 */ /* 0x0000640000000058 */
[----:B01----:R-:W-:Y:S01]  /*1f50*/  ENDCOLLECTIVE ;  /* 0x000000000000791b */ /* 0x003fe20003800000 */
.L_x_766:
[----:B------:R-:W-:Y:S01]  /*1f60*/  MOV R43, R84 ;  /* 0x00000054002b7202 */ /* 0x000fe20000000f00 */
[----:B------:R-:W-:Y:S06]  /*1f70*/  BRA `(.L_x_767) ;  /* 0xffffffec00487947 */ /* 0x000fec000383ffff */
.L_x_768:
        /* <DEDUP_REMOVED lines=16> */
.L_x_2885:


//--------------------- .text._ZN10layer_norm22ln_bwd_finalize_kernelINS_22Kernel_traits_finalizeILj256Ef13__nv_bfloat16S2_S2_fjLb0ELj1024ELj4ENS_18Kernel_traits_baseILj256EfS2_S2_S2_fjLj1024EEEEELb0ELb1EEEvNS_9BwdParamsE --------------------------
	.section	.text._ZN10layer_norm22ln_bwd_finalize_kernelINS_22Kernel_traits_finalizeILj256Ef13__nv_bfloat16S2_S2_fjLb0ELj1024ELj4ENS_18Kernel_traits_baseILj256EfS2_S2_S2_fjLj1024EEEEELb0ELb1EEEvNS_9BwdParamsE,"ax",@progbits
	.align	128
        .global         _ZN10layer_norm22ln_bwd_finalize_kernelINS_22Kernel_traits_finalizeILj256Ef13__nv_bfloat16S2_S2_fjLb0ELj1024ELj4ENS_18Kernel_traits_baseILj256EfS2_S2_S2_fjLj1024EEEEELb0ELb1EEEvNS_9BwdParamsE
        .type           _ZN10layer_norm22ln_bwd_finalize_kernelINS_22Kernel_traits_finalizeILj256Ef13__nv_bfloat16S2_S2_fjLb0ELj1024ELj4ENS_18Kernel_traits_baseILj256EfS2_S2_S2_fjLj1024EEEEELb0ELb1EEEvNS_9BwdParamsE,@function
        .size           _ZN10layer_norm22ln_bwd_finalize_kernelINS_22Kernel_traits_finalizeILj256Ef13__nv_bfloat16S2_S2_fjLb0ELj1024ELj4ENS_18Kernel_traits_baseILj256EfS2_S2_S2_fjLj1024EEEEELb0ELb1EEEvNS_9BwdParamsE,(.L_x_2886 - _ZN10layer_norm22ln_bwd_finalize_kernelINS_22Kernel_traits_finalizeILj256Ef13__nv_bfloat16S2_S2_fjLb0ELj1024ELj4ENS_18Kernel_traits_baseILj256EfS2_S2_S2_fjLj1024EEEEELb0ELb1EEEvNS_9BwdParamsE)
        .other          _ZN10layer_norm22ln_bwd_finalize_kernelINS_22Kernel_traits_finalizeILj256Ef13__nv_bfloat16S2_S2_fjLb0ELj1024ELj4ENS_18Kernel_traits_baseILj256EfS2_S2_S2_fjLj1024EEEEELb0ELb1EEEvNS_9BwdParamsE,@"STO_CUDA_ENTRY STV_DEFAULT"
_ZN10layer_norm22ln_bwd_finalize_kernelINS_22Kernel_traits_finalizeILj256Ef13__nv_bfloat16S2_S2_fjLb0ELj1024ELj4ENS_18Kernel_traits_baseILj256EfS2_S2_S2_fjLj1024EEEEELb0ELb1EEEvNS_9BwdParamsE:
.text._ZN10layer_norm22ln_bwd_finalize_kernelINS_22Kernel_traits_finalizeILj256Ef13__nv_bfloat16S2_S2_fjLb0ELj1024ELj4ENS_18Kernel_traits_baseILj256EfS2_S2_S2_fjLj1024EEEEELb0ELb1EEEvNS_9BwdParamsE:
        /* <DEDUP_REMOVED lines=26> */
.L_x_778:
[----:B0-2---:R-:W0:Y:S01]  /*01a0*/  LDC R10, c[0x0][0x210] ;  /* 0x00008400ff0a7b82 */ /* 0x005e220000000800 */
[----:B------:R-:W-:Y:S01]  /*01b0*/  BSSY B0, `(.L_x_769) ;  /* 0x0000067000007945 */ /* 0x000fe20003800000 */
[----:B------:R-:W-:Y:S01]  /*01c0*/  HFMA2.MMA R26, -RZ, RZ, 0, 0 ;  /* 0x00000000ff1a7435 */ /* 0x000fe200000001ff */
[----:B------:R-:W-:Y:S02]  /*01d0*/  MOV R20, RZ ;  /* 0x000000ff00147202 */ /* 0x000fe40000000f00 */
[----:B0-----:R-:W-:-:S13]  /*01e0*/  ISETP.GE.U32.AND P1, PT, R5, R10, PT ;  /* 0x0000000a0500720c */ /* 0x001fda0003f26070 */
[----:B-1----:R-:W-:Y:S05]  /*01f0*/  @P1 BRA `(.L_x_770) ;  /* 0x0000000400881947 */ /* 0x002fea0003800000 */
        /* <DEDUP_REMOVED lines=25> */
.L_x_773:
        /* <DEDUP_REMOVED lines=34> */
.L_x_772:
[----:B------:R-:W-:Y:S05]  /*05b0*/  BSYNC B1 ;  /* 0x0000000000017941 */ /* 0x000fea0003800000 */
.L_x_771:
        /* <DEDUP_REMOVED lines=25> */
.L_x_775:
[----:B------:R-:W-:Y:S05]  /*0750*/  BSYNC B1 ;  /* 0x0000000000017941 */ /* 0x000fea0003800000 */
.L_x_774:
        /* <DEDUP_REMOVED lines=12> */
.L_x_770:
[----:B------:R-:W-:Y:S05]  /*0820*/  BSYNC B0 ;  /* 0x0000000000007941 */ /* 0x000fea0003800000 */
.L_x_769:
        /* <DEDUP_REMOVED lines=29> */
.L_x_789:
[----:B------:R-:W-:Y:S01]  /*0a00*/  @!P1 SHF.R.U32.HI R12, RZ, 0x3, R0 ;  /* 0x00000003ff0c9819 */ /* 0x000fe20000011600 */
[----:B----4-:R-:W-:Y:S01]  /*0a10*/  FADD.FTZ R14, R9, R14 ;  /* 0x0000000e090e7221 */ /* 0x010fe20000010000 */
[----:B---3--:R-:W-:Y:S02]  /*0a20*/  FADD.FTZ R11, R10, R11 ;  /* 0x0000000b0a0b7221 */ /* 0x008fe40000010000 */
[----:B------:R-:W-:-:S05]  /*0a30*/  @!P1 LOP3.LUT R12, R12, 0x1ffffffc, RZ, 0xc0, !PT ;  /* 0x1ffffffc0c0c9812 */ /* 0x000fca00078ec0ff */
[----:B------:R3:W-:Y:S04]  /*0a40*/  @!P1 STS [R12+UR4+0x2000], R14 ;  /* 0x0020000e0c009988 */ /* 0x0007e80008000804 */
[----:B------:R3:W-:Y:S02]  /*0a50*/  @!P1 STS [R12+UR4+0x2080], R11 ;  /* 0x0020800b0c009988 */ /* 0x0007e40008000804 */
.L_x_776:
[----:B------:R-:W-:Y:S05]  /*0a60*/  WARPSYNC.ALL ;  /* 0x0000000000007948 */ /* 0x000fea0003800000 */
[----:B------:R-:W-:Y:S01]  /*0a70*/  BAR.SYNC.DEFER_BLOCKING 0x0 ;  /* 0x0000000000007b1d */ /* 0x000fe20000010000 */
[C---:B------:R-:W-:Y:S02]  /*0a80*/  ISETP.GT.U32.AND P1, PT, R3.reuse, -0x101, PT ;  /* 0xfffffeff0300780c */ /* 0x040fe40003f24070 */
[----:B------:R-:W-:-:S05]  /*0a90*/  IADD3 R3, R3, 0x100, RZ ;  /* 0x0000010003037810 */ /* 0x000fca0007ffe0ff */
[----:B--23--:R-:W2:Y:S08]  /*0aa0*/  @P0 LDC.64 R10, c[0x0][0x318] ;  /* 0x0000c600ff0a0b82 */ /* 0x00ceb00000000a00 */
[----:B------:R-:W3:Y:S01]  /*0ab0*/  @P0 LDC.64 R12, c[0x0][0x310] ;  /* 0x0000c400ff0c0b82 */ /* 0x000ee20000000a00 */
[----:B------:R-:W4:Y:S04]  /*0ac0*/  @P0 LDS.64 R14, [R6+0x2000] ;  /* 0x00200000060e0984 */ /* 0x000f280000000a00 */
[----:B------:R-:W5:Y:S01]  /*0ad0*/  @P0 LDS.64 R16, [R6+0x2080] ;  /* 0x0020800006100984 */ /* 0x000f620000000a00 */
[----:B--2---:R-:W-:-:S04]  /*0ae0*/  @P0 IMAD.WIDE.U32 R10, R4, 0x8, R10 ;  /* 0x00000008040a0825 */ /* 0x004fc800078e000a */
[C---:B---3--:R-:W-:Y:S01]  /*0af0*/  @P0 IMAD.WIDE.U32 R12, R4.reuse, 0x8, R12 ;  /* 0x00000008040c0825 */ /* 0x048fe200078e000c */
[----:B------:R-:W-:Y:S01]  /*0b00*/  IADD3 R4, R4, 0x80, RZ ;  /* 0x0000008004047810 */ /* 0x000fe20007ffe0ff */
[----:B----4-:R2:W-:Y:S04]  /*0b10*/  @P0 STG.E.64 desc[UR6][R10.64], R14 ;  /* 0x0000000e0a000986 */ /* 0x0105e8000c101b06 */
[----:B-----5:R2:W-:Y:S01]  /*0b20*/  @P0 STG.E.64 desc[UR6][R12.64], R16 ;  /* 0x000000100c000986 */ /* 0x0205e2000c101b06 */
[----:B------:R-:W-:Y:S05]  /*0b30*/  @P1 BRA `(.L_x_778) ;  /* 0xfffffff400981947 */ /* 0x000fea000383ffff */
[----:B------:R-:W-:Y:S05]  /*0b40*/  EXIT ;  /* 0x000000000000794d */ /* 0x000fea0003800000 */
.L_x_777:
[----:B------:R-:W-:Y:S01]  /*0b50*/  HFMA2.MMA R19, -RZ, RZ, 0, 5.9604644775390625e-08 ;  /* 0x00000001ff137435 */ /* 0x000fe200000001ff */
[----:B0--3--:R-:W-:Y:S01]  /*0b60*/  MOV R20, R10 ;  /* 0x0000000a00147202 */ /* 0x009fe20000000f00 */
[----:B------:R-:W-:Y:S01]  /*0b70*/  IMAD.MOV.U32 R22, RZ, RZ, 0x1f ;  /* 0x0000001fff167424 */ /* 0x000fe200078e00ff */
[----:B------:R-:W-:-:S08]  /*0b80*/  MOV R17, 0xffffffff ;  /* 0xffffffff00117802 */ /* 0x000fd00000000f00 */
[----:B-12---:R-:W-:Y:S05]  /*0b90*/  WARPSYNC.COLLECTIVE R17, `(.L_x_779) ;  /* 0x0000000011087348 */ /* 0x006fea0003c00000 */
[----:B------:R0:W3:Y:S02]  /*0ba0*/  SHFL.BFLY P2, R18, R20, R19, R22 ;  /* 0x0c00001314127389 */ /* 0x0000e40000040016 */
[----:B0123--:R-:W-:Y:S01]  /*0bb0*/  ENDCOLLECTIVE ;  /* 0x000000000000791b */ /* 0x00ffe20003800000 */
.L_x_779:
[----:B------:R-:W-:Y:S01]  /*0bc0*/  HFMA2.MMA R19, -RZ, RZ, 0, 1.1920928955078125e-07 ;  /* 0x00000002ff137435 */ /* 0x000fe200000001ff */
[----:B------:R-:W-:-:S05]  /*0bd0*/  MOV R11, R18 ;  /* 0x00000012000b7202 */ /* 0x000fca0000000f00 */
[----:B------:R-:W-:-:S05]  /*0be0*/  FADD.FTZ R11, R10, R11 ;  /* 0x0000000b0a0b7221 */ /* 0x000fca0000010000 */
[----:B------:R-:W-:-:S07]  /*0bf0*/  MOV R20, R11 ;  /* 0x0000000b00147202 */ /* 0x000fce0000000f00 */
[----:B------:R-:W-:Y:S05]  /*0c00*/  WARPSYNC.COLLECTIVE R17, `(.L_x_780) ;  /* 0x0000000011087348 */ /* 0x000fea0003c00000 */
[----:B------:R0:W1:Y:S02]  /*0c10*/  SHFL.BFLY P2, R18, R20, R19, R22 ;  /* 0x0c00001314127389 */ /* 0x0000640000040016 */
[----:B01----:R-:W-:Y:S01]  /*0c20*/  ENDCOLLECTIVE ;  /* 0x000000000000791b */ /* 0x003fe20003800000 */
.L_x_780:
[----:B------:R-:W-:Y:S01]  /*0c30*/  HFMA2.MMA R19, -RZ, RZ, 0, 2.384185791015625e-07 ;  /* 0x00000004ff137435 */ /* 0x000fe200000001ff */
[----:B------:R-:W-:-:S04]  /*0c40*/  IMAD.MOV.U32 R12, RZ, RZ, R18 ;  /* 0x000000ffff0c7224 */ /* 0x000fc800078e0012 */
[----:B------:R-:W-:-:S05]  /*0c50*/  FADD.FTZ R12, R11, R12 ;  /* 0x0000000c0b0c7221 */ /* 0x000fca0000010000 */
[----:B------:R-:W-:-:S07]  /*0c60*/  MOV R20, R12 ;  /* 0x0000000c00147202 */ /* 0x000fce0000000f00 */
[----:B------:R-:W-:Y:S05]  /*0c70*/  WARPSYNC.COLLECTIVE R17, `(.L_x_781) ;  /* 0x0000000011087348 */ /* 0x000fea0003c00000 */
[----:B------:R0:W1:Y:S02]  /*0c80*/  SHFL.BFLY P2, R18, R20, R19, R22 ;  /* 0x0c00001314127389 */ /* 0x0000640000040016 */
[----:B01----:R-:W-:Y:S01]  /*0c90*/  ENDCOLLECTIVE ;  /* 0x000000000000791b */ /* 0x003fe20003800000 */
.L_x_781:
[----:B------:R-:W-:Y:S01]  /*0ca0*/  IMAD.MOV.U32 R19, RZ, RZ, 0x8 ;  /* 0x00000008ff137424 */ /* 0x000fe200078e00ff */
[----:B------:R-:W-:-:S05]  /*0cb0*/  MOV R13, R18 ;  /* 0x00000012000d7202 */ /* 0x000fca0000000f00 */
[----:B------:R-:W-:-:S05]  /*0cc0*/  FADD.FTZ R13, R12, R13 ;  /* 0x0000000d0c0d7221 */ /* 0x000fca0000010000 */
[----:B------:R-:W-:-:S07]  /*0cd0*/  MOV R20, R13 ;  /* 0x0000000d00147202 */ /* 0x000fce0000000f00 */
[----:B------:R-:W-:Y:S05]  /*0ce0*/  WARPSYNC.COLLECTIVE R17, `(.L_x_782) ;  /* 0x0000000011087348 */ /* 0x000fea0003c00000 */
[----:B------:R0:W1:Y:S02]  /*0cf0*/  SHFL.BFLY P2, R18, R20, R19, R22 ;  /* 0x0c00001314127389 */ /* 0x0000640000040016 */
[----:B01----:R-:W-:Y:S01]  /*0d00*/  ENDCOLLECTIVE ;  /* 0x000000000000791b */ /* 0x003fe20003800000 */
.L_x_782:
[----:B------:R-:W-:Y:S01]  /*0d10*/  HFMA2.MMA R19, -RZ, RZ, 0, 9.5367431640625e-07 ;  /* 0x00000010ff137435 */ /* 0x000fe200000001ff */
[----:B------:R-:W-:-:S05]  /*0d20*/  MOV R10, R18 ;  /* 0x00000012000a7202 */ /* 0x000fca0000000f00 */
[----:B------:R-:W-:-:S05]  /*0d30*/  FADD.FTZ R10, R13, R10 ;  /* 0x0000000a0d0a7221 */ /* 0x000fca0000010000 */
[----:B------:R-:W-:-:S07]  /*0d40*/  MOV R20, R10 ;  /* 0x0000000a00147202 */ /* 0x000fce0000000f00 */
[----:B------:R-:W-:Y:S05]  /*0d50*/  WARPSYNC.COLLECTIVE R17, `(.L_x_783) ;  /* 0x0000000011087348 */ /* 0x000fea0003c00000 */
[----:B------:R0:W1:Y:S02]  /*0d60*/  SHFL.BFLY P2, R18, R20, R19, R22 ;  /* 0x0c00001314127389 */ /* 0x0000640000040016 */
[----:B01----:R-:W-:Y:S01]  /*0d70*/  ENDCOLLECTIVE ;  /* 0x000000000000791b */ /* 0x003fe20003800000 */
.L_x_783:
[----:B------:R-:W-:Y:S01]  /*0d80*/  HFMA2.MMA R19, -RZ, RZ, 0, 5.9604644775390625e-08 ;  /* 0x00000001ff137435 */ /* 0x000fe200000001ff */
[----:B------:R-:W-:Y:S01]  /*0d90*/  IMAD.MOV.U32 R20, RZ, RZ, R9 ;  /* 0x000000ffff147224 */ /* 0x000fe200078e0009 */
[----:B------:R-:W-:-:S09]  /*0da0*/  MOV R11, R18 ;  /* 0x00000012000b7202 */ /* 0x000fd20000000f00 */
[----:B------:R-:W-:Y:S05]  /*0db0*/  WARPSYNC.COLLECTIVE R17, `(.L_x_784) ;  /* 0x0000000011087348 */ /* 0x000fea0003c00000 */
[----:B------:R0:W1:Y:S02]  /*0dc0*/  SHFL.BFLY P2, R18, R20, R19, R22 ;  /* 0x0c00001314127389 */ /* 0x0000640000040016 */
[----:B01----:R-:W-:Y:S01]  /*0dd0*/  ENDCOLLECTIVE ;  /* 0x000000000000791b */ /* 0x003fe20003800000 */
.L_x_784:
[----:B------:R-:W-:Y:S01]  /*0de0*/  HFMA2.MMA R19, -RZ, RZ, 0, 1.1920928955078125e-07 ;  /* 0x00000002ff137435 */ /* 0x000fe200000001ff */
[----:B------:R-:W-:-:S05]  /*0df0*/  MOV R12, R18 ;  /* 0x00000012000c7202 */ /* 0x000fca0000000f00 */
[----:B------:R-:W-:-:S05]  /*0e00*/  FADD.FTZ R14, R9, R12 ;  /* 0x0000000c090e7221 */ /* 0x000fca0000010000 */
[----:B------:R-:W-:-:S07]  /*0e10*/  MOV R20, R14 ;  /* 0x0000000e00147202 */ /* 0x000fce0000000f00 */
[----:B------:R-:W-:Y:S05]  /*0e20*/  WARPSYNC.COLLECTIVE R17, `(.L_x_785) ;  /* 0x0000000011087348 */ /* 0x000fea0003c00000 */
[----:B------:R0:W1:Y:S02]  /*0e30*/  SHFL.BFLY P2, R18, R20, R19, R22 ;  /* 0x0c00001314127389 */ /* 0x0000640000040016 */
[----:B01----:R-:W-:Y:S01]  /*0e40*/  ENDCOLLECTIVE ;  /* 0x000000000000791b */ /* 0x003fe20003800000 */
.L_x_785:
[----:B------:R-:W-:Y:S01]  /*0e50*/  HFMA2.MMA R19, -RZ, RZ, 0, 2.384185791015625e-07 ;  /* 0x00000004ff137435 */ /* 0x000fe200000001ff */
[----:B------:R-:W-:-:S04]  /*0e60*/  IMAD.MOV.U32 R13, RZ, RZ, R18 ;  /* 0x000000ffff0d7224 */ /* 0x000fc800078e0012 */
[----:B------:R-:W-:-:S05]  /*0e70*/  FADD.FTZ R15, R14, R13 ;  /* 0x0000000d0e0f7221 */ /* 0x000fca0000010000 */
[----:B------:R-:W-:-:S07]  /*0e80*/  MOV R20, R15 ;  /* 0x0000000f00147202 */ /* 0x000fce0000000f00 */
[----:B------:R-:W-:Y:S05]  /*0e90*/  WARPSYNC.COLLECTIVE R17, `(.L_x_786) ;  /* 0x0000000011087348 */ /* 0x000fea0003c00000 */
[----:B------:R0:W1:Y:S02]  /*0ea0*/  SHFL.BFLY P2, R18, R20, R19, R22 ;  /* 0x0c00001314127389 */ /* 0x0000640000040016 */
[----:B01----:R-:W-:Y:S01]  /*0eb0*/  ENDCOLLECTIVE ;  /* 0x000000000000791b */ /* 0x003fe20003800000 */
.L_x_786:
[----:B------:R-:W-:Y:S01]  /*0ec0*/  IMAD.MOV.U32 R19, RZ, RZ, 0x8 ;  /* 0x00000008ff137424 */ /* 0x000fe200078e00ff */
[----:B------:R-:W-:-:S05]  /*0ed0*/  MOV R16, R18 ;  /* 0x0000001200107202 */ /* 0x000fca0000000f00 */
[----:B------:R-:W-:-:S05]  /*0ee0*/  FADD.FTZ R16, R15, R16 ;  /* 0x000000100f107221 */ /* 0x000fca0000010000 */
[----:B------:R-:W-:-:S07]  /*0ef0*/  MOV R20, R16 ;  /* 0x0000001000147202 */ /* 0x000fce0000000f00 */
[----:B------:R-:W-:Y:S05]  /*0f00*/  WARPSYNC.COLLECTIVE R17, `(.L_x_787) ;  /* 0x0000000011087348 */ /* 0x000fea0003c00000 */
[----:B------:R0:W1:Y:S02]  /*0f10*/  SHFL.BFLY P2, R18, R20, R19, R22 ;  /* 0x0c00001314127389 */ /* 0x0000640000040016 */
[----:B01----:R-:W-:Y:S01]  /*0f20*/  ENDCOLLECTIVE ;  /* 0x000000000000791b */ /* 0x003fe20003800000 */
.L_x_787:
[----:B------:R-:W-:Y:S01]  /*0f30*/  HFMA2.MMA R19, -RZ, RZ, 0, 9.5367431640625e-07 ;  /* 0x00000010ff137435 */ /* 0x000fe200000001ff */
[----:B------:R-:W-:-:S05]  /*0f40*/  MOV R9, R18 ;  /* 0x0000001200097202 */ /* 0x000fca0000000f00 */
[----:B------:R-:W-:-:S05]  /*0f50*/  FADD.FTZ R9, R16, R9 ;  /* 0x0000000910097221 */ /* 0x000fca0000010000 */
[----:B------:R-:W-:-:S07]  /*0f60*/  MOV R20, R9 ;  /* 0x0000000900147202 */ /* 0x000fce0000000f00 */
[----:B------:R-:W-:Y:S05]  /*0f70*/  WARPSYNC.COLLECTIVE R17, `(.L_x_788) ;  /* 0x0000000011087348 */ /* 0x000fea0003c00000 */
[----:B------:R0:W1:Y:S02]  /*0f80*/  SHFL.BFLY P2, R18, R20, R19, R22 ;  /* 0x0c00001314127389 */ /* 0x0000640000040016 */
[----:B01----:R-:W-:Y:S01]  /*0f90*/  ENDCOLLECTIVE ;  /* 0x000000000000791b */ /* 0x003fe20003800000 */
.L_x_788:
[----:B------:R-:W-:Y:S01]  /*0fa0*/  MOV R14, R18 ;  /* 0x00000012000e7202 */ /* 0x000fe20000000f00 */
[----:B------:R-:W-:Y:S06]  /*0fb0*/  BRA `(.L_x_789) ;  /* 0xfffffff800907947 */ /* 0x000fec000383ffff */
.L_x_790:
        /* <DEDUP_REMOVED lines=12> */
.L_x_2886:


//--------------------- .text._ZN10layer_norm40ln_parallel_residual_bwd_finalize_kernelINS_22Kernel_traits_finalizeILj256Ef13__nv_bfloat16S2_S2_fjLb0ELj1024ELj4ENS_18Kernel_traits_baseILj256EfS2_S2_S2_fjLj1024EEEEELb1EEEvNS_9BwdParamsE --------------------------
	.section	.text._ZN10layer_norm40ln_parallel_residual_bwd_finalize_kernelINS_22Kernel_traits_finalizeILj256Ef13__nv_bfloat16S2_S2_fjLb0ELj1024ELj4ENS_18Kernel_traits_baseILj256EfS2_S2_S2_fjLj1024EEEEELb1EEEvNS_9BwdParamsE,"ax",@progbits
	.align	128
        .global         _ZN10layer_norm40ln_parallel_residual_bwd_finalize_kernelINS_22Kernel_traits_finalizeILj256Ef13__nv_bfloat16S2_S2_fjLb0ELj1024ELj4ENS_18Kernel_traits_baseILj256EfS2_S2_S2_fjLj1024EEEEELb1EEEvNS_9BwdParamsE
        .type           _ZN10layer_norm40ln_parallel_residual_bwd_finalize_kernelINS_22Kernel_traits_finalizeILj256Ef13__nv_bfloat16S2_S2_fjLb0ELj1024ELj4ENS_18Kernel_traits_baseILj256EfS2_S2_S2_fjLj1024EEEEELb1EEEvNS_9BwdParamsE,@function
        .size           _ZN10layer_norm40ln_parallel_residual_bwd_finalize_kernelINS_22Kernel_traits_finalizeILj256Ef13__nv_bfloat16S2_S2_fjLb0ELj1024ELj4ENS_18Kernel_traits_baseILj256EfS2_S2_S2_fjLj1024EEEEELb1EEEvNS_9BwdParamsE,(.L_x_2887 - _ZN10layer_norm40ln_parallel_residual_bwd_finalize_kernelINS_22Kernel_traits_finalizeILj256Ef13__nv_bfloat16S2_S2_fjLb0ELj1024ELj4ENS_18Kernel_traits_baseILj256EfS2_S2_S2_fjLj1024EEEEELb1EEEvNS_9BwdParamsE)
        .other          _ZN10layer_norm40ln_parallel_residual_bwd_finalize_kernelINS_22Kernel_traits_finalizeILj256Ef13__nv_bfloat16S2_S2_fjLb0ELj1024ELj4ENS_18Kernel_traits_baseILj256EfS2_S2_S2_fjLj1024EEEEELb1EEEvNS_9BwdParamsE,@"STO_CUDA_ENTRY STV_DEFAULT"
_ZN10layer_norm40ln_parallel_residual_bwd_finalize_kernelINS_22Kernel_traits_finalizeILj256Ef13__nv_bfloat16S2_S2_fjLb0ELj1024ELj4ENS_18Kernel_traits_baseILj256EfS2_S2_S2_fjLj1024EEEEELb1EEEvNS_9BwdParamsE:
.text._ZN10layer_norm40ln_parallel_residual_bwd_finalize_kernelINS_22Kernel_traits_finalizeILj256Ef13__nv_bfloat16S2_S2_fjLb0ELj1024ELj4ENS_18Kernel_traits_baseILj256EfS2_S2_S2_fjLj1024EEEEELb1EEEvNS_9BwdParamsE:
        /* <DEDUP_REMOVED lines=23> */
.L_x_802:
        /* <DEDUP_REMOVED lines=41> */
.L_x_795:
        /* <DEDUP_REMOVED lines=62> */
.L_x_794:
[----:B------:R-:W-:Y:S05]  /*07e0*/  BSYNC B1 ;  /* 0x0000000000017941 */ /* 0x000fea0003800000 */
.L_x_793:
        /* <DEDUP_REMOVED lines=39> */
.L_x_797:
[----:B------:R-:W-:Y:S05]  /*0a60*/  BSYNC B1 ;  /* 0x0000000000017941 */ /* 0x000fea0003800000 */
.L_x_796:
        /* <DEDUP_REMOVED lines=20> */
.L_x_792:
[----:B------:R-:W-:Y:S05]  /*0bb0*/  BSYNC B0 ;  /* 0x0000000000007941 */ /* 0x000fea0003800000 */
.L_x_791:
        /* <DEDUP_REMOVED lines=54> */
.L_x_823:
        /* <DEDUP_REMOVED lines=10> */
.L_x_798:
        /* <DEDUP_REMOVED lines=22> */
.L_x_801:
[----:B------:R-:W-:Y:S05]  /*1120*/  BSYNC B0 ;  /* 0x0000000000007941 */ /* 0x000fea0003800000 */
.L_x_800:
[C---:B------:R-:W-:Y:S02]  /*1130*/  ISETP.GT.U32.AND P1, PT, R4.reuse, -0x101, PT ;  /* 0xfffffeff0400780c */ /* 0x040fe40003f24070 */
[----:B------:R-:W-:Y:S02]  /*1140*/  IADD3 R4, R4, 0x100, RZ ;  /* 0x0000010004047810 */ /* 0x000fe40007ffe0ff */
[----:B------:R-:W-:-:S09]  /*1150*/  IADD3 R5, R5, 0x80, RZ ;  /* 0x0000008005057810 */ /* 0x000fd20007ffe0ff */
[----:B------:R-:W-:Y:S05]  /*1160*/  @P1 BRA `(.L_x_802) ;  /* 0xfffffff000001947 */ /* 0x000fea000383ffff */
[----:B------:R-:W-:Y:S05]  /*1170*/  EXIT ;  /* 0x000000000000794d */ /* 0x000fea0003800000 */
.L_x_799:
[----:B------:R-:W-:Y:S01]  /*1180*/  HFMA2.MMA R13, -RZ, RZ, 0, 5.9604644775390625e-08 ;  /* 0x00000001ff0d7435 */ /* 0x000fe200000001ff */
[----:B0-----:R-:W-:Y:S02]  /*1190*/  MOV R26, R9 ;  /* 0x00000009001a7202 */ /* 0x001fe40000000f00 */
[----:B------:R-:W-:Y:S02]  /*11a0*/  MOV R12, 0x1f ;  /* 0x0000001f000c7802 */ /* 0x000fe40000000f00 */
[----:B------:R-:W-:-:S07]  /*11b0*/  MOV R11, 0xffffffff ;  /* 0xffffffff000b7802 */ /* 0x000fce0000000f00 */
[----:B-1234-:R-:W-:Y:S05]  /*11c0*/  WARPSYNC.COLLECTIVE R11, `(.L_x_803) ;  /* 0x000000000b087348 */ /* 0x01efea0003c00000 */
[----:B------:R0:W0:Y:S02]  /*11d0*/  SHFL.BFLY P2, R16, R26, R13, R12 ;  /* 0x0c00000d1a107389 */ /* 0x000024000004000c */
[----:B01234-:R-:W-:Y:S01]  /*11e0*/  ENDCOLLECTIVE ;  /* 0x000000000000791b */ /* 0x01ffe20003800000 */
.L_x_803:
[----:B------:R-:W-:Y:S01]  /*11f0*/  HFMA2.MMA R13, -RZ, RZ, 0, 1.1920928955078125e-07 ;  /* 0x00000002ff0d7435 */ /* 0x000fe200000001ff */
[----:B------:R-:W-:-:S05]  /*1200*/  FADD.FTZ R10, R9, R16 ;  /* 0x00000010090a7221 */ /* 0x000fca0000010000 */
[----:B------:R-:W-:-:S07]  /*1210*/  MOV R26, R10 ;  /* 0x0000000a001a7202 */ /* 0x000fce0000000f00 */
[----:B------:R-:W-:Y:S05]  /*1220*/  WARPSYNC.COLLECTIVE R11, `(.L_x_804) ;  /* 0x000000000b087348 */ /* 0x000fea0003c00000 */
[----:B------:R0:W1:Y:S02]  /*1230*/  SHFL.BFLY P2, R16, R26, R13, R12 ;  /* 0x0c00000d1a107389 */ /* 0x000064000004000c */
[----:B01----:R-:W-:Y:S01]  /*1240*/  ENDCOLLECTIVE ;  /* 0x000000000000791b */ /* 0x003fe20003800000 */
.L_x_804:
[----:B------:R-:W-:Y:S01]  /*1250*/  HFMA2.MMA R13, -RZ, RZ, 0, 2.384185791015625e-07 ;  /* 0x00000004ff0d7435 */ /* 0x000fe200000001ff */
[----:B------:R-:W-:-:S05]  /*1260*/  FADD.FTZ R9, R10, R16 ;  /* 0x000000100a097221 */ /* 0x000fca0000010000 */
[----:B------:R-:W-:-:S07]  /*1270*/  MOV R26, R9 ;  /* 0x00000009001a7202 */ /* 0x000fce0000000f00 */
[----:B------:R-:W-:Y:S05]  /*1280*/  WARPSYNC.COLLECTIVE R11, `(.L_x_805) ;  /* 0x000000000b087348 */ /* 0x000fea0003c00000 */
[----:B------:R0:W1:Y:S02]  /*1290*/  SHFL.BFLY P2, R16, R26, R13, R12 ;  /* 0x0c00000d1a107389 */ /* 0x000064000004000c */
[----:B01----:R-:W-:Y:S01]  /*12a0*/  ENDCOLLECTIVE ;  /* 0x000000000000791b */ /* 0x003fe20003800000 */
.L_x_805:
[----:B------:R-:W-:Y:S01]  /*12b0*/  HFMA2.MMA R13, -RZ, RZ, 0, 4.76837158203125e-07 ;  /* 0x00000008ff0d7435 */ /* 0x000fe200000001ff */
[----:B------:R-:W-:-:S05]  /*12c0*/  FADD.FTZ R18, R9, R16 ;  /* 0x0000001009127221 */ /* 0x000fca0000010000 */
[----:B------:R-:W-:-:S07]  /*12d0*/  MOV R26, R18 ;  /* 0x00000012001a7202 */ /* 0x000fce0000000f00 */
[----:B------:R-:W-:Y:S05]  /*12e0*/  WARPSYNC.COLLECTIVE R11, `(.L_x_806) ;  /* 0x000000000b087348 */ /* 0x000fea0003c00000 */
[----:B------:R0:W1:Y:S02]  /*12f0*/  SHFL.BFLY P2, R16, R26, R13, R12 ;  /* 0x0c00000d1a107389 */ /* 0x000064000004000c */
[----:B01----:R-:W-:Y:S01]  /*1300*/  ENDCOLLECTIVE ;  /* 0x000000000000791b */ /* 0x003fe20003800000 */
.L_x_806:
[----:B------:R-:W-:Y:S01]  /*1310*/  HFMA2.MMA R13, -RZ, RZ, 0, 9.5367431640625e-07 ;  /* 0x00000010ff0d7435 */ /* 0x000fe200000001ff */
[----:B------:R-:W-:-:S05]  /*1320*/  FADD.FTZ R10, R18, R16 ;  /* 0x00000010120a7221 */ /* 0x000fca0000010000 */
[----:B------:R-:W-:-:S07]  /*1330*/  MOV R26, R10 ;  /* 0x0000000a001a7202 */ /* 0x000fce0000000f00 */
[----:B------:R-:W-:Y:S05]  /*1340*/  WARPSYNC.COLLECTIVE R11, `(.L_x_807) ;  /* 0x000000000b087348 */ /* 0x000fea0003c00000 */
[----:B------:R0:W1:Y:S02]  /*1350*/  SHFL.BFLY P2, R16, R26, R13, R12 ;  /* 0x0c00000d1a107389 */ /* 0x000064000004000c */
[----:B01----:R-:W-:Y:S01]  /*1360*/  ENDCOLLECTIVE ;  /* 0x000000000000791b */ /* 0x003fe20003800000 */
.L_x_807:
[----:B------:R-:W-:Y:S01]  /*1370*/  HFMA2.MMA R13, -RZ, RZ, 0, 5.9604644775390625e-08 ;  /* 0x00000001ff0d7435 */ /* 0x000fe200000001ff */
[----:B------:R-:W-:Y:S02]  /*1380*/  MOV R26, R14 ;  /* 0x0000000e001a7202 */ /* 0x000fe40000000f00 */
[----:B------:R-:W-:-:S08]  /*1390*/  MOV R9, R16 ;  /* 0x0000001000097202 */ /* 0x000fd00000000f00 */
[----:B------:R-:W-:Y:S05]  /*13a0*/  WARPSYNC.COLLECTIVE R11, `(.L_x_808) ;  /* 0x000000000b087348 */ /* 0x000fea0003c00000 */
[----:B------:R0:W1:Y:S02]  /*13b0*/  SHFL.BFLY P2, R16, R26, R13, R12 ;  /* 0x0c00000d1a107389 */ /* 0x000064000004000c */
[----:B01----:R-:W-:Y:S01]  /*13c0*/  ENDCOLLECTIVE ;  /* 0x000000000000791b */ /* 0x003fe20003800000 */
.L_x_808:
[----:B------:R-:W-:Y:S01]  /*13d0*/  HFMA2.MMA R13, -RZ, RZ, 0, 1.1920928955078125e-07 ;  /* 0x00000002ff0d7435 */ /* 0x000fe200000001ff */
[----:B------:R-:W-:-:S05]  /*13e0*/  MOV R15, R16 ;  /* 0x00000010000f7202 */ /* 0x000fca0000000f00 */
[----:B------:R-:W-:-:S05]  /*13f0*/  FADD.FTZ R15, R14, R15 ;  /* 0x0000000f0e0f7221 */ /* 0x000fca0000010000 */
[----:B------:R-:W-:-:S07]  /*1400*/  MOV R26, R15 ;  /* 0x0000000f001a7202 */ /* 0x000fce0000000f00 */
[----:B------:R-:W-:Y:S05]  /*1410*/  WARPSYNC.COLLECTIVE R11, `(.L_x_809) ;  /* 0x000000000b087348 */ /* 0x000fea0003c00000 */
[----:B------:R0:W1:Y:S02]  /*1420*/  SHFL.BFLY P2, R16, R26, R13, R12 ;  /* 0x0c00000d1a107389 */ /* 0x000064000004000c */
[----:B01----:R-:W-:Y:S01]  /*1430*/  ENDCOLLECTIVE ;  /* 0x000000000000791b */ /* 0x003fe20003800000 */
.L_x_809:
[----:B------:R-:W-:Y:S01]  /*1440*/  HFMA2.MMA R13, -RZ, RZ, 0, 2.384185791015625e-07 ;  /* 0x00000004ff0d7435 */ /* 0x000fe200000001ff */
[----:B------:R-:W-:-:S05]  /*1450*/  MOV R18, R16 ;  /* 0x0000001000127202 */ /* 0x000fca0000000f00 */
[----:B------:R-:W-:-:S05]  /*1460*/  FADD.FTZ R14, R15, R18 ;  /* 0x000000120f0e7221 */ /* 0x000fca0000010000 */
[----:B------:R-:W-:-:S07]  /*1470*/  MOV R26, R14 ;  /* 0x0000000e001a7202 */ /* 0x000fce0000000f00 */
[----:B------:R-:W-:Y:S05]  /*1480*/  WARPSYNC.COLLECTIVE R11, `(.L_x_810) ;  /* 0x000000000b087348 */ /* 0x000fea0003c00000 */
[----:B------:R0:W1:Y:S02]  /*1490*/  SHFL.BFLY P2, R16, R26, R13, R12 ;  /* 0x0c00000d1a107389 */ /* 0x000064000004000c */
[----:B01----:R-:W-:Y:S01]  /*14a0*/  ENDCOLLECTIVE ;  /* 0x000000000000791b */ /* 0x003fe20003800000 */
.L_x_810:
[----:B------:R-:W-:Y:S01]  /*14b0*/  HFMA2.MMA R13, -RZ, RZ, 0, 4.76837158203125e-07 ;  /* 0x00000008ff0d7435 */ /* 0x000fe200000001ff */
[----:B------:R-:W-:-:S05]  /*14c0*/  MOV R17, R16 ;  /* 0x0000001000117202 */ /* 0x000fca0000000f00 */
[----:B------:R-:W-:-:S05]  /*14d0*/  FADD.FTZ R19, R14, R17 ;  /* 0x000000110e137221 */ /* 0x000fca0000010000 */
[----:B------:R-:W-:-:S07]  /*14e0*/  MOV R26, R19 ;  /* 0x00000013001a7202 */ /* 0x000fce0000000f00 */
[----:B------:R-:W-:Y:S05]  /*14f0*/  WARPSYNC.COLLECTIVE R11, `(.L_x_811) ;  /* 0x000000000b087348 */ /* 0x000fea0003c00000 */
[----:B------:R0:W1:Y:S02]  /*1500*/  SHFL.BFLY P2, R16, R26, R13, R12 ;  /* 0x0c00000d1a107389 */ /* 0x000064000004000c */
[----:B01----:R-:W-:Y:S01]  /*1510*/  ENDCOLLECTIVE ;  /* 0x000000000000791b */ /* 0x003fe20003800000 */
.L_x_811:
[----:B------:R-:W-:Y:S01]  /*1520*/  HFMA2.MMA R13, -RZ, RZ, 0, 9.5367431640625e-07 ;  /* 0x00000010ff0d7435 */ /* 0x000fe200000001ff */
[----:B------:R-:W-:-:S05]  /*1530*/  MOV R20, R16 ;  /* 0x0000001000147202 */ /* 0x000fca0000000f00 */
[----:B------:R-:W-:-:S05]  /*1540*/  FADD.FTZ R15, R19, R20 ;  /* 0x00000014130f7221 */ /* 0x000fca0000010000 */
[----:B------:R-:W-:-:S07]  /*1550*/  MOV R26, R15 ;  /* 0x0000000f001a7202 */ /* 0x000fce0000000f00 */
[----:B------:R-:W-:Y:S05]  /*1560*/  WARPSYNC.COLLECTIVE R11, `(.L_x_812) ;  /* 0x000000000b087348 */ /* 0x000fea0003c00000 */
[----:B------:R0:W1:Y:S02]  /*1570*/  SHFL.BFLY P2, R16, R26, R13, R12 ;  /* 0x0c00000d1a107389 */ /* 0x000064000004000c */
[----:B01----:R-:W-:Y:S01]  /*1580*/  ENDCOLLECTIVE ;  /* 0x000000000000791b */ /* 0x003fe20003800000 */
.L_x_812:
[----:B------:R-:W-:Y:S01]  /*1590*/  HFMA2.MMA R13, -RZ, RZ, 0, 5.9604644775390625e-08 ;  /* 0x00000001ff0d7435 */ /* 0x000fe200000001ff */
[----:B------:R-:W-:Y:S02]  /*15a0*/  MOV R26, R8 ;  /* 0x00000008001a7202 */ /* 0x000fe40000000f00 */
[----:B------:R-:W-:-:S08]  /*15b0*/  MOV R14, R16 ;  /* 0x00000010000e7202 */ /* 0x000fd00000000f00 */
[----:B------:R-:W-:Y:S05]  /*15c0*/  WARPSYNC.COLLECTIVE R11, `(.L_x_813) ;  /* 0x000000000b087348 */ /* 0x000fea0003c00000 */
[----:B------:R0:W1:Y:S02]  /*15d0*/  SHFL.BFLY P2, R16, R26, R13, R12 ;  /* 0x0c00000d1a107389 */ /* 0x000064000004000c */
[----:B01----:R-:W-:Y:S01]  /*15e0*/  ENDCOLLECTIVE ;  /* 0x000000000000791b */ /* 0x003fe20003800000 */
.L_x_813:
[----:B------:R-:W-:Y:S01]  /*15f0*/  HFMA2.MMA R13, -RZ, RZ, 0, 1.1920928955078125e-07 ;  /* 0x00000002ff0d7435 */ /* 0x000fe200000001ff */
[----:B------:R-:W-:-:S05]  /*1600*/  MOV R17, R16 ;  /* 0x0000001000117202 */ /* 0x000fca0000000f00 */
[----:B------:R-:W-:-:S05]  /*1610*/  FADD.FTZ R19, R8, R17 ;  /* 0x0000001108137221 */ /* 0x000fca0000010000 */
[----:B------:R-:W-:-:S07]  /*1620*/  MOV R26, R19 ;  /* 0x00000013001a7202 */ /* 0x000fce0000000f00 */
[----:B------:R-:W-:Y:S05]  /*1630*/  WARPSYNC.COLLECTIVE R11, `(.L_x_814) ;  /* 0x000000000b087348 */ /* 0x000fea0003c00000 */
[----:B------:R0:W1:Y:S02]  /*1640*/  SHFL.BFLY P2, R16, R26, R13, R12 ;  /* 0x0c00000d1a107389 */ /* 0x000064000004000c */
[----:B01----:R-:W-:Y:S01]  /*1650*/  ENDCOLLECTIVE ;  /* 0x000000000000791b */ /* 0x003fe20003800000 */
.L_x_814:
[----:B------:R-:W-:Y:S01]  /*1660*/  HFMA2.MMA R13, -RZ, RZ, 0, 2.384185791015625e-07 ;  /* 0x00000004ff0d7435 */ /* 0x000fe200000001ff */
[----:B------:R-:W-:-:S05]  /*1670*/  MOV R20, R16 ;  /* 0x0000001000147202 */ /* 0x000fca0000000f00 */
[----:B------:R-:W-:-:S05]  /*1680*/  FADD.FTZ R8, R19, R20 ;  /* 0x0000001413087221 */ /* 0x000fca0000010000 */
[----:B------:R-:W-:-:S07]  /*1690*/  MOV R26, R8 ;  /* 0x00000008001a7202 */ /* 0x000fce0000000f00 */
[----:B------:R-:W-:Y:S05]  /*16a0*/  WARPSYNC.COLLECTIVE R11, `(.L_x_815) ;  /* 0x000000000b087348 */ /* 0x000fea0003c00000 */
[----:B------:R0:W1:Y:S02]  /*16b0*/  SHFL.BFLY P2, R16, R26, R13, R12 ;  /* 0x0c00000d1a107389 */ /* 0x000064000004000c */
[----:B01----:R-:W-:Y:S01]  /*16c0*/  ENDCOLLECTIVE ;  /* 0x000000000000791b */ /* 0x003fe20003800000 */
.L_x_815:
[----:B------:R-:W-:Y:S01]  /*16d0*/  HFMA2.MMA R13, -RZ, RZ, 0, 4.76837158203125e-07 ;  /* 0x00000008ff0d7435 */ /* 0x000fe200000001ff */
[----:B------:R-:W-:-:S05]  /*16e0*/  MOV R21, R16 ;  /* 0x0000001000157202 */ /* 0x000fca0000000f00 */
[----:B------:R-:W-:-:S05]  /*16f0*/  FADD.FTZ R21, R8, R21 ;  /* 0x0000001508157221 */ /* 0x000fca0000010000 */
[----:B------:R-:W-:-:S07]  /*1700*/  MOV R26, R21 ;  /* 0x00000015001a7202 */ /* 0x000fce0000000f00 */
[----:B------:R-:W-:Y:S05]  /*1710*/  WARPSYNC.COLLECTIVE R11, `(.L_x_816) ;  /* 0x000000000b087348 */ /* 0x000fea0003c00000 */
[----:B------:R0:W1:Y:S02]  /*1720*/  SHFL.BFLY P2, R16, R26, R13, R12 ;  /* 0x0c00000d1a107389 */ /* 0x000064000004000c */
[----:B01----:R-:W-:Y:S01]  /*1730*/  ENDCOLLECTIVE ;  /* 0x000000000000791b */ /* 0x003fe20003800000 */
.L_x_816:
[----:B------:R-:W-:Y:S01]  /*1740*/  HFMA2.MMA R13, -RZ, RZ, 0, 9.5367431640625e-07 ;  /* 0x00000010ff0d7435 */ /* 0x000fe200000001ff */
[----:B------:R-:W-:-:S05]  /*1750*/  MOV R22, R16 ;  /* 0x0000001000167202 */ /* 0x000fca0000000f00 */
[----:B------:R-:W-:-:S05]  /*1760*/  FADD.FTZ R17, R21, R22 ;  /* 0x0000001615117221 */ /* 0x000fca0000010000 */
[----:B------:R-:W-:-:S07]  /*1770*/  MOV R26, R17 ;  /* 0x00000011001a7202 */ /* 0x000fce0000000f00 */
[----:B------:R-:W-:Y:S05]  /*1780*/  WARPSYNC.COLLECTIVE R11, `(.L_x_817) ;  /* 0x000000000b087348 */ /* 0x000fea0003c00000 */
[----:B------:R0:W1:Y:S02]  /*1790*/  SHFL.BFLY P2, R16, R26, R13, R12 ;  /* 0x0c00000d1a107389 */ /* 0x000064000004000c */
[----:B01----:R-:W-:Y:S01]  /*17a0*/  ENDCOLLECTIVE ;  /* 0x000000000000791b */ /* 0x003fe20003800000 */
.L_x_817:
[----:B------:R-:W-:Y:S01]  /*17b0*/  HFMA2.MMA R13, -RZ, RZ, 0, 5.9604644775390625e-08 ;  /* 0x00000001ff0d7435 */ /* 0x000fe200000001ff */
[----:B------:R-:W-:Y:S02]  /*17c0*/  MOV R26, R7 ;  /* 0x00000007001a7202 */ /* 0x000fe40000000f00 */
[----:B------:R-:W-:-:S08]  /*17d0*/  MOV R8, R16 ;  /* 0x0000001000087202 */ /* 0x000fd00000000f00 */
[----:B------:R-:W-:Y:S05]  /*17e0*/  WARPSYNC.COLLECTIVE R11, `(.L_x_818) ;  /* 0x000000000b087348 */ /* 0x000fea0003c00000 */
[----:B------:R0:W1:Y:S02]  /*17f0*/  SHFL.BFLY P2, R16, R26, R13, R12 ;  /* 0x0c00000d1a107389 */ /* 0x000064000004000c */
[----:B01----:R-:W-:Y:S01]  /*1800*/  ENDCOLLECTIVE ;  /* 0x000000000000791b */ /* 0x003fe20003800000 */
.L_x_818:
[----:B------:R-:W-:Y:S01]  /*1810*/  HFMA2.MMA R13, -RZ, RZ, 0, 1.1920928955078125e-07 ;  /* 0x00000002ff0d7435 */ /* 0x000fe200000001ff */
[----:B------:R-:W-:-:S05]  /*1820*/  MOV R18, R16 ;  /* 0x0000001000127202 */ /* 0x000fca0000000f00 */
[----:B------:R-:W-:-:S05]  /*1830*/  FADD.FTZ R22, R7, R18 ;  /* 0x0000001207167221 */ /* 0x000fca0000010000 */
[----:B------:R-:W-:-:S07]  /*1840*/  MOV R26, R22 ;  /* 0x00000016001a7202 */ /* 0x000fce0000000f00 */
[----:B------:R-:W-:Y:S05]  /*1850*/  WARPSYNC.COLLECTIVE R11, `(.L_x_819) ;  /* 0x000000000b087348 */ /* 0x000fea0003c00000 */
[----:B------:R0:W1:Y:S02]  /*1860*/  SHFL.BFLY P2, R16, R26, R13, R12 ;  /* 0x0c00000d1a107389 */ /* 0x000064000004000c */
[----:B01----:R-:W-:Y:S01]  /*1870*/  ENDCOLLECTIVE ;  /* 0x000000000000791b */ /* 0x003fe20003800000 */
.L_x_819:
[----:B------:R-:W-:Y:S01]  /*1880*/  HFMA2.MMA R13, -RZ, RZ, 0, 2.384185791015625e-07 ;  /* 0x00000004ff0d7435 */ /* 0x000fe200000001ff */
[----:B------:R-:W-:-:S05]  /*1890*/  MOV R21, R16 ;  /* 0x0000001000157202 */ /* 0x000fca0000000f00 */
[----:B------:R-:W-:-:S05]  /*18a0*/  FADD.FTZ R7, R22, R21 ;  /* 0x0000001516077221 */ /* 0x000fca0000010000 */
[----:B------:R-:W-:-:S07]  /*18b0*/  MOV R26, R7 ;  /* 0x00000007001a7202 */ /* 0x000fce0000000f00 */
[----:B------:R-:W-:Y:S05]  /*18c0*/  WARPSYNC.COLLECTIVE R11, `(.L_x_820) ;  /* 0x000000000b087348 */ /* 0x000fea0003c00000 */
[----:B------:R0:W1:Y:S02]  /*18d0*/  SHFL.BFLY P2, R16, R26, R13, R12 ;  /* 0x0c00000d1a107389 */ /* 0x000064000004000c */
[----:B01----:R-:W-:Y:S01]  /*18e0*/  ENDCOLLECTIVE ;  /* 0x000000000000791b */ /* 0x003fe20003800000 */
.L_x_820:
[----:B------:R-:W-:Y:S01]  /*18f0*/  HFMA2.MMA R13, -RZ, RZ, 0, 4.76837158203125e-07 ;  /* 0x00000008ff0d7435 */ /* 0x000fe200000001ff */
[----:B------:R-:W-:-:S05]  /*1900*/  MOV R20, R16 ;  /* 0x0000001000147202 */ /* 0x000fca0000000f00 */
[----:B------:R-:W-:-:S05]  /*1910*/  FADD.FTZ R23, R7, R20 ;  /* 0x0000001407177221 */ /* 0x000fca0000010000 */
[----:B------:R-:W-:-:S07]  /*1920*/  MOV R26, R23 ;  /* 0x00000017001a7202 */ /* 0x000fce0000000f00 */
[----:B------:R-:W-:Y:S05]  /*1930*/  WARPSYNC.COLLECTIVE R11, `(.L_x_821) ;  /* 0x000000000b087348 */ /* 0x000fea0003c00000 */
[----:B------:R0:W1:Y:S02]  /*1940*/  SHFL.BFLY P2, R16, R26, R13, R12 ;  /* 0x0c00000d1a107389 */ /* 0x000064000004000c */
[----:B01----:R-:W-:Y:S01]  /*1950*/  ENDCOLLECTIVE ;  /* 0x000000000000791b */ /* 0x003fe20003800000 */
.L_x_821:
[----:B------:R-:W-:Y:S01]  /*1960*/  HFMA2.MMA R13, -RZ, RZ, 0, 9.5367431640625e-07 ;  /* 0x00000010ff0d7435 */ /* 0x000fe200000001ff */
[----:B------:R-:W-:-:S05]  /*1970*/  MOV R24, R16 ;  /* 0x0000001000187202 */ /* 0x000fca0000000f00 */
[----:B------:R-:W-:-:S05]  /*1980*/  FADD.FTZ R24, R23, R24 ;  /* 0x0000001817187221 */ /* 0x000fca0000010000 */
[----:B------:R-:W-:-:S07]  /*1990*/  MOV R26, R24 ;  /* 0x00000018001a7202 */ /* 0x000fce0000000f00 */
[----:B------:R-:W-:Y:S05]  /*19a0*/  WARPSYNC.COLLECTIVE R11, `(.L_x_822) ;  /* 0x000000000b087348 */ /* 0x000fea0003c00000 */
[----:B------:R0:W1:Y:S02]  /*19b0*/  SHFL.BFLY P2, R16, R26, R13, R12 ;  /* 0x0c00000d1a107389 */ /* 0x000064000004000c */
[----:B01----:R-:W-:Y:S01]  /*19c0*/  ENDCOLLECTIVE ;  /* 0x000000000000791b */ /* 0x003fe20003800000 */
.L_x_822:
[----:B------:R-:W-:Y:S05]  /*19d0*/  BRA `(.L_x_823) ;  /* 0xfffffff400507947 */ /* 0x000fea000383ffff */
.L_x_824:
        /* <DEDUP_REMOVED lines=10> */
.L_x_2887:


//--------------------- .text._ZN10layer_norm31ln_parallel_residual_bwd_kernelINS_13Kernel_traitsIf13__nv_bfloat16S2_S2_fjLj256ELj1ELj4ELj1ELj16ENS_18Kernel_traits_baseILj256EfS2_S2_S2_fjLj128EEEEELb1ELb1ELb1EEEvNS_9BwdParamsE --------------------------
	.section	.text._ZN10layer_norm31ln_parallel_residual_bwd_kernelINS_13Kernel_traitsIf13__nv_bfloat16S2_S2_fjLj256ELj1ELj4ELj1ELj16ENS_18Kernel_traits_baseILj256EfS2_S2_S2_fjLj128EEEEELb1ELb1ELb1EEEvNS_9BwdParamsE,"ax",@progbits
	.align	128
        .global         _ZN10layer_norm31ln_parallel_residual_bwd_kernelINS_13Kernel_traitsIf13__nv_bfloat16S2_S2_fjLj256ELj1ELj4ELj1ELj16ENS_18Kernel_traits_baseILj256EfS2_S2_S2_fjLj128EEEEELb1ELb1ELb1EEEvNS_9BwdParamsE
        .type           _ZN10layer_norm31ln_parallel_residual_bwd_kernelINS_13Kernel_traitsIf13__nv_bfloat16S2_S2_fjLj256ELj1ELj4ELj1ELj16ENS_18Kernel_traits_baseILj256EfS2_S2_S2_fjLj128EEEEELb1ELb1ELb1EEEvNS_9BwdParamsE,@function
        .size           _ZN10layer_norm31ln_parallel_residual_bwd_kernelINS_13Kernel_traitsIf13__nv_bfloat16S2_S2_fjLj256ELj1ELj4ELj1ELj16ENS_18Kernel_traits_baseILj256EfS2_S2_S2_fjLj128EEEEELb1ELb1ELb1EEEvNS_9BwdParamsE,(.L_x_2888 - _ZN10layer_norm31ln_parallel_residual_bwd_kernelINS_13Kernel_traitsIf13__nv_bfloat16S2_S2_fjLj256ELj1ELj4ELj1ELj16ENS_18Kernel_traits_baseILj256EfS2_S2_S2_fjLj128EEEEELb1ELb1ELb1EEEvNS_9BwdParamsE)
        .other          _ZN10layer_norm31ln_parallel_residual_bwd_kernelINS_13Kernel_traitsIf13__nv_bfloat16S2_S2_fjLj256ELj1ELj4ELj1ELj16ENS_18Kernel_traits_baseILj256EfS2_S2_S2_fjLj128EEEEELb1ELb1ELb1EEEvNS_9BwdParamsE,@"STO_CUDA_ENTRY STV_DEFAULT"
_ZN10layer_norm31ln_parallel_residual_bwd_kernelINS_13Kernel_traitsIf13__nv_bfloat16S2_S2_fjLj256ELj1ELj4ELj1ELj16ENS_18Kernel_traits_baseILj256EfS2_S2_S2_fjLj128EEEEELb1ELb1ELb1EEEvNS_9BwdParamsE:
.text._ZN10layer_norm31ln_parallel_residual_bwd_kernelINS_13Kernel_traitsIf13__nv_bfloat16S2_S2_fjLj256ELj1ELj4ELj1ELj16ENS_18Kernel_traits_baseILj256EfS2_S2_S2_fjLj128EEEEELb1ELb1ELb1EEEvNS_9BwdParamsE:
        /* <DEDUP_REMOVED lines=26> */
.L_x_826:
[----:B------:R-:W-:Y:S01]  /*01a0*/  IMAD.SHL.U32 R0, R0, 0x20, RZ ;  /* 0x0000002000007824 */ /* 0x000fe200078e00ff */
[----:B------:R-:W-:Y:S01]  /*01b0*/  ULDC.64 UR6, c[0x0][0x260] ;  /* 0x0000980000067ab9 */ /* 0x000fe20000000a00 */
[----:B------:R-:W0:Y:S03]  /*01c0*/  LDC.U8 R61, c[0x0][0x2a0] ;  /* 0x0000a800ff3d7b82 */ /* 0x000e260000000000 */
[----:B------:R-:W-:-:S04]  /*01d0*/  LOP3.LUT R0, R0, 0x3e0, RZ, 0xc0, !PT ;  /* 0x000003e000007812 */ /* 0x000fc800078ec0ff */
[----:B------:R-:W-:-:S04]  /*01e0*/  IADD3 R2, P0, R0, UR6, RZ ;  /* 0x0000000600027c10 */ /* 0x000fc8000ff1e0ff */
[----:B------:R-:W-:Y:S01]  /*01f0*/  IADD3.X R3, RZ, UR7, RZ, P0, !PT ;  /* 0x00000007ff037c10 */ /* 0x000fe200087fe4ff */
[----:B------:R-:W-:-:S04]  /*0200*/  ULDC.64 UR6, c[0x0][0x2c8] ;  /* 0x0000b20000067ab9 */ /* 0x000fc80000000a00 */
[----:B------:R1:W5:Y:S04]  /*0210*/  LDG.E.128 R20, desc[UR4][R2.64] ;  /* 0x0000000402147981 */ /* 0x000368000c1e1d00 */
[----:B------:R1:W5:Y:S01]  /*0220*/  LDG.E.128 R24, desc[UR4][R2.64+0x10] ;  /* 0x0000100402187981 */ /* 0x000362000c1e1d00 */
[----:B------:R-:W-:Y:S01]  /*0230*/  ISETP.NE.U32.AND P0, PT, RZ, UR6, PT ;  /* 0x00000006ff007c0c */ /* 0x000fe2000bf05070 */
[----:B------:R-:W-:Y:S01]  /*0240*/  BSSY B1, `(.L_x_828) ;  /* 0x0000130000017945 */ /* 0x000fe20003800000 */
[----:B------:R-:W-:Y:S01]  /*0250*/  IMAD.MOV.U32 R60, RZ, RZ, RZ ;  /* 0x000000ffff3c7224 */ /* 0x000fe200078e00ff */
[----:B------:R-:W-:Y:S02]  /*0260*/  CS2R R58, SRZ ;  /* 0x00000000003a7805 */ /* 0x000fe4000001ff00 */
[----:B------:R-:W-:-:S02]  /*0270*/  ISETP.NE.AND.EX P0, PT, RZ, UR7, PT, P0 ;  /* 0x00000007ff007c0c */ /* 0x000fc4000bf05300 */
[----:B------:R-:W-:Y:S02]  /*0280*/  CS2R R50, SRZ ;  /* 0x0000000000327805 */ /* 0x000fe4000001ff00 */
[----:B------:R-:W-:Y:S02]  /*0290*/  CS2R R48, SRZ ;  /* 0x0000000000307805 */ /* 0x000fe4000001ff00 */
[----:B------:R-:W-:Y:S02]  /*02a0*/  CS2R R46, SRZ ;  /* 0x00000000002e7805 */ /* 0x000fe4000001ff00 */
[----:B------:R-:W-:Y:S02]  /*02b0*/  CS2R R44, SRZ ;  /* 0x00000000002c7805 */ /* 0x000fe4000001ff00 */
[----:B------:R-:W-:Y:S02]  /*02c0*/  CS2R R14, SRZ ;  /* 0x00000000000e7805 */ /* 0x000fe4000001ff00 */
[----:B------:R-:W-:Y:S01]  /*02d0*/  CS2R R12, SRZ ;  /* 0x00000000000c7805 */ /* 0x000fe2000001ff00 */
[----:B-1----:R-:W-:-:S07]  /*02e0*/  IMAD.MOV.U32 R11, RZ, RZ, RZ ;  /* 0x000000ffff0b7224 */ /* 0x002fce00078e00ff */
.L_x_830:
        /* <DEDUP_REMOVED lines=11> */
[----:B------:R-:W-:Y:S02]  /*03a0*/  SHF.L.U32 R75, R66, 0x3, RZ ;  /* 0x00000003424b7819 */ /* 0x000fe400000006ff */
[----:B------:R-:W-:-:S04]  /*03b0*/  SHF.R.U32.HI R0, RZ, 0x1d, R66 ;  /* 0x0000001dff007819 */ /* 0x000fc80000011642 */
[----:B------:R-:W2:Y:S01]  /*03c0*/  @P1 LDC.64 R36, c[0x0][0x248] ;  /* 0x00009200ff241b82 */ /* 0x000ea20000000a00 */
[----:B------:R-:W-:Y:S01]  /*03d0*/  IMAD.SHL.U32 R63, R66, 0x10, RZ ;  /* 0x00000010423f7824 */ /* 0x000fe200078e00ff */
[----:B------:R-:W-:Y:S02]  /*03e0*/  SHF.R.U32.HI R10, RZ, 0x1c, R66 ;  /* 0x0000001cff0a7819 */ /* 0x000fe40000011642 */
[----:B--2---:R-:W-:-:S05]  /*03f0*/  @P1 IADD3 R54, P2, R75, R36, RZ ;  /* 0x000000244b361210 */ /* 0x004fca0007f5e0ff */
[----:B------:R-:W-:Y:S02]  /*0400*/  @P1 IMAD.X R55, R0, 0x1, R37, P2 ;  /* 0x0000000100371824 */ /* 0x000fe400010e0625 */
[----:B------:R-:W2:Y:S01]  /*0410*/  LDC.64 R36, c[0x0][0x2b8] ;  /* 0x0000ae00ff247b82 */ /* 0x000ea20000000a00 */
[----:B------:R-:W-:-:S03]  /*0420*/  IADD3 R40, P2, R63, UR10, RZ ;  /* 0x0000000a3f287c10 */ /* 0x000fc6000ff5e0ff */
[----:B------:R-:W4:Y:S01]  /*0430*/  @P1 LDG.E.64 R54, desc[UR4][R54.64] ;  /* 0x0000000436361981 */ /* 0x000f22000c1e1b00 */
[----:B------:R-:W-:Y:S01]  /*0440*/  IADD3.X R41, R10, UR11, RZ, P2, !PT ;  /* 0x0000000b0a297c10 */ /* 0x000fe200097fe4ff */
[----:B-1----:R-:W-:-:S05]  /*0450*/  IMAD.WIDE R68, R62, 0x4, R38 ;  /* 0x000000043e447825 */ /* 0x002fca00078e0226 */
[----:B------:R-:W4:Y:S04]  /*0460*/  LDG.E.128 R40, desc[UR4][R40.64] ;  /* 0x0000000428287981 */ /* 0x000f28000c1e1d00 */
[----:B------:R1:W4:Y:S01]  /*0470*/  LDG.E R67, desc[UR4][R68.64] ;  /* 0x0000000444437981 */ /* 0x000322000c1e1900 */
[----:B---3--:R-:W-:Y:S01]  /*0480*/  IMAD.WIDE R64, R62, 0x4, R56 ;  /* 0x000000043e407825 */ /* 0x008fe200078e0238 */
[----:B------:R-:W-:Y:S01]  /*0490*/  IADD3 R74, P3, R75, UR12, RZ ;  /* 0x0000000c4b4a7c10 */ /* 0x000fe2000ff7e0ff */
[----:B------:R-:W3:Y:S04]  /*04a0*/  @P0 LDC.64 R56, c[0x0][0x2c8] ;  /* 0x0000b200ff380b82 */ /* 0x000ee80000000a00 */
[----:B------:R-:W4:Y:S01]  /*04b0*/  LDG.E R64, desc[UR4][R64.64] ;  /* 0x0000000440407981 */ /* 0x000f22000c1e1900 */
[----:B--2---:R-:W-:-:S06]  /*04c0*/  IMAD.WIDE.U32 R36, R66, 0x10, R36 ;  /* 0x0000001042247825 */ /* 0x004fcc00078e0024 */
[----:B------:R-:W2:Y:S01]  /*04d0*/  LDG.E.128 R36, desc[UR4][R36.64] ;  /* 0x0000000424247981 */ /* 0x000ea2000c1e1d00 */
[----:B------:R-:W-:-:S06]  /*04e0*/  IADD3.X R75, R0, UR13, RZ, P3, !PT ;  /* 0x0000000d004b7c10 */ /* 0x000fcc0009ffe4ff */
[----:B-----5:R-:W5:Y:S01]  /*04f0*/  LDG.E.64 R74, desc[UR4][R74.64] ;  /* 0x000000044a4a7981 */ /* 0x020f62000c1e1b00 */
[----:B---3--:R-:W-:-:S04]  /*0500*/  @P0 LEA R56, P2, R66, R56, 0x4 ;  /* 0x0000003842380211 */ /* 0x008fc800078420ff */
[----:B------:R-:W-:Y:S02]  /*0510*/  @P0 LEA.HI.X R57, R66, R57, RZ, 0x4, P2 ;  /* 0x0000003942390211 */ /* 0x000fe400010f24ff */
[----:B0-----:R-:W-:-:S03]  /*0520*/  ISETP.NE.AND P2, PT, R61, RZ, PT ;  /* 0x000000ff3d00720c */ /* 0x001fc60003f45270 */
[----:B------:R0:W5:Y:S01]  /*0530*/  @P0 LDG.E.128 R16, desc[UR4][R56.64] ;  /* 0x0000000438100981 */ /* 0x000162000c1e1d00 */
[----:B------:R-:W-:Y:S01]  /*0540*/  UMOV UR6, 0xffffffff ;  /* 0xffffffff00067882 */ /* 0x000fe20000000000 */
[----:B----4-:R-:W-:-:S04]  /*0550*/  @P1 SHF.R.U64 R0, R54, 0x8, R55 ;  /* 0x0000000836001819 */ /* 0x010fc80000001237 */
[----:B------:R-:W-:Y:S02]  /*0560*/  @P1 PRMT R8, R0, 0x7610, R8 ;  /* 0x0000761000081816 */ /* 0x000fe40000000008 */
[--C-:B------:R-:W-:Y:S02]  /*0570*/  @P1 SHF.R.U32.HI R0, RZ, 0x8, R55.reuse ;  /* 0x00000008ff001819 */ /* 0x100fe40000011637 */
[C-C-:B------:R-:W-:Y:S02]  /*0580*/  @P1 SHF.R.U64 R66, R54.reuse, 0x10, R55.reuse ;  /* 0x0000001036421819 */ /* 0x140fe40000001237 */
[C---:B-1----:R-:W-:Y:S02]  /*0590*/  @P1 SHF.R.U64 R68, R54.reuse, 0x18, R55 ;  /* 0x0000001836441819 */ /* 0x042fe40000001237 */
[----:B------:R-:W-:Y:S02]  /*05a0*/  @P1 PRMT R9, R54, 0x7610, R9 ;  /* 0x0000761036091816 */ /* 0x000fe40000000009 */
[----:B------:R-:W-:-:S02]  /*05b0*/  @P1 SHF.R.U32.HI R54, RZ, 0x10, R55 ;  /* 0x00000010ff361819 */ /* 0x000fc40000011637 */
[----:B------:R-:W-:Y:S02]  /*05c0*/  @P1 PRMT R4, R0, 0x7610, R4 ;  /* 0x0000761000041816 */ /* 0x000fe40000000004 */
[----:B------:R-:W-:Y:S02]  /*05d0*/  @P1 PRMT R5, R55, 0x7610, R5 ;  /* 0x0000761037051816 */ /* 0x000fe40000000005 */
[C---:B------:R-:W-:Y:S02]  /*05e0*/  PRMT R0, R40.reuse, 0x7632, R0 ;  /* 0x0000763228007816 */ /* 0x040fe40000000000 */
[----:B------:R-:W-:Y:S02]  /*05f0*/  @P1 SHF.R.U32.HI R55, RZ, 0x18, R55 ;  /* 0x00000018ff371819 */ /* 0x000fe40000011637 */
[----:B------:R-:W-:Y:S02]  /*0600*/  FSEL R69, R67, RZ, !P2 ;  /* 0x000000ff43457208 */ /* 0x000fe40005000000 */
[----:B------:R-:W-:-:S02]  /*0610*/  SHF.L.U32 R40, R40, 0x10, RZ ;  /* 0x0000001028287819 */ /* 0x000fc400000006ff */
[----:B------:R-:W-:Y:S02]  /*0620*/  @P1 PRMT R3, R54, 0x7610, R3 ;  /* 0x0000761036031816 */ /* 0x000fe40000000003 */
[----:B------:R-:W-:Y:S02]  /*0630*/  PRMT R54, R41, 0x7632, R54 ;  /* 0x0000763229367816 */ /* 0x000fe40000000036 */
[C---:B0-----:R-:W-:Y:S01]  /*0640*/  PRMT R57, R42.reuse, 0x7632, R57 ;  /* 0x000076322a397816 */ /* 0x041fe20000000039 */
[----:B------:R-:W-:Y:S01]  /*0650*/  IMAD.U32 R42, R42, 0x10000, RZ ;  /* 0x000100002a2a7824 */ /* 0x000fe200078e00ff */
[----:B------:R-:W-:Y:S02]  /*0660*/  PRMT R65, R43, 0x7632, R65 ;  /* 0x000076322b417816 */ /* 0x000fe40000000041 */
[----:B------:R-:W-:Y:S01]  /*0670*/  @P1 PRMT R2, R55, 0x7610, R2 ;  /* 0x0000761037021816 */ /* 0x000fe20000000002 */
[----:B------:R-:W-:Y:S01]  /*0680*/  FADD.FTZ R55, -R69, R40 ;  /* 0x0000002845377221 */ /* 0x000fe20000010100 */
[----:B------:R-:W-:Y:S01]  /*0690*/  @P1 PRMT R7, R66, 0x7610, R7 ;  /* 0x0000761042071816 */ /* 0x000fe20000000007 */
[----:B------:R-:W-:Y:S01]  /*06a0*/  IMAD.U32 R56, R41, 0x10000, RZ ;  /* 0x0001000029387824 */ /* 0x000fe200078e00ff */
        /* <DEDUP_REMOVED lines=12> */
[C---:B--2---:R-:W-:Y:S01]  /*0770*/  PRMT R54, R36.reuse, 0x7632, R54 ;  /* 0x0000763224367816 */ /* 0x044fe20000000036 */
[----:B------:R-:W-:Y:S01]  /*0780*/  IMAD.U32 R36, R36, 0x10000, RZ ;  /* 0x0001000024247824 */ /* 0x000fe200078e00ff */
[C---:B------:R-:W-:Y:S01]  /*0790*/  PRMT R42, R37.reuse, 0x7632, R42 ;  /* 0x00007632252a7816 */ /* 0x040fe2000000002a */
[----:B------:R-:W-:Y:S01]  /*07a0*/  FMUL.FTZ R0, R64, R55 ;  /* 0x0000003740007220 */ /* 0x000fe20000410000 */
[----:B------:R-:W-:Y:S01]  /*07b0*/  SHF.L.U32 R77, R37, 0x10, RZ ;  /* 0x00000010254d7819 */ /* 0x000fe200000006ff */
[----:B------:R-:W-:-:S02]  /*07c0*/  IMAD.U32 R37, R38, 0x10000, RZ ;  /* 0x0001000026257824 */ /* 0x000fc400078e00ff */
[----:B------:R-:W-:Y:S01]  /*07d0*/  FMUL.FTZ R41, R64, R41 ;  /* 0x0000002940297220 */ /* 0x000fe20000410000 */
[----:B------:R-:W-:Y:S01]  /*07e0*/  PRMT R56, R38, 0x7632, R56 ;  /* 0x0000763226387816 */ /* 0x000fe20000000038 */
[----:B------:R-:W-:Y:S01]  /*07f0*/  FADD.FTZ R48, R36, R48 ;  /* 0x0000003024307221 */ /* 0x000fe20000010000 */
[----:B------:R-:W-:Y:S01]  /*0800*/  SHF.L.U32 R54, R54, 0x10, RZ ;  /* 0x0000001036367819 */ /* 0x000fe200000006ff */
[-C--:B------:R-:W-:Y:S01]  /*0810*/  FFMA.FTZ R13, R0, R36.reuse, R13 ;  /* 0x00000024000d7223 */ /* 0x080fe2000001000d */
[----:B------:R-:W-:Y:S01]  /*0820*/  FMUL.FTZ R55, R20, R36 ;  /* 0x0000002414377220 */ /* 0x000fe20000410000 */
[----:B------:R-:W-:Y:S01]  /*0830*/  FADD.FTZ R58, R37, R58 ;  /* 0x0000003a253a7221 */ /* 0x000fe20000010000 */
[-C--:B------:R-:W-:Y:S01]  /*0840*/  FFMA.FTZ R44, R41, R37.reuse, R44 ;  /* 0x00000025292c7223 */ /* 0x080fe2000001002c */
[----:B------:R-:W-:Y:S01]  /*0850*/  FMUL.FTZ R38, R24, R37 ;  /* 0x0000002518267220 */ /* 0x000fe20000410000 */
        /* <DEDUP_REMOVED lines=10> */
[----:B------:R-:W-:Y:S01]  /*0900*/  FFMA.FTZ R71, R0, R55, RZ ;  /* 0x0000003700477223 */ /* 0x000fe200000100ff */
[----:B------:R-:W-:Y:S01]  /*0910*/  PRMT R66, R39, 0x7632, R66 ;  /* 0x0000763227427816 */ /* 0x000fe20000000042 */
[----:B------:R-:W-:-:S02]  /*0920*/  IMAD.U32 R42, R42, 0x10000, RZ ;  /* 0x000100002a2a7824 */ /* 0x000fc400078e00ff */
[----:B------:R-:W-:Y:S01]  /*0930*/  FMUL.FTZ R65, R64, R65 ;  /* 0x0000004140417220 */ /* 0x000fe20000410000 */
[----:B------:R-:W-:Y:S01]  /*0940*/  @P1 PRMT R6, R68, 0x7610, R6 ;  /* 0x0000761044061816 */ /* 0x000fe20000000006 */
[----:B------:R-:W-:Y:S01]  /*0950*/  FMUL.FTZ R39, R22, R77 ;  /* 0x0000004d16277220 */ /* 0x000fe20000410000 */
[----:B------:R-:W-:Y:S01]  /*0960*/  FADD.FTZ R54, R54, R57 ;  /* 0x0000003936367221 */ /* 0x000fe20000010000 */
[----:B------:R-:W-:Y:S01]  /*0970*/  FMUL.FTZ R43, R64, R43 ;  /* 0x0000002b402b7220 */ /* 0x000fe20000410000 */
[----:B------:R-:W-:Y:S01]  /*0980*/  FFMA.FTZ R68, R36, R57, R71 ;  /* 0x0000003924447223 */ /* 0x000fe20000010047 */
        /* <DEDUP_REMOVED lines=12> */
[----:B------:R-:W-:Y:S02]  /*0a50*/  SHF.L.U32 R66, R66, 0x10, RZ ;  /* 0x0000001042427819 */ /* 0x000fe400000006ff */
[----:B------:R-:W-:Y:S01]  /*0a60*/  FADD.FTZ R73, R70, R67 ;  /* 0x0000004346497221 */ /* 0x000fe20000010000 */
[----:B------:R-:W-:Y:S01]  /*0a70*/  FFMA.FTZ R68, R54, R67, R71 ;  /* 0x0000004336447223 */ /* 0x000fe20000010047 */
        /* <DEDUP_REMOVED lines=31> */
.L_x_842:
        /* <DEDUP_REMOVED lines=11> */
[-CC-:B------:R-:W-:Y:S01]  /*0d20*/  FFMA.FTZ R65, R65, R66.reuse, R71.reuse ;  /* 0x0000004241417223 */ /* 0x180fe20000010047 */
[----:B------:R-:W-:Y:S01]  /*0d30*/  FADD.FTZ R55, R55, -R0 ;  /* 0x8000000037377221 */ /* 0x000fe20000010000 */
[----:B------:R-:W-:Y:S02]  /*0d40*/  IMAD.MOV.U32 R0, RZ, RZ, R74 ;  /* 0x000000ffff007224 */ /* 0x000fe400078e004a */
[-CC-:B------:R-:W-:Y:S01]  /*0d50*/  FFMA.FTZ R54, R54, R66.reuse, R71.reuse ;  /* 0x0000004236367223 */ /* 0x180fe20000010047 */
[-CC-:B------:R-:W-:Y:S01]  /*0d60*/  FFMA.FTZ R37, R37, R66.reuse, R71.reuse ;  /* 0x0000004225257223 */ /* 0x180fe20000010047 */
[-CC-:B------:R-:W-:Y:S01]  /*0d70*/  FFMA.FTZ R41, R41, R66.reuse, R71.reuse ;  /* 0x0000004229297223 */ /* 0x180fe20000010047 */
[----:B------:R-:W-:Y:S01]  /*0d80*/  FADD.FTZ R57, R57, -R36 ;  /* 0x8000002439397221 */ /* 0x000fe20000010000 */
[----:B------:R-:W-:Y:S01]  /*0d90*/  LOP3.LUT P3, RZ, R0, 0xff, RZ, 0xc0, !PT ;  /* 0x000000ff00ff7812 */ /* 0x000fe2000786c0ff */
[----:B------:R-:W-:Y:S01]  /*0da0*/  FADD.FTZ R39, R39, -R68 ;  /* 0x8000004427277221 */ /* 0x000fe20000010000 */
[----:B------:R-:W-:Y:S01]  /*0db0*/  @P0 PRMT R0, R16, 0x7632, R0 ;  /* 0x0000763210000816 */ /* 0x000fe20000000000 */
[----:B------:R-:W-:Y:S01]  /*0dc0*/  FFMA.FTZ R56, R56, R66, R71 ;  /* 0x0000004238387223 */ /* 0x000fe20000010047 */
[----:B------:R-:W-:Y:S01]  /*0dd0*/  ISETP.NE.AND.EX P2, PT, RZ, UR15, PT, P2 ;  /* 0x0000000fff007c0c */ /* 0x000fe2000bf45320 */
[----:B------:R-:W-:Y:S01]  /*0de0*/  FADD.FTZ R71, R42, -R65 ;  /* 0x800000412a477221 */ /* 0x000fe20000010000 */
[----:B------:R-:W-:Y:S01]  /*0df0*/  FADD.FTZ R67, R67, -R54 ;  /* 0x8000003643437221 */ /* 0x000fe20000010000 */
[----:B------:R-:W-:Y:S01]  /*0e00*/  FADD.FTZ R77, R40, -R37 ;  /* 0x80000025284d7221 */ /* 0x000fe20000010000 */
[----:B------:R-:W-:-:S02]  /*0e10*/  @P0 IMAD.U32 R43, R0, 0x10000, RZ ;  /* 0x00010000002b0824 */ /* 0x000fc400078e00ff */
[----:B------:R-:W-:Y:S01]  /*0e20*/  FADD.FTZ R73, R38, -R41 ;  /* 0x8000002926497221 */ /* 0x000fe20000010000 */
[----:B------:R-:W-:Y:S01]  /*0e30*/  @P0 IMAD.U32 R37, R16, 0x10000, RZ ;  /* 0x0001000010250824 */ /* 0x000fe200078e00ff */
[C---:B------:R-:W-:Y:S01]  /*0e40*/  @P0 SHF.L.U32 R65, R17.reuse, 0x10, RZ ;  /* 0x0000001011410819 */ /* 0x040fe200000006ff */
[C---:B------:R-:W-:Y:S01]  /*0e50*/  FMUL.FTZ R0, R64.reuse, R55 ;  /* 0x0000003740007220 */ /* 0x040fe20000410000 */
[C---:B------:R-:W-:Y:S01]  /*0e60*/  FMUL.FTZ R54, R64.reuse, R57 ;  /* 0x0000003940367220 */ /* 0x040fe20000410000 */
[----:B------:R-:W-:Y:S01]  /*0e70*/  @P0 PRMT R36, R17, 0x7632, R36 ;  /* 0x0000763211240816 */ /* 0x000fe20000000024 */
[----:B------:R-:W-:Y:S01]  /*0e80*/  FMUL.FTZ R38, R64, R39 ;  /* 0x0000002740267220 */ /* 0x000fe20000410000 */
[----:B------:R-:W-:Y:S01]  /*0e90*/  @P0 FADD.FTZ R0, R0, R37 ;  /* 0x0000002500000221 */ /* 0x000fe20000010000 */
[----:B------:R-:W-:Y:S01]  /*0ea0*/  @P0 FADD.FTZ R54, R54, R43 ;  /* 0x0000002b36360221 */ /* 0x000fe20000010000 */
[----:B------:R-:W-:Y:S01]  /*0eb0*/  @P0 PRMT R55, R19, 0x7632, R55 ;  /* 0x0000763213370816 */ /* 0x000fe20000000037 */
[----:B------:R-:W-:Y:S01]  /*0ec0*/  FADD.FTZ R69, R69, -R56 ;  /* 0x8000003845457221 */ /* 0x000fe20000010000 */
[----:B------:R-:W-:Y:S01]  /*0ed0*/  @P0 SHF.L.U32 R36, R36, 0x10, RZ ;  /* 0x0000001024240819 */ /* 0x000fe200000006ff */
[C---:B------:R-:W-:Y:S01]  /*0ee0*/  FMUL.FTZ R41, R64.reuse, R71 ;  /* 0x0000004740297220 */ /* 0x040fe20000410000 */
[----:B------:R-:W-:Y:S01]  /*0ef0*/  FMUL.FTZ R42, R64, R73 ;  /* 0x00000049402a7220 */ /* 0x000fe20000410000 */
[----:B------:R-:W-:Y:S01]  /*0f00*/  @P0 FADD.FTZ R38, R38, R65 ;  /* 0x0000004126260221 */ /* 0x000fe20000010000 */
[C---:B------:R-:W-:Y:S01]  /*0f10*/  @P0 PRMT R43, R18.reuse, 0x7632, R43 ;  /* 0x00007632122b0816 */ /* 0x040fe2000000002b */
[----:B------:R-:W-:-:S02]  /*0f20*/  @P0 IMAD.U32 R37, R18, 0x10000, RZ ;  /* 0x0001000012250824 */ /* 0x000fc400078e00ff */
[C---:B------:R-:W-:Y:S01]  /*0f30*/  FMUL.FTZ R39, R64.reuse, R77 ;  /* 0x0000004d40277220 */ /* 0x040fe20000410000 */
[----:B------:R-:W-:Y:S02]  /*0f40*/  @P0 IMAD.U32 R56, R19, 0x10000, RZ ;  /* 0x0001000013380824 */ /* 0x000fe400078e00ff */
[C---:B------:R-:W-:Y:S01]  /*0f50*/  FMUL.FTZ R40, R64.reuse, R67 ;  /* 0x0000004340287220 */ /* 0x040fe20000410000 */
[----:B------:R-:W-:Y:S01]  /*0f60*/  @P0 SHF.L.U32 R55, R55, 0x10, RZ ;  /* 0x0000001037370819 */ /* 0x000fe200000006ff */
[----:B------:R-:W-:Y:S01]  /*0f70*/  FMUL.FTZ R64, R64, R69 ;  /* 0x0000004540407220 */ /* 0x000fe20000410000 */
[----:B------:R-:W-:Y:S01]  /*0f80*/  @P0 SHF.L.U32 R43, R43, 0x10, RZ ;  /* 0x000000102b2b0819 */ /* 0x000fe200000006ff */
        /* <DEDUP_REMOVED lines=9> */
[----:B------:R-:W-:-:S02]  /*1020*/  @P2 PRMT R33, R37, 0x7610, R33 ;  /* 0x0000761025212816 */ /* 0x000fc40000000021 */
[----:B------:R-:W-:Y:S01]  /*1030*/  @P2 F2FP.BF16.F32.PACK_AB R56, RZ, R42 ;  /* 0x0000002aff38223e */ /* 0x000fe200000010ff */
[----:B------:R-:W-:Y:S01]  /*1040*/  FMUL.FTZ R42, R42, UR16 ;  /* 0x000000102a2a7c20 */ /* 0x000fe20008410000 */
[----:B------:R-:W-:Y:S02]  /*1050*/  @P2 F2FP.BF16.F32.PACK_AB R65, RZ, R39 ;  /* 0x00000027ff41223e */ /* 0x000fe400000010ff */
[----:B------:R-:W-:Y:S02]  /*1060*/  @P2 PRMT R32, R36, 0x7610, R32 ;  /* 0x0000761024202816 */ /* 0x000fe40000000020 */
[----:B------:R-:W-:Y:S02]  /*1070*/  @P2 IADD3 R36, P4, R63, UR14, RZ ;  /* 0x0000000e3f242c10 */ /* 0x000fe4000ff9e0ff */
[----:B------:R-:W-:Y:S01]  /*1080*/  @P2 PRMT R33, R33, 0x5410, R55 ;  /* 0x0000541021212816 */ /* 0x000fe20000000037 */
[----:B------:R-:W-:Y:S01]  /*1090*/  FMUL.FTZ R55, R0, UR16 ;  /* 0x0000001000377c20 */ /* 0x000fe20008410000 */
[----:B------:R-:W-:-:S02]  /*10a0*/  @P2 F2FP.BF16.F32.PACK_AB R43, RZ, R54 ;  /* 0x00000036ff2b223e */ /* 0x000fc400000010ff */
[----:B------:R-:W-:Y:S02]  /*10b0*/  @P2 F2FP.BF16.F32.PACK_AB R57, RZ, R40 ;  /* 0x00000028ff39223e */ /* 0x000fe400000010ff */
[----:B------:R-:W-:Y:S02]  /*10c0*/  @P2 F2FP.BF16.F32.PACK_AB R66, RZ, R64 ;  /* 0x00000040ff42223e */ /* 0x000fe400000010ff */
        /* <DEDUP_REMOVED lines=38> */
[----:B------:R-:W-:Y:S02]  /*1330*/  @P1 F2FP.BF16.F32.PACK_AB R55, RZ, R55 ;  /* 0x00000037ff37123e */ /* 0x000fe400000010ff */
[----:B------:R-:W-:-:S02]  /*1340*/  @P1 F2FP.BF16.F32.PACK_AB R65, RZ, R65 ;  /* 0x00000041ff41123e */ /* 0x000fc400000010ff */
[----:B------:R-:W-:Y:S02]  /*1350*/  @P1 F2FP.BF16.F32.PACK_AB R67, RZ, R67 ;  /* 0x00000043ff43123e */ /* 0x000fe400000010ff */
[----:B------:R-:W-:Y:S02]  /*1360*/  @P1 F2FP.BF16.F32.PACK_AB R56, RZ, R56 ;  /* 0x00000038ff38123e */ /* 0x000fe400000010ff */
[----:B------:R-:W-:Y:S02]  /*1370*/  F2FP.BF16.F32.PACK_AB R39, R38, R39 ;  /* 0x000000272627723e */ /* 0x000fe400000010ff */
[----:B------:R-:W-:Y:S02]  /*1380*/  FSEL R71, R54, RZ, P6 ;  /* 0x000000ff36477208 */ /* 0x000fe40003000000 */
[----:B------:R-:W-:Y:S02]  /*1390*/  FSEL R38, R42, RZ, P4 ;  /* 0x000000ff2a267208 */ /* 0x000fe40002000000 */
[----:B------:R-:W-:-:S02]  /*13a0*/  FSEL R54, R37, RZ, P5 ;  /* 0x000000ff25367208 */ /* 0x000fc40002800000 */
[----:B------:R-:W-:Y:S02]  /*13b0*/  FSEL R69, R36, RZ, P2 ;  /* 0x000000ff24457208 */ /* 0x000fe40001000000 */
[C---:B------:R-:W-:Y:S02]  /*13c0*/  @P1 IADD3 R52, P3, R63.reuse, R52, RZ ;  /* 0x000000343f341210 */ /* 0x040fe40007f7e0ff */
[----:B------:R-:W-:Y:S02]  /*13d0*/  IADD3 R42, P2, R63, UR18, RZ ;  /* 0x000000123f2a7c10 */ /* 0x000fe4000ff5e0ff */
[----:B------:R-:W-:Y:S01]  /*13e0*/  @P1 F2FP.BF16.F32.PACK_AB R64, RZ, R64 ;  /* 0x00000040ff40123e */ /* 0x000fe200000010ff */
[----:B------:R-:W-:Y:S01]  /*13f0*/  @P1 IMAD.X R53, R10, 0x1, R53, P3 ;  /* 0x000000010a351824 */ /* 0x000fe200018e0635 */
[----:B------:R-:W-:Y:S02]  /*1400*/  @P1 F2FP.BF16.F32.PACK_AB R66, RZ, R66 ;  /* 0x00000042ff42123e */ /* 0x000fe400000010ff */
[----:B------:R-:W-:-:S02]  /*1410*/  @P1 F2FP.BF16.F32.PACK_AB R68, RZ, R68 ;  /* 0x00000044ff44123e */ /* 0x000fc400000010ff */
[----:B------:R-:W-:Y:S02]  /*1420*/  @P1 F2FP.BF16.F32.PACK_AB R57, RZ, R57 ;  /* 0x00000039ff39123e */ /* 0x000fe400000010ff */
[----:B------:R-:W-:Y:S02]  /*1430*/  @P1 PRMT R28, R55, 0x7610, R28 ;  /* 0x00007610371c1816 */ /* 0x000fe4000000001c */
[----:B------:R-:W-:Y:S02]  /*1440*/  @P1 PRMT R29, R65, 0x7610, R29 ;  /* 0x00007610411d1816 */ /* 0x000fe4000000001d */
[----:B------:R-:W-:Y:S02]  /*1450*/  @P1 PRMT R30, R67, 0x7610, R30 ;  /* 0x00007610431e1816 */ /* 0x000fe4000000001e */
[----:B------:R-:W-:Y:S02]  /*1460*/  @P1 PRMT R31, R56, 0x7610, R31 ;  /* 0x00007610381f1816 */ /* 0x000fe4000000001f */
[----:B------:R-:W-:-:S02]  /*1470*/  F2FP.BF16.F32.PACK_AB R37, R54, R43 ;  /* 0x0000002b3625723e */ /* 0x000fc400000010ff */
[----:B------:R-:W-:Y:S02]  /*1480*/  F2FP.BF16.F32.PACK_AB R38, R71, R38 ;  /* 0x000000264726723e */ /* 0x000fe400000010ff */
[----:B------:R-:W-:Y:S02]  /*1490*/  F2FP.BF16.F32.PACK_AB R36, R69, R0 ;  /* 0x000000004524723e */ /* 0x000fe400000010ff */
        /* <DEDUP_REMOVED lines=11> */
.L_x_828:
        /* <DEDUP_REMOVED lines=15> */
.L_x_827:
[----:B------:R-:W-:Y:S05]  /*1640*/  BSYNC B0 ;  /* 0x0000000000007941 */ /* 0x000fea0003800000 */
.L_x_825:
        /* <DEDUP_REMOVED lines=64> */
.L_x_829:
[----:B------:R-:W-:Y:S01]  /*1a50*/  HFMA2.MMA R72, -RZ, RZ, 0, 5.9604644775390625e-08 ;  /* 0x00000001ff487435 */ /* 0x000fe200000001ff */
[----:B------:R-:W-:Y:S01]  /*1a60*/  BSSY B2, `(.L_x_831) ;  /* 0x0000006000027945 */ /* 0x000fe20003800000 */
[----:B------:R-:W-:Y:S01]  /*1a70*/  IMAD.MOV.U32 R77, RZ, RZ, 0x1f ;  /* 0x0000001fff4d7424 */ /* 0x000fe200078e00ff */
[----:B------:R-:W-:-:S08]  /*1a80*/  MOV R70, 0xffffffff ;  /* 0xffffffff00467802 */ /* 0x000fd00000000f00 */
[----:B-----5:R-:W-:Y:S05]  /*1a90*/  WARPSYNC.COLLECTIVE R70, `(.L_x_832) ;  /* 0x0000000046087348 */ /* 0x020fea0003c00000 */
[----:B------:R0:W1:Y:S02]  /*1aa0*/  SHFL.BFLY P3, R73, R76, R72, R77 ;  /* 0x0c0000484c497389 */ /* 0x000064000006004d */
[----:B01---5:R-:W-:Y:S01]  /*1ab0*/  ENDCOLLECTIVE ;  /* 0x000000000000791b */ /* 0x023fe20003800000 */
.L_x_832:
[----:B------:R-:W-:Y:S05]  /*1ac0*/  BSYNC B2 ;  /* 0x0000000000027941 */ /* 0x000fea0003800000 */
.L_x_831:
        /* <DEDUP_REMOVED lines=8> */
.L_x_833:
[----:B------:R-:W-:Y:S01]  /*1b50*/  MOV R76, R68 ;  /* 0x00000044004c7202 */ /* 0x000fe20000000f00 */
[----:B------:R-:W-:Y:S02]  /*1b60*/  IMAD.MOV.U32 R72, RZ, RZ, 0x2 ;  /* 0x00000002ff487424 */ /* 0x000fe400078e00ff */
[----:B------:R-:W-:-:S07]  /*1b70*/  IMAD.MOV.U32 R71, RZ, RZ, R73 ;  /* 0x000000ffff477224 */ /* 0x000fce00078e0049 */
[----:B------:R-:W-:Y:S05]  /*1b80*/  WARPSYNC.COLLECTIVE R70, `(.L_x_834) ;  /* 0x0000000046087348 */ /* 0x000fea0003c00000 */
[----:B------:R0:W1:Y:S02]  /*1b90*/  SHFL.BFLY P3, R73, R76, R72, R77 ;  /* 0x0c0000484c497389 */ /* 0x000064000006004d */
[----:B01----:R-:W-:Y:S01]  /*1ba0*/  ENDCOLLECTIVE ;  /* 0x000000000000791b */ /* 0x003fe20003800000 */
.L_x_834:
[----:B------:R-:W-:-:S05]  /*1bb0*/  FADD.FTZ R71, R66, R71 ;  /* 0x0000004742477221 */ /* 0x000fca0000010000 */
[----:B------:R-:W-:Y:S01]  /*1bc0*/  MOV R76, R71 ;  /* 0x00000047004c7202 */ /* 0x000fe20000000f00 */
[----:B------:R-:W-:-:S07]  /*1bd0*/  FADD.FTZ R68, R68, R73 ;  /* 0x0000004944447221 */ /* 0x000fce0000010000 */
[----:B------:R-:W-:Y:S05]  /*1be0*/  WARPSYNC.COLLECTIVE R70, `(.L_x_835) ;  /* 0x0000000046087348 */ /* 0x000fea0003c00000 */
[----:B------:R0:W1:Y:S02]  /*1bf0*/  SHFL.BFLY P3, R73, R76, R72, R77 ;  /* 0x0c0000484c497389 */ /* 0x000064000006004d */
[----:B01----:R-:W-:Y:S01]  /*1c00*/  ENDCOLLECTIVE ;  /* 0x000000000000791b */ /* 0x003fe20003800000 */
.L_x_835:
[----:B------:R-:W-:Y:S01]  /*1c10*/  MOV R76, R68 ;  /* 0x00000044004c7202 */ /* 0x000fe20000000f00 */
[----:B------:R-:W-:Y:S02]  /*1c20*/  IMAD.MOV.U32 R72, RZ, RZ, 0x4 ;  /* 0x00000004ff487424 */ /* 0x000fe400078e00ff */
[----:B------:R-:W-:-:S07]  /*1c30*/  IMAD.MOV.U32 R66, RZ, RZ, R73 ;  /* 0x000000ffff427224 */ /* 0x000fce00078e0049 */
[----:B------:R-:W-:Y:S05]  /*1c40*/  WARPSYNC.COLLECTIVE R70, `(.L_x_836) ;  /* 0x0000000046087348 */ /* 0x000fea0003c00000 */
[----:B------:R0:W1:Y:S02]  /*1c50*/  SHFL.BFLY P3, R73, R76, R72, R77 ;  /* 0x0c0000484c497389 */ /* 0x000064000006004d */
[----:B01----:R-:W-:Y:S01]  /*1c60*/  ENDCOLLECTIVE ;  /* 0x000000000000791b */ /* 0x003fe20003800000 */
.L_x_836:
[----:B------:R-:W-:-:S05]  /*1c70*/  FADD.FTZ R71, R71, R66 ;  /* 0x0000004247477221 */ /* 0x000fca0000010000 */
[----:B------:R-:W-:Y:S01]  /*1c80*/  MOV R76, R71 ;  /* 0x00000047004c7202 */ /* 0x000fe20000000f00 */
[----:B------:R-:W-:-:S07]  /*1c90*/  FADD.FTZ R66, R68, R73 ;  /* 0x0000004944427221 */ /* 0x000fce0000010000 */
[----:B------:R-:W-:Y:S05]  /*1ca0*/  WARPSYNC.COLLECTIVE R70, `(.L_x_837) ;  /* 0x0000000046087348 */ /* 0x000fea0003c00000 */
[----:B------:R0:W1:Y:S02]  /*1cb0*/  SHFL.BFLY P3, R73, R76, R72, R77 ;  /* 0x0c0000484c497389 */ /* 0x000064000006004d */
[----:B01----:R-:W-:Y:S01]  /*1cc0*/  ENDCOLLECTIVE ;  /* 0x000000000000791b */ /* 0x003fe20003800000 */
.L_x_837:
        /* <DEDUP_REMOVED lines=8> */
.L_x_838:
[----:B------:R-:W-:Y:S02]  /*1d50*/  IMAD.MOV.U32 R76, RZ, RZ, R68 ;  /* 0x000000ffff4c7224 */ /* 0x000fe400078e0044 */
[----:B------:R-:W-:-:S07]  /*1d60*/  FADD.FTZ R66, R66, R73 ;  /* 0x0000004942427221 */ /* 0x000fce0000010000 */
[----:B------:R-:W-:Y:S05]  /*1d70*/  WARPSYNC.COLLECTIVE R70, `(.L_x_839) ;  /* 0x0000000046087348 */ /* 0x000fea0003c00000 */
[----:B------:R0:W1:Y:S02]  /*1d80*/  SHFL.BFLY P3, R73, R76, R72, R77 ;  /* 0x0c0000484c497389 */ /* 0x000064000006004d */
[----:B01----:R-:W-:Y:S01]  /*1d90*/  ENDCOLLECTIVE ;  /* 0x000000000000791b */ /* 0x003fe20003800000 */
.L_x_839:
[----:B------:R-:W-:Y:S01]  /*1da0*/  HFMA2.MMA R72, -RZ, RZ, 0, 9.5367431640625e-07 ;  /* 0x00000010ff487435 */ /* 0x000fe200000001ff */
[----:B------:R-:W-:Y:S01]  /*1db0*/  IMAD.MOV.U32 R76, RZ, RZ, R66 ;  /* 0x000000ffff4c7224 */ /* 0x000fe200078e0042 */
[----:B------:R-:W-:-:S09]  /*1dc0*/  MOV R71, R73 ;  /* 0x0000004900477202 */ /* 0x000fd20000000f00 */
[----:B------:R-:W-:Y:S05]  /*1dd0*/  WARPSYNC.COLLECTIVE R70, `(.L_x_840) ;  /* 0x0000000046087348 */ /* 0x000fea0003c00000 */
[----:B------:R0:W1:Y:S02]  /*1de0*/  SHFL.BFLY P3, R73, R76, R72, R77 ;  /* 0x0c0000484c497389 */ /* 0x000064000006004d */
[----:B01----:R-:W-:Y:S01]  /*1df0*/  ENDCOLLECTIVE ;  /* 0x000000000000791b */ /* 0x003fe20003800000 */
.L_x_840:
[----:B------:R-:W-:-:S05]  /*1e00*/  FADD.FTZ R68, R68, R71 ;  /* 0x0000004744447221 */ /* 0x000fca0000010000 */
[----:B------:R-:W-:Y:S01]  /*1e10*/  MOV R76, R68 ;  /* 0x00000044004c7202 */ /* 0x000fe20000000f00 */
[----:B------:R-:W-:-:S07]  /*1e20*/  IMAD.MOV.U32 R71, RZ, RZ, R73 ;  /* 0x000000ffff477224 */ /* 0x000fce00078e0049 */
[----:B------:R-:W-:Y:S05]  /*1e30*/  WARPSYNC.COLLECTIVE R70, `(.L_x_841) ;  /* 0x0000000046087348 */ /* 0x000fea0003c00000 */
[----:B------:R0:W1:Y:S02]  /*1e40*/  SHFL.BFLY P3, R73, R76, R72, R77 ;  /* 0x0c0000484c497389 */ /* 0x000064000006004d */
[----:B01----:R-:W-:Y:S01]  /*1e50*/  ENDCOLLECTIVE ;  /* 0x000000000000791b */ /* 0x003fe20003800000 */
.L_x_841:
[----:B------:R-:W-:Y:S05]  /*1e60*/  BRA `(.L_x_842) ;  /* 0xffffffec00807947 */ /* 0x000fea000383ffff */
.L_x_843:
        /* <DEDUP_REMOVED lines=9> */
.L_x_2888:


//--------------------- .text._ZN10layer_norm31ln_parallel_residual_bwd_kernelINS_13Kernel_traitsI13__nv_bfloat16S2_fS2_fjLj256ELj1ELj4ELj1ELj16ENS_18Kernel_traits_baseILj256ES2_S2_fS2_fjLj128EEEEELb0ELb0ELb0EEEvNS_9BwdParamsE --------------------------
	.section	.text._ZN10layer_norm31ln_parallel_residual_bwd_kernelINS_13Kernel_traitsI13__nv_bfloat16S2_fS2_fjLj256ELj1ELj4ELj1ELj16ENS_18Kernel_traits_baseILj256ES2_S2_fS2_fjLj128EEEEELb0ELb0ELb0EEEvNS_9BwdParamsE,"ax",@progbits
	.align	128
        .global         _ZN10layer_norm31ln_parallel_residual_bwd_kernelINS_13Kernel_traitsI13__nv_bfloat16S2_fS2_fjLj256ELj1ELj4ELj1ELj16ENS_18Kernel_traits_baseILj256ES2_S2_fS2_fjLj128EEEEELb0ELb0ELb0EEEvNS_9BwdParamsE
        .type           _ZN10layer_norm31ln_parallel_residual_bwd_kernelINS_13Kernel_traitsI13__nv_bfloat16S2_fS2_fjLj256ELj1ELj4ELj1ELj16ENS_18Kernel_traits_baseILj256ES2_S2_fS2_fjLj128EEEEELb0ELb0ELb0EEEvNS_9BwdParamsE,@function
        .size           _ZN10layer_norm31ln_parallel_residual_bwd_kernelINS_13Kernel_traitsI13__nv_bfloat16S2_fS2_fjLj256ELj1ELj4ELj1ELj16ENS_18Kernel_traits_baseILj256ES2_S2_fS2_fjLj128EEEEELb0ELb0ELb0EEEvNS_9BwdParamsE,(.L_x_2889 - _ZN10layer_norm31ln_parallel_residual_bwd_kernelINS_13Kernel_traitsI13__nv_bfloat16S2_fS2_fjLj256ELj1ELj4ELj1ELj16ENS_18Kernel_traits_baseILj256ES2_S2_fS2_fjLj128EEEEELb0ELb0ELb0EEEvNS_9BwdParamsE)
        .other          _ZN10layer_norm31ln_parallel_residual_bwd_kernelINS_13Kernel_traitsI13__nv_bfloat16S2_fS2_fjLj256ELj1ELj4ELj1ELj16ENS_18Kernel_traits_baseILj256ES2_S2_fS2_fjLj128EEEEELb0ELb0ELb0EEEvNS_9BwdParamsE,@"STO_CUDA_ENTRY STV_DEFAULT"
_ZN10layer_norm31ln_parallel_residual_bwd_kernelINS_13Kernel_traitsI13__nv_bfloat16S2_fS2_fjLj256ELj1ELj4ELj1ELj16ENS_18Kernel_traits_baseILj256ES2_S2_fS2_fjLj128EEEEELb0ELb0ELb0EEEvNS_9BwdParamsE:
.text._ZN10layer_norm31ln_parallel_residual_bwd_kernelINS_13Kernel_traitsI13__nv_bfloat16S2_fS2_fjLj256ELj1ELj4ELj1ELj16ENS_18Kernel_traits_baseILj256ES2_S2_fS2_fjLj128EEEEELb0ELb0ELb0EEEvNS_9BwdParamsE:
        /* <DEDUP_REMOVED lines=25> */
[----:B--2---:R-:W-:-:S03]  /*0190*/  @P3 IMAD.WIDE.U32 R6, R75, 0x10, R6 ;  /* 0x000000104b063825 */ /* 0x004fc600078e0006 */
[----:B------:R-:W-:Y:S01]  /*01a0*/  ISETP.GE.AND P0, PT, R74, UR6, PT ;  /* 0x000000064a007c0c */ /* 0x000fe2000bf06270 */
[----:B------:R-:W-:Y:S01]  /*01b0*/  BSSY B0, `(.L_x_844) ;  /* 0x0000125000007945 */ /* 0x000fe20003800000 */
[----:B------:R-:W-:Y:S01]  /*01c0*/  CS2R R4, SRZ ;  /* 0x0000000000047805 */ /* 0x000fe2000001ff00 */
[----:B------:R0:W5:Y:S01]  /*01d0*/  @P3 LDG.E.128 R36, desc[UR4][R6.64] ;  /* 0x0000000406243981 */ /* 0x000162000c1e1d00 */
        /* <DEDUP_REMOVED lines=9> */
[----:B0-----:R-:W-:-:S02]  /*0270*/  CS2R R6, SRZ ;  /* 0x0000000000067805 */ /* 0x001fc4000001ff00 */
[----:B------:R-:W-:Y:S02]  /*0280*/  CS2R R24, SRZ ;  /* 0x0000000000187805 */ /* 0x000fe4000001ff00 */
[----:B------:R-:W-:Y:S02]  /*0290*/  CS2R R30, SRZ ;  /* 0x00000000001e7805 */ /* 0x000fe4000001ff00 */
[----:B------:R-:W-:Y:S02]  /*02a0*/  CS2R R28, SRZ ;  /* 0x00000000001c7805 */ /* 0x000fe4000001ff00 */
[----:B------:R-:W-:Y:S02]  /*02b0*/  CS2R R34, SRZ ;  /* 0x0000000000227805 */ /* 0x000fe4000001ff00 */
[----:B------:R-:W-:Y:S01]  /*02c0*/  CS2R R32, SRZ ;  /* 0x0000000000207805 */ /* 0x000fe2000001ff00 */
[----:B------:R-:W-:Y:S06]  /*02d0*/  @P0 BRA `(.L_x_845) ;  /* 0x0000001000480947 */ /* 0x000fec0003800000 */
[----:B------:R-:W0:Y:S01]  /*02e0*/  LDC.U8 R95, c[0x0][0x2a0] ;  /* 0x0000a800ff5f7b82 */ /* 0x000e220000000000 */
[----:B-----5:R-:W-:Y:S01]  /*02f0*/  @P3 PRMT R81, R40, 0x7632, R81 ;  /* 0x0000763228513816 */ /* 0x020fe20000000051 */
[----:B------:R-:W-:Y:S01]  /*0300*/  HFMA2.MMA R5, -RZ, RZ, 0, 0 ;  /* 0x00000000ff057435 */ /* 0x000fe200000001ff */
[C---:B------:R-:W-:Y:S01]  /*0310*/  @P3 PRMT R87, R43.reuse, 0x7632, R87 ;  /* 0x000076322b573816 */ /* 0x040fe20000000057 */
[----:B------:R-:W-:Y:S01]  /*0320*/  IMAD.U32 R0, R43, 0x10000, RZ ;  /* 0x000100002b007824 */ /* 0x000fe200078e00ff */
[----:B------:R-:W-:Y:S01]  /*0330*/  @P3 PRMT R83, R41, 0x7632, R83 ;  /* 0x0000763229533816 */ /* 0x000fe20000000053 */
[----:B------:R-:W-:Y:S01]  /*0340*/  IMAD.U32 R81, R81, 0x10000, RZ ;  /* 0x0001000051517824 */ /* 0x000fe200078e00ff */
[----:B------:R-:W-:Y:S01]  /*0350*/  @P3 PRMT R85, R42, 0x7632, R85 ;  /* 0x000076322a553816 */ /* 0x000fe20000000055 */
[----:B------:R-:W-:Y:S01]  /*0360*/  IMAD.U32 R87, R87, 0x10000, RZ ;  /* 0x0001000057577824 */ /* 0x000fe200078e00ff */
[----:B------:R-:W-:Y:S02]  /*0370*/  @P3 PRMT R82, R36, 0x7632, R82 ;  /* 0x0000763224523816 */ /* 0x000fe40000000052 */
[----:B------:R-:W-:-:S02]  /*0380*/  @P3 PRMT R84, R37, 0x7632, R84 ;  /* 0x0000763225543816 */ /* 0x000fc40000000054 */
[----:B------:R-:W-:Y:S02]  /*0390*/  @P3 PRMT R86, R38, 0x7632, R86 ;  /* 0x0000763226563816 */ /* 0x000fe40000000056 */
[----:B------:R-:W-:Y:S02]  /*03a0*/  @P3 PRMT R88, R39, 0x7632, R88 ;  /* 0x0000763227583816 */ /* 0x000fe40000000058 */
[----:B------:R-:W-:Y:S02]  /*03b0*/  SHF.L.U32 R73, R40, 0x10, RZ ;  /* 0x0000001028497819 */ /* 0x000fe400000006ff */
[----:B------:R-:W-:Y:S02]  /*03c0*/  SHF.L.U32 R72, R41, 0x10, RZ ;  /* 0x0000001029487819 */ /* 0x000fe400000006ff */
[----:B------:R-:W-:Y:S02]  /*03d0*/  SHF.L.U32 R2, R42, 0x10, RZ ;  /* 0x000000102a027819 */ /* 0x000fe400000006ff */
[----:B------:R-:W-:-:S02]  /*03e0*/  SHF.L.U32 R76, R36, 0x10, RZ ;  /* 0x00000010244c7819 */ /* 0x000fc400000006ff */
[----:B------:R-:W-:Y:S02]  /*03f0*/  SHF.L.U32 R78, R37, 0x10, RZ ;  /* 0x00000010254e7819 */ /* 0x000fe400000006ff */
[----:B------:R-:W-:Y:S02]  /*0400*/  SHF.L.U32 R79, R38, 0x10, RZ ;  /* 0x00000010264f7819 */ /* 0x000fe400000006ff */
[----:B------:R-:W-:Y:S02]  /*0410*/  SHF.L.U32 R80, R39, 0x10, RZ ;  /* 0x0000001027507819 */ /* 0x000fe400000006ff */
[----:B------:R-:W-:Y:S02]  /*0420*/  SHF.L.U32 R82, R82, 0x10, RZ ;  /* 0x0000001052527819 */ /* 0x000fe400000006ff */
[----:B------:R-:W-:Y:S02]  /*0430*/  SHF.L.U32 R83, R83, 0x10, RZ ;  /* 0x0000001053537819 */ /* 0x000fe400000006ff */
[----:B------:R-:W-:-:S02]  /*0440*/  SHF.L.U32 R84, R84, 0x10, RZ ;  /* 0x0000001054547819 */ /* 0x000fc400000006ff */
[----:B------:R-:W-:Y:S02]  /*0450*/  SHF.L.U32 R85, R85, 0x10, RZ ;  /* 0x0000001055557819 */ /* 0x000fe400000006ff */
[----:B------:R-:W-:Y:S02]  /*0460*/  SHF.L.U32 R86, R86, 0x10, RZ ;  /* 0x0000001056567819 */ /* 0x000fe400000006ff */
[----:B------:R-:W-:-:S07]  /*0470*/  SHF.L.U32 R88, R88, 0x10, RZ ;  /* 0x0000001058587819 */ /* 0x000fce00000006ff */
.L_x_851:
        /* <DEDUP_REMOVED lines=11> */
[----:B-1----:R-:W-:Y:S06]  /*0530*/  @!P3 BRA `(.L_x_847) ;  /* 0x0000000400f4b947 */ /* 0x002fec0003800000 */
[----:B------:R-:W1:Y:S01]  /*0540*/  LDC.64 R64, c[0x0][0x2c0] ;  /* 0x0000b000ff407b82 */ /* 0x000e620000000a00 */
[----:B------:R-:W-:-:S04]  /*0550*/  LEA R96, P0, R89, UR10, 0x5 ;  /* 0x0000000a59607c11 */ /* 0x000fc8000f8028ff */
[----:B------:R-:W-:-:S03]  /*0560*/  LEA.HI.X R97, R89, UR11, RZ, 0x5, P0 ;  /* 0x0000000b59617c11 */ /* 0x000fc600080f2cff */
[----:B------:R-:W2:Y:S02]  /*0570*/  LDC.64 R56, c[0x0][0x250] ;  /* 0x00009400ff387b82 */ /* 0x000ea40000000a00 */
[----:B------:R-:W3:Y:S06]  /*0580*/  LDG.E.128 R68, desc[UR4][R96.64+0x10] ;  /* 0x0000100460447981 */ /* 0x000eec000c1e1d00 */
[----:B------:R-:W4:Y:S01]  /*0590*/  LDC.64 R60, c[0x0][0x2b8] ;  /* 0x0000ae00ff3c7b82 */ /* 0x000f220000000a00 */
[----:B-1----:R-:W-:-:S06]  /*05a0*/  IMAD.WIDE.U32 R64, R89, 0x10, R64 ;  /* 0x0000001059407825 */ /* 0x002fcc00078e0040 */
[----:B------:R-:W3:Y:S01]  /*05b0*/  LDG.E.128 R64, desc[UR4][R64.64] ;  /* 0x0000000440407981 */ /* 0x000ee2000c1e1d00 */
[----:B--2---:R-:W-:-:S03]  /*05c0*/  IMAD.WIDE R98, R74, 0x4, R56 ;  /* 0x000000044a627825 */ /* 0x004fc600078e0238 */
[----:B------:R-:W2:Y:S04]  /*05d0*/  LDG.E.128 R56, desc[UR4][R96.64] ;  /* 0x0000000460387981 */ /* 0x000ea8000c1e1d00 */
[----:B------:R-:W2:Y:S01]  /*05e0*/  LDG.E R3, desc[UR4][R98.64] ;  /* 0x0000000462037981 */ /* 0x000ea2000c1e1900 */
[----:B----4-:R-:W-:-:S06]  /*05f0*/  IMAD.WIDE.U32 R60, R89, 0x10, R60 ;  /* 0x00000010593c7825 */ /* 0x010fcc00078e003c */
[----:B------:R-:W4:Y:S01]  /*0600*/  LDG.E.128 R60, desc[UR4][R60.64] ;  /* 0x000000043c3c7981 */ /* 0x000f22000c1e1d00 */
[----:B------:R-:W-:-:S04]  /*0610*/  ISETP.NE.U32.AND P0, PT, RZ, UR8, PT ;  /* 0x00000008ff007c0c */ /* 0x000fc8000bf05070 */
[----:B------:R-:W-:-:S13]  /*0620*/  ISETP.NE.AND.EX P0, PT, RZ, UR9, PT, P0 ;  /* 0x00000009ff007c0c */ /* 0x000fda000bf05300 */
[----:B------:R-:W-:-:S04]  /*0630*/  @P0 LEA R92, P1, R89, UR8, 0x5 ;  /* 0x00000008595c0c11 */ /* 0x000fc8000f8228ff */
[----:B------:R-:W-:-:S05]  /*0640*/  @P0 LEA.HI.X R93, R89, UR9, RZ, 0x5, P1 ;  /* 0x00000009595d0c11 */ /* 0x000fca00088f2cff */
[----:B------:R-:W5:Y:S04]  /*0650*/  @P0 LDG.E.128 R36, desc[UR4][R92.64] ;  /* 0x000000045c240981 */ /* 0x000f68000c1e1d00 */
[----:B------:R3:W5:Y:S01]  /*0660*/  @P0 LDG.E.128 R40, desc[UR4][R92.64+0x10] ;  /* 0x000010045c280981 */ /* 0x000762000c1e1d00 */
[----:B0-----:R-:W-:Y:S02]  /*0670*/  ISETP.NE.AND P0, PT, R95, RZ, PT ;  /* 0x000000ff5f00720c */ /* 0x001fe40003f05270 */
[C---:B---3--:R-:W-:Y:S02]  /*0680*/  PRMT R92, R64.reuse, 0x7632, R92 ;  /* 0x00007632405c7816 */ /* 0x048fe4000000005c */
[----:B------:R-:W-:Y:S02]  /*0690*/  SHF.L.U32 R93, R64, 0x10, RZ ;  /* 0x00000010405d7819 */ /* 0x000fe400000006ff */
[----:B------:R-:W-:-:S02]  /*06a0*/  SHF.L.U32 R64, R92, 0x10, RZ ;  /* 0x000000105c407819 */ /* 0x000fc400000006ff */
[----:B--2---:R-:W-:Y:S02]  /*06b0*/  FSEL R3, R3, RZ, !P0 ;  /* 0x000000ff03037208 */ /* 0x004fe40004000000 */
[----:B------:R-:W-:Y:S02]  /*06c0*/  PRMT R100, R65, 0x7632, R100 ;  /* 0x0000763241647816 */ /* 0x000fe40000000064 */
[----:B------:R-:W-:Y:S01]  /*06d0*/  PRMT R102, R66, 0x7632, R102 ;  /* 0x0000763242667816 */ /* 0x000fe20000000066 */
[--C-:B------:R-:W-:Y:S01]  /*06e0*/  FADD.FTZ R91, R56, -R3.reuse ;  /* 0x80000003385b7221 */ /* 0x100fe20000010000 */
[--C-:B------:R-:W-:Y:S01]  /*06f0*/  FADD.FTZ R99, R57, -R3.reuse ;  /* 0x8000000339637221 */ /* 0x100fe20000010000 */
[----:B----4-:R-:W-:Y:S01]  /*0700*/  PRMT R94, R60, 0x7632, R94 ;  /* 0x000076323c5e7816 */ /* 0x010fe2000000005e */
[----:B------:R-:W-:Y:S01]  /*0710*/  FADD.FTZ R101, R58, -R3 ;  /* 0x800000033a657221 */ /* 0x000fe20000010000 */
[C---:B------:R-:W-:Y:S01]  /*0720*/  PRMT R98, R61.reuse, 0x7632, R98 ;  /* 0x000076323d627816 */ /* 0x040fe20000000062 */
[----:B------:R-:W-:-:S02]  /*0730*/  IMAD.U32 R103, R61, 0x10000, RZ ;  /* 0x000100003d677824 */ /* 0x000fc400078e00ff */
[----:B------:R-:W-:Y:S01]  /*0740*/  FADD.FTZ R105, R59, -R3 ;  /* 0x800000033b697221 */ /* 0x000fe20000010000 */
[C---:B------:R-:W-:Y:S01]  /*0750*/  PRMT R58, R62.reuse, 0x7632, R58 ;  /* 0x000076323e3a7816 */ /* 0x040fe2000000003a */
[C---:B------:R-:W-:Y:S01]  /*0760*/  FADD.FTZ R107, -R3.reuse, R68 ;  /* 0x00000044036b7221 */ /* 0x040fe20000010100 */
[----:B------:R-:W-:Y:S01]  /*0770*/  SHF.L.U32 R61, R62, 0x10, RZ ;  /* 0x000000103e3d7819 */ /* 0x000fe200000006ff */
[C---:B------:R-:W-:Y:S01]  /*0780*/  FADD.FTZ R109, -R3.reuse, R69 ;  /* 0x00000045036d7221 */ /* 0x040fe20000010100 */
[----:B------:R-:W-:Y:S01]  /*0790*/  SHF.L.U32 R96, R60, 0x10, RZ ;  /* 0x000000103c607819 */ /* 0x000fe200000006ff */
[----:B------:R-:W-:Y:S01]  /*07a0*/  FADD.FTZ R97, -R3, R70 ;  /* 0x0000004603617221 */ /* 0x000fe20000010100 */
[----:B------:R-:W-:Y:S01]  /*07b0*/  SHF.L.U32 R65, R65, 0x10, RZ ;  /* 0x0000001041417819 */ /* 0x000fe200000006ff */
[----:B------:R-:W-:Y:S01]  /*07c0*/  FADD.FTZ R59, -R3, R71 ;  /* 0x00000047033b7221 */ /* 0x000fe20000010100 */
[----:B------:R-:W-:Y:S01]  /*07d0*/  SHF.L.U32 R62, R66, 0x10, RZ ;  /* 0x00000010423e7819 */ /* 0x000fe200000006ff */
[----:B------:R-:W-:Y:S01]  /*07e0*/  FMUL.FTZ R66, R76, R93 ;  /* 0x0000005d4c427220 */ /* 0x000fe20000410000 */
[----:B------:R-:W-:Y:S01]  /*07f0*/  SHF.L.U32 R94, R94, 0x10, RZ ;  /* 0x000000105e5e7819 */ /* 0x000fe200000006ff */
[C---:B-----5:R-:W-:Y:S01]  /*0800*/  FMUL.FTZ R3, R90.reuse, R91 ;  /* 0x0000005b5a037220 */ /* 0x060fe20000410000 */
[----:B------:R-:W-:Y:S01]  /*0810*/  FMUL.FTZ R68, R90, R99 ;  /* 0x000000635a447220 */ /* 0x000fe20000410000 */
[----:B------:R-:W-:Y:S01]  /*0820*/  FMUL.FTZ R70, R82, R64 ;  /* 0x0000004052467220 */ /* 0x000fe20000410000 */
[----:B------:R-:W-:Y:S01]  /*0830*/  SHF.L.U32 R100, R100, 0x10, RZ ;  /* 0x0000001064647819 */ /* 0x000fe200000006ff */
[----:B------:R-:W-:Y:S01]  /*0840*/  FMUL.FTZ R69, R90, R101 ;  /* 0x000000655a457220 */ /* 0x000fe20000410000 */
[----:B------:R-:W-:Y:S01]  /*0850*/  SHF.L.U32 R102, R102, 0x10, RZ ;  /* 0x0000001066667819 */ /* 0x000fe200000006ff */
[C---:B------:R-:W-:Y:S01]  /*0860*/  IMAD.U32 R57, R67.reuse, 0x10000, RZ ;  /* 0x0001000043397824 */ /* 0x040fe200078e00ff */
[----:B------:R-:W-:Y:S01]  /*0870*/  PRMT R60, R67, 0x7632, R60 ;  /* 0x00007632433c7816 */ /* 0x000fe2000000003c */
[----:B------:R-:W-:Y:S01]  /*0880*/  FADD.FTZ R24, R24, R96 ;  /* 0x0000006018187221 */ /* 0x000fe20000010000 */
[-C--:B------:R-:W-:Y:S01]  /*0890*/  FFMA.FTZ R66, R73, R96.reuse, R66 ;  /* 0x0000006049427223 */ /* 0x080fe20000010042 */
[----:B------:R-:W-:Y:S01]  /*08a0*/  FFMA.FTZ R32, R3, R96, R32 ;  /* 0x0000006003207223 */ /* 0x000fe20000010020 */
[----:B------:R-:W-:Y:S01]  /*08b0*/  FADD.FTZ R25, R25, R94 ;  /* 0x0000005e19197221 */ /* 0x000fe20000010000 */
[-C--:B------:R-:W-:Y:S01]  /*08c0*/  FFMA.FTZ R67, R81, R94.reuse, R70 ;  /* 0x0000005e51437223 */ /* 0x080fe20000010046 */
[----:B------:R-:W-:Y:S01]  /*08d0*/  FFMA.FTZ R33, R68, R94, R33 ;  /* 0x0000005e44217223 */ /* 0x000fe20000010021 */
[----:B------:R-:W-:Y:S01]  /*08e0*/  SHF.L.U32 R98, R98, 0x10, RZ ;  /* 0x0000001062627819 */ /* 0x000fe200000006ff */
[-C--:B------:R-:W-:Y:S01]  /*08f0*/  FMUL.FTZ R71, R78, R65.reuse ;  /* 0x000000414e477220 */ /* 0x080fe20000410000 */
[----:B------:R-:W-:Y:S01]  /*0900*/  FADD.FTZ R13, R13, R64 ;  /* 0x000000400d0d7221 */ /* 0x000fe20000010000 */
[----:B------:R-:W-:Y:S01]  /*0910*/  FFMA.FTZ R5, R68, R64, R5 ;  /* 0x0000004044057223 */ /* 0x000fe20000010005 */
[----:B------:R-:W-:Y:S01]  /*0920*/  FMUL.FTZ R94, R84, R100 ;  /* 0x00000064545e7220 */ /* 0x000fe20000410000 */
[----:B------:R-:W-:Y:S01]  /*0930*/  FADD.FTZ R14, R14, R65 ;  /* 0x000000410e0e7221 */ /* 0x000fe20000010000 */
[----:B------:R-:W-:Y:S01]  /*0940*/  FFMA.FTZ R6, R69, R65, R6 ;  /* 0x0000004145067223 */ /* 0x000fe20000010006 */
[----:B------:R-:W-:-:S02]  /*0950*/  IMAD.U32 R58, R58, 0x10000, RZ ;  /* 0x000100003a3a7824 */ /* 0x000fc400078e00ff */
[----:B------:R-:W-:Y:S01]  /*0960*/  FMUL.FTZ R64, R86, R102 ;  /* 0x0000006656407220 */ /* 0x000fe20000410000 */
[C---:B------:R-:W-:Y:S01]  /*0970*/  FMUL.FTZ R96, R90.reuse, R109 ;  /* 0x0000006d5a607220 */ /* 0x040fe20000410000 */
[----:B------:R-:W-:Y:S01]  /*0980*/  FMUL.FTZ R65, R79, R62 ;  /* 0x0000003e4f417220 */ /* 0x000fe20000410000 */
[----:B------:R-:W-:Y:S01]  /*0990*/  FMUL.FTZ R91, R90, R107 ;  /* 0x0000006b5a5b7220 */ /* 0x000fe20000410000 */
[----:B------:R-:W-:Y:S01]  /*09a0*/  FFMA.FTZ R92, R72, R103, R71 ;  /* 0x00000067485c7223 */ /* 0x000fe20000010047 */
[----:B------:R-:W-:Y:S01]  /*09b0*/  FADD.FTZ R12, R12, R93 ;  /* 0x0000005d0c0c7221 */ /* 0x000fe20000010000 */
[----:B------:R-:W-:Y:S01]  /*09c0*/  FFMA.FTZ R4, R3, R93, R4 ;  /* 0x0000005d03047223 */ /* 0x000fe20000010004 */
[----:B------:R-:W-:Y:S01]  /*09d0*/  FFMA.FTZ R71, R83, R98, R94 ;  /* 0x0000006253477223 */ /* 0x000fe2000001005e */
[----:B------:R-:W-:Y:S01]  /*09e0*/  FADD.FTZ R21, R21, R58 ;  /* 0x0000003a15157221 */ /* 0x000fe20000010000 */
[-C--:B------:R-:W-:Y:S01]  /*09f0*/  FFMA.FTZ R93, R85, R58.reuse, R64 ;  /* 0x0000003a555d7223 */ /* 0x080fe20000010040 */
[----:B------:R-:W-:Y:S01]  /*0a00*/  FFMA.FTZ R29, R96, R58, R29 ;  /* 0x0000003a601d7223 */ /* 0x000fe2000001001d */
[----:B------:R-:W-:Y:S01]  /*0a10*/  FADD.FTZ R20, R20, R61 ;  /* 0x0000003d14147221 */ /* 0x000fe20000010000 */
[-C--:B------:R-:W-:Y:S01]  /*0a20*/  FFMA.FTZ R94, R2, R61.reuse, R65 ;  /* 0x0000003d025e7223 */ /* 0x080fe20000010041 */
[----:B------:R-:W-:Y:S01]  /*0a30*/  FFMA.FTZ R28, R91, R61, R28 ;  /* 0x0000003d5b1c7223 */ /* 0x000fe2000001001c */
[----:B------:R-:W-:Y:S01]  /*0a40*/  FADD.FTZ R58, RZ, R66 ;  /* 0x00000042ff3a7221 */ /* 0x000fe20000010000 */
[----:B------:R-:W-:Y:S01]  /*0a50*/  FFMA.FTZ R61, R3, R66, RZ ;  /* 0x00000042033d7223 */ /* 0x000fe200000100ff */
[----:B------:R-:W-:-:S02]  /*0a60*/  PRMT R56, R63, 0x7632, R56 ;  /* 0x000076323f387816 */ /* 0x000fc40000000038 */
[----:B------:R-:W-:Y:S01]  /*0a70*/  FADD.FTZ R65, R58, R67 ;  /* 0x000000433a417221 */ /* 0x000fe20000010000 */
[----:B------:R-:W-:Y:S01]  /*0a80*/  FFMA.FTZ R58, R68, R67, R61 ;  /* 0x00000043443a7223 */ /* 0x000fe2000001003d */
[----:B------:R-:W-:Y:S01]  /*0a90*/  SHF.L.U32 R63, R63, 0x10, RZ ;  /* 0x000000103f3f7819 */ /* 0x000fe200000006ff */
[----:B------:R-:W-:Y:S01]  /*0aa0*/  FMUL.FTZ R70, R90, R105 ;  /* 0x000000695a467220 */ /* 0x000fe20000410000 */
[----:B------:R-:W-:Y:S01]  /*0ab0*/  SHF.L.U32 R64, R60, 0x10, RZ ;  /* 0x000000103c407819 */ /* 0x000fe200000006ff */
        /* <DEDUP_REMOVED lines=9> */
[-C--:B------:R-:W-:Y:S01]  /*0b50*/  FFMA.FTZ R98, R0, R63.reuse, R99 ;  /* 0x0000003f00627223 */ /* 0x080fe20000010063 */
[----:B------:R-:W-:Y:S01]  /*0b60*/  FFMA.FTZ R30, R97, R63, R30 ;  /* 0x0000003f611e7223 */ /* 0x000fe2000001001e */
[----:B------:R-:W-:Y:S01]  /*0b70*/  SHF.L.U32 R62, R56, 0x10, RZ ;  /* 0x00000010383e7819 */ /* 0x000fe200000006ff */
[----:B------:R-:W-:Y:S01]  /*0b80*/  FADD.FTZ R63, R60, R71 ;  /* 0x000000473c3f7221 */ /* 0x000fe20000010000 */
[C---:B------:R-:W-:Y:S01]  /*0b90*/  FFMA.FTZ R56, R70.reuse, R71, R61 ;  /* 0x0000004746387223 */ /* 0x040fe2000001003d */
[----:B------:R-:W-:Y:S01]  /*0ba0*/  FADD.FTZ R15, R15, R100 ;  /* 0x000000640f0f7221 */ /* 0x000fe20000010000 */
[----:B------:R-:W-:Y:S01]  /*0bb0*/  FFMA.FTZ R7, R70, R100, R7 ;  /* 0x0000006446077223 */ /* 0x000fe20000010007 */
[----:B------:R-:W-:Y:S01]  /*0bc0*/  FMUL.FTZ R100, R90, R59 ;  /* 0x0000003b5a647220 */ /* 0x000fe20000410000 */
[----:B------:R-:W-:Y:S01]  /*0bd0*/  FADD.FTZ R58, R63, R94 ;  /* 0x0000005e3f3a7221 */ /* 0x000fe20000010000 */
[----:B------:R-:W-:Y:S01]  /*0be0*/  FFMA.FTZ R59, R91, R94, R56 ;  /* 0x0000005e5b3b7223 */ /* 0x000fe20000010038 */
[----:B------:R-:W-:Y:S01]  /*0bf0*/  FADD.FTZ R17, R17, R102 ;  /* 0x0000006611117221 */ /* 0x000fe20000010000 */
[----:B------:R-:W-:Y:S01]  /*0c00*/  FFMA.FTZ R9, R96, R102, R9 ;  /* 0x0000006660097223 */ /* 0x000fe20000010009 */
        /* <DEDUP_REMOVED lines=16> */
.L_x_847:
[----:B------:R-:W-:Y:S05]  /*0d10*/  BSYNC B1 ;  /* 0x0000000000017941 */ /* 0x000fea0003800000 */
.L_x_846:
        /* <DEDUP_REMOVED lines=20> */
.L_x_865:
        /* <DEDUP_REMOVED lines=10> */
[----:B------:R-:W-:Y:S02]  /*0f00*/  ISETP.NE.AND.EX P1, PT, RZ, UR13, PT, P1 ;  /* 0x0000000dff007c0c */ /* 0x000fe4000bf25310 */
[----:B------:R-:W-:Y:S01]  /*0f10*/  ISETP.NE.U32.AND P0, PT, RZ, UR8, PT ;  /* 0x00000008ff007c0c */ /* 0x000fe2000bf05070 */
[-CC-:B------:R-:W-:Y:S01]  /*0f20*/  FFMA.FTZ R58, R70, R62.reuse, R61.reuse ;  /* 0x0000003e463a7223 */ /* 0x180fe2000001003d */
[-CC-:B------:R-:W-:Y:S01]  /*0f30*/  FFMA.FTZ R57, R3, R62.reuse, R61.reuse ;  /* 0x0000003e03397223 */ /* 0x180fe2000001003d */
[-CC-:B-1----:R-:W-:Y:S01]  /*0f40*/  FFMA.FTZ R59, R69, R62.reuse, R61.reuse ;  /* 0x0000003e453b7223 */ /* 0x182fe2000001003d */
        /* <DEDUP_REMOVED lines=8> */
[----:B------:R-:W-:Y:S01]  /*0fd0*/  ISETP.NE.AND.EX P0, PT, RZ, UR9, PT, P0 ;  /* 0x00000009ff007c0c */ /* 0x000fe2000bf05300 */
[C---:B-----5:R-:W-:Y:S01]  /*0fe0*/  FMUL.FTZ R58, R90.reuse, R65 ;  /* 0x000000415a3a7220 */ /* 0x060fe20000410000 */
[C---:B------:R-:W-:Y:S01]  /*0ff0*/  FMUL.FTZ R59, R90.reuse, R57 ;  /* 0x000000395a3b7220 */ /* 0x040fe20000410000 */
[----:B------:R-:W-:Y:S01]  /*1000*/  ISETP.NE.U32.AND P2, PT, RZ, UR14, PT ;  /* 0x0000000eff007c0c */ /* 0x000fe2000bf45070 */
[----:B------:R-:W-:Y:S01]  /*1010*/  FADD.FTZ R109, R99, -R62 ;  /* 0x8000003e636d7221 */ /* 0x000fe20000010000 */
[----:B------:R-:W-:Y:S01]  /*1020*/  FMUL.FTZ R57, R90, R63 ;  /* 0x0000003f5a397220 */ /* 0x000fe20000410000 */
[----:B------:R-:W0:Y:S01]  /*1030*/  @P1 LDC.64 R64, c[0x0][0x308] ;  /* 0x0000c200ff401b82 */ /* 0x000e220000000a00 */
[----:B------:R-:W-:Y:S01]  /*1040*/  ISETP.NE.AND.EX P2, PT, RZ, UR15, PT, P2 ;  /* 0x0000000fff007c0c */ /* 0x000fe2000bf45320 */
[----:B------:R-:W-:Y:S01]  /*1050*/  FADD.FTZ R101, R94, -R101 ;  /* 0x800000655e657221 */ /* 0x000fe20000010000 */
[----:B------:R-:W-:Y:S01]  /*1060*/  FADD.FTZ R107, R98, -R103 ;  /* 0x80000067626b7221 */ /* 0x000fe20000010000 */
[----:B------:R-:W-:Y:S01]  /*1070*/  FADD.FTZ R61, R67, -R56 ;  /* 0x80000038433d7221 */ /* 0x000fe20000010000 */
[----:B------:R-:W-:Y:S01]  /*1080*/  FADD.FTZ R105, R93, -R60 ;  /* 0x8000003c5d697221 */ /* 0x000fe20000010000 */
[C---:B------:R-:W-:Y:S01]  /*1090*/  FMUL.FTZ R103, R90.reuse, R101 ;  /* 0x000000655a677220 */ /* 0x040fe20000410000 */
[C---:B------:R-:W-:Y:S01]  /*10a0*/  FMUL.FTZ R107, R90.reuse, R107 ;  /* 0x0000006b5a6b7220 */ /* 0x040fe20000410000 */
[----:B------:R-:W1:Y:S01]  /*10b0*/  LDC.64 R62, c[0x0][0x2f8] ;  /* 0x0000be00ff3e7b82 */ /* 0x000e620000000a00 */
[----:B------:R-:W-:Y:S01]  /*10c0*/  FMUL.FTZ R56, R90, R61 ;  /* 0x0000003d5a387220 */ /* 0x000fe20000410000 */
[----:B------:R-:W-:Y:S01]  /*10d0*/  @P0 FADD.FTZ R59, R36, R59 ;  /* 0x0000003b243b0221 */ /* 0x000fe20000010000 */
[C---:B------:R-:W-:Y:S01]  /*10e0*/  FMUL.FTZ R104, R90.reuse, R105 ;  /* 0x000000695a687220 */ /* 0x040fe20000410000 */
[----:B------:R-:W-:Y:S01]  /*10f0*/  FMUL.FTZ R108, R90, R109 ;  /* 0x0000006d5a6c7220 */ /* 0x000fe20000410000 */
[----:B------:R-:W-:Y:S01]  /*1100*/  @P0 FADD.FTZ R57, R38, R57 ;  /* 0x0000003926390221 */ /* 0x000fe20000010000 */
[----:B------:R-:W-:Y:S01]  /*1110*/  @P0 FADD.FTZ R103, R40, R103 ;  /* 0x0000006728670221 */ /* 0x000fe20000010000 */
[----:B------:R-:W-:Y:S01]  /*1120*/  @P0 FADD.FTZ R107, R42, R107 ;  /* 0x0000006b2a6b0221 */ /* 0x000fe20000010000 */
[----:B------:R-:W-:Y:S01]  /*1130*/  @P0 FADD.FTZ R56, R37, R56 ;  /* 0x0000003825380221 */ /* 0x000fe20000010000 */
[----:B------:R-:W-:Y:S01]  /*1140*/  @P0 FADD.FTZ R58, R39, R58 ;  /* 0x0000003a273a0221 */ /* 0x000fe20000010000 */
[----:B------:R-:W-:Y:S01]  /*1150*/  @P0 FADD.FTZ R104, R41, R104 ;  /* 0x0000006829680221 */ /* 0x000fe20000010000 */
[----:B------:R-:W-:Y:S01]  /*1160*/  @P2 F2FP.BF16.F32.PACK_AB R60, RZ, R59 ;  /* 0x0000003bff3c223e */ /* 0x000fe200000010ff */
[----:B------:R-:W-:Y:S01]  /*1170*/  @P0 FADD.FTZ R108, R43, R108 ;  /* 0x0000006c2b6c0221 */ /* 0x000fe20000010000 */
[----:B------:R-:W-:-:S02]  /*1180*/  @P2 F2FP.BF16.F32.PACK_AB R90, RZ, R57 ;  /* 0x00000039ff5a223e */ /* 0x000fc400000010ff */
[----:B------:R-:W-:Y:S01]  /*1190*/  @P2 F2FP.BF16.F32.PACK_AB R102, RZ, R103 ;  /* 0x00000067ff66223e */ /* 0x000fe200000010ff */
[C---:B0-----:R-:W-:Y:S01]  /*11a0*/  @P1 IMAD.WIDE.U32 R64, R89.reuse, 0x20, R64 ;  /* 0x0000002059401825 */ /* 0x041fe200078e0040 */
[----:B------:R-:W-:Y:S02]  /*11b0*/  @P2 F2FP.BF16.F32.PACK_AB R106, RZ, R107 ;  /* 0x0000006bff6a223e */ /* 0x000fe400000010ff */
[----:B------:R-:W-:Y:S02]  /*11c0*/  @P2 F2FP.BF16.F32.PACK_AB R61, RZ, R56 ;  /* 0x00000038ff3d223e */ /* 0x000fe400000010ff */
[----:B------:R-:W-:Y:S02]  /*11d0*/  @P2 PRMT R52, R60, 0x7610, R52 ;  /* 0x000076103c342816 */ /* 0x000fe40000000034 */
[----:B------:R-:W-:Y:S01]  /*11e0*/  @P2 F2FP.BF16.F32.PACK_AB R101, RZ, R58 ;  /* 0x0000003aff65223e */ /* 0x000fe200000010ff */
[----:B-1----:R-:W-:Y:S01]  /*11f0*/  IMAD.WIDE.U32 R62, R89, 0x10, R62 ;  /* 0x00000010593e7825 */ /* 0x002fe200078e003e */
[----:B------:R-:W-:-:S02]  /*1200*/  @P2 F2FP.BF16.F32.PACK_AB R105, RZ, R104 ;  /* 0x00000068ff69223e */ /* 0x000fc400000010ff */
[----:B------:R-:W-:Y:S02]  /*1210*/  @P2 F2FP.BF16.F32.PACK_AB R109, RZ, R108 ;  /* 0x0000006cff6d223e */ /* 0x000fe400000010ff */
[----:B------:R-:W-:Y:S02]  /*1220*/  @P2 PRMT R53, R90, 0x7610, R53 ;  /* 0x000076105a352816 */ /* 0x000fe40000000035 */
[----:B------:R-:W-:Y:S02]  /*1230*/  @P2 PRMT R54, R102, 0x7610, R54 ;  /* 0x0000761066362816 */ /* 0x000fe40000000036 */
[----:B------:R-:W-:Y:S02]  /*1240*/  @P2 PRMT R55, R106, 0x7610, R55 ;  /* 0x000076106a372816 */ /* 0x000fe40000000037 */
[----:B------:R-:W-:Y:S02]  /*1250*/  @P2 LEA R60, P0, R89, UR14, 0x4 ;  /* 0x0000000e593c2c11 */ /* 0x000fe4000f8020ff */
[----:B------:R-:W-:-:S02]  /*1260*/  SEL R46, R57, R46, P1 ;  /* 0x0000002e392e7207 */ /* 0x000fc40000800000 */
[----:B------:R-:W-:Y:S02]  /*1270*/  SEL R45, R56, R45, P1 ;  /* 0x0000002d382d7207 */ /* 0x000fe40000800000 */
[C---:B------:R-:W-:Y:S02]  /*1280*/  SEL R47, R58.reuse, R47, P1 ;  /* 0x0000002f3a2f7207 */ /* 0x040fe40000800000 */
[----:B------:R-:W-:Y:S02]  /*1290*/  F2FP.BF16.F32.PACK_AB R57, R58, R57 ;  /* 0x000000393a39723e */ /* 0x000fe400000010ff */
[----:B------:R-:W-:Y:S02]  /*12a0*/  SEL R48, R103, R48, P1 ;  /* 0x0000003067307207 */ /* 0x000fe40000800000 */
[----:B------:R-:W-:Y:S02]  /*12b0*/  SEL R49, R104, R49, P1 ;  /* 0x0000003168317207 */ /* 0x000fe40000800000 */
[----:B------:R-:W-:-:S02]  /*12c0*/  SEL R44, R59, R44, P1 ;  /* 0x0000002c3b2c7207 */ /* 0x000fc40000800000 */
[----:B------:R-:W-:Y:S02]  /*12d0*/  F2FP.BF16.F32.PACK_AB R56, R56, R59 ;  /* 0x0000003b3838723e */ /* 0x000fe400000010ff */
[----:B------:R-:W-:Y:S01]  /*12e0*/  SEL R50, R107, R50, P1 ;  /* 0x000000326b327207 */ /* 0x000fe20000800000 */
[----:B------:R2:W-:Y:S01]  /*12f0*/  @P1 STG.E.128 desc[UR4][R64.64], R44 ;  /* 0x0000002c40001986 */ /* 0x0005e2000c101d04 */
[----:B------:R-:W-:Y:S02]  /*1300*/  SEL R51, R108, R51, P1 ;  /* 0x000000336c337207 */ /* 0x000fe40000800000 */
[----:B------:R-:W-:Y:S02]  /*1310*/  F2FP.BF16.F32.PACK_AB R58, R104, R103 ;  /* 0x00000067683a723e */ /* 0x000fe400000010ff */
[----:B------:R-:W-:Y:S01]  /*1320*/  F2FP.BF16.F32.PACK_AB R59, R108, R107 ;  /* 0x0000006b6c3b723e */ /* 0x000fe200000010ff */
[----:B------:R2:W-:Y:S01]  /*1330*/  @P1 STG.E.128 desc[UR4][R64.64+0x10], R48 ;  /* 0x0000103040001986 */ /* 0x0005e2000c101d04 */
[----:B------:R-:W-:-:S02]  /*1340*/  @P2 PRMT R52, R52, 0x5410, R61 ;  /* 0x0000541034342816 */ /* 0x000fc4000000003d */
[----:B------:R-:W-:Y:S01]  /*1350*/  @P2 PRMT R53, R53, 0x5410, R101 ;  /* 0x0000541035352816 */ /* 0x000fe20000000065 */
[----:B------:R2:W-:Y:S01]  /*1360*/  STG.E.128 desc[UR4][R62.64], R56 ;  /* 0x000000383e007986 */ /* 0x0005e2000c101d04 */
[----:B------:R-:W-:Y:S02]  /*1370*/  @P2 PRMT R54, R54, 0x5410, R105 ;  /* 0x0000541036362816 */ /* 0x000fe40000000069 */
[----:B------:R-:W-:Y:S02]  /*1380*/  @P2 LEA.HI.X R61, R89, UR15, RZ, 0x4, P0 ;  /* 0x0000000f593d2c11 */ /* 0x000fe400080f24ff */
[----:B------:R-:W-:-:S05]  /*1390*/  @P2 PRMT R55, R55, 0x5410, R109 ;  /* 0x0000541037372816 */ /* 0x000fca000000006d */
[----:B------:R2:W-:Y:S02]  /*13a0*/  @P2 STG.E.128 desc[UR4][R60.64], R52 ;  /* 0x000000343c002986 */ /* 0x0005e4000c101d04 */
.L_x_850:
[----:B------:R-:W-:Y:S05]  /*13b0*/  BSYNC B1 ;  /* 0x0000000000017941 */ /* 0x000fea0003800000 */
.L_x_849:
[----:B--23--:R-:W2:Y:S02]  /*13c0*/  LDC.64 R56, c[0x0][0x210] ;  /* 0x00008400ff387b82 */ /* 0x00cea40000000a00 */
[----:B--2---:R-:W-:-:S04]  /*13d0*/  LEA R74, R56, R74, 0x2 ;  /* 0x0000004a384a7211 */ /* 0x004fc800078e10ff */
[----:B------:R-:W-:-:S13]  /*13e0*/  ISETP.GE.AND P0, PT, R74, R57, PT ;  /* 0x000000394a00720c */ /* 0x000fda0003f06270 */
[----:B------:R-:W-:Y:S05]  /*13f0*/  @!P0 BRA `(.L_x_851) ;  /* 0xfffffff000208947 */ /* 0x000fea000383ffff */
.L_x_845:
[----:B------:R-:W-:Y:S05]  /*1400*/  BSYNC B0 ;  /* 0x0000000000007941 */ /* 0x000fea0003800000 */
.L_x_844:
[----:B------:R-:W2:Y:S01]  /*1410*/  S2R R3, SR_CgaCtaId ;  /* 0x0000000000037919 */ /* 0x000ea20000008800 */
[----:B------:R-:W-:Y:S01]  /*1420*/  MOV R0, 0x400 ;  /* 0x0000040000007802 */ /* 0x000fe20000000f00 */
[----:B------:R-:W-:Y:S05]  /*1430*/  WARPSYNC.ALL ;  /* 0x0000000000007948 */ /* 0x000fea0003800000 */
[----:B------:R-:W3:Y:S01]  /*1440*/  S2R R51, SR_TID.X ;  /* 0x0000000000337919 */ /* 0x000ee20000002100 */
[----:B------:R-:W-:Y:S01]  /*1450*/  ULDC.64 UR16, c[0x0][0x2d8] ;  /* 0x0000b60000107ab9 */ /* 0x000fe20000000a00 */
[----:B------:R-:W-:Y:S01]  /*1460*/  ULDC.64 UR18, c[0x0][0x2d0] ;  /* 0x0000b40000127ab9 */ /* 0x000fe20000000a00 */
[----:B------:R-:W-:Y:S01]  /*1470*/  ULDC.64 UR20, c[0x0][0x2e8] ;  /* 0x0000ba0000147ab9 */ /* 0x000fe20000000a00 */
[----:B-----5:R-:W4:Y:S01]  /*1480*/  S2R R42, SR_CTAID.X ;  /* 0x00000000002a7919 */ /* 0x020f220000002500 */
[----:B------:R-:W-:Y:S01]  /*1490*/  ULDC.64 UR22, c[0x0][0x2e0] ;  /* 0x0000b80000167ab9 */ /* 0x000fe20000000a00 */
[----:B------:R-:W-:Y:S01]  /*14a0*/  BSSY B0, `(.L_x_852) ;  /* 0x0000077000007945 */ /* 0x000fe20003800000 */
[----:B--2---:R-:W-:-:S04]  /*14b0*/  LEA R0, R3, R0, 0x18 ;  /* 0x0000000003007211 */ /* 0x004fc800078ec0ff */
[CC--:B---3--:R-:W-:Y:S02]  /*14c0*/  LEA R2, R51.reuse, R0.reuse, 0x5 ;  /* 0x0000000033027211 */ /* 0x0c8fe400078e28ff */
[----:B------:R-:W-:Y:S01]  /*14d0*/  LEA R0, R51, R0, 0x2 ;  /* 0x0000000033007211 */ /* 0x000fe200078e10ff */
[----:B----4-:R-:W-:Y:S02]  /*14e0*/  IMAD R42, R42, R77, RZ ;  /* 0x0000004d2a2a7224 */ /* 0x010fe400078e02ff */
[----:B------:R-:W-:Y:S01]  /*14f0*/  STS.128 [R2], R24 ;  /* 0x0000001802007388 */ /* 0x000fe20000000c00 */
[----:B------:R-:W-:-:S03]  /*1500*/  IADD3 R77, R77, 0x7f, -R51 ;  /* 0x0000007f4d4d7810 */ /* 0x000fc60007ffe833 */
[----:B------:R-:W-:Y:S01]  /*1510*/  STS.128 [R2+0x10], R20 ;  /* 0x0000101402007388 */ /* 0x000fe20000000c00 */
[----:B------:R-:W-:Y:S01]  /*1520*/  BAR.SYNC.DEFER_BLOCKING 0x0 ;  /* 0x0000000000007b1d */ /* 0x000fe20000010000 */
[C---:B------:R-:W-:Y:S02]  /*1530*/  LOP3.LUT P1, RZ, R77.reuse, 0xffffff80, RZ, 0xc0, !PT ;  /* 0xffffff804dff7812 */ /* 0x040fe4000782c0ff */
[----:B------:R-:W-:-:S03]  /*1540*/  ISETP.GE.U32.AND P0, PT, R77, 0x100, PT ;  /* 0x000001004d00780c */ /* 0x000fc60003f06070 */
[----:B------:R-:W2:Y:S04]  /*1550*/  LDS R3, [R0] ;  /* 0x0000000000037984 */ /* 0x000ea80000000800 */
[----:B------:R-:W3:Y:S04]  /*1560*/  LDS R38, [R0+0x400] ;  /* 0x0004000000267984 */ /* 0x000ee80000000800 */
[----:B------:R-:W4:Y:S04]  /*1570*/  LDS R36, [R0+0x200] ;  /* 0x0002000000247984 */ /* 0x000f280000000800 */
[----:B------:R-:W0:Y:S04]  /*1580*/  LDS R37, [R0+0x600] ;  /* 0x0006000000257984 */ /* 0x000e280000000800 */
[----:B------:R-:W1:Y:S04]  /*1590*/  LDS R40, [R0+0x800] ;  /* 0x0008000000287984 */ /* 0x000e680000000800 */
[----:B------:R-:W1:Y:S04]  /*15a0*/  LDS R39, [R0+0xa00] ;  /* 0x000a000000277984 */ /* 0x000e680000000800 */
[----:B------:R-:W-:Y:S04]  /*15b0*/  LDS R24, [R0+0xc00] ;  /* 0x000c000000187984 */ /* 0x000fe80000000800 */
[----:B------:R-:W1:Y:S01]  /*15c0*/  LDS R21, [R0+0xe00] ;  /* 0x000e000000157984 */ /* 0x000e620000000800 */
[----:B------:R-:W-:Y:S01]  /*15d0*/  BAR.SYNC.DEFER_BLOCKING 0x0 ;  /* 0x0000000000007b1d */ /* 0x000fe20000010000 */
[----:B--2---:R-:W-:-:S04]  /*15e0*/  FADD.FTZ R3, RZ, R3 ;  /* 0x00000003ff037221 */ /* 0x004fc80000010000 */
[----:B---3--:R-:W-:Y:S01]  /*15f0*/  FADD.FTZ R3, R3, R38 ;  /* 0x0000002603037221 */ /* 0x008fe20000010000 */
[----:B----4-:R-:W-:-:S04]  /*1600*/  FADD.FTZ R36, RZ, R36 ;  /* 0x00000024ff247221 */ /* 0x010fc80000010000 */
[----:B0-----:R-:W-:Y:S01]  /*1610*/  FADD.FTZ R36, R36, R37 ;  /* 0x0000002524247221 */ /* 0x001fe20000010000 */
[----:B------:R-:W-:Y:S01]  /*1620*/  STS.128 [R2], R32 ;  /* 0x0000002002007388 */ /* 0x000fe20000000c00 */
[----:B-1----:R-:W-:-:S03]  /*1630*/  FADD.FTZ R3, R3, R40 ;  /* 0x0000002803037221 */ /* 0x002fc60000010000 */
        /* <DEDUP_REMOVED lines=44> */
[----:B0-----:R-:W-:Y:S01]  /*1900*/  IADD3 R8, P2, R42, R51, RZ ;  /* 0x000000332a087210 */ /* 0x001fe20007f5e0ff */
[----:B------:R-:W-:-:S04]  /*1910*/  FADD.FTZ R9, R3, R24 ;  /* 0x0000001803097221 */ /* 0x000fc80000010000 */
[----:B------:R-:W-:-:S05]  /*1920*/  IMAD.X R11, RZ, RZ, RZ, P2 ;  /* 0x000000ffff0b7224 */ /* 0x000fca00010e06ff */
[C---:B------:R-:W-:Y:S01]  /*1930*/  SHF.L.U64.HI R11, R8.reuse, 0x2, R11 ;  /* 0x00000002080b7819 */ /* 0x040fe2000001020b */
[----:B------:R-:W0:Y:S01]  /*1940*/  LDS R12, [R0] ;  /* 0x00000000000c7984 */ /* 0x000e220000000800 */
[----:B------:R-:W-:-:S03]  /*1950*/  SHF.L.U32 R8, R8, 0x2, RZ ;  /* 0x0000000208087819 */ /* 0x000fc600000006ff */
[----:B------:R-:W1:Y:S01]  /*1960*/  LDS R15, [R0+0x400] ;  /* 0x00040000000f7984 */ /* 0x000e620000000800 */
[----:B------:R-:W-:-:S03]  /*1970*/  IADD3 R10, P4, R8, UR20, RZ ;  /* 0x00000014080a7c10 */ /* 0x000fc6000ff9e0ff */
        /* <DEDUP_REMOVED lines=8> */
[----:B------:R-:W-:Y:S01]  /*1a00*/  IADD3.X R15, R11, UR21, RZ, P4, !PT ;  /* 0x000000150b0f7c10 */ /* 0x000fe2000a7fe4ff */
[----:B--2---:R-:W-:Y:S02]  /*1a10*/  FADD.FTZ R13, RZ, R13 ;  /* 0x0000000dff0d7221 */ /* 0x004fe40000010000 */
[----:B---3--:R-:W-:Y:S02]  /*1a20*/  FADD.FTZ R12, R12, R17 ;  /* 0x000000110c0c7221 */ /* 0x008fe40000010000 */
[----:B----4-:R-:W-:Y:S01]  /*1a30*/  FADD.FTZ R13, R13, R14 ;  /* 0x0000000e0d0d7221 */ /* 0x010fe20000010000 */
[----:B------:R-:W-:Y:S01]  /*1a40*/  IADD3 R14, P2, R8, UR16, RZ ;  /* 0x00000010080e7c10 */ /* 0x000fe2000ff5e0ff */
[----:B------:R-:W-:Y:S01]  /*1a50*/  FADD.FTZ R19, R12, R19 ;  /* 0x000000130c137221 */ /* 0x000fe20000010000 */
[C---:B------:R-:W-:Y:S02]  /*1a60*/  IADD3 R12, P3, R8.reuse, UR18, RZ ;  /* 0x00000012080c7c10 */ /* 0x040fe4000ff7e0ff */
[----:B------:R-:W-:Y:S01]  /*1a70*/  IADD3 R8, P5, R8, UR22, RZ ;  /* 0x0000001608087c10 */ /* 0x000fe2000ffbe0ff */
[----:B------:R-:W-:Y:S01]  /*1a80*/  FADD.FTZ R13, R13, R16 ;  /* 0x000000100d0d7221 */ /* 0x000fe20000010000 */
[----:B------:R-:W-:-:S02]  /*1a90*/  IADD3.X R23, R11, UR17, RZ, P2, !PT ;  /* 0x000000110b177c10 */ /* 0x000fc400097fe4ff */
[C---:B------:R-:W-:Y:S02]  /*1aa0*/  IADD3.X R17, R11.reuse, UR19, RZ, P3, !PT ;  /* 0x000000130b117c10 */ /* 0x040fe40009ffe4ff */
[----:B------:R-:W-:Y:S01]  /*1ab0*/  IADD3.X R11, R11, UR23, RZ, P5, !PT ;  /* 0x000000170b0b7c10 */ /* 0x000fe2000affe4ff */
        /* <DEDUP_REMOVED lines=13> */
[----:B------:R-:W-:Y:S01]  /*1b90*/  IADD3.X R23, RZ, R23, RZ, P1, !PT ;  /* 0x00000017ff177210 */ /* 0x000fe20000ffe4ff */
[----:B------:R-:W-:Y:S01]  /*1ba0*/  IMAD.X R15, RZ, RZ, R15, P3 ;  /* 0x000000ffff0f7224 */ /* 0x000fe200018e060f */
[----:B------:R-:W-:Y:S02]  /*1bb0*/  IADD3.X R17, RZ, R17, RZ, P2, !PT ;  /* 0x00000011ff117210 */ /* 0x000fe400017fe4ff */
[----:B0-----:R-:W-:Y:S02]  /*1bc0*/  MOV R2, R8 ;  /* 0x0000000800027202 */ /* 0x001fe40000000f00 */
[----:B------:R-:W-:Y:S02]  /*1bd0*/  MOV R3, R11 ;  /* 0x0000000b00037202 */ /* 0x000fe40000000f00 */
[----:B------:R-:W-:-:S03]  /*1be0*/  IADD3 R8, P4, R8, 0x200, RZ ;  /* 0x0000020008087810 */ /* 0x000fc60007f9e0ff */
[----:B------:R1:W-:Y:S01]  /*1bf0*/  STG.E desc[UR4][R2.64], R47 ;  /* 0x0000002f02007986 */ /* 0x0003e2000c101904 */
[----:B------:R-:W-:-:S09]  /*1c00*/  IADD3.X R11, RZ, R11, RZ, P4, !PT ;  /* 0x0000000bff0b7210 */ /* 0x000fd200027fe4ff */
.L_x_853:
[----:B------:R-:W-:Y:S05]  /*1c10*/  BSYNC B0 ;  /* 0x0000000000007941 */ /* 0x000fea0003800000 */
.L_x_852:
        /* <DEDUP_REMOVED lines=15> */
.L_x_848:
        /* <DEDUP_REMOVED lines=8> */
.L_x_855:
[----:B------:R-:W-:Y:S05]  /*1d90*/  BSYNC B1 ;  /* 0x0000000000017941 */ /* 0x000fea0003800000 */
.L_x_854:
        /* <DEDUP_REMOVED lines=8> */
.L_x_856:
[----:B------:R-:W-:Y:S01]  /*1e20*/  FADD.FTZ R56, R56, R59 ;  /* 0x0000003b38387221 */ /* 0x000fe20000010000 */
[----:B------:R-:W-:-:S04]  /*1e30*/  HFMA2.MMA R102, -RZ, RZ, 0, 1.1920928955078125e-07 ;  /* 0x00000002ff667435 */ /* 0x000fc800000001ff */
[----:B------:R-:W-:Y:S01]  /*1e40*/  MOV R101, R56 ;  /* 0x0000003800657202 */ /* 0x000fe20000000f00 */
[----:B------:R-:W-:-:S07]  /*1e50*/  IMAD.MOV.U32 R57, RZ, RZ, R65 ;  /* 0x000000ffff397224 */ /* 0x000fce00078e0041 */
[----:B------:R-:W-:Y:S05]  /*1e60*/  WARPSYNC.COLLECTIVE R64, `(.L_x_857) ;  /* 0x0000000040087348 */ /* 0x000fea0003c00000 */
[----:B------:R0:W1:Y:S02]  /*1e70*/  SHFL.BFLY P0, R65, R101, R102, R103 ;  /* 0x0c00006665417389 */ /* 0x0000640000000067 */
[----:B01----:R-:W-:Y:S01]  /*1e80*/  ENDCOLLECTIVE ;  /* 0x000000000000791b */ /* 0x003fe20003800000 */
.L_x_857:
[----:B------:R-:W-:-:S05]  /*1e90*/  FADD.FTZ R57, R57, R60 ;  /* 0x0000003c39397221 */ /* 0x000fca0000010000 */
[----:B------:R-:W-:Y:S02]  /*1ea0*/  MOV R101, R57 ;  /* 0x0000003900657202 */ /* 0x000fe40000000f00 */
[----:B------:R-:W-:-:S07]  /*1eb0*/  MOV R61, R65 ;  /* 0x00000041003d7202 */ /* 0x000fce0000000f00 */
[----:B------:R-:W-:Y:S05]  /*1ec0*/  WARPSYNC.COLLECTIVE R64, `(.L_x_858) ;  /* 0x0000000040087348 */ /* 0x000fea0003c00000 */
[----:B------:R0:W1:Y:S02]  /*1ed0*/  SHFL.BFLY P0, R65, R101, R102, R103 ;  /* 0x0c00006665417389 */ /* 0x0000640000000067 */
[----:B01----:R-:W-:Y:S01]  /*1ee0*/  ENDCOLLECTIVE ;  /* 0x000000000000791b */ /* 0x003fe20003800000 */
.L_x_858:
[----:B------:R-:W-:-:S05]  /*1ef0*/  FADD.FTZ R61, R56, R61 ;  /* 0x0000003d383d7221 */ /* 0x000fca0000010000 */
[----:B------:R-:W-:Y:S01]  /*1f00*/  MOV R101, R61 ;  /* 0x0000003d00657202 */ /* 0x000fe20000000f00 */
[----:B------:R-:W-:Y:S01]  /*1f10*/  IMAD.MOV.U32 R102, RZ, RZ, 0x4 ;  /* 0x00000004ff667424 */ /* 0x000fe200078e00ff */
[----:B------:R-:W-:-:S07]  /*1f20*/  MOV R58, R65 ;  /* 0x00000041003a7202 */ /* 0x000fce0000000f00 */
[----:B------:R-:W-:Y:S05]  /*1f30*/  WARPSYNC.COLLECTIVE R64, `(.L_x_859) ;  /* 0x0000000040087348 */ /* 0x000fea0003c00000 */
[----:B------:R0:W1:Y:S02]  /*1f40*/  SHFL.BFLY P0, R65, R101, R102, R103 ;  /* 0x0c00006665417389 */ /* 0x0000640000000067 */
[----:B01----:R-:W-:Y:S01]  /*1f50*/  ENDCOLLECTIVE ;  /* 0x000000000000791b */ /* 0x003fe20003800000 */
.L_x_859:
[----:B------:R-:W-:-:S05]  /*1f60*/  FADD.FTZ R58, R57, R58 ;  /* 0x0000003a393a7221 */ /* 0x000fca0000010000 */
[----:B------:R-:W-:Y:S02]  /*1f70*/  MOV R101, R58 ;  /* 0x0000003a00657202 */ /* 0x000fe40000000f00 */
[----:B------:R-:W-:-:S07]  /*1f80*/  MOV R62, R65 ;  /* 0x00000041003e7202 */ /* 0x000fce0000000f00 */
[----:B------:R-:W-:Y:S05]  /*1f90*/  WARPSYNC.COLLECTIVE R64, `(.L_x_860) ;  /* 0x0000000040087348 */ /* 0x000fea0003c00000 */
[----:B------:R0:W1:Y:S02]  /*1fa0*/  SHFL.BFLY P0, R65, R101, R102, R103 ;  /* 0x0c00006665417389 */ /* 0x0000640000000067 */
[----:B01----:R-:W-:Y:S01]  /*1fb0*/  ENDCOLLECTIVE ;  /* 0x000000000000791b */ /* 0x003fe20003800000 */
.L_x_860:
[----:B------:R-:W-:Y:S01]  /*1fc0*/  FADD.FTZ R62, R61, R62 ;  /* 0x0000003e3d3e7221 */ /* 0x000fe20000010000 */
[----:B------:R-:W-:-:S04]  /*1fd0*/  HFMA2.MMA R102, -RZ, RZ, 0, 4.76837158203125e-07 ;  /* 0x00000008ff667435 */ /* 0x000fc800000001ff */
[----:B------:R-:W-:Y:S02]  /*1fe0*/  MOV R101, R62 ;  /* 0x0000003e00657202 */ /* 0x000fe40000000f00 */
[----:B------:R-:W-:-:S07]  /*1ff0*/  MOV R63, R65 ;  /* 0x00000041003f7202 */ /* 0x000fce0000000f00 */
[----:B------:R-:W-:Y:S05]  /*2000*/  WARPSYNC.COLLECTIVE R64, `(.L_x_861) ;  /* 0x0000000040087348 */ /* 0x000fea0003c00000 */
[----:B------:R0:W1:Y:S02]  /*2010*/  SHFL.BFLY P0, R65, R101, R102, R103 ;  /* 0x0c00006665417389 */ /* 0x0000640000000067 */
[----:B01----:R-:W-:Y:S01]  /*2020*/  ENDCOLLECTIVE ;  /* 0x000000000000791b */ /* 0x003fe20003800000 */
.L_x_861:
[----:B------:R-:W-:-:S04]  /*2030*/  FADD.FTZ R63, R58, R63 ;  /* 0x0000003f3a3f7221 */ /* 0x000fc80000010000 */
[----:B------:R-:W-:Y:S01]  /*2040*/  IMAD.MOV.U32 R101, RZ, RZ, R63 ;  /* 0x000000ffff657224 */ /* 0x000fe200078e003f */
[----:B------:R-:W-:-:S07]  /*2050*/  MOV R59, R65 ;  /* 0x00000041003b7202 */ /* 0x000fce0000000f00 */
[----:B------:R-:W-:Y:S05]  /*2060*/  WARPSYNC.COLLECTIVE R64, `(.L_x_862) ;  /* 0x0000000040087348 */ /* 0x000fea0003c00000 */
[----:B------:R0:W1:Y:S02]  /*2070*/  SHFL.BFLY P0, R65, R101, R102, R103 ;  /* 0x0c00006665417389 */ /* 0x0000640000000067 */
[----:B01----:R-:W-:Y:S01]  /*2080*/  ENDCOLLECTIVE ;  /* 0x000000000000791b */ /* 0x003fe20003800000 */
.L_x_862:
[----:B------:R-:W-:Y:S01]  /*2090*/  FADD.FTZ R59, R62, R59 ;  /* 0x0000003b3e3b7221 */ /* 0x000fe20000010000 */
[----:B------:R-:W-:-:S04]  /*20a0*/  HFMA2.MMA R102, -RZ, RZ, 0, 9.5367431640625e-07 ;  /* 0x00000010ff667435 */ /* 0x000fc800000001ff */
[----:B------:R-:W-:Y:S02]  /*20b0*/  MOV R101, R59 ;  /* 0x0000003b00657202 */ /* 0x000fe40000000f00 */
[----:B------:R-:W-:-:S07]  /*20c0*/  MOV R60, R65 ;  /* 0x00000041003c7202 */ /* 0x000fce0000000f00 */
[----:B------:R-:W-:Y:S05]  /*20d0*/  WARPSYNC.COLLECTIVE R64, `(.L_x_863) ;  /* 0x0000000040087348 */ /* 0x000fea0003c00000 */
[----:B------:R0:W1:Y:S02]  /*20e0*/  SHFL.BFLY P0, R65, R101, R102, R103 ;  /* 0x0c00006665417389 */ /* 0x0000640000000067 */
[----:B01----:R-:W-:Y:S01]  /*20f0*/  ENDCOLLECTIVE ;  /* 0x000000000000791b */ /* 0x003fe20003800000 */
.L_x_863:
[----:B------:R-:W-:-:S05]  /*2100*/  FADD.FTZ R60, R63, R60 ;  /* 0x0000003c3f3c7221 */ /* 0x000fca0000010000 */
[----:B------:R-:W-:Y:S02]  /*2110*/  MOV R101, R60 ;  /* 0x0000003c00657202 */ /* 0x000fe40000000f00 */
[----:B------:R-:W-:-:S07]  /*2120*/  MOV R56, R65 ;  /* 0x0000004100387202 */ /* 0x000fce0000000f00 */
[----:B------:R-:W-:Y:S05]  /*2130*/  WARPSYNC.COLLECTIVE R64, `(.L_x_864) ;  /* 0x0000000040087348 */ /* 0x000fea0003c00000 */
[----:B------:R0:W1:Y:S02]  /*2140*/  SHFL.BFLY P0, R65, R101, R102, R103 ;  /* 0x0c00006665417389 */ /* 0x0000640000000067 */
[----:B01----:R-:W-:Y:S01]  /*2150*/  ENDCOLLECTIVE ;  /* 0x000000000000791b */ /* 0x003fe20003800000 */
.L_x_864:
[----:B------:R-:W-:Y:S01]  /*2160*/  MOV R57, R65 ;  /* 0x0000004100397202 */ /* 0x000fe20000000f00 */
[----:B------:R-:W-:Y:S06]  /*2170*/  BRA `(.L_x_865) ;  /* 0xffffffec00387947 */ /* 0x000fec000383ffff */
.L_x_866:
        /* <DEDUP_REMOVED lines=16> */
.L_x_2889:


//--------------------- .text._ZN10layer_norm31ln_parallel_residual_bwd_kernelINS_13Kernel_traitsI13__nv_bfloat16S2_fS2_fjLj256ELj1ELj4ELj1ELj16ENS_18Kernel_traits_baseILj256ES2_S2_fS2_fjLj128EEEEELb0ELb0ELb1EEEvNS_9BwdParamsE --------------------------
	.section	.text._ZN10layer_norm31ln_parallel_residual_bwd_kernelINS_13Kernel_traitsI13__nv_bfloat16S2_fS2_fjLj256ELj1ELj4ELj1ELj16ENS_18Kernel_traits_baseILj256ES2_S2_fS2_fjLj128EEEEELb0ELb0ELb1EEEvNS_9BwdParamsE,"ax",@progbits
	.align	128
        .global         _ZN10layer_norm31ln_parallel_residual_bwd_kernelINS_13Kernel_traitsI13__nv_bfloat16S2_fS2_fjLj256ELj1ELj4ELj1ELj16ENS_18Kernel_traits_baseILj256ES2_S2_fS2_fjLj128EEEEELb0ELb0ELb1EEEvNS_9BwdParamsE
        .type           _ZN10layer_norm31ln_parallel_residual_bwd_kernelINS_13Kernel_traitsI13__nv_bfloat16S2_fS2_fjLj256ELj1ELj4ELj1ELj16ENS_18Kernel_traits_baseILj256ES2_S2_fS2_fjLj128EEEEELb0ELb0ELb1EEEvNS_9BwdParamsE,@function
        .size           _ZN10layer_norm31ln_parallel_residual_bwd_kernelINS_13Kernel_traitsI13__nv_bfloat16S2_fS2_fjLj256ELj1ELj4ELj1ELj16ENS_18Kernel_traits_baseILj256ES2_S2_fS2_fjLj128EEEEELb0ELb0ELb1EEEvNS_9BwdParamsE,(.L_x_2890 - _ZN10layer_norm31ln_parallel_residual_bwd_kernelINS_13Kernel_traitsI13__nv_bfloat16S2_fS2_fjLj256ELj1ELj4ELj1ELj16ENS_18Kernel_traits_baseILj256ES2_S2_fS2_fjLj128EEEEELb0ELb0ELb1EEEvNS_9BwdParamsE)
        .other          _ZN10layer_norm31ln_parallel_residual_bwd_kernelINS_13Kernel_traitsI13__nv_bfloat16S2_fS2_fjLj256ELj1ELj4ELj1ELj16ENS_18Kernel_traits_baseILj256ES2_S2_fS2_fjLj128EEEEELb0ELb0ELb1EEEvNS_9BwdParamsE,@"STO_CUDA_ENTRY STV_DEFAULT"
_ZN10layer_norm31ln_parallel_residual_bwd_kernelINS_13Kernel_traitsI13__nv_bfloat16S2_fS2_fjLj256ELj1ELj4ELj1ELj16ENS_18Kernel_traits_baseILj256ES2_S2_fS2_fjLj128EEEEELb0ELb0ELb1EEEvNS_9BwdParamsE:
.text._ZN10layer_norm31ln_parallel_residual_bwd_kernelINS_13Kernel_traitsI13__nv_bfloat16S2_fS2_fjLj256ELj1ELj4ELj1ELj16ENS_18Kernel_traits_baseILj256ES2_S2_fS2_fjLj128EEEEELb0ELb0ELb1EEEvNS_9BwdParamsE:
        /* <DEDUP_REMOVED lines=33> */
.L_x_868:
        /* <DEDUP_REMOVED lines=16> */
[----:B------:R-:W-:Y:S02]  /*0310*/  CS2R R52, SRZ ;  /* 0x0000000000347805 */ /* 0x000fe4000001ff00 */
        /* <DEDUP_REMOVED lines=14> */
[----:B-1----:R-:W-:Y:S02]  /*0400*/  CS2R R2, SRZ ;  /* 0x0000000000027805 */ /* 0x002fe4000001ff00 */
[----:B------:R-:W-:Y:S02]  /*0410*/  MOV R87, RZ ;  /* 0x000000ff00577202 */ /* 0x000fe40000000f00 */
[----:B--2---:R-:W-:Y:S01]  /*0420*/  PRMT R86, R8, 0x7632, R86 ;  /* 0x0000763208567816 */ /* 0x004fe20000000056 */
[----:B------:R-:W-:Y:S01]  /*0430*/  IMAD.U32 R95, R9, 0x10000, RZ ;  /* 0x00010000095f7824 */ /* 0x000fe200078e00ff */
[----:B------:R-:W-:Y:S02]  /*0440*/  PRMT R83, R11, 0x7632, R83 ;  /* 0x000076320b537816 */ /* 0x000fe40000000053 */
        /* <DEDUP_REMOVED lines=19> */
[----:B------:R-:W-:Y:S02]  /*0580*/  SHF.L.U32 R81, R81, 0x10, RZ ;  /* 0x0000001051517819 */ /* 0x000fe400000006ff */
[----:B0-----:R-:W-:-:S07]  /*0590*/  SHF.L.U32 R79, R79, 0x10, RZ ;  /* 0x000000104f4f7819 */ /* 0x001fce00000006ff */
.L_x_872:
[----:B------:R-:W-:Y:S01]  /*05a0*/  IMAD R0, R97, UR8, RZ ;  /* 0x0000000861007c24 */ /* 0x000fe2000f8e02ff */
[----:B------:R-:W0:Y:S04]  /*05b0*/  LDC.64 R72, c[0x0][0x250] ;  /* 0x00009400ff487b82 */ /* 0x000e280000000a00 */
[----:B-1----:R-:W-:-:S04]  /*05c0*/  SHF.R.S32.HI R25, RZ, 0x1f, R0 ;  /* 0x0000001fff197819 */ /* 0x002fc80000011400 */
[----:B------:R-:W-:Y:S01]  /*05d0*/  LEA.HI R99, R25, R0, RZ, 0x3 ;  /* 0x0000000019637211 */ /* 0x000fe200078f18ff */
[----:B------:R-:W1:Y:S03]  /*05e0*/  LDC.64 R26, c[0x0][0x2b8] ;  /* 0x0000ae00ff1a7b82 */ /* 0x000e660000000a00 */
[----:B------:R-:W-:-:S04]  /*05f0*/  LEA.HI.SX32 R99, R99, R88, 0x1d ;  /* 0x0000005863637211 */ /* 0x000fc800078feaff */
[C---:B------:R-:W-:Y:S01]  /*0600*/  LEA R54, P1, R99.reuse, UR10, 0x5 ;  /* 0x0000000a63367c11 */ /* 0x040fe2000f8228ff */
[----:B------:R-:W2:Y:S03]  /*0610*/  LDC.64 R24, c[0x0][0x2c0] ;  /* 0x0000b000ff187b82 */ /* 0x000ea60000000a00 */
[----:B------:R-:W-:Y:S01]  /*0620*/  LEA.HI.X R55, R99, UR11, RZ, 0x5, P1 ;  /* 0x0000000b63377c11 */ /* 0x000fe200088f2cff */
[----:B0-----:R-:W-:-:S04]  /*0630*/  IMAD.WIDE R72, R97, 0x4, R72 ;  /* 0x0000000461487825 */ /* 0x001fc800078e0248 */
[----:B------:R-:W0:Y:S01]  /*0640*/  LDC.64 R36, c[0x0][0x258] ;  /* 0x00009600ff247b82 */ /* 0x000e220000000a00 */
[----:B------:R-:W3:Y:S04]  /*0650*/  LDG.E.128 R28, desc[UR4][R54.64] ;  /* 0x00000004361c7981 */ /* 0x000ee8000c1e1d00 */
[----:B------:R-:W4:Y:S01]  /*0660*/  LDG.E R72, desc[UR4][R72.64] ;  /* 0x0000000448487981 */ /* 0x000f22000c1e1900 */
[C---:B-1----:R-:W-:Y:S02]  /*0670*/  IMAD.WIDE.U32 R32, R99.reuse, 0x10, R26 ;  /* 0x0000001063207825 */ /* 0x042fe400078e001a */
[----:B------:R-:W1:Y:S04]  /*0680*/  LDC.64 R60, c[0x0][0x2c8] ;  /* 0x0000b200ff3c7b82 */ /* 0x000e680000000a00 */
[----:B------:R-:W3:Y:S01]  /*0690*/  LDG.E.128 R32, desc[UR4][R32.64] ;  /* 0x0000000420207981 */ /* 0x000ee2000c1e1d00 */
[----:B--2---:R-:W-:-:S06]  /*06a0*/  IMAD.WIDE.U32 R24, R99, 0x10, R24 ;  /* 0x0000001063187825 */ /* 0x004fcc00078e0018 */
[----:B------:R-:W2:Y:S01]  /*06b0*/  LDG.E.128 R24, desc[UR4][R24.64] ;  /* 0x0000000418187981 */ /* 0x000ea2000c1e1d00 */
[----:B0-----:R-:W-:-:S03]  /*06c0*/  IMAD.WIDE R66, R97, 0x4, R36 ;  /* 0x0000000461427825 */ /* 0x001fc600078e0224 */
[----:B------:R-:W2:Y:S04]  /*06d0*/  LDG.E.128 R36, desc[UR4][R54.64+0x10] ;  /* 0x0000100436247981 */ /* 0x000ea8000c1e1d00 */
[----:B------:R2:W2:Y:S01]  /*06e0*/  LDG.E R66, desc[UR4][R66.64] ;  /* 0x0000000442427981 */ /* 0x0004a2000c1e1900 */
[----:B------:R-:W-:Y:S02]  /*06f0*/  ISETP.NE.AND P3, PT, R98, RZ, PT ;  /* 0x000000ff6200720c */ /* 0x000fe40003f65270 */
[----:B-1----:R-:W-:-:S04]  /*0700*/  @P0 LEA R62, P1, R99, R60, 0x5 ;  /* 0x0000003c633e0211 */ /* 0x002fc800078228ff */
[----:B------:R-:W-:-:S05]  /*0710*/  @P0 LEA.HI.X R63, R99, R61, RZ, 0x5, P1 ;  /* 0x0000003d633f0211 */ /* 0x000fca00008f2cff */
[----:B------:R-:W5:Y:S04]  /*0720*/  @P0 LDG.E.128 R4, desc[UR4][R62.64] ;  /* 0x000000043e040981 */ /* 0x000f68000c1e1d00 */
[----:B------:R0:W5:Y:S01]  /*0730*/  @P0 LDG.E.128 R8, desc[UR4][R62.64+0x10] ;  /* 0x000010043e080981 */ /* 0x000162000c1e1d00 */
[----:B------:R-:W-:Y:S01]  /*0740*/  UMOV UR6, 0xffffffff ;  /* 0xffffffff00067882 */ /* 0x000fe20000000000 */
[----:B----4-:R-:W-:-:S05]  /*0750*/  FSEL R72, R72, RZ, !P3 ;  /* 0x000000ff48487208 */ /* 0x010fca0005800000 */
[--C-:B---3--:R-:W-:Y:S01]  /*0760*/  FADD.FTZ R101, R28, -R72.reuse ;  /* 0x800000481c657221 */ /* 0x108fe20000010000 */
[--C-:B------:R-:W-:Y:S01]  /*0770*/  FADD.FTZ R103, R29, -R72.reuse ;  /* 0x800000481d677221 */ /* 0x100fe20000010000 */
[--C-:B------:R-:W-:Y:S01]  /*0780*/  FADD.FTZ R105, R30, -R72.reuse ;  /* 0x800000481e697221 */ /* 0x100fe20000010000 */
[C---:B------:R-:W-:Y:S01]  /*0790*/  SHF.L.U32 R29, R32.reuse, 0x10, RZ ;  /* 0x00000010201d7819 */ /* 0x040fe200000006ff */
[----:B------:R-:W-:Y:S01]  /*07a0*/  FADD.FTZ R73, R31, -R72 ;  /* 0x800000481f497221 */ /* 0x000fe20000010000 */
[----:B------:R-:W-:Y:S01]  /*07b0*/  PRMT R30, R32, 0x7632, R30 ;  /* 0x00007632201e7816 */ /* 0x000fe2000000001e */
[C---:B--2---:R-:W-:Y:S01]  /*07c0*/  IMAD.U32 R67, R24.reuse, 0x10000, RZ ;  /* 0x0001000018437824 */ /* 0x044fe200078e00ff */
[----:B------:R-:W-:Y:S02]  /*07d0*/  PRMT R100, R24, 0x7632, R100 ;  /* 0x0000763218647816 */ /* 0x000fe40000000064 */
[C---:B0-----:R-:W-:Y:S02]  /*07e0*/  SHF.L.U32 R63, R25.reuse, 0x10, RZ ;  /* 0x00000010193f7819 */ /* 0x041fe400000006ff */
[----:B------:R-:W-:Y:S01]  /*07f0*/  PRMT R24, R25, 0x7632, R24 ;  /* 0x0000763219187816 */ /* 0x000fe20000000018 */
[----:B------:R-:W-:Y:S01]  /*0800*/  FMUL.FTZ R25, R92, R67 ;  /* 0x000000435c197220 */ /* 0x000fe20000410000 */
[----:B------:R-:W-:Y:S01]  /*0810*/  FMUL.FTZ R0, R66, R101 ;  /* 0x0000006542007220 */ /* 0x000fe20000410000 */
[----:B------:R-:W-:-:S02]  /*0820*/  PRMT R31, R35, 0x7632, R31 ;  /* 0x00007632231f7816 */ /* 0x000fc4000000001f */
[----:B------:R-:W-:Y:S01]  /*0830*/  SHF.L.U32 R28, R35, 0x10, RZ ;  /* 0x00000010231c7819 */ /* 0x000fe200000006ff */
[----:B------:R-:W-:Y:S01]  /*0840*/  IMAD.U32 R104, R33, 0x10000, RZ ;  /* 0x0001000021687824 */ /* 0x000fe200078e00ff */
[C---:B------:R-:W-:Y:S01]  /*0850*/  PRMT R35, R26.reuse, 0x7632, R35 ;  /* 0x000076321a237816 */ /* 0x040fe20000000023 */
[----:B------:R-:W-:Y:S01]  /*0860*/  FADD.FTZ R78, R29, R78 ;  /* 0x0000004e1d4e7221 */ /* 0x000fe20000010000 */
[----:B------:R-:W-:Y:S01]  /*0870*/  SHF.L.U32 R55, R26, 0x10, RZ ;  /* 0x000000101a377819 */ /* 0x000fe200000006ff */
[----:B------:R-:W-:Y:S01]  /*0880*/  FFMA.FTZ R87, R0, R29, R87 ;  /* 0x0000001d00577223 */ /* 0x000fe20000010057 */
[----:B------:R-:W-:Y:S01]  /*0890*/  FMUL.FTZ R32, R66, R105 ;  /* 0x0000006942207220 */ /* 0x000fe20000410000 */
[----:B------:R-:W-:Y:S01]  /*08a0*/  FMUL.FTZ R26, R91, R63 ;  /* 0x0000003f5b1a7220 */ /* 0x000fe20000410000 */
[----:B------:R-:W-:Y:S01]  /*08b0*/  FFMA.FTZ R29, R96, R29, R25 ;  /* 0x0000001d601d7223 */ /* 0x000fe20000010019 */
[----:B------:R-:W-:Y:S01]  /*08c0*/  PRMT R102, R33, 0x7632, R102 ;  /* 0x0000763221667816 */ /* 0x000fe20000000066 */
[----:B------:R-:W-:Y:S01]  /*08d0*/  IMAD.U32 R25, R30, 0x10000, RZ ;  /* 0x000100001e197824 */ /* 0x000fe200078e00ff */
[----:B------:R-:W-:Y:S01]  /*08e0*/  PRMT R62, R34, 0x7632, R62 ;  /* 0x00007632223e7816 */ /* 0x000fe2000000003e */
[----:B------:R-:W-:Y:S01]  /*08f0*/  FMUL.FTZ R30, R66, R103 ;  /* 0x00000067421e7220 */ /* 0x000fe20000410000 */
[----:B------:R-:W-:-:S02]  /*0900*/  SHF.L.U32 R54, R34, 0x10, RZ ;  /* 0x0000001022367819 */ /* 0x000fc400000006ff */
[----:B------:R-:W-:Y:S01]  /*0910*/  SHF.L.U32 R101, R100, 0x10, RZ ;  /* 0x0000001064657819 */ /* 0x000fe200000006ff */
[----:B------:R-:W-:Y:S01]  /*0920*/  FADD.FTZ R64, R63, R64 ;  /* 0x000000403f407221 */ /* 0x000fe20000010000 */
[C---:B------:R-:W-:Y:S01]  /*0930*/  PRMT R33, R27.reuse, 0x7632, R33 ;  /* 0x000076321b217816 */ /* 0x040fe20000000021 */
[----:B------:R-:W-:Y:S01]  /*0940*/  FFMA.FTZ R65, R32, R63, R65 ;  /* 0x0000003f20417223 */ /* 0x000fe20000010041 */
[----:B------:R-:W-:Y:S01]  /*0950*/  SHF.L.U32 R34, R27, 0x10, RZ ;  /* 0x000000101b227819 */ /* 0x000fe200000006ff */
[----:B------:R-:W-:Y:S01]  /*0960*/  FFMA.FTZ R27, R95, R104, R26 ;  /* 0x000000685f1b7223 */ /* 0x000fe2000001001a */
[----:B------:R-:W-:Y:S01]  /*0970*/  FMUL.FTZ R26, R66, R73 ;  /* 0x00000049421a7220 */ /* 0x000fe20000410000 */
[----:B------:R-:W-:Y:S01]  /*0980*/  FADD.FTZ R63, -R72, R36 ;  /* 0x00000024483f7221 */ /* 0x000fe20000010100 */
[----:B------:R-:W-:Y:S02]  /*0990*/  IMAD.U32 R73, R35, 0x10000, RZ ;  /* 0x0001000023497824 */ /* 0x000fe400078e00ff */
[-C--:B------:R-:W-:Y:S01]  /*09a0*/  FMUL.FTZ R103, R82, R101.reuse ;  /* 0x0000006552677220 */ /* 0x080fe20000410000 */
[----:B------:R-:W-:Y:S01]  /*09b0*/  FADD.FTZ R70, R101, R70 ;  /* 0x0000004665467221 */ /* 0x000fe20000010000 */
[----:B------:R-:W-:Y:S01]  /*09c0*/  FFMA.FTZ R71, R30, R101, R71 ;  /* 0x000000651e477223 */ /* 0x000fe20000010047 */
[----:B------:R-:W-:Y:S01]  /*09d0*/  FADD.FTZ R76, R67, R76 ;  /* 0x0000004c434c7221 */ /* 0x000fe20000010000 */
[----:B------:R-:W-:Y:S01]  /*09e0*/  FFMA.FTZ R77, R0, R67, R77 ;  /* 0x00000043004d7223 */ /* 0x000fe2000001004d */
[----:B------:R-:W-:Y:S01]  /*09f0*/  FADD.FTZ R101, -R72, R38 ;  /* 0x0000002648657221 */ /* 0x000fe20000010100 */
[----:B------:R-:W-:Y:S01]  /*0a00*/  FMUL.FTZ R35, R90, R55 ;  /* 0x000000375a237220 */ /* 0x000fe20000410000 */
[----:B------:R-:W-:Y:S01]  /*0a10*/  SHF.L.U32 R67, R62, 0x10, RZ ;  /* 0x000000103e437819 */ /* 0x000fe200000006ff */
[----:B------:R-:W-:Y:S01]  /*0a20*/  FMUL.FTZ R38, R66, R63 ;  /* 0x0000003f42267220 */ /* 0x000fe20000410000 */
[----:B------:R-:W-:Y:S01]  /*0a30*/  FADD.FTZ R37, -R72, R37 ;  /* 0x0000002548257221 */ /* 0x000fe20000010100 */
[----:B------:R-:W-:Y:S01]  /*0a40*/  FMUL.FTZ R63, R80, R73 ;  /* 0x00000049503f7220 */ /* 0x000fe20000410000 */
[----:B------:R-:W-:Y:S01]  /*0a50*/  FADD.FTZ R43, R54, R43 ;  /* 0x0000002b362b7221 */ /* 0x000fe20000010000 */
[-C--:B------:R-:W-:Y:S01]  /*0a60*/  FFMA.FTZ R36, R94, R54.reuse, R35 ;  /* 0x000000365e247223 */ /* 0x080fe20000010023 */
[----:B------:R-:W-:Y:S01]  /*0a70*/  FFMA.FTZ R3, R38, R54, R3 ;  /* 0x0000003626037223 */ /* 0x000fe20000010003 */
[----:B------:R-:W-:Y:S01]  /*0a80*/  FMUL.FTZ R35, R66, R37 ;  /* 0x0000002542237220 */ /* 0x000fe20000410000 */
[----:B------:R-:W-:Y:S01]  /*0a90*/  FFMA.FTZ R54, R84, R67, R63 ;  /* 0x0000004354367223 */ /* 0x000fe2000001003f */
[----:B------:R-:W-:Y:S01]  /*0aa0*/  SHF.L.U32 R100, R24, 0x10, RZ ;  /* 0x0000001018647819 */ /* 0x000fe200000006ff */
[----:B------:R-:W-:Y:S01]  /*0ab0*/  FADD.FTZ R74, R25, R74 ;  /* 0x0000004a194a7221 */ /* 0x000fe20000010000 */
[-C--:B------:R-:W-:Y:S01]  /*0ac0*/  FFMA.FTZ R75, R30, R25.reuse, R75 ;  /* 0x000000191e4b7223 */ /* 0x080fe2000001004b */
[----:B------:R-:W-:Y:S01]  /*0ad0*/  SHF.L.U32 R63, R31, 0x10, RZ ;  /* 0x000000101f3f7819 */ /* 0x000fe200000006ff */
[----:B------:R-:W-:Y:S01]  /*0ae0*/  FFMA.FTZ R25, R86, R25, R103 ;  /* 0x0000001956197223 */ /* 0x000fe20000010067 */
[----:B------:R-:W-:Y:S01]  /*0af0*/  FADD.FTZ R62, RZ, R29 ;  /* 0x0000001dff3e7221 */ /* 0x000fe20000010000 */
[----:B------:R-:W-:Y:S01]  /*0b00*/  FFMA.FTZ R31, R0, R29, RZ ;  /* 0x0000001d001f7223 */ /* 0x000fe200000100ff */
[----:B------:R-:W-:Y:S01]  /*0b10*/  FADD.FTZ R42, R67, R42 ;  /* 0x0000002a432a7221 */ /* 0x000fe20000010000 */
[----:B------:R-:W-:Y:S01]  /*0b20*/  FFMA.FTZ R2, R35, R67, R2 ;  /* 0x0000004323027223 */ /* 0x000fe20000010002 */
[----:B------:R-:W-:Y:S01]  /*0b30*/  SHF.L.U32 R102, R102, 0x10, RZ ;  /* 0x0000001066667819 */ /* 0x000fe200000006ff */
[----:B------:R-:W-:Y:S01]  /*0b40*/  FADD.FTZ R39, -R72, R39 ;  /* 0x0000002748277221 */ /* 0x000fe20000010100 */
[----:B------:R-:W-:Y:S01]  /*0b50*/  SHF.L.U32 R67, R33, 0x10, RZ ;  /* 0x0000001021437819 */ /* 0x000fe200000006ff */
        /* <DEDUP_REMOVED lines=17> */
[-C--:B------:R-:W-:Y:S01]  /*0c70*/  FFMA.FTZ R31, R93, R28.reuse, R100 ;  /* 0x0000001c5d1f7223 */ /* 0x080fe20000010064 */
[----:B------:R-:W-:Y:S01]  /*0c80*/  FFMA.FTZ R41, R62, R28, R41 ;  /* 0x0000001c3e297223 */ /* 0x000fe20000010029 */
[----:B------:R-:W-:Y:S01]  /*0c90*/  FMUL.FTZ R28, R79, R67 ;  /* 0x000000434f1c7220 */ /* 0x000fe20000410000 */
        /* <DEDUP_REMOVED lines=39> */
.L_x_884:
[----:B-1----:R-:W-:Y:S01]  /*0f10*/  FADD.FTZ R39, R34, R39 ;  /* 0x0000002722277221 */ /* 0x002fe20000010000 */
[----:B--2---:R-:W-:Y:S01]  /*0f20*/  FADD.FTZ R72, R37, R72 ;  /* 0x0000004825487221 */ /* 0x004fe20000010000 */
[----:B------:R-:W-:Y:S02]  /*0f30*/  ISETP.NE.U32.AND P1, PT, R60, RZ, PT ;  /* 0x000000ff3c00720c */ /* 0x000fe40003f25070 */
[----:B------:R-:W-:Y:S01]  /*0f40*/  FMUL.FTZ R39, R39, UR9 ;  /* 0x0000000927277c20 */ /* 0x000fe20008410000 */
[----:B------:R-:W-:Y:S01]  /*0f50*/  FMUL.FTZ R63, R72, UR9 ;  /* 0x00000009483f7c20 */ /* 0x000fe20008410000 */
[----:B------:R-:W-:Y:S02]  /*0f60*/  ISETP.NE.U32.AND P2, PT, RZ, UR12, PT ;  /* 0x0000000cff007c0c */ /* 0x000fe4000bf45070 */
[----:B------:R-:W-:Y:S02]  /*0f70*/  ISETP.NE.AND.EX P1, PT, R61, RZ, PT, P1 ;  /* 0x000000ff3d00720c */ /* 0x000fe40003f25310 */
[----:B------:R-:W-:-:S02]  /*0f80*/  FSEL R39, R39, RZ, !P3 ;  /* 0x000000ff27277208 */ /* 0x000fc40005800000 */
[----:B------:R-:W-:Y:S02]  /*0f90*/  ISETP.NE.AND.EX P2, PT, RZ, UR13, PT, P2 ;  /* 0x0000000dff007c0c */ /* 0x000fe4000bf45320 */
[----:B------:R-:W-:Y:S01]  /*0fa0*/  ISETP.NE.U32.AND P3, PT, RZ, UR14, PT ;  /* 0x0000000eff007c0c */ /* 0x000fe2000bf65070 */
[-CC-:B------:R-:W-:Y:S01]  /*0fb0*/  FFMA.FTZ R0, R0, R63.reuse, R39.reuse ;  /* 0x0000003f00007223 */ /* 0x180fe20000010027 */
[-CC-:B------:R-:W-:Y:S01]  /*0fc0*/  FFMA.FTZ R30, R30, R63.reuse, R39.reuse ;  /* 0x0000003f1e1e7223 */ /* 0x180fe20000010027 */
[-CC-:B------:R-:W-:Y:S01]  /*0fd0*/  FFMA.FTZ R32, R32, R63.reuse, R39.reuse ;  /* 0x0000003f20207223 */ /* 0x180fe20000010027 */
[-CC-:B0-----:R-:W-:Y:S01]  /*0fe0*/  FFMA.FTZ R37, R26, R63.reuse, R39.reuse ;  /* 0x0000003f1a257223 */ /* 0x181fe20000010027 */
        /* <DEDUP_REMOVED lines=20> */
[----:B------:R-:W-:Y:S01]  /*1130*/  ISETP.NE.U32.AND P4, PT, RZ, UR12, PT ;  /* 0x0000000cff007c0c */ /* 0x000fe2000bf85070 */
[----:B-----5:R-:W-:Y:S01]  /*1140*/  @P1 FADD.FTZ R35, R4, R35 ;  /* 0x0000002304231221 */ /* 0x020fe20000010000 */
[----:B------:R-:W-:Y:S01]  /*1150*/  ISETP.NE.AND.EX P3, PT, RZ, UR15, PT, P3 ;  /* 0x0000000fff007c0c */ /* 0x000fe2000bf65330 */
[----:B------:R-:W-:Y:S01]  /*1160*/  @P1 FADD.FTZ R0, R5, R0 ;  /* 0x0000000005001221 */ /* 0x000fe20000010000 */
[----:B------:R-:W-:Y:S01]  /*1170*/  @P1 FADD.FTZ R37, R6, R37 ;  /* 0x0000002506251221 */ /* 0x000fe20000010000 */
[----:B------:R-:W-:Y:S01]  /*1180*/  @P1 FADD.FTZ R34, R7, R34 ;  /* 0x0000002207221221 */ /* 0x000fe20000010000 */
[----:B------:R-:W-:Y:S01]  /*1190*/  @P1 FADD.FTZ R55, R8, R55 ;  /* 0x0000003708371221 */ /* 0x000fe20000010000 */
[----:B------:R-:W-:Y:S01]  /*11a0*/  @P1 FADD.FTZ R36, R9, R36 ;  /* 0x0000002409241221 */ /* 0x000fe20000010000 */
[----:B------:R-:W-:Y:S01]  /*11b0*/  @P1 FADD.FTZ R33, R10, R33 ;  /* 0x000000210a211221 */ /* 0x000fe20000010000 */
[----:B------:R-:W-:Y:S01]  /*11c0*/  @P1 FADD.FTZ R66, R11, R66 ;  /* 0x000000420b421221 */ /* 0x000fe20000010000 */
[C---:B------:R-:W-:Y:S01]  /*11d0*/  @P2 LEA R28, P6, R99.reuse, UR12, 0x5 ;  /* 0x0000000c631c2c11 */ /* 0x040fe2000f8c28ff */
[----:B------:R-:W-:Y:S01]  /*11e0*/  IMAD.SHL.U32 R38, R99, 0x10, RZ ;  /* 0x0000001063267824 */ /* 0x000fe200078e00ff */
[----:B------:R-:W-:-:S02]  /*11f0*/  ISETP.NE.AND.EX P4, PT, RZ, UR13, PT, P4 ;  /* 0x0000000dff007c0c */ /* 0x000fc4000bf85340 */
[----:B------:R-:W-:Y:S02]  /*1200*/  @P2 LEA.HI.X R29, R99, UR13, RZ, 0x5, P6 ;  /* 0x0000000d631d2c11 */ /* 0x000fe4000b0f2cff */
[----:B------:R-:W-:Y:S02]  /*1210*/  SEL R12, R35, R12, P4 ;  /* 0x0000000c230c7207 */ /* 0x000fe40002000000 */
[----:B------:R-:W-:Y:S02]  /*1220*/  SEL R13, R0, R13, P4 ;  /* 0x0000000d000d7207 */ /* 0x000fe40002000000 */
[----:B------:R-:W-:Y:S02]  /*1230*/  SEL R14, R37, R14, P4 ;  /* 0x0000000e250e7207 */ /* 0x000fe40002000000 */
[----:B------:R-:W-:Y:S02]  /*1240*/  SEL R15, R34, R15, P4 ;  /* 0x0000000f220f7207 */ /* 0x000fe40002000000 */
[----:B------:R-:W-:-:S02]  /*1250*/  SEL R16, R55, R16, P4 ;  /* 0x0000001037107207 */ /* 0x000fc40002000000 */
[----:B------:R-:W-:Y:S01]  /*1260*/  SEL R17, R36, R17, P4 ;  /* 0x0000001124117207 */ /* 0x000fe20002000000 */
[----:B------:R-:W-:Y:S01]  /*1270*/  @P2 STG.E.128 desc[UR4][R28.64], R12 ;  /* 0x0000000c1c002986 */ /* 0x000fe2000c101d04 */
[----:B------:R-:W-:Y:S02]  /*1280*/  SEL R18, R33, R18, P4 ;  /* 0x0000001221127207 */ /* 0x000fe40002000000 */
[C---:B------:R-:W-:Y:S02]  /*1290*/  SEL R19, R66.reuse, R19, P4 ;  /* 0x0000001342137207 */ /* 0x040fe40002000000 */
[----:B------:R-:W-:Y:S02]  /*12a0*/  F2FP.BF16.F32.PACK_AB R27, R66, R33 ;  /* 0x00000021421b723e */ /* 0x000fe400000010ff */
[----:B------:R-:W-:Y:S01]  /*12b0*/  F2FP.BF16.F32.PACK_AB R26, R36, R55 ;  /* 0x00000037241a723e */ /* 0x000fe200000010ff */
[----:B------:R0:W-:Y:S01]  /*12c0*/  @P2 STG.E.128 desc[UR4][R28.64+0x10], R16 ;  /* 0x000010101c002986 */ /* 0x0001e2000c101d04 */
[----:B------:R-:W-:-:S02]  /*12d0*/  F2FP.BF16.F32.PACK_AB R25, R34, R37 ;  /* 0x000000252219723e */ /* 0x000fc400000010ff */
[----:B------:R-:W-:Y:S02]  /*12e0*/  F2FP.BF16.F32.PACK_AB R24, R0, R35 ;  /* 0x000000230018723e */ /* 0x000fe400000010ff */
[----:B------:R-:W-:Y:S02]  /*12f0*/  @P3 F2FP.BF16.F32.PACK_AB R55, RZ, R55 ;  /* 0x00000037ff37323e */ /* 0x000fe400000010ff */
[----:B------:R-:W-:Y:S02]  /*1300*/  @P3 F2FP.BF16.F32.PACK_AB R37, RZ, R37 ;  /* 0x00000025ff25323e */ /* 0x000fe400000010ff */
[----:B------:R-:W-:Y:S02]  /*1310*/  @P3 F2FP.BF16.F32.PACK_AB R35, RZ, R35 ;  /* 0x00000023ff23323e */ /* 0x000fe400000010ff */
[----:B------:R-:W-:Y:S02]  /*1320*/  SHF.R.U32.HI R54, RZ, 0x1c, R99 ;  /* 0x0000001cff367819 */ /* 0x000fe40000011663 */
[----:B------:R-:W-:-:S02]  /*1330*/  IADD3 R30, P5, R38, UR16, RZ ;  /* 0x00000010261e7c10 */ /* 0x000fc4000ffbe0ff */
[----:B------:R-:W-:Y:S02]  /*1340*/  @P3 F2FP.BF16.F32.PACK_AB R66, RZ, R66 ;  /* 0x00000042ff42323e */ /* 0x000fe400000010ff */
[----:B------:R-:W-:Y:S02]  /*1350*/  @P3 F2FP.BF16.F32.PACK_AB R36, RZ, R36 ;  /* 0x00000024ff24323e */ /* 0x000fe400000010ff */
[----:B0-----:R-:W-:Y:S02]  /*1360*/  @P3 F2FP.BF16.F32.PACK_AB R29, RZ, R33 ;  /* 0x00000021ff1d323e */ /* 0x001fe400000010ff */
[----:B------:R-:W0:Y:S01]  /*1370*/  LDC.64 R32, c[0x0][0x210] ;  /* 0x00008400ff207b82 */ /* 0x000e220000000a00 */
[----:B------:R-:W-:Y:S02]  /*1380*/  @P3 F2FP.BF16.F32.PACK_AB R34, RZ, R34 ;  /* 0x00000022ff22323e */ /* 0x000fe400000010ff */
[----:B------:R-:W-:Y:S02]  /*1390*/  @P3 F2FP.BF16.F32.PACK_AB R0, RZ, R0 ;  /* 0x00000000ff00323e */ /* 0x000fe400000010ff */
[----:B------:R-:W-:-:S02]  /*13a0*/  @P3 PRMT R23, R29, 0x7610, R23 ;  /* 0x000076101d173816 */ /* 0x000fc40000000017 */
[----:B------:R-:W-:Y:S02]  /*13b0*/  @P3 IADD3 R28, P1, R38, UR14, RZ ;  /* 0x0000000e261c3c10 */ /* 0x000fe4000ff3e0ff */
[----:B------:R-:W-:Y:S02]  /*13c0*/  @P3 PRMT R22, R55, 0x7610, R22 ;  /* 0x0000761037163816 */ /* 0x000fe40000000016 */
[----:B------:R-:W-:Y:S02]  /*13d0*/  @P3 PRMT R21, R37, 0x7610, R21 ;  /* 0x0000761025153816 */ /* 0x000fe40000000015 */
[----:B------:R-:W-:Y:S02]  /*13e0*/  @P3 PRMT R20, R35, 0x7610, R20 ;  /* 0x0000761023143816 */ /* 0x000fe40000000014 */
[C---:B------:R-:W-:Y:S02]  /*13f0*/  IADD3.X R31, R54.reuse, UR17, RZ, P5, !PT ;  /* 0x00000011361f7c10 */ /* 0x040fe4000affe4ff */
[----:B------:R-:W-:-:S02]  /*1400*/  @P3 IADD3.X R29, R54, UR15, RZ, P1, !PT ;  /* 0x0000000f361d3c10 */ /* 0x000fc40008ffe4ff */
        /* <DEDUP_REMOVED lines=10> */
.L_x_870:
        /* <DEDUP_REMOVED lines=9> */
[----:B-1----:R-:W-:Y:S01]  /*1540*/  IMAD.MOV.U32 R24, RZ, RZ, R47 ;  /* 0x000000ffff187224 */ /* 0x002fe200078e002f */
        /* <DEDUP_REMOVED lines=21> */
[----:B------:R-:W-:-:S07]  /*16a0*/  MOV R31, R52 ;  /* 0x00000034001f7202 */ /* 0x000fce0000000f00 */
.L_x_869:
[----:B------:R-:W-:Y:S05]  /*16b0*/  BSYNC B0 ;  /* 0x0000000000007941 */ /* 0x000fea0003800000 */
.L_x_867:
        /* <DEDUP_REMOVED lines=74> */
[----:B------:R-:W-:Y:S01]  /*1b60*/  IMAD.X R9, RZ, RZ, RZ, P0 ;  /* 0x000000ffff097224 */ /* 0x000fe200000e06ff */
[----:B------:R-:W-:Y:S01]  /*1b70*/  SHF.L.U32 R8, R14, 0x2, RZ ;  /* 0x000000020e087819 */ /* 0x000fe200000006ff */
        /* <DEDUP_REMOVED lines=38> */
.L_x_871:
[----:B------:R-:W-:Y:S01]  /*1de0*/  HFMA2.MMA R101, -RZ, RZ, 0, 5.9604644775390625e-08 ;  /* 0x00000001ff657435 */ /* 0x000fe200000001ff */
[----:B------:R-:W-:Y:S01]  /*1df0*/  BSSY B2, `(.L_x_873) ;  /* 0x0000007000027945 */ /* 0x000fe20003800000 */
[----:B------:R-:W-:Y:S01]  /*1e00*/  MOV R104, R37 ;  /* 0x0000002500687202 */ /* 0x000fe20000000f00 */
[----:B------:R-:W-:Y:S01]  /*1e10*/  IMAD.MOV.U32 R106, RZ, RZ, 0x1f ;  /* 0x0000001fff6a7424 */ /* 0x000fe200078e00ff */
[----:B------:R-:W-:-:S07]  /*1e20*/  MOV R67, 0xffffffff ;  /* 0xffffffff00437802 */ /* 0x000fce0000000f00 */
[----:B-----5:R-:W-:Y:S05]  /*1e30*/  WARPSYNC.COLLECTIVE R67, `(.L_x_874) ;  /* 0x0000000043087348 */ /* 0x020fea0003c00000 */
[----:B------:R0:W1:Y:S02]  /*1e40*/  SHFL.BFLY P1, R73, R104, R101, R106 ;  /* 0x0c00006568497389 */ /* 0x000064000002006a */
[----:B01---5:R-:W-:Y:S01]  /*1e50*/  ENDCOLLECTIVE ;  /* 0x000000000000791b */ /* 0x023fe20003800000 */
.L_x_874:
[----:B------:R-:W-:Y:S05]  /*1e60*/  BSYNC B2 ;  /* 0x0000000000027941 */ /* 0x000fea0003800000 */
.L_x_873:
        /* <DEDUP_REMOVED lines=8> */
.L_x_875:
[----:B------:R-:W-:Y:S01]  /*1ef0*/  FADD.FTZ R34, R37, R34 ;  /* 0x0000002225227221 */ /* 0x000fe20000010000 */
[----:B------:R-:W-:-:S03]  /*1f00*/  HFMA2.MMA R101, -RZ, RZ, 0, 1.1920928955078125e-07 ;  /* 0x00000002ff657435 */ /* 0x000fc600000001ff */
[----:B------:R-:W-:Y:S01]  /*1f10*/  IMAD.MOV.U32 R104, RZ, RZ, R34 ;  /* 0x000000ffff687224 */ /* 0x000fe200078e0022 */
[----:B------:R-:W-:-:S07]  /*1f20*/  MOV R72, R73 ;  /* 0x0000004900487202 */ /* 0x000fce0000000f00 */
[----:B------:R-:W-:Y:S05]  /*1f30*/  WARPSYNC.COLLECTIVE R67, `(.L_x_876) ;  /* 0x0000000043087348 */ /* 0x000fea0003c00000 */
[----:B------:R0:W1:Y:S02]  /*1f40*/  SHFL.BFLY P1, R73, R104, R101, R106 ;  /* 0x0c00006568497389 */ /* 0x000064000002006a */
[----:B01----:R-:W-:Y:S01]  /*1f50*/  ENDCOLLECTIVE ;  /* 0x000000000000791b */ /* 0x003fe20003800000 */
.L_x_876:
[----:B------:R-:W-:-:S05]  /*1f60*/  FADD.FTZ R72, R39, R72 ;  /* 0x0000004827487221 */ /* 0x000fca0000010000 */
[----:B------:R-:W-:Y:S02]  /*1f70*/  MOV R104, R72 ;  /* 0x0000004800687202 */ /* 0x000fe40000000f00 */
[----:B------:R-:W-:-:S07]  /*1f80*/  MOV R55, R73 ;  /* 0x0000004900377202 */ /* 0x000fce0000000f00 */
[----:B------:R-:W-:Y:S05]  /*1f90*/  WARPSYNC.COLLECTIVE R67, `(.L_x_877) ;  /* 0x0000000043087348 */ /* 0x000fea0003c00000 */
[----:B------:R0:W1:Y:S02]  /*1fa0*/  SHFL.BFLY P1, R73, R104, R101, R106 ;  /* 0x0c00006568497389 */ /* 0x000064000002006a */
[----:B01----:R-:W-:Y:S01]  /*1fb0*/  ENDCOLLECTIVE ;  /* 0x000000000000791b */ /* 0x003fe20003800000 */
.L_x_877:
[----:B------:R-:W-:Y:S01]  /*1fc0*/  FADD.FTZ R55, R34, R55 ;  /* 0x0000003722377221 */ /* 0x000fe20000010000 */
[----:B------:R-:W-:-:S04]  /*1fd0*/  HFMA2.MMA R101, -RZ, RZ, 0, 2.384185791015625e-07 ;  /* 0x00000004ff657435 */ /* 0x000fc800000001ff */
[----:B------:R-:W-:Y:S01]  /*1fe0*/  MOV R104, R55 ;  /* 0x0000003700687202 */ /* 0x000fe20000000f00 */
[----:B------:R-:W-:-:S07]  /*1ff0*/  IMAD.MOV.U32 R63, RZ, RZ, R73 ;  /* 0x000000ffff3f7224 */ /* 0x000fce00078e0049 */
[----:B------:R-:W-:Y:S05]  /*2000*/  WARPSYNC.COLLECTIVE R67, `(.L_x_878) ;  /* 0x0000000043087348 */ /* 0x000fea0003c00000 */
[----:B------:R0:W1:Y:S02]  /*2010*/  SHFL.BFLY P1, R73, R104, R101, R106 ;  /* 0x0c00006568497389 */ /* 0x000064000002006a */
[----:B01----:R-:W-:Y:S01]  /*2020*/  ENDCOLLECTIVE ;  /* 0x000000000000791b */ /* 0x003fe20003800000 */
.L_x_878:
[----:B------:R-:W-:-:S04]  /*2030*/  FADD.FTZ R63, R72, R63 ;  /* 0x0000003f483f7221 */ /* 0x000fc80000010000 */
[----:B------:R-:W-:Y:S01]  /*2040*/  IMAD.MOV.U32 R104, RZ, RZ, R63 ;  /* 0x000000ffff687224 */ /* 0x000fe200078e003f */
[----:B------:R-:W-:-:S07]  /*2050*/  MOV R100, R73 ;  /* 0x0000004900647202 */ /* 0x000fce0000000f00 */
[----:B------:R-:W-:Y:S05]  /*2060*/  WARPSYNC.COLLECTIVE R67, `(.L_x_879) ;  /* 0x0000000043087348 */ /* 0x000fea0003c00000 */
[----:B------:R0:W1:Y:S02]  /*2070*/  SHFL.BFLY P1, R73, R104, R101, R106 ;  /* 0x0c00006568497389 */ /* 0x000064000002006a */
[----:B01----:R-:W-:Y:S01]  /*2080*/  ENDCOLLECTIVE ;  /* 0x000000000000791b */ /* 0x003fe20003800000 */
.L_x_879:
[----:B------:R-:W-:Y:S01]  /*2090*/  FADD.FTZ R100, R55, R100 ;  /* 0x0000006437647221 */ /* 0x000fe20000010000 */
[----:B------:R-:W-:-:S04]  /*20a0*/  HFMA2.MMA R101, -RZ, RZ, 0, 4.76837158203125e-07 ;  /* 0x00000008ff657435 */ /* 0x000fc800000001ff */
[----:B------:R-:W-:Y:S02]  /*20b0*/  MOV R104, R100 ;  /* 0x0000006400687202 */ /* 0x000fe40000000f00 */
[----:B------:R-:W-:-:S07]  /*20c0*/  MOV R102, R73 ;  /* 0x0000004900667202 */ /* 0x000fce0000000f00 */
[----:B------:R-:W-:Y:S05]  /*20d0*/  WARPSYNC.COLLECTIVE R67, `(.L_x_880) ;  /* 0x0000000043087348 */ /* 0x000fea0003c00000 */
[----:B------:R0:W1:Y:S02]  /*20e0*/  SHFL.BFLY P1, R73, R104, R101, R106 ;  /* 0x0c00006568497389 */ /* 0x000064000002006a */
[----:B01----:R-:W-:Y:S01]  /*20f0*/  ENDCOLLECTIVE ;  /* 0x000000000000791b */ /* 0x003fe20003800000 */
.L_x_880:
[----:B------:R-:W-:-:S05]  /*2100*/  FADD.FTZ R102, R63, R102 ;  /* 0x000000663f667221 */ /* 0x000fca0000010000 */
[----:B------:R-:W-:Y:S01]  /*2110*/  MOV R104, R102 ;  /* 0x0000006600687202 */ /* 0x000fe20000000f00 */
[----:B------:R-:W-:-:S07]  /*2120*/  IMAD.MOV.U32 R37, RZ, RZ, R73 ;  /* 0x000000ffff257224 */ /* 0x000fce00078e0049 */
[----:B------:R-:W-:Y:S05]  /*2130*/  WARPSYNC.COLLECTIVE R67, `(.L_x_881) ;  /* 0x0000000043087348 */ /* 0x000fea0003c00000 */
[----:B------:R0:W1:Y:S02]  /*2140*/  SHFL.BFLY P1, R73, R104, R101, R106 ;  /* 0x0c00006568497389 */ /* 0x000064000002006a */
[----:B01----:R-:W-:Y:S01]  /*2150*/  ENDCOLLECTIVE ;  /* 0x000000000000791b */ /* 0x003fe20003800000 */
.L_x_881:
[----:B------:R-:W-:-:S05]  /*2160*/  FADD.FTZ R34, R100, R37 ;  /* 0x0000002564227221 */ /* 0x000fca0000010000 */
[----:B------:R-:W-:Y:S01]  /*2170*/  MOV R104, R34 ;  /* 0x0000002200687202 */ /* 0x000fe20000000f00 */
[----:B------:R-:W-:Y:S01]  /*2180*/  IMAD.MOV.U32 R101, RZ, RZ, 0x10 ;  /* 0x00000010ff657424 */ /* 0x000fe200078e00ff */
[----:B------:R-:W-:-:S07]  /*2190*/  MOV R39, R73 ;  /* 0x0000004900277202 */ /* 0x000fce0000000f00 */
[----:B------:R-:W-:Y:S05]  /*21a0*/  WARPSYNC.COLLECTIVE R67, `(.L_x_882) ;  /* 0x0000000043087348 */ /* 0x000fea0003c00000 */
[----:B------:R0:W1:Y:S02]  /*21b0*/  SHFL.BFLY P1, R73, R104, R101, R106 ;  /* 0x0c00006568497389 */ /* 0x000064000002006a */
[----:B01----:R-:W-:Y:S01]  /*21c0*/  ENDCOLLECTIVE ;  /* 0x000000000000791b */ /* 0x003fe20003800000 */
.L_x_882:
[----:B------:R-:W-:-:S05]  /*21d0*/  FADD.FTZ R37, R102, R39 ;  /* 0x0000002766257221 */ /* 0x000fca0000010000 */
[----:B------:R-:W-:Y:S02]  /*21e0*/  MOV R104, R37 ;  /* 0x0000002500687202 */ /* 0x000fe40000000f00 */
[----:B------:R-:W-:-:S07]  /*21f0*/  MOV R39, R73 ;  /* 0x0000004900277202 */ /* 0x000fce0000000f00 */
[----:B------:R-:W-:Y:S05]  /*2200*/  WARPSYNC.COLLECTIVE R67, `(.L_x_883) ;  /* 0x0000000043087348 */ /* 0x000fea0003c00000 */
[----:B------:R0:W1:Y:S02]  /*2210*/  SHFL.BFLY P1, R73, R104, R101, R106 ;  /* 0x0c00006568497389 */ /* 0x000064000002006a */
[----:B01----:R-:W-:Y:S01]  /*2220*/  ENDCOLLECTIVE ;  /* 0x000000000000791b */ /* 0x003fe20003800000 */
.L_x_883:
[----:B------:R-:W-:Y:S01]  /*2230*/  MOV R72, R73 ;  /* 0x0000004900487202 */ /* 0x000fe20000000f00 */
[----:B------:R-:W-:Y:S06]  /*2240*/  BRA `(.L_x_884) ;  /* 0xffffffec00307947 */ /* 0x000fec000383ffff */
.L_x_885:
        /* <DEDUP_REMOVED lines=11> */
.L_x_2890:


//--------------------- .text._ZN10layer_norm31ln_parallel_residual_bwd_kernelINS_13Kernel_traitsI13__nv_bfloat16S2_fS2_fjLj256ELj1ELj4ELj1ELj16ENS_18Kernel_traits_baseILj256ES2_S2_fS2_fjLj128EEEEELb0ELb1ELb0EEEvNS_9BwdParamsE --------------------------
	.section	.text._ZN10layer_norm31ln_parallel_residual_bwd_kernelINS_13Kernel_traitsI13__nv_bfloat16S2_fS2_fjLj256ELj1ELj4ELj1ELj16ENS_18Kernel_traits_baseILj256ES2_S2_fS2_fjLj128EEEEELb0ELb1ELb0EEEvNS_9BwdParamsE,"ax",@progbits
	.align	128
        .global         _ZN10layer_norm31ln_parallel_residual_bwd_kernelINS_13Kernel_traitsI13__nv_bfloat16S2_fS2_fjLj256ELj1ELj4ELj1ELj16ENS_18Kernel_traits_baseILj256ES2_S2_fS2_fjLj128EEEEELb0ELb1ELb0EEEvNS_9BwdParamsE
        .type           _ZN10layer_norm31ln_parallel_residual_bwd_kernelINS_13Kernel_traitsI13__nv_bfloat16S2_fS2_fjLj256ELj1ELj4ELj1ELj16ENS_18Kernel_traits_baseILj256ES2_S2_fS2_fjLj128EEEEELb0ELb1ELb0EEEvNS_9BwdParamsE,@function
        .size           _ZN10layer_norm31ln_parallel_residual_bwd_kernelINS_13Kernel_traitsI13__nv_bfloat16S2_fS2_fjLj256ELj1ELj4ELj1ELj16ENS_18Kernel_traits_baseILj256ES2_S2_fS2_fjLj128EEEEELb0ELb1ELb0EEEvNS_9BwdParamsE,(.L_x_2891 - _ZN10layer_norm31ln_parallel_residual_bwd_kernelINS_13Kernel_traitsI13__nv_bfloat16S2_fS2_fjLj256ELj1ELj4ELj1ELj16ENS_18Kernel_traits_baseILj256ES2_S2_fS2_fjLj128EEEEELb0ELb1ELb0EEEvNS_9BwdParamsE)
        .other          _ZN10layer_norm31ln_parallel_residual_bwd_kernelINS_13Kernel_traitsI13__nv_bfloat16S2_fS2_fjLj256ELj1ELj4ELj1ELj16ENS_18Kernel_traits_baseILj256ES2_S2_fS2_fjLj128EEEEELb0ELb1ELb0EEEvNS_9BwdParamsE,@"STO_CUDA_ENTRY STV_DEFAULT"
_ZN10layer_norm31ln_parallel_residual_bwd_kernelINS_13Kernel_traitsI13__nv_bfloat16S2_fS2_fjLj256ELj1ELj4ELj1ELj16ENS_18Kernel_traits_baseILj256ES2_S2_fS2_fjLj128EEEEELb0ELb1ELb0EEEvNS_9BwdParamsE:
.text._ZN10layer_norm31ln_parallel_residual_bwd_kernelINS_13Kernel_traitsI13__nv_bfloat16S2_fS2_fjLj256ELj1ELj4ELj1ELj16ENS_18Kernel_traits_baseILj256ES2_S2_fS2_fjLj128EEEEELb0ELb1ELb0EEEvNS_9BwdParamsE:
        /* <DEDUP_REMOVED lines=36> */
[----:B-----5:R-:W-:Y:S01]  /*0240*/  @P2 PRMT R5, R8, 0x7632, R5 ;  /* 0x0000763208052816 */ /* 0x020fe20000000005 */
[----:B------:R-:W-:Y:S01]  /*0250*/  IMAD.MOV.U32 R29, RZ, RZ, RZ ;  /* 0x000000ffff1d7224 */ /* 0x000fe200078e00ff */
[----:B------:R-:W-:Y:S02]  /*0260*/  @P2 PRMT R4, R9, 0x7632, R4 ;  /* 0x0000763209042816 */ /* 0x000fe40000000004 */
[----:B------:R-:W-:Y:S02]  /*0270*/  @P2 PRMT R2, R10, 0x7632, R2 ;  /* 0x000076320a022816 */ /* 0x000fe40000000002 */
[----:B------:R-:W-:Y:S02]  /*0280*/  @P2 PRMT R0, R11, 0x7632, R0 ;  /* 0x000076320b002816 */ /* 0x000fe40000000000 */
[----:B------:R-:W-:Y:S02]  /*0290*/  SHF.L.U32 R57, R8, 0x10, RZ ;  /* 0x0000001008397819 */ /* 0x000fe400000006ff */
[----:B------:R-:W-:-:S02]  /*02a0*/  SHF.L.U32 R56, R9, 0x10, RZ ;  /* 0x0000001009387819 */ /* 0x000fc400000006ff */
[----:B------:R-:W-:Y:S02]  /*02b0*/  SHF.L.U32 R7, R10, 0x10, RZ ;  /* 0x000000100a077819 */ /* 0x000fe400000006ff */
[----:B------:R-:W-:Y:S02]  /*02c0*/  SHF.L.U32 R6, R11, 0x10, RZ ;  /* 0x000000100b067819 */ /* 0x000fe400000006ff */
[----:B------:R-:W-:Y:S02]  /*02d0*/  SHF.L.U32 R5, R5, 0x10, RZ ;  /* 0x0000001005057819 */ /* 0x000fe400000006ff */
[----:B------:R-:W-:Y:S02]  /*02e0*/  SHF.L.U32 R4, R4, 0x10, RZ ;  /* 0x0000001004047819 */ /* 0x000fe400000006ff */
[----:B------:R-:W-:Y:S02]  /*02f0*/  SHF.L.U32 R2, R2, 0x10, RZ ;  /* 0x0000001002027819 */ /* 0x000fe400000006ff */
[----:B------:R-:W-:-:S07]  /*0300*/  SHF.L.U32 R0, R0, 0x10, RZ ;  /* 0x0000001000007819 */ /* 0x000fce00000006ff */
.L_x_893:
        /* <DEDUP_REMOVED lines=14> */
[----:B------:R-:W2:Y:S02]  /*03f0*/  LDC.64 R52, c[0x0][0x2b8] ;  /* 0x0000ae00ff347b82 */ /* 0x000ea40000000a00 */
[----:B------:R-:W3:Y:S01]  /*0400*/  LDG.E.128 R48, desc[UR4][R66.64] ;  /* 0x0000000442307981 */ /* 0x000ee2000c1e1d00 */
[----:B-1----:R-:W-:-:S03]  /*0410*/  IMAD.WIDE R68, R59, 0x4, R44 ;  /* 0x000000043b447825 */ /* 0x002fc600078e022c */
[----:B------:R1:W4:Y:S04]  /*0420*/  LDG.E.128 R44, desc[UR4][R66.64+0x10] ;  /* 0x00001004422c7981 */ /* 0x000328000c1e1d00 */
[----:B------:R-:W3:Y:S01]  /*0430*/  LDG.E R68, desc[UR4][R68.64] ;  /* 0x0000000444447981 */ /* 0x000ee2000c1e1900 */
[----:B--2---:R-:W-:-:S06]  /*0440*/  IMAD.WIDE.U32 R52, R61, 0x10, R52 ;  /* 0x000000103d347825 */ /* 0x004fcc00078e0034 */
[----:B------:R-:W2:Y:S01]  /*0450*/  LDG.E.128 R52, desc[UR4][R52.64] ;  /* 0x0000000434347981 */ /* 0x000ea2000c1e1d00 */
[----:B------:R-:W-:-:S04]  /*0460*/  ISETP.NE.U32.AND P0, PT, RZ, UR8, PT ;  /* 0x00000008ff007c0c */ /* 0x000fc8000bf05070 */
[----:B------:R-:W-:-:S13]  /*0470*/  ISETP.NE.AND.EX P0, PT, RZ, UR9, PT, P0 ;  /* 0x00000009ff007c0c */ /* 0x000fda000bf05300 */
[----:B------:R-:W-:-:S04]  /*0480*/  @P0 LEA R64, P1, R61, UR8, 0x5 ;  /* 0x000000083d400c11 */ /* 0x000fc8000f8228ff */
[----:B------:R-:W-:-:S05]  /*0490*/  @P0 LEA.HI.X R65, R61, UR9, RZ, 0x5, P1 ;  /* 0x000000093d410c11 */ /* 0x000fca00088f2cff */
[----:B------:R-:W5:Y:S04]  /*04a0*/  @P0 LDG.E.128 R12, desc[UR4][R64.64] ;  /* 0x00000004400c0981 */ /* 0x000f68000c1e1d00 */
[----:B------:R2:W5:Y:S01]  /*04b0*/  @P0 LDG.E.128 R8, desc[UR4][R64.64+0x10] ;  /* 0x0000100440080981 */ /* 0x000562000c1e1d00 */
[----:B0-----:R-:W-:-:S04]  /*04c0*/  ISETP.NE.AND P0, PT, R58, RZ, PT ;  /* 0x000000ff3a00720c */ /* 0x001fc80003f05270 */
[----:B---3--:R-:W-:-:S05]  /*04d0*/  FSEL R70, R68, RZ, !P0 ;  /* 0x000000ff44467208 */ /* 0x008fca0004000000 */
[C---:B------:R-:W-:Y:S01]  /*04e0*/  FADD.FTZ R68, -R70.reuse, R49 ;  /* 0x0000003146447221 */ /* 0x040fe20000010100 */
[C---:B------:R-:W-:Y:S01]  /*04f0*/  FADD.FTZ R48, -R70.reuse, R48 ;  /* 0x0000003046307221 */ /* 0x040fe20000010100 */
[----:B-1----:R-:W-:Y:S01]  /*0500*/  FADD.FTZ R66, -R70, R51 ;  /* 0x0000003346427221 */ /* 0x002fe20000010100 */
[C---:B--2---:R-:W-:Y:S01]  /*0510*/  PRMT R49, R52.reuse, 0x7632, R49 ;  /* 0x0000763234317816 */ /* 0x044fe20000000031 */
[----:B------:R-:W-:Y:S02]  /*0520*/  IMAD.U32 R71, R52, 0x10000, RZ ;  /* 0x0001000034477824 */ /* 0x000fe400078e00ff */
[----:B------:R-:W-:Y:S01]  /*0530*/  FADD.FTZ R50, -R70, R50 ;  /* 0x0000003246327221 */ /* 0x000fe20000010100 */
[C---:B------:R-:W-:Y:S02]  /*0540*/  PRMT R51, R53.reuse, 0x7632, R51 ;  /* 0x0000763235337816 */ /* 0x040fe40000000033 */
[C---:B------:R-:W-:Y:S02]  /*0550*/  PRMT R64, R54.reuse, 0x7632, R64 ;  /* 0x0000763236407816 */ /* 0x040fe40000000040 */
[----:B------:R-:W-:Y:S01]  /*0560*/  SHF.L.U32 R52, R54, 0x10, RZ ;  /* 0x0000001036347819 */ /* 0x000fe200000006ff */
[C---:B----4-:R-:W-:Y:S01]  /*0570*/  FADD.FTZ R54, -R70.reuse, R44 ;  /* 0x0000002c46367221 */ /* 0x050fe20000010100 */
[----:B------:R-:W-:Y:S01]  /*0580*/  SHF.L.U32 R67, R53, 0x10, RZ ;  /* 0x0000001035437819 */ /* 0x000fe200000006ff */
[----:B-----5:R-:W-:Y:S01]  /*0590*/  FMUL.FTZ R3, R63, R48 ;  /* 0x000000303f037220 */ /* 0x020fe20000410000 */
[----:B------:R-:W-:Y:S01]  /*05a0*/  PRMT R53, R55, 0x7632, R53 ;  /* 0x0000763237357816 */ /* 0x000fe20000000035 */
[----:B------:R-:W-:Y:S01]  /*05b0*/  FMUL.FTZ R48, R57, R71 ;  /* 0x0000004739307220 */ /* 0x000fe20000410000 */
[----:B------:R-:W-:Y:S01]  /*05c0*/  SHF.L.U32 R72, R49, 0x10, RZ ;  /* 0x0000001031487819 */ /* 0x000fe200000006ff */
[----:B------:R-:W-:Y:S01]  /*05d0*/  FMUL.FTZ R49, R63, R50 ;  /* 0x000000323f317220 */ /* 0x000fe20000410000 */
[----:B------:R-:W-:Y:S01]  /*05e0*/  SHF.L.U32 R69, R55, 0x10, RZ ;  /* 0x0000001037457819 */ /* 0x000fe200000006ff */
[C---:B------:R-:W-:Y:S01]  /*05f0*/  FADD.FTZ R44, -R70.reuse, R45 ;  /* 0x0000002d462c7221 */ /* 0x040fe20000010100 */
[----:B------:R-:W-:Y:S01]  /*0600*/  SHF.L.U32 R55, R51, 0x10, RZ ;  /* 0x0000001033377819 */ /* 0x000fe200000006ff */
[C---:B------:R-:W-:Y:S01]  /*0610*/  FMUL.FTZ R51, R63.reuse, R54 ;  /* 0x000000363f337220 */ /* 0x040fe20000410000 */
[C---:B------:R-:W-:Y:S01]  /*0620*/  FADD.FTZ R46, -R70.reuse, R46 ;  /* 0x0000002e462e7221 */ /* 0x040fe20000010100 */
[----:B------:R-:W-:Y:S01]  /*0630*/  FMUL.FTZ R54, R63, R68 ;  /* 0x000000443f367220 */ /* 0x000fe20000410000 */
[----:B------:R-:W-:Y:S01]  /*0640*/  SHF.L.U32 R45, R53, 0x10, RZ ;  /* 0x00000010352d7819 */ /* 0x000fe200000006ff */
[----:B------:R-:W-:Y:S01]  /*0650*/  FADD.FTZ R70, -R70, R47 ;  /* 0x0000002f46467221 */ /* 0x000fe20000010100 */
[----:B------:R-:W-:Y:S01]  /*0660*/  FMUL.FTZ R53, R5, R72 ;  /* 0x0000004805357220 */ /* 0x000fe20000410000 */
[----:B------:R-:W-:Y:S01]  /*0670*/  FADD.FTZ R68, RZ, R48 ;  /* 0x00000030ff447221 */ /* 0x000fe20000010000 */
[----:B------:R-:W-:Y:S01]  /*0680*/  FADD.FTZ R34, R34, R67 ;  /* 0x0000004322227221 */ /* 0x000fe20000010000 */
[-C--:B------:R-:W-:Y:S01]  /*0690*/  FFMA.FTZ R26, R49, R67.reuse, R26 ;  /* 0x00000043311a7223 */ /* 0x080fe2000001001a */
[----:B------:R-:W-:Y:S01]  /*06a0*/  FMUL.FTZ R50, R56, R67 ;  /* 0x0000004338327220 */ /* 0x000fe20000410000 */
[----:B------:R-:W-:Y:S01]  /*06b0*/  FFMA.FTZ R47, R3, R48, RZ ;  /* 0x00000030032f7223 */ /* 0x000fe200000100ff */
[----:B------:R-:W-:-:S02]  /*06c0*/  IMAD.U32 R67, R64, 0x10000, RZ ;  /* 0x0001000040437824 */ /* 0x000fc400078e00ff */
        /* <DEDUP_REMOVED lines=27> */
[----:B------:R-:W-:Y:S01]  /*0880*/  FADD.FTZ R33, R33, R72 ;  /* 0x0000004821217221 */ /* 0x000fe20000010000 */
[----:B------:R-:W-:Y:S01]  /*0890*/  FFMA.FTZ R25, R54, R72, R25 ;  /* 0x0000004836197223 */ /* 0x000fe20000010019 */
[----:B------:R-:W-:Y:S01]  /*08a0*/  FADD.FTZ R72, R69, R68 ;  /* 0x0000004445487221 */ /* 0x000fe20000010000 */
[----:B------:R-:W-:Y:S01]  /*08b0*/  FMUL.FTZ R70, R63, R70 ;  /* 0x000000463f467220 */ /* 0x000fe20000410000 */
[-C--:B------:R-:W-:Y:S01]  /*08c0*/  FMUL.FTZ R69, R0, R45.reuse ;  /* 0x0000002d00457220 */ /* 0x080fe20000410000 */
[----:B------:R-:W-:Y:S01]  /*08d0*/  FFMA.FTZ R44, R65, R68, R44 ;  /* 0x00000044412c7223 */ /* 0x000fe2000001002c */
[----:B------:R-:W-:Y:S01]  /*08e0*/  FADD.FTZ R31, R31, R45 ;  /* 0x0000002d1f1f7221 */ /* 0x000fe20000010000 */
[----:B------:R-:W-:Y:S01]  /*08f0*/  FFMA.FTZ R19, R70, R45, R19 ;  /* 0x0000002d46137223 */ /* 0x000fe20000010013 */
[----:B------:R-:W-:Y:S01]  /*0900*/  FADD.FTZ R72, R72, R69 ;  /* 0x0000004548487221 */ /* 0x000fe20000010000 */
[----:B------:R-:W-:-:S07]  /*0910*/  FFMA.FTZ R73, R70, R69, R44 ;  /* 0x0000004546497223 */ /* 0x000fce000001002c */
.L_x_889:
[----:B------:R-:W-:Y:S05]  /*0920*/  BSYNC B1 ;  /* 0x0000000000017941 */ /* 0x000fea0003800000 */
.L_x_888:
        /* <DEDUP_REMOVED lines=20> */
.L_x_905:
        /* <DEDUP_REMOVED lines=14> */
[-CC-:B------:R-:W-:Y:S01]  /*0b50*/  FFMA.FTZ R72, R54, R74.reuse, R47.reuse ;  /* 0x0000004a36487223 */ /* 0x180fe2000001002f */
[-C--:B------:R-:W-:Y:S01]  /*0b60*/  FFMA.FTZ R75, R49, R74.reuse, R47 ;  /* 0x0000004a314b7223 */ /* 0x080fe2000001002f */
[----:B------:R-:W-:Y:S01]  /*0b70*/  FADD.FTZ R44, R68, -R45 ;  /* 0x8000002d442c7221 */ /* 0x000fe20000010000 */
[-CC-:B------:R-:W-:Y:S01]  /*0b80*/  FFMA.FTZ R46, R64, R74.reuse, R47.reuse ;  /* 0x0000004a402e7223 */ /* 0x180fe2000001002f */
[-CC-:B------:R-:W-:Y:S01]  /*0b90*/  FFMA.FTZ R73, R51, R74.reuse, R47.reuse ;  /* 0x0000004a33497223 */ /* 0x180fe2000001002f */
[-CC-:B------:R-:W-:Y:S01]  /*0ba0*/  FFMA.FTZ R76, R66, R74.reuse, R47.reuse ;  /* 0x0000004a424c7223 */ /* 0x180fe2000001002f */
[----:B------:R-:W-:Y:S01]  /*0bb0*/  FFMA.FTZ R74, R70, R74, R47 ;  /* 0x0000004a464a7223 */ /* 0x000fe2000001002f */
[----:B-----5:R-:W-:Y:S01]  /*0bc0*/  FMUL.FTZ R47, R63, R44 ;  /* 0x0000002c3f2f7220 */ /* 0x020fe20000410000 */
[----:B------:R-:W-:Y:S01]  /*0bd0*/  ISETP.NE.AND.EX P0, PT, RZ, UR9, PT, P0 ;  /* 0x00000009ff007c0c */ /* 0x000fe2000bf05300 */
[----:B------:R-:W0:Y:S01]  /*0be0*/  @P1 LDC.64 R44, c[0x0][0x308] ;  /* 0x0000c200ff2c1b82 */ /* 0x000e220000000a00 */
        /* <DEDUP_REMOVED lines=20> */
[----:B------:R-:W-:Y:S01]  /*0d30*/  @P0 FADD.FTZ R47, R10, R47 ;  /* 0x0000002f0a2f0221 */ /* 0x000fe20000010000 */
[----:B------:R-:W-:Y:S01]  /*0d40*/  @P0 FADD.FTZ R74, R11, R74 ;  /* 0x0000004a0b4a0221 */ /* 0x000fe20000010000 */
[----:B------:R-:W-:Y:S01]  /*0d50*/  ISETP.NE.U32.AND P0, PT, RZ, UR14, PT ;  /* 0x0000000eff007c0c */ /* 0x000fe2000bf05070 */
[----:B0-----:R-:W-:Y:S01]  /*0d60*/  @P1 IMAD.WIDE.U32 R44, R61, 0x20, R44 ;  /* 0x000000203d2c1825 */ /* 0x001fe200078e002c */
[----:B------:R-:W-:-:S02]  /*0d70*/  SEL R40, R71, R40, P1 ;  /* 0x0000002847287207 */ /* 0x000fc40000800000 */
[----:B------:R-:W-:Y:S02]  /*0d80*/  ISETP.NE.AND.EX P0, PT, RZ, UR15, PT, P0 ;  /* 0x0000000fff007c0c */ /* 0x000fe4000bf05300 */
[----:B------:R-:W-:Y:S02]  /*0d90*/  SEL R41, R72, R41, P1 ;  /* 0x0000002948297207 */ /* 0x000fe40000800000 */
[----:B------:R-:W-:Y:S02]  /*0da0*/  SEL R42, R75, R42, P1 ;  /* 0x0000002a4b2a7207 */ /* 0x000fe40000800000 */
[----:B------:R-:W-:Y:S02]  /*0db0*/  SEL R43, R46, R43, P1 ;  /* 0x0000002b2e2b7207 */ /* 0x000fe40000800000 */
[----:B------:R-:W-:Y:S02]  /*0dc0*/  SEL R36, R73, R36, P1 ;  /* 0x0000002449247207 */ /* 0x000fe40000800000 */
[----:B------:R-:W-:Y:S01]  /*0dd0*/  SEL R37, R76, R37, P1 ;  /* 0x000000254c257207 */ /* 0x000fe20000800000 */
[----:B------:R-:W-:Y:S01]  /*0de0*/  @P1 STG.E.128 desc[UR4][R44.64], R40 ;  /* 0x000000282c001986 */ /* 0x000fe2000c101d04 */
[----:B------:R-:W-:-:S02]  /*0df0*/  SEL R38, R47, R38, P1 ;  /* 0x000000262f267207 */ /* 0x000fc40000800000 */
[----:B------:R-:W-:Y:S02]  /*0e00*/  SEL R39, R74, R39, P1 ;  /* 0x000000274a277207 */ /* 0x000fe40000800000 */
[----:B------:R-:W-:-:S03]  /*0e10*/  @P0 F2FP.BF16.F32.PACK_AB R63, RZ, R46 ;  /* 0x0000002eff3f023e */ /* 0x000fc600000010ff */
[----:B------:R0:W-:Y:S02]  /*0e20*/  @P1 STG.E.128 desc[UR4][R44.64+0x10], R36 ;  /* 0x000010242c001986 */ /* 0x0001e4000c101d04 */
[----:B0-----:R-:W-:Y:S02]  /*0e30*/  @P0 F2FP.BF16.F32.PACK_AB R45, RZ, R75 ;  /* 0x0000004bff2d023e */ /* 0x001fe400000010ff */
[----:B------:R-:W-:Y:S02]  /*0e40*/  F2FP.BF16.F32.PACK_AB R44, R72, R71 ;  /* 0x00000047482c723e */ /* 0x000fe400000010ff */
[----:B------:R-:W-:Y:S02]  /*0e50*/  @P0 PRMT R21, R45, 0x7610, R21 ;  /* 0x000076102d150816 */ /* 0x000fe40000000015 */
[----:B------:R-:W-:Y:S02]  /*0e60*/  F2FP.BF16.F32.PACK_AB R45, R46, R75 ;  /* 0x0000004b2e2d723e */ /* 0x000fe400000010ff */
[----:B------:R-:W-:-:S02]  /*0e70*/  @P0 F2FP.BF16.F32.PACK_AB R46, RZ, R73 ;  /* 0x00000049ff2e023e */ /* 0x000fc400000010ff */
[----:B------:R-:W-:Y:S02]  /*0e80*/  @P0 PRMT R21, R21, 0x5410, R63 ;  /* 0x0000541015150816 */ /* 0x000fe4000000003f */
[----:B------:R-:W-:Y:S02]  /*0e90*/  @P0 PRMT R22, R46, 0x7610, R22 ;  /* 0x000076102e160816 */ /* 0x000fe40000000016 */
[----:B------:R-:W-:Y:S02]  /*0ea0*/  F2FP.BF16.F32.PACK_AB R46, R76, R73 ;  /* 0x000000494c2e723e */ /* 0x000fe400000010ff */
[----:B------:R-:W-:Y:S02]  /*0eb0*/  @P0 F2FP.BF16.F32.PACK_AB R73, RZ, R71 ;  /* 0x00000047ff49023e */ /* 0x000fe400000010ff */
[----:B------:R-:W-:Y:S02]  /*0ec0*/  @P0 F2FP.BF16.F32.PACK_AB R63, RZ, R72 ;  /* 0x00000048ff3f023e */ /* 0x000fe400000010ff */
[----:B------:R-:W-:-:S02]  /*0ed0*/  @P0 PRMT R20, R73, 0x7610, R20 ;  /* 0x0000761049140816 */ /* 0x000fc40000000014 */
[----:B------:R-:W0:Y:S01]  /*0ee0*/  LDC.64 R72, c[0x0][0x2f8] ;  /* 0x0000be00ff487b82 */ /* 0x000e220000000a00 */
[-C--:B------:R-:W-:Y:S02]  /*0ef0*/  @P0 F2FP.BF16.F32.PACK_AB R71, RZ, R47.reuse ;  /* 0x0000002fff47023e */ /* 0x080fe400000010ff */
[----:B------:R-:W-:Y:S02]  /*0f00*/  F2FP.BF16.F32.PACK_AB R47, R74, R47 ;  /* 0x0000002f4a2f723e */ /* 0x000fe400000010ff */
[----:B------:R-:W-:Y:S02]  /*0f10*/  @P0 F2FP.BF16.F32.PACK_AB R76, RZ, R76 ;  /* 0x0000004cff4c023e */ /* 0x000fe400000010ff */
[----:B------:R-:W-:Y:S02]  /*0f20*/  @P0 F2FP.BF16.F32.PACK_AB R74, RZ, R74 ;  /* 0x0000004aff4a023e */ /* 0x000fe400000010ff */
[----:B------:R-:W-:Y:S02]  /*0f30*/  @P0 PRMT R23, R71, 0x7610, R23 ;  /* 0x0000761047170816 */ /* 0x000fe40000000017 */
[----:B------:R-:W-:-:S02]  /*0f40*/  @P0 PRMT R22, R22, 0x5410, R76 ;  /* 0x0000541016160816 */ /* 0x000fc4000000004c */
[----:B------:R-:W-:Y:S02]  /*0f50*/  @P0 PRMT R20, R20, 0x5410, R63 ;  /* 0x0000541014140816 */ /* 0x000fe4000000003f */
[----:B------:R-:W-:Y:S01]  /*0f60*/  @P0 PRMT R23, R23, 0x5410, R74 ;  /* 0x0000541017170816 */ /* 0x000fe2000000004a */
[----:B0-----:R-:W-:-:S05]  /*0f70*/  IMAD.WIDE.U32 R72, R61, 0x10, R72 ;  /* 0x000000103d487825 */ /* 0x001fca00078e0048 */
[----:B------:R0:W-:Y:S02]  /*0f80*/  STG.E.128 desc[UR4][R72.64], R44 ;  /* 0x0000002c48007986 */ /* 0x0001e4000c101d04 */
[----:B0-----:R-:W-:-:S04]  /*0f90*/  @P0 LEA R72, P1, R61, UR14, 0x4 ;  /* 0x0000000e3d480c11 */ /* 0x001fc8000f8220ff */
[----:B------:R-:W-:-:S05]  /*0fa0*/  @P0 LEA.HI.X R73, R61, UR15, RZ, 0x4, P1 ;  /* 0x0000000f3d490c11 */ /* 0x000fca00088f24ff */
[----:B------:R1:W-:Y:S04]  /*0fb0*/  @P0 STG.E.128 desc[UR4][R72.64], R20 ;  /* 0x0000001448000986 */ /* 0x0003e8000c101d04 */
.L_x_892:
[----:B------:R-:W-:Y:S05]  /*0fc0*/  BSYNC B1 ;  /* 0x0000000000017941 */ /* 0x000fea0003800000 */
.L_x_891:
[----:B------:R-:W4:Y:S02]  /*0fd0*/  LDC.64 R44, c[0x0][0x210] ;  /* 0x00008400ff2c7b82 */ /* 0x000f240000000a00 */
[----:B----4-:R-:W-:-:S04]  /*0fe0*/  LEA R59, R44, R59, 0x2 ;  /* 0x0000003b2c3b7211 */ /* 0x010fc800078e10ff */
[----:B------:R-:W-:-:S13]  /*0ff0*/  ISETP.GE.AND P0, PT, R59, R45, PT ;  /* 0x0000002d3b00720c */ /* 0x000fda0003f06270 */
[----:B------:R-:W-:Y:S05]  /*1000*/  @!P0 BRA `(.L_x_893) ;  /* 0xfffffff000c08947 */ /* 0x000fea000383ffff */
.L_x_887:
[----:B------:R-:W-:Y:S05]  /*1010*/  BSYNC B0 ;  /* 0x0000000000007941 */ /* 0x000fea0003800000 */
.L_x_886:
[----:B------:R-:W4:Y:S01]  /*1020*/  S2R R3, SR_CgaCtaId ;  /* 0x0000000000037919 */ /* 0x000f220000008800 */
[----:B------:R-:W-:Y:S01]  /*1030*/  MOV R0, 0x400 ;  /* 0x0000040000007802 */ /* 0x000fe20000000f00 */
[----:B------:R-:W-:Y:S05]  /*1040*/  WARPSYNC.ALL ;  /* 0x0000000000007948 */ /* 0x000fea0003800000 */
[----:B-1----:R-:W1:Y:S01]  /*1050*/  S2R R21, SR_TID.X ;  /* 0x0000000000157919 */ /* 0x002e620000002100 */
[----:B------:R-:W-:Y:S01]  /*1060*/  ULDC.64 UR16, c[0x0][0x2d8] ;  /* 0x0000b60000107ab9 */ /* 0x000fe20000000a00 */
[----:B------:R-:W-:Y:S01]  /*1070*/  ULDC.64 UR18, c[0x0][0x2d0] ;  /* 0x0000b40000127ab9 */ /* 0x000fe20000000a00 */
[----:B------:R-:W0:Y:S01]  /*1080*/  S2R R15, SR_CTAID.X ;  /* 0x00000000000f7919 */ /* 0x000e220000002500 */
[----:B----4-:R-:W-:-:S04]  /*1090*/  LEA R0, R3, R0, 0x18 ;  /* 0x0000000003007211 */ /* 0x010fc800078ec0ff */
[CC--:B-1----:R-:W-:Y:S02]  /*10a0*/  LEA R2, R21.reuse, R0.reuse, 0x5 ;  /* 0x0000000015027211 */ /* 0x0c2fe400078e28ff */
[----:B------:R-:W-:-:S03]  /*10b0*/  LEA R0, R21, R0, 0x2 ;  /* 0x0000000015007211 */ /* 0x000fc600078e10ff */
        /* <DEDUP_REMOVED lines=11> */
[----:B-----5:R-:W3:Y:S04]  /*1170*/  LDS R8, [R0+0x800] ;  /* 0x0008000000087984 */ /* 0x020ee80000000800 */
        /* <DEDUP_REMOVED lines=30> */
[C---:B------:R-:W-:Y:S01]  /*1360*/  IADD3.X R17, R15.reuse, UR17, RZ, P2, !PT ;  /* 0x000000110f117c10 */ /* 0x040fe200097fe4ff */
[----:B------:R-:W-:Y:S01]  /*1370*/  @P1 IMAD.MOV.U32 R2, RZ, RZ, R6 ;  /* 0x000000ffff021224 */ /* 0x000fe200078e0006 */
[----:B------:R-:W-:Y:S01]  /*1380*/  IADD3.X R15, R15, UR19, RZ, P3, !PT ;  /* 0x000000130f0f7c10 */ /* 0x000fe20009ffe4ff */
[----:B--2---:R-:W-:Y:S01]  /*1390*/  FADD.FTZ R22, R9, R22 ;  /* 0x0000001609167221 */ /* 0x004fe20000010000 */
[----:B------:R-:W-:Y:S01]  /*13a0*/  FADD.FTZ R9, R3, R10 ;  /* 0x0000000a03097221 */ /* 0x000fe20000010000 */
[----:B------:R-:W-:Y:S01]  /*13b0*/  @P1 MOV R3, R17 ;  /* 0x0000001100031202 */ /* 0x000fe20000000f00 */
[----:B---3--:R-:W-:Y:S01]  /*13c0*/  FADD.FTZ R11, RZ, R11 ;  /* 0x0000000bff0b7221 */ /* 0x008fe20000010000 */
[----:B------:R-:W-:-:S02]  /*13d0*/  @P1 MOV R4, R0 ;  /* 0x0000000000041202 */ /* 0x000fc40000000f00 */
[----:B------:R-:W-:Y:S01]  /*13e0*/  @P1 IADD3 R6, P2, R6, 0x200, RZ ;  /* 0x0000020006061810 */ /* 0x000fe20007f5e0ff */
[----:B----4-:R-:W-:Y:S01]  /*13f0*/  FADD.FTZ R13, R22, R13 ;  /* 0x0000000d160d7221 */ /* 0x010fe20000010000 */
[----:B------:R-:W-:Y:S02]  /*1400*/  @P1 MOV R5, R15 ;  /* 0x0000000f00051202 */ /* 0x000fe40000000f00 */
[----:B------:R-:W-:Y:S01]  /*1410*/  @P1 IADD3 R0, P3, R0, 0x200, RZ ;  /* 0x0000020000001810 */ /* 0x000fe20007f7e0ff */
[----:B------:R-:W-:Y:S01]  /*1420*/  FADD.FTZ R11, R11, R20 ;  /* 0x000000140b0b7221 */ /* 0x000fe20000010000 */
[----:B------:R-:W-:Y:S01]  /*1430*/  @P1 IADD3.X R17, RZ, R17, RZ, P2, !PT ;  /* 0x00000011ff111210 */ /* 0x000fe200017fe4ff */
[----:B------:R0:W-:Y:S01]  /*1440*/  @P1 STG.E desc[UR4][R2.64], R13 ;  /* 0x0000000d02001986 */ /* 0x0001e2000c101904 */
[----:B------:R-:W-:Y:S01]  /*1450*/  @P1 IADD3.X R15, RZ, R15, RZ, P3, !PT ;  /* 0x0000000fff0f1210 */ /* 0x000fe20001ffe4ff */
[----:B------:R-:W-:Y:S02]  /*1460*/  FADD.FTZ R11, R11, R28 ;  /* 0x0000001c0b0b7221 */ /* 0x000fe40000010000 */
[----:B------:R1:W-:Y:S02]  /*1470*/  @P1 STG.E desc[UR4][R4.64], R9 ;  /* 0x0000000904001986 */ /* 0x0003e4000c101904 */
[----:B------:R-:W-:Y:S01]  /*1480*/  FADD.FTZ R11, R11, R24 ;  /* 0x000000180b0b7221 */ /* 0x000fe20000010000 */
[----:B0-----:R-:W-:Y:S01]  /*1490*/  MOV R2, R6 ;  /* 0x0000000600027202 */ /* 0x001fe20000000f00 */
[----:B------:R-:W-:Y:S01]  /*14a0*/  IMAD.MOV.U32 R3, RZ, RZ, R17 ;  /* 0x000000ffff037224 */ /* 0x000fe200078e0011 */
[----:B-1----:R-:W-:-:S02]  /*14b0*/  MOV R4, R0 ;  /* 0x0000000000047202 */ /* 0x002fc40000000f00 */
[----:B------:R-:W-:Y:S01]  /*14c0*/  MOV R5, R15 ;  /* 0x0000000f00057202 */ /* 0x000fe20000000f00 */
[----:B------:R-:W-:Y:S06]  /*14d0*/  @!P0 EXIT ;  /* 0x000000000000894d */ /* 0x000fec0003800000 */
[----:B------:R-:W-:Y:S04]  /*14e0*/  STG.E desc[UR4][R2.64], R11 ;  /* 0x0000000b02007986 */ /* 0x000fe8000c101904 */
[----:B------:R-:W-:Y:S01]  /*14f0*/  STG.E desc[UR4][R4.64], R7 ;  /* 0x0000000704007986 */ /* 0x000fe2000c101904 */
[----:B------:R-:W-:Y:S05]  /*1500*/  EXIT ;  /* 0x000000000000794d */ /* 0x000fea0003800000 */
.L_x_890:
        /* <DEDUP_REMOVED lines=8> */
.L_x_895:
[----:B------:R-:W-:Y:S05]  /*1590*/  BSYNC B1 ;  /* 0x0000000000017941 */ /* 0x000fea0003800000 */
.L_x_894:
[----:B------:R-:W-:Y:S01]  /*15a0*/  HFMA2.MMA R46, -RZ, RZ, 0, 5.9604644775390625e-08 ;  /* 0x00000001ff2e7435 */ /* 0x000fe200000001ff */
[----:B------:R-:W-:Y:S01]  /*15b0*/  IMAD.MOV.U32 R47, RZ, RZ, R73 ;  /* 0x000000ffff2f7224 */ /* 0x000fe200078e0049 */
[----:B------:R-:W-:Y:S01]  /*15c0*/  MOV R45, 0x1f ;  /* 0x0000001f002d7802 */ /* 0x000fe20000000f00 */
[----:B------:R-:W-:Y:S01]  /*15d0*/  FADD.FTZ R75, R71, R72 ;  /* 0x00000048474b7221 */ /* 0x000fe20000010000 */
[----:B------:R-:W-:-:S07]  /*15e0*/  MOV R44, 0xffffffff ;  /* 0xffffffff002c7802 */ /* 0x000fce0000000f00 */
[----:B------:R-:W-:Y:S05]  /*15f0*/  WARPSYNC.COLLECTIVE R44, `(.L_x_896) ;  /* 0x000000002c087348 */ /* 0x000fea0003c00000 */
[----:B------:R0:W1:Y:S02]  /*1600*/  SHFL.BFLY P0, R71, R47, R46, R45 ;  /* 0x0c00002e2f477389 */ /* 0x000064000000002d */
[----:B01----:R-:W-:Y:S01]  /*1610*/  ENDCOLLECTIVE ;  /* 0x000000000000791b */ /* 0x003fe20003800000 */
.L_x_896:
[----:B------:R-:W-:Y:S01]  /*1620*/  HFMA2.MMA R46, -RZ, RZ, 0, 1.1920928955078125e-07 ;  /* 0x00000002ff2e7435 */ /* 0x000fe200000001ff */
[----:B------:R-:W-:Y:S02]  /*1630*/  MOV R47, R75 ;  /* 0x0000004b002f7202 */ /* 0x000fe40000000f00 */
[----:B------:R-:W-:-:S08]  /*1640*/  MOV R74, R71 ;  /* 0x00000047004a7202 */ /* 0x000fd00000000f00 */
[----:B------:R-:W-:Y:S05]  /*1650*/  WARPSYNC.COLLECTIVE R44, `(.L_x_897) ;  /* 0x000000002c087348 */ /* 0x000fea0003c00000 */
[----:B------:R0:W1:Y:S02]  /*1660*/  SHFL.BFLY P0, R71, R47, R46, R45 ;  /* 0x0c00002e2f477389 */ /* 0x000064000000002d */
[----:B01----:R-:W-:Y:S01]  /*1670*/  ENDCOLLECTIVE ;  /* 0x000000000000791b */ /* 0x003fe20003800000 */
.L_x_897:
[----:B------:R-:W-:-:S04]  /*1680*/  FADD.FTZ R74, R74, R73 ;  /* 0x000000494a4a7221 */ /* 0x000fc80000010000 */
[----:B------:R-:W-:Y:S02]  /*1690*/  IMAD.MOV.U32 R47, RZ, RZ, R74 ;  /* 0x000000ffff2f7224 */ /* 0x000fe400078e004a */
[----:B------:R-:W-:-:S07]  /*16a0*/  FADD.FTZ R76, R75, R71 ;  /* 0x000000474b4c7221 */ /* 0x000fce0000010000 */
[----:B------:R-:W-:Y:S05]  /*16b0*/  WARPSYNC.COLLECTIVE R44, `(.L_x_898) ;  /* 0x000000002c087348 */ /* 0x000fea0003c00000 */
[----:B------:R0:W1:Y:S02]  /*16c0*/  SHFL.BFLY P0, R71, R47, R46, R45 ;  /* 0x0c00002e2f477389 */ /* 0x000064000000002d */
[----:B01----:R-:W-:Y:S01]  /*16d0*/  ENDCOLLECTIVE ;  /* 0x000000000000791b */ /* 0x003fe20003800000 */
.L_x_898:
[----:B------:R-:W-:Y:S01]  /*16e0*/  HFMA2.MMA R46, -RZ, RZ, 0, 2.384185791015625e-07 ;  /* 0x00000004ff2e7435 */ /* 0x000fe200000001ff */
[----:B------:R-:W-:Y:S02]  /*16f0*/  MOV R47, R76 ;  /* 0x0000004c002f7202 */ /* 0x000fe40000000f00 */
[----:B------:R-:W-:-:S08]  /*1700*/  MOV R77, R71 ;  /* 0x00000047004d7202 */ /* 0x000fd00000000f00 */
[----:B------:R-:W-:Y:S05]  /*1710*/  WARPSYNC.COLLECTIVE R44, `(.L_x_899) ;  /* 0x000000002c087348 */ /* 0x000fea0003c00000 */
[----:B------:R0:W1:Y:S02]  /*1720*/  SHFL.BFLY P0, R71, R47, R46, R45 ;  /* 0x0c00002e2f477389 */ /* 0x000064000000002d */
[----:B01----:R-:W-:Y:S01]  /*1730*/  ENDCOLLECTIVE ;  /* 0x000000000000791b */ /* 0x003fe20003800000 */
.L_x_899:
[----:B------:R-:W-:-:S05]  /*1740*/  FADD.FTZ R77, R74, R77 ;  /* 0x0000004d4a4d7221 */ /* 0x000fca0000010000 */
[----:B------:R-:W-:Y:S01]  /*1750*/  MOV R47, R77 ;  /* 0x0000004d002f7202 */ /* 0x000fe20000000f00 */
[----:B------:R-:W-:-:S07]  /*1760*/  FADD.FTZ R76, R76, R71 ;  /* 0x000000474c4c7221 */ /* 0x000fce0000010000 */
[----:B------:R-:W-:Y:S05]  /*1770*/  WARPSYNC.COLLECTIVE R44, `(.L_x_900) ;  /* 0x000000002c087348 */ /* 0x000fea0003c00000 */
[----:B------:R0:W1:Y:S02]  /*1780*/  SHFL.BFLY P0, R71, R47, R46, R45 ;  /* 0x0c00002e2f477389 */ /* 0x000064000000002d */
[----:B01----:R-:W-:Y:S01]  /*1790*/  ENDCOLLECTIVE ;  /* 0x000000000000791b */ /* 0x003fe20003800000 */
.L_x_900:
[----:B------:R-:W-:Y:S01]  /*17a0*/  MOV R47, R76 ;  /* 0x0000004c002f7202 */ /* 0x000fe20000000f00 */
[----:B------:R-:W-:Y:S01]  /*17b0*/  IMAD.MOV.U32 R46, RZ, RZ, 0x8 ;  /* 0x00000008ff2e7424 */ /* 0x000fe200078e00ff */
[----:B------:R-:W-:-:S07]  /*17c0*/  MOV R72, R71 ;  /* 0x0000004700487202 */ /* 0x000fce0000000f00 */
[----:B------:R-:W-:Y:S05]  /*17d0*/  WARPSYNC.COLLECTIVE R44, `(.L_x_901) ;  /* 0x000000002c087348 */ /* 0x000fea0003c00000 */
[----:B------:R0:W1:Y:S02]  /*17e0*/  SHFL.BFLY P0, R71, R47, R46, R45 ;  /* 0x0c00002e2f477389 */ /* 0x000064000000002d */
[----:B01----:R-:W-:Y:S01]  /*17f0*/  ENDCOLLECTIVE ;  /* 0x000000000000791b */ /* 0x003fe20003800000 */
.L_x_901:
[----:B------:R-:W-:-:S05]  /*1800*/  FADD.FTZ R72, R77, R72 ;  /* 0x000000484d487221 */ /* 0x000fca0000010000 */
[----:B------:R-:W-:Y:S01]  /*1810*/  MOV R47, R72 ;  /* 0x00000048002f7202 */ /* 0x000fe20000000f00 */
[----:B------:R-:W-:-:S07]  /*1820*/  FADD.FTZ R74, R76, R71 ;  /* 0x000000474c4a7221 */ /* 0x000fce0000010000 */
[----:B------:R-:W-:Y:S05]  /*1830*/  WARPSYNC.COLLECTIVE R44, `(.L_x_902) ;  /* 0x000000002c087348 */ /* 0x000fea0003c00000 */
[----:B------:R0:W1:Y:S02]  /*1840*/  SHFL.BFLY P0, R71, R47, R46, R45 ;  /* 0x0c00002e2f477389 */ /* 0x000064000000002d */
[----:B01----:R-:W-:Y:S01]  /*1850*/  ENDCOLLECTIVE ;  /* 0x000000000000791b */ /* 0x003fe20003800000 */
.L_x_902:
[----:B------:R-:W-:Y:S01]  /*1860*/  HFMA2.MMA R46, -RZ, RZ, 0, 9.5367431640625e-07 ;  /* 0x00000010ff2e7435 */ /* 0x000fe200000001ff */
[----:B------:R-:W-:Y:S02]  /*1870*/  MOV R47, R74 ;  /* 0x0000004a002f7202 */ /* 0x000fe40000000f00 */
[----:B------:R-:W-:-:S08]  /*1880*/  MOV R73, R71 ;  /* 0x0000004700497202 */ /* 0x000fd00000000f00 */
[----:B------:R-:W-:Y:S05]  /*1890*/  WARPSYNC.COLLECTIVE R44, `(.L_x_903) ;  /* 0x000000002c087348 */ /* 0x000fea0003c00000 */
[----:B------:R0:W1:Y:S02]  /*18a0*/  SHFL.BFLY P0, R71, R47, R46, R45 ;  /* 0x0c00002e2f477389 */ /* 0x000064000000002d */
[----:B01----:R-:W-:Y:S01]  /*18b0*/  ENDCOLLECTIVE ;  /* 0x000000000000791b */ /* 0x003fe20003800000 */
.L_x_903:
[----:B------:R-:W-:-:S05]  /*18c0*/  FADD.FTZ R73, R72, R73 ;  /* 0x0000004948497221 */ /* 0x000fca0000010000 */
[----:B------:R-:W-:Y:S02]  /*18d0*/  MOV R47, R73 ;  /* 0x00000049002f7202 */ /* 0x000fe40000000f00 */
[----:B------:R-:W-:-:S07]  /*18e0*/  MOV R75, R71 ;  /* 0x00000047004b7202 */ /* 0x000fce0000000f00 */
[----:B------:R-:W-:Y:S05]  /*18f0*/  WARPSYNC.COLLECTIVE R44, `(.L_x_904) ;  /* 0x000000002c087348 */ /* 0x000fea0003c00000 */
[----:B------:R0:W1:Y:S02]  /*1900*/  SHFL.BFLY P0, R71, R47, R46, R45 ;  /* 0x0c00002e2f477389 */ /* 0x000064000000002d */
[----:B01----:R-:W-:Y:S01]  /*1910*/  ENDCOLLECTIVE ;  /* 0x000000000000791b */ /* 0x003fe20003800000 */
.L_x_904:
[----:B------:R-:W-:Y:S05]  /*1920*/  BRA `(.L_x_905) ;  /* 0xfffffff000507947 */ /* 0x000fea000383ffff */
.L_x_906:
        /* <DEDUP_REMOVED lines=13> */
.L_x_2891:


//--------------------- .text._ZN10layer_norm31ln_parallel_residual_bwd_kernelINS_13Kernel_traitsI13__nv_bfloat16S2_fS2_fjLj256ELj1ELj4ELj1ELj16ENS_18Kernel_traits_baseILj256ES2_S2_fS2_fjLj128EEEEELb0ELb1ELb1EEEvNS_9BwdParamsE --------------------------
	.section	.text._ZN10layer_norm31ln_parallel_residual_bwd_kernelINS_13Kernel_traitsI13__nv_bfloat16S2_fS2_fjLj256ELj1ELj4ELj1ELj16ENS_18Kernel_traits_baseILj256ES2_S2_fS2_fjLj128EEEEELb0ELb1ELb1EEEvNS_9BwdParamsE,"ax",@progbits
	.align	128
        .global         _ZN10layer_norm31ln_parallel_residual_bwd_kernelINS_13Kernel_traitsI13__nv_bfloat16S2_fS2_fjLj256ELj1ELj4ELj1ELj16ENS_18Kernel_traits_baseILj256ES2_S2_fS2_fjLj128EEEEELb0ELb1ELb1EEEvNS_9BwdParamsE
        .type           _ZN10layer_norm31ln_parallel_residual_bwd_kernelINS_13Kernel_traitsI13__nv_bfloat16S2_fS2_fjLj256ELj1ELj4ELj1ELj16ENS_18Kernel_traits_baseILj256ES2_S2_fS2_fjLj128EEEEELb0ELb1ELb1EEEvNS_9BwdParamsE,@function
        .size           _ZN10layer_norm31ln_parallel_residual_bwd_kernelINS_13Kernel_traitsI13__nv_bfloat16S2_fS2_fjLj256ELj1ELj4ELj1ELj16ENS_18Kernel_traits_baseILj256ES2_S2_fS2_fjLj128EEEEELb0ELb1ELb1EEEvNS_9BwdParamsE,(.L_x_2892 - _ZN10layer_norm31ln_parallel_residual_bwd_kernelINS_13Kernel_traitsI13__nv_bfloat16S2_fS2_fjLj256ELj1ELj4ELj1ELj16ENS_18Kernel_traits_baseILj256ES2_S2_fS2_fjLj128EEEEELb0ELb1ELb1EEEvNS_9BwdParamsE)
        .other          _ZN10layer_norm31ln_parallel_residual_bwd_kernelINS_13Kernel_traitsI13__nv_bfloat16S2_fS2_fjLj256ELj1ELj4ELj1ELj16ENS_18Kernel_traits_baseILj256ES2_S2_fS2_fjLj128EEEEELb0ELb1ELb1EEEvNS_9BwdParamsE,@"STO_CUDA_ENTRY STV_DEFAULT"
_ZN10layer_norm31ln_parallel_residual_bwd_kernelINS_13Kernel_traitsI13__nv_bfloat16S2_fS2_fjLj256ELj1ELj4ELj1ELj16ENS_18Kernel_traits_baseILj256ES2_S2_fS2_fjLj128EEEEELb0ELb1ELb1EEEvNS_9BwdParamsE:
.text._ZN10layer_norm31ln_parallel_residual_bwd_kernelINS_13Kernel_traitsI13__nv_bfloat16S2_fS2_fjLj256ELj1ELj4ELj1ELj16ENS_18Kernel_traits_baseILj256ES2_S2_fS2_fjLj128EEEEELb0ELb1ELb1EEEvNS_9BwdParamsE:
        /* <DEDUP_REMOVED lines=25> */
.L_x_908:
        /* <DEDUP_REMOVED lines=21> */
[----:B------:R-:W-:-:S02]  /*02e0*/  PRMT R4, R5, 0x7632, R4 ;  /* 0x0000763205047816 */ /* 0x000fc40000000004 */
[----:B------:R-:W-:Y:S02]  /*02f0*/  PRMT R12, R6, 0x7632, R12 ;  /* 0x00007632060c7816 */ /* 0x000fe4000000000c */
[----:B------:R-:W-:Y:S02]  /*0300*/  PRMT R13, R7, 0x7632, R13 ;  /* 0x00007632070d7816 */ /* 0x000fe4000000000d */
[----:B------:R-:W-:Y:S01]  /*0310*/  SHF.L.U32 R60, R5, 0x10, RZ ;  /* 0x00000010053c7819 */ /* 0x000fe200000006ff */
[----:B------:R-:W-:Y:S01]  /*0320*/  IMAD.U32 R5, R0, 0x10000, RZ ;  /* 0x0001000000057824 */ /* 0x000fe200078e00ff */
[----:B------:R-:W-:Y:S02]  /*0330*/  SHF.L.U32 R59, R6, 0x10, RZ ;  /* 0x00000010063b7819 */ /* 0x000fe400000006ff */
[----:B------:R-:W-:Y:S02]  /*0340*/  SHF.L.U32 R58, R7, 0x10, RZ ;  /* 0x00000010073a7819 */ /* 0x000fe400000006ff */
[----:B------:R-:W-:-:S02]  /*0350*/  CS2R R6, SRZ ;  /* 0x0000000000067805 */ /* 0x000fc4000001ff00 */
[----:B------:R-:W-:Y:S02]  /*0360*/  SHF.L.U32 R4, R4, 0x10, RZ ;  /* 0x0000001004047819 */ /* 0x000fe400000006ff */
[----:B------:R-:W-:Y:S02]  /*0370*/  SHF.L.U32 R3, R12, 0x10, RZ ;  /* 0x000000100c037819 */ /* 0x000fe400000006ff */
[----:B0-----:R-:W-:-:S07]  /*0380*/  SHF.L.U32 R2, R13, 0x10, RZ ;  /* 0x000000100d027819 */ /* 0x001fce00000006ff */
.L_x_912:
[----:B------:R-:W0:Y:S01]  /*0390*/  LDC.64 R72, c[0x0][0x250] ;  /* 0x00009400ff487b82 */ /* 0x000e220000000a00 */
[----:B------:R-:W-:-:S05]  /*03a0*/  IMAD R0, R62, UR8, RZ ;  /* 0x000000083e007c24 */ /* 0x000fca000f8e02ff */
[----:B------:R-:W-:Y:S02]  /*03b0*/  SHF.R.S32.HI R33, RZ, 0x1f, R0 ;  /* 0x0000001fff217819 */ /* 0x000fe40000011400 */
[----:B------:R-:W1:Y:S02]  /*03c0*/  LDC.64 R40, c[0x0][0x2b8] ;  /* 0x0000ae00ff287b82 */ /* 0x000e640000000a00 */
[----:B------:R-:W-:-:S04]  /*03d0*/  LEA.HI R64, R33, R0, RZ, 0x3 ;  /* 0x0000000021407211 */ /* 0x000fc800078f18ff */
[----:B------:R-:W-:Y:S02]  /*03e0*/  LEA.HI.SX32 R64, R64, R57, 0x1d ;  /* 0x0000003940407211 */ /* 0x000fe400078feaff */
[----:B------:R-:W2:Y:S02]  /*03f0*/  LDC.64 R66, c[0x0][0x258] ;  /* 0x00009600ff427b82 */ /* 0x000ea40000000a00 */
[----:B------:R-:W-:-:S04]  /*0400*/  LEA R70, P1, R64, UR10, 0x5 ;  /* 0x0000000a40467c11 */ /* 0x000fc8000f8228ff */
[----:B------:R-:W-:Y:S01]  /*0410*/  LEA.HI.X R71, R64, UR11, RZ, 0x5, P1 ;  /* 0x0000000b40477c11 */ /* 0x000fe200088f2cff */
[----:B0-----:R-:W-:Y:S01]  /*0420*/  IMAD.WIDE R72, R62, 0x4, R72 ;  /* 0x000000043e487825 */ /* 0x001fe200078e0248 */
[----:B------:R-:W0:Y:S03]  /*0430*/  LDC.64 R54, c[0x0][0x2c8] ;  /* 0x0000b200ff367b82 */ /* 0x000e260000000a00 */
[----:B------:R-:W3:Y:S04]  /*0440*/  LDG.E.128 R36, desc[UR4][R70.64] ;  /* 0x0000000446247981 */ /* 0x000ee8000c1e1d00 */
[----:B------:R-:W4:Y:S01]  /*0450*/  LDG.E R73, desc[UR4][R72.64] ;  /* 0x0000000448497981 */ /* 0x000f22000c1e1900 */
[----:B-1----:R-:W-:-:S03]  /*0460*/  IMAD.WIDE.U32 R40, R64, 0x10, R40 ;  /* 0x0000001040287825 */ /* 0x002fc600078e0028 */
[----:B------:R-:W3:Y:S04]  /*0470*/  LDG.E.128 R32, desc[UR4][R70.64+0x10] ;  /* 0x0000100446207981 */ /* 0x000ee8000c1e1d00 */
[----:B------:R-:W3:Y:S01]  /*0480*/  LDG.E.128 R40, desc[UR4][R40.64] ;  /* 0x0000000428287981 */ /* 0x000ee2000c1e1d00 */
[----:B--2---:R-:W-:-:S05]  /*0490*/  IMAD.WIDE R66, R62, 0x4, R66 ;  /* 0x000000043e427825 */ /* 0x004fca00078e0242 */
[----:B------:R1:W2:Y:S01]  /*04a0*/  LDG.E R63, desc[UR4][R66.64] ;  /* 0x00000004423f7981 */ /* 0x0002a2000c1e1900 */
[----:B------:R-:W-:Y:S02]  /*04b0*/  ISETP.NE.AND P3, PT, R56, RZ, PT ;  /* 0x000000ff3800720c */ /* 0x000fe40003f65270 */
[----:B0-----:R-:W-:-:S04]  /*04c0*/  @P0 LEA R68, P1, R64, R54, 0x5 ;  /* 0x0000003640440211 */ /* 0x001fc800078228ff */
[----:B------:R-:W-:-:S05]  /*04d0*/  @P0 LEA.HI.X R69, R64, R55, RZ, 0x5, P1 ;  /* 0x0000003740450211 */ /* 0x000fca00008f2cff */
[----:B------:R-:W5:Y:S04]  /*04e0*/  @P0 LDG.E.128 R16, desc[UR4][R68.64] ;  /* 0x0000000444100981 */ /* 0x000f68000c1e1d00 */
[----:B------:R0:W5:Y:S01]  /*04f0*/  @P0 LDG.E.128 R12, desc[UR4][R68.64+0x10] ;  /* 0x00001004440c0981 */ /* 0x000162000c1e1d00 */
[----:B------:R-:W-:Y:S01]  /*0500*/  UMOV UR6, 0xffffffff ;  /* 0xffffffff00067882 */ /* 0x000fe20000000000 */
[----:B----4-:R-:W-:-:S05]  /*0510*/  FSEL R73, R73, RZ, !P3 ;  /* 0x000000ff49497208 */ /* 0x010fca0005800000 */
[C-C-:B---3--:R-:W-:Y:S01]  /*0520*/  FADD.FTZ R72, -R73.reuse, R37.reuse ;  /* 0x0000002549487221 */ /* 0x148fe20000010100 */
[--C-:B------:R-:W-:Y:S01]  /*0530*/  FADD.FTZ R0, -R73, R36.reuse ;  /* 0x0000002449007221 */ /* 0x100fe20000010100 */
[C---:B------:R-:W-:Y:S01]  /*0540*/  PRMT R37, R40.reuse, 0x7632, R37 ;  /* 0x0000763228257816 */ /* 0x040fe20000000025 */
[----:B------:R-:W-:Y:S01]  /*0550*/  IMAD.U32 R74, R40, 0x10000, RZ ;  /* 0x00010000284a7824 */ /* 0x000fe200078e00ff */
[----:B------:R-:W-:Y:S01]  /*0560*/  PRMT R36, R41, 0x7632, R36 ;  /* 0x0000763229247816 */ /* 0x000fe20000000024 */
[C---:B------:R-:W-:Y:S01]  /*0570*/  FADD.FTZ R76, -R73.reuse, R32 ;  /* 0x00000020494c7221 */ /* 0x040fe20000010100 */
[C---:B-1----:R-:W-:Y:S01]  /*0580*/  FADD.FTZ R66, -R73.reuse, R39 ;  /* 0x0000002749427221 */ /* 0x042fe20000010100 */
[C---:B------:R-:W-:Y:S01]  /*0590*/  FADD.FTZ R38, -R73.reuse, R38 ;  /* 0x0000002649267221 */ /* 0x040fe20000010100 */
[C---:B------:R-:W-:Y:S01]  /*05a0*/  PRMT R65, R42.reuse, 0x7632, R65 ;  /* 0x000076322a417816 */ /* 0x040fe20000000041 */
[----:B------:R-:W-:Y:S01]  /*05b0*/  FADD.FTZ R70, -R73, R33 ;  /* 0x0000002149467221 */ /* 0x000fe20000010100 */
[----:B------:R-:W-:Y:S01]  /*05c0*/  PRMT R67, R43, 0x7632, R67 ;  /* 0x000076322b437816 */ /* 0x000fe20000000043 */
[----:B------:R-:W-:Y:S01]  /*05d0*/  IMAD.U32 R40, R37, 0x10000, RZ ;  /* 0x0001000025287824 */ /* 0x000fe200078e00ff */
[----:B------:R-:W-:Y:S01]  /*05e0*/  SHF.L.U32 R39, R43, 0x10, RZ ;  /* 0x000000102b277819 */ /* 0x000fe200000006ff */
[----:B--2---:R-:W-:Y:S01]  /*05f0*/  FMUL.FTZ R33, R63, R72 ;  /* 0x000000483f217220 */ /* 0x004fe20000410000 */
[----:B------:R-:W-:Y:S01]  /*0600*/  SHF.L.U32 R42, R42, 0x10, RZ ;  /* 0x000000102a2a7819 */ /* 0x000fe200000006ff */
[----:B------:R-:W-:Y:S01]  /*0610*/  FMUL.FTZ R37, R61, R74 ;  /* 0x0000004a3d257220 */ /* 0x000fe20000410000 */
[----:B------:R-:W-:Y:S01]  /*0620*/  SHF.L.U32 R43, R36, 0x10, RZ ;  /* 0x00000010242b7819 */ /* 0x000fe200000006ff */
[----:B------:R-:W-:Y:S01]  /*0630*/  FMUL.FTZ R36, R63, R76 ;  /* 0x0000004c3f247220 */ /* 0x000fe20000410000 */
[----:B------:R-:W-:Y:S01]  /*0640*/  SHF.L.U32 R41, R41, 0x10, RZ ;  /* 0x0000001029297819 */ /* 0x000fe200000006ff */
[C---:B------:R-:W-:Y:S01]  /*0650*/  FMUL.FTZ R0, R63.reuse, R0 ;  /* 0x000000003f007220 */ /* 0x040fe20000410000 */
[----:B------:R-:W-:Y:S01]  /*0660*/  FMUL.FTZ R38, R63, R38 ;  /* 0x000000263f267220 */ /* 0x000fe20000410000 */
[----:B------:R-:W-:Y:S01]  /*0670*/  FADD.FTZ R32, -R73, R34 ;  /* 0x0000002249207221 */ /* 0x000fe20000010100 */
[----:B------:R-:W-:Y:S01]  /*0680*/  FADD.FTZ R46, R40, R46 ;  /* 0x0000002e282e7221 */ /* 0x000fe20000010000 */
[----:B------:R-:W-:Y:S01]  /*0690*/  FFMA.FTZ R6, R33, R40, R6 ;  /* 0x0000002821067223 */ /* 0x000fe20000010006 */
[----:B------:R-:W-:Y:S01]  /*06a0*/  FADD.FTZ R51, R42, R51 ;  /* 0x000000332a337221 */ /* 0x000fe20000010000 */
[-C--:B------:R-:W-:Y:S01]  /*06b0*/  FFMA.FTZ R11, R36, R42.reuse, R11 ;  /* 0x0000002a240b7223 */ /* 0x080fe2000001000b */
[----:B------:R-:W-:Y:S01]  /*06c0*/  FMUL.FTZ R34, R59, R42 ;  /* 0x0000002a3b227220 */ /* 0x000fe20000410000 */
[----:B------:R-:W-:Y:S01]  /*06d0*/  FMUL.FTZ R40, R5, R40 ;  /* 0x0000002805287220 */ /* 0x000fe20000410000 */
[----:B0-----:R-:W-:Y:S01]  /*06e0*/  FADD.FTZ R69, RZ, R37 ;  /* 0x00000025ff457221 */ /* 0x001fe20000010000 */
[----:B------:R-:W-:Y:S01]  /*06f0*/  FADD.FTZ R68, -R73, R35 ;  /* 0x0000002349447221 */ /* 0x000fe20000010100 */
[----:B------:R-:W-:Y:S01]  /*0700*/  FFMA.FTZ R42, R0, R37, RZ ;  /* 0x00000025002a7223 */ /* 0x000fe200000100ff */
        /* <DEDUP_REMOVED lines=9> */
[----:B------:R-:W-:Y:S01]  /*07a0*/  SHF.L.U32 R65, R65, 0x10, RZ ;  /* 0x0000001041417819 */ /* 0x000fe200000006ff */
[----:B------:R-:W-:Y:S01]  /*07b0*/  FADD.FTZ R48, R43, R48 ;  /* 0x000000302b307221 */ /* 0x000fe20000010000 */
[----:B------:R-:W-:Y:S01]  /*07c0*/  FADD.FTZ R71, R71, R42 ;  /* 0x0000002a47477221 */ /* 0x000fe20000010000 */
[C---:B------:R-:W-:Y:S01]  /*07d0*/  FFMA.FTZ R69, R41.reuse, R42, R66 ;  /* 0x0000002a29457223 */ /* 0x040fe20000010042 */
[----:B------:R-:W-:Y:S01]  /*07e0*/  FFMA.FTZ R8, R41, R43, R8 ;  /* 0x0000002b29087223 */ /* 0x000fe20000010008 */
[C---:B------:R-:W-:Y:S01]  /*07f0*/  FMUL.FTZ R43, R63.reuse, R70 ;  /* 0x000000463f2b7220 */ /* 0x040fe20000410000 */
[----:B------:R-:W-:Y:S01]  /*0800*/  FMUL.FTZ R32, R63, R32 ;  /* 0x000000203f207220 */ /* 0x000fe20000410000 */
[-C--:B------:R-:W-:Y:S01]  /*0810*/  FMUL.FTZ R66, R3, R65.reuse ;  /* 0x0000004103427220 */ /* 0x080fe20000410000 */
[----:B------:R-:W-:Y:S01]  /*0820*/  FADD.FTZ R71, R71, R34 ;  /* 0x0000002247477221 */ /* 0x000fe20000010000 */
[----:B------:R-:W-:Y:S01]  /*0830*/  FFMA.FTZ R70, R36, R34, R69 ;  /* 0x0000002224467223 */ /* 0x000fe20000010045 */
[----:B------:R-:W-:Y:S01]  /*0840*/  SHF.L.U32 R67, R67, 0x10, RZ ;  /* 0x0000001043437819 */ /* 0x000fe200000006ff */
        /* <DEDUP_REMOVED lines=36> */
.L_x_924:
[----:B-1----:R-:W-:Y:S01]  /*0a90*/  FADD.FTZ R70, R67, R70 ;  /* 0x0000004643467221 */ /* 0x002fe20000010000 */
[----:B--2---:R-:W-:Y:S01]  /*0aa0*/  FADD.FTZ R72, R69, R72 ;  /* 0x0000004845487221 */ /* 0x004fe20000010000 */
[----:B------:R-:W-:Y:S02]  /*0ab0*/  ISETP.NE.U32.AND P1, PT, R54, RZ, PT ;  /* 0x000000ff3600720c */ /* 0x000fe40003f25070 */
[----:B------:R-:W-:Y:S01]  /*0ac0*/  FMUL.FTZ R70, R70, UR9 ;  /* 0x0000000946467c20 */ /* 0x000fe20008410000 */
[----:B------:R-:W-:Y:S01]  /*0ad0*/  FMUL.FTZ R72, R72, UR9 ;  /* 0x0000000948487c20 */ /* 0x000fe20008410000 */
[----:B------:R-:W-:Y:S02]  /*0ae0*/  ISETP.NE.U32.AND P2, PT, RZ, UR12, PT ;  /* 0x0000000cff007c0c */ /* 0x000fe4000bf45070 */
[----:B------:R-:W-:Y:S02]  /*0af0*/  ISETP.NE.AND.EX P1, PT, R55, RZ, PT, P1 ;  /* 0x000000ff3700720c */ /* 0x000fe40003f25310 */
[----:B0-----:R-:W-:-:S02]  /*0b00*/  FSEL R67, R70, RZ, !P3 ;  /* 0x000000ff46437208 */ /* 0x001fc40005800000 */
[----:B------:R-:W-:Y:S02]  /*0b10*/  ISETP.NE.AND.EX P2, PT, RZ, UR13, PT, P2 ;  /* 0x0000000dff007c0c */ /* 0x000fe4000bf45320 */
        /* <DEDUP_REMOVED lines=26> */
[----:B------:R-:W-:Y:S01]  /*0cc0*/  IMAD.SHL.U32 R0, R64, 0x10, RZ ;  /* 0x0000001040007824 */ /* 0x000fe200078e00ff */
[----:B------:R-:W-:Y:S01]  /*0cd0*/  ISETP.NE.AND.EX P3, PT, RZ, UR15, PT, P3 ;  /* 0x0000000fff007c0c */ /* 0x000fe2000bf65330 */
[----:B-----5:R-:W-:Y:S01]  /*0ce0*/  @P1 FADD.FTZ R43, R16, R43 ;  /* 0x0000002b102b1221 */ /* 0x020fe20000010000 */
[----:B------:R-:W-:Y:S01]  /*0cf0*/  @P1 FADD.FTZ R42, R17, R42 ;  /* 0x0000002a112a1221 */ /* 0x000fe20000010000 */
[----:B------:R-:W-:Y:S01]  /*0d00*/  @P1 FADD.FTZ R55, R18, R55 ;  /* 0x0000003712371221 */ /* 0x000fe20000010000 */
[----:B------:R-:W-:Y:S01]  /*0d10*/  @P1 FADD.FTZ R70, R19, R70 ;  /* 0x0000004613461221 */ /* 0x000fe20000010000 */
[----:B------:R-:W-:Y:S01]  /*0d20*/  @P1 FADD.FTZ R41, R12, R41 ;  /* 0x000000290c291221 */ /* 0x000fe20000010000 */
[----:B------:R-:W-:Y:S01]  /*0d30*/  @P1 FADD.FTZ R66, R13, R66 ;  /* 0x000000420d421221 */ /* 0x000fe20000010000 */
[----:B------:R-:W-:Y:S01]  /*0d40*/  @P1 FADD.FTZ R67, R14, R67 ;  /* 0x000000430e431221 */ /* 0x000fe20000010000 */
[----:B------:R-:W-:Y:S01]  /*0d50*/  @P1 FADD.FTZ R68, R15, R68 ;  /* 0x000000440f441221 */ /* 0x000fe20000010000 */
[----:B------:R-:W-:-:S02]  /*0d60*/  @P2 LEA R38, P6, R64, UR12, 0x5 ;  /* 0x0000000c40262c11 */ /* 0x000fc4000f8c28ff */
[----:B------:R-:W-:Y:S02]  /*0d70*/  ISETP.NE.AND.EX P4, PT, RZ, UR13, PT, P4 ;  /* 0x0000000dff007c0c */ /* 0x000fe4000bf85340 */
[----:B------:R-:W-:Y:S02]  /*0d80*/  SHF.R.U32.HI R65, RZ, 0x1c, R64 ;  /* 0x0000001cff417819 */ /* 0x000fe40000011640 */
[----:B------:R-:W-:Y:S02]  /*0d90*/  IADD3 R36, P5, R0, UR16, RZ ;  /* 0x0000001000247c10 */ /* 0x000fe4000ffbe0ff */
[----:B------:R-:W-:Y:S02]  /*0da0*/  @P2 LEA.HI.X R39, R64, UR13, RZ, 0x5, P6 ;  /* 0x0000000d40272c11 */ /* 0x000fe4000b0f2cff */
[----:B------:R-:W-:Y:S02]  /*0db0*/  SEL R28, R43, R28, P4 ;  /* 0x0000001c2b1c7207 */ /* 0x000fe40002000000 */
[----:B------:R-:W-:-:S02]  /*0dc0*/  SEL R29, R42, R29, P4 ;  /* 0x0000001d2a1d7207 */ /* 0x000fc40002000000 */
[----:B------:R-:W-:Y:S02]  /*0dd0*/  SEL R30, R55, R30, P4 ;  /* 0x0000001e371e7207 */ /* 0x000fe40002000000 */
[----:B------:R-:W-:Y:S02]  /*0de0*/  SEL R31, R70, R31, P4 ;  /* 0x0000001f461f7207 */ /* 0x000fe40002000000 */
[----:B------:R-:W-:Y:S02]  /*0df0*/  SEL R20, R41, R20, P4 ;  /* 0x0000001429147207 */ /* 0x000fe40002000000 */
[----:B------:R-:W-:Y:S01]  /*0e00*/  SEL R21, R66, R21, P4 ;  /* 0x0000001542157207 */ /* 0x000fe20002000000 */
[----:B------:R-:W-:Y:S01]  /*0e10*/  @P2 STG.E.128 desc[UR4][R38.64], R28 ;  /* 0x0000001c26002986 */ /* 0x000fe2000c101d04 */
[----:B------:R-:W-:Y:S02]  /*0e20*/  SEL R22, R67, R22, P4 ;  /* 0x0000001643167207 */ /* 0x000fe40002000000 */
[----:B------:R-:W-:-:S02]  /*0e30*/  SEL R23, R68, R23, P4 ;  /* 0x0000001744177207 */ /* 0x000fc40002000000 */
[----:B------:R-:W-:Y:S02]  /*0e40*/  IADD3.X R37, R65, UR17, RZ, P5, !PT ;  /* 0x0000001141257c10 */ /* 0x000fe4000affe4ff */
[----:B------:R-:W-:Y:S01]  /*0e50*/  F2FP.BF16.F32.PACK_AB R35, R68, R67 ;  /* 0x000000434423723e */ /* 0x000fe200000010ff */
[----:B------:R0:W-:Y:S01]  /*0e60*/  @P2 STG.E.128 desc[UR4][R38.64+0x10], R20 ;  /* 0x0000101426002986 */ /* 0x0001e2000c101d04 */
[----:B------:R-:W-:Y:S02]  /*0e70*/  F2FP.BF16.F32.PACK_AB R34, R66, R41 ;  /* 0x000000294222723e */ /* 0x000fe400000010ff */
[----:B------:R-:W-:Y:S02]  /*0e80*/  F2FP.BF16.F32.PACK_AB R33, R70, R55 ;  /* 0x000000374621723e */ /* 0x000fe400000010ff */
[----:B------:R-:W-:Y:S02]  /*0e90*/  F2FP.BF16.F32.PACK_AB R32, R42, R43 ;  /* 0x0000002b2a20723e */ /* 0x000fe400000010ff */
[----:B------:R-:W-:-:S02]  /*0ea0*/  @P3 F2FP.BF16.F32.PACK_AB R67, RZ, R67 ;  /* 0x00000043ff43323e */ /* 0x000fc400000010ff */
[----:B------:R-:W-:Y:S01]  /*0eb0*/  @P3 F2FP.BF16.F32.PACK_AB R55, RZ, R55 ;  /* 0x00000037ff37323e */ /* 0x000fe200000010ff */
[----:B------:R1:W-:Y:S01]  /*0ec0*/  STG.E.128 desc[UR4][R36.64], R32 ;  /* 0x0000002024007986 */ /* 0x0003e2000c101d04 */
[----:B------:R-:W-:Y:S02]  /*0ed0*/  @P3 F2FP.BF16.F32.PACK_AB R43, RZ, R43 ;  /* 0x0000002bff2b323e */ /* 0x000fe400000010ff */
[----:B------:R-:W-:Y:S02]  /*0ee0*/  @P3 F2FP.BF16.F32.PACK_AB R68, RZ, R68 ;  /* 0x00000044ff44323e */ /* 0x000fe400000010ff */
[----:B------:R-:W-:Y:S02]  /*0ef0*/  @P3 F2FP.BF16.F32.PACK_AB R66, RZ, R66 ;  /* 0x00000042ff42323e */ /* 0x000fe400000010ff */
[----:B------:R-:W-:Y:S02]  /*0f00*/  @P3 F2FP.BF16.F32.PACK_AB R70, RZ, R70 ;  /* 0x00000046ff46323e */ /* 0x000fe400000010ff */
[----:B------:R-:W-:-:S02]  /*0f10*/  @P3 F2FP.BF16.F32.PACK_AB R42, RZ, R42 ;  /* 0x0000002aff2a323e */ /* 0x000fc400000010ff */
[----:B------:R-:W-:Y:S02]  /*0f20*/  @P3 PRMT R27, R67, 0x7610, R27 ;  /* 0x00007610431b3816 */ /* 0x000fe4000000001b */
[----:B0-----:R-:W-:Y:S02]  /*0f30*/  @P3 IADD3 R38, P1, R0, UR14, RZ ;  /* 0x0000000e00263c10 */ /* 0x001fe4000ff3e0ff */
[----:B------:R-:W-:Y:S02]  /*0f40*/  @P3 PRMT R25, R55, 0x7610, R25 ;  /* 0x0000761037193816 */ /* 0x000fe40000000019 */
[----:B------:R-:W-:Y:S02]  /*0f50*/  @P3 PRMT R24, R43, 0x7610, R24 ;  /* 0x000076102b183816 */ /* 0x000fe40000000018 */
[----:B-1----:R-:W-:Y:S02]  /*0f60*/  @P3 F2FP.BF16.F32.PACK_AB R37, RZ, R41 ;  /* 0x00000029ff25323e */ /* 0x002fe400000010ff */
[----:B------:R-:W0:Y:S01]  /*0f70*/  LDC.64 R40, c[0x0][0x210] ;  /* 0x00008400ff287b82 */ /* 0x000e220000000a00 */
[----:B------:R-:W-:-:S02]  /*0f80*/  @P3 IADD3.X R39, R65, UR15, RZ, P1, !PT ;  /* 0x0000000f41273c10 */ /* 0x000fc40008ffe4ff */
[----:B------:R-:W-:Y:S02]  /*0f90*/  @P3 PRMT R26, R37, 0x7610, R26 ;  /* 0x00007610251a3816 */ /* 0x000fe4000000001a */
[----:B------:R-:W-:Y:S02]  /*0fa0*/  @P3 PRMT R27, R27, 0x5410, R68 ;  /* 0x000054101b1b3816 */ /* 0x000fe40000000044 */
[----:B------:R-:W-:Y:S02]  /*0fb0*/  @P3 PRMT R26, R26, 0x5410, R66 ;  /* 0x000054101a1a3816 */ /* 0x000fe40000000042 */
[----:B------:R-:W-:Y:S02]  /*0fc0*/  @P3 PRMT R25, R25, 0x5410, R70 ;  /* 0x0000541019193816 */ /* 0x000fe40000000046 */
[----:B------:R-:W-:-:S05]  /*0fd0*/  @P3 PRMT R24, R24, 0x5410, R42 ;  /* 0x0000541018183816 */ /* 0x000fca000000002a */
[----:B------:R1:W-:Y:S01]  /*0fe0*/  @P3 STG.E.128 desc[UR4][R38.64], R24 ;  /* 0x0000001826003986 */ /* 0x0003e2000c101d04 */
[----:B0-----:R-:W-:-:S04]  /*0ff0*/  LEA R62, R40, R62, 0x2 ;  /* 0x0000003e283e7211 */ /* 0x001fc800078e10ff */
[----:B------:R-:W-:-:S13]  /*1000*/  ISETP.GE.AND P1, PT, R62, R41, PT ;  /* 0x000000293e00720c */ /* 0x000fda0003f26270 */
[----:B-1----:R-:W-:Y:S05]  /*1010*/  @!P1 BRA `(.L_x_912) ;  /* 0xfffffff000dc9947 */ /* 0x002fea000383ffff */
[----:B------:R-:W-:Y:S05]  /*1020*/  BSYNC B1 ;  /* 0x0000000000017941 */ /* 0x000fea0003800000 */
.L_x_910:
        /* <DEDUP_REMOVED lines=16> */
.L_x_909:
[----:B------:R-:W-:Y:S05]  /*1130*/  BSYNC B0 ;  /* 0x0000000000007941 */ /* 0x000fea0003800000 */
.L_x_907:
        /* <DEDUP_REMOVED lines=64> */
.L_x_911:
[----:B------:R-:W-:Y:S01]  /*1540*/  HFMA2.MMA R71, -RZ, RZ, 0, 5.9604644775390625e-08 ;  /* 0x00000001ff477435 */ /* 0x000fe200000001ff */
[----:B------:R-:W-:Y:S01]  /*1550*/  BSSY B2, `(.L_x_913) ;  /* 0x0000006000027945 */ /* 0x000fe20003800000 */
[----:B------:R-:W-:Y:S02]  /*1560*/  MOV R74, 0x1f ;  /* 0x0000001f004a7802 */ /* 0x000fe40000000f00 */
[----:B------:R-:W-:-:S07]  /*1570*/  MOV R73, 0xffffffff ;  /* 0xffffffff00497802 */ /* 0x000fce0000000f00 */
[----:B-----5:R-:W-:Y:S05]  /*1580*/  WARPSYNC.COLLECTIVE R73, `(.L_x_914) ;  /* 0x0000000049087348 */ /* 0x020fea0003c00000 */
[----:B------:R0:W1:Y:S02]  /*1590*/  SHFL.BFLY P1, R72, R76, R71, R74 ;  /* 0x0c0000474c487389 */ /* 0x000064000002004a */
[----:B01---5:R-:W-:Y:S01]  /*15a0*/  ENDCOLLECTIVE ;  /* 0x000000000000791b */ /* 0x023fe20003800000 */
.L_x_914:
[----:B------:R-:W-:Y:S05]  /*15b0*/  BSYNC B2 ;  /* 0x0000000000027941 */ /* 0x000fea0003800000 */
.L_x_913:
        /* <DEDUP_REMOVED lines=8> */
.L_x_915:
[----:B------:R-:W-:Y:S01]  /*1640*/  MOV R76, R69 ;  /* 0x00000045004c7202 */ /* 0x000fe20000000f00 */
[----:B------:R-:W-:Y:S01]  /*1650*/  IMAD.MOV.U32 R71, RZ, RZ, 0x2 ;  /* 0x00000002ff477424 */ /* 0x000fe200078e00ff */
[----:B------:R-:W-:-:S07]  /*1660*/  MOV R67, R72 ;  /* 0x0000004800437202 */ /* 0x000fce0000000f00 */
[----:B------:R-:W-:Y:S05]  /*1670*/  WARPSYNC.COLLECTIVE R73, `(.L_x_916) ;  /* 0x0000000049087348 */ /* 0x000fea0003c00000 */
[----:B------:R0:W1:Y:S02]  /*1680*/  SHFL.BFLY P1, R72, R76, R71, R74 ;  /* 0x0c0000474c487389 */ /* 0x000064000002004a */
[----:B01----:R-:W-:Y:S01]  /*1690*/  ENDCOLLECTIVE ;  /* 0x000000000000791b */ /* 0x003fe20003800000 */
.L_x_916:
[----:B------:R-:W-:-:S05]  /*16a0*/  FADD.FTZ R67, R70, R67 ;  /* 0x0000004346437221 */ /* 0x000fca0000010000 */
[----:B------:R-:W-:Y:S01]  /*16b0*/  MOV R76, R67 ;  /* 0x00000043004c7202 */ /* 0x000fe20000000f00 */
[----:B------:R-:W-:-:S07]  /*16c0*/  FADD.FTZ R75, R69, R72 ;  /* 0x00000048454b7221 */ /* 0x000fce0000010000 */
[----:B------:R-:W-:Y:S05]  /*16d0*/  WARPSYNC.COLLECTIVE R73, `(.L_x_917) ;  /* 0x0000000049087348 */ /* 0x000fea0003c00000 */
[----:B------:R0:W1:Y:S02]  /*16e0*/  SHFL.BFLY P1, R72, R76, R71, R74 ;  /* 0x0c0000474c487389 */ /* 0x000064000002004a */
[----:B01----:R-:W-:Y:S01]  /*16f0*/  ENDCOLLECTIVE ;  /* 0x000000000000791b */ /* 0x003fe20003800000 */
.L_x_917:
[----:B------:R-:W-:Y:S01]  /*1700*/  HFMA2.MMA R71, -RZ, RZ, 0, 2.384185791015625e-07 ;  /* 0x00000004ff477435 */ /* 0x000fe200000001ff */
[----:B------:R-:W-:Y:S02]  /*1710*/  MOV R76, R75 ;  /* 0x0000004b004c7202 */ /* 0x000fe40000000f00 */
[----:B------:R-:W-:-:S08]  /*1720*/  MOV R77, R72 ;  /* 0x00000048004d7202 */ /* 0x000fd00000000f00 */
[----:B------:R-:W-:Y:S05]  /*1730*/  WARPSYNC.COLLECTIVE R73, `(.L_x_918) ;  /* 0x0000000049087348 */ /* 0x000fea0003c00000 */
[----:B------:R0:W1:Y:S02]  /*1740*/  SHFL.BFLY P1, R72, R76, R71, R74 ;  /* 0x0c0000474c487389 */ /* 0x000064000002004a */
[----:B01----:R-:W-:Y:S01]  /*1750*/  ENDCOLLECTIVE ;  /* 0x000000000000791b */ /* 0x003fe20003800000 */
.L_x_918:
[----:B------:R-:W-:-:S04]  /*1760*/  FADD.FTZ R67, R67, R77 ;  /* 0x0000004d43437221 */ /* 0x000fc80000010000 */
[----:B------:R-:W-:Y:S02]  /*1770*/  IMAD.MOV.U32 R76, RZ, RZ, R67 ;  /* 0x000000ffff4c7224 */ /* 0x000fe400078e0043 */
[----:B------:R-:W-:-:S07]  /*1780*/  FADD.FTZ R77, R75, R72 ;  /* 0x000000484b4d7221 */ /* 0x000fce0000010000 */
[----:B------:R-:W-:Y:S05]  /*1790*/  WARPSYNC.COLLECTIVE R73, `(.L_x_919) ;  /* 0x0000000049087348 */ /* 0x000fea0003c00000 */
[----:B------:R0:W1:Y:S02]  /*17a0*/  SHFL.BFLY P1, R72, R76, R71, R74 ;  /* 0x0c0000474c487389 */ /* 0x000064000002004a */
[----:B01----:R-:W-:Y:S01]  /*17b0*/  ENDCOLLECTIVE ;  /* 0x000000000000791b */ /* 0x003fe20003800000 */
.L_x_919:
[----:B------:R-:W-:Y:S01]  /*17c0*/  HFMA2.MMA R71, -RZ, RZ, 0, 4.76837158203125e-07 ;  /* 0x00000008ff477435 */ /* 0x000fe200000001ff */
[----:B------:R-:W-:Y:S02]  /*17d0*/  MOV R76, R77 ;  /* 0x0000004d004c7202 */ /* 0x000fe40000000f00 */
[----:B------:R-:W-:-:S08]  /*17e0*/  MOV R70, R72 ;  /* 0x0000004800467202 */ /* 0x000fd00000000f00 */
[----:B------:R-:W-:Y:S05]  /*17f0*/  WARPSYNC.COLLECTIVE R73, `(.L_x_920) ;  /* 0x0000000049087348 */ /* 0x000fea0003c00000 */
[----:B------:R0:W1:Y:S02]  /*1800*/  SHFL.BFLY P1, R72, R76, R71, R74 ;  /* 0x0c0000474c487389 */ /* 0x000064000002004a */
[----:B01----:R-:W-:Y:S01]  /*1810*/  ENDCOLLECTIVE ;  /* 0x000000000000791b */ /* 0x003fe20003800000 */
.L_x_920:
[----:B------:R-:W-:-:S05]  /*1820*/  FADD.FTZ R75, R67, R70 ;  /* 0x00000046434b7221 */ /* 0x000fca0000010000 */
[----:B------:R-:W-:Y:S01]  /*1830*/  MOV R76, R75 ;  /* 0x0000004b004c7202 */ /* 0x000fe20000000f00 */
[----:B------:R-:W-:-:S07]  /*1840*/  FADD.FTZ R67, R77, R72 ;  /* 0x000000484d437221 */ /* 0x000fce0000010000 */
[----:B------:R-:W-:Y:S05]  /*1850*/  WARPSYNC.COLLECTIVE R73, `(.L_x_921) ;  /* 0x0000000049087348 */ /* 0x000fea0003c00000 */
[----:B------:R0:W1:Y:S02]  /*1860*/  SHFL.BFLY P1, R72, R76, R71, R74 ;  /* 0x0c0000474c487389 */ /* 0x000064000002004a */
[----:B01----:R-:W-:Y:S01]  /*1870*/  ENDCOLLECTIVE ;  /* 0x000000000000791b */ /* 0x003fe20003800000 */
.L_x_921:
[----:B------:R-:W-:Y:S01]  /*1880*/  HFMA2.MMA R71, -RZ, RZ, 0, 9.5367431640625e-07 ;  /* 0x00000010ff477435 */ /* 0x000fe200000001ff */
[----:B------:R-:W-:Y:S01]  /*1890*/  MOV R76, R67 ;  /* 0x00000043004c7202 */ /* 0x000fe20000000f00 */
[----:B------:R-:W-:-:S09]  /*18a0*/  IMAD.MOV.U32 R70, RZ, RZ, R72 ;  /* 0x000000ffff467224 */ /* 0x000fd200078e0048 */
[----:B------:R-:W-:Y:S05]  /*18b0*/  WARPSYNC.COLLECTIVE R73, `(.L_x_922) ;  /* 0x0000000049087348 */ /* 0x000fea0003c00000 */
[----:B------:R0:W1:Y:S02]  /*18c0*/  SHFL.BFLY P1, R72, R76, R71, R74 ;  /* 0x0c0000474c487389 */ /* 0x000064000002004a */
[----:B01----:R-:W-:Y:S01]  /*18d0*/  ENDCOLLECTIVE ;  /* 0x000000000000791b */ /* 0x003fe20003800000 */
.L_x_922:
[----:B------:R-:W-:-:S05]  /*18e0*/  FADD.FTZ R69, R75, R70 ;  /* 0x000000464b457221 */ /* 0x000fca0000010000 */
[----:B------:R-:W-:Y:S02]  /*18f0*/  MOV R76, R69 ;  /* 0x00000045004c7202 */ /* 0x000fe40000000f00 */
[----:B------:R-:W-:-:S07]  /*1900*/  MOV R70, R72 ;  /* 0x0000004800467202 */ /* 0x000fce0000000f00 */
[----:B------:R-:W-:Y:S05]  /*1910*/  WARPSYNC.COLLECTIVE R73, `(.L_x_923) ;  /* 0x0000000049087348 */ /* 0x000fea0003c00000 */
[----:B------:R0:W1:Y:S02]  /*1920*/  SHFL.BFLY P1, R72, R76, R71, R74 ;  /* 0x0c0000474c487389 */ /* 0x000064000002004a */
[----:B01----:R-:W-:Y:S01]  /*1930*/  ENDCOLLECTIVE ;  /* 0x000000000000791b */ /* 0x003fe20003800000 */
.L_x_923:
[----:B------:R-:W-:Y:S05]  /*1940*/  BRA `(.L_x_924) ;  /* 0xfffffff000507947 */ /* 0x000fea000383ffff */
.L_x_925:
        /* <DEDUP_REMOVED lines=11> */
.L_x_2892:


//--------------------- .text._ZN10layer_norm31ln_parallel_residual_bwd_kernelINS_13Kernel_traitsI13__nv_bfloat16S2_fS2_fjLj256ELj1ELj4ELj1ELj16ENS_18Kernel_traits_baseILj256ES2_S2_fS2_fjLj128EEEEELb1ELb0ELb0EEEvNS_9BwdParamsE --------------------------
	.section	.text._ZN10layer_norm31ln_parallel_residual_bwd_kernelINS_13Kernel_traitsI13__nv_bfloat16S2_fS2_fjLj256ELj1ELj4ELj1ELj16ENS_18Kernel_traits_baseILj256ES2_S2_fS2_fjLj128EEEEELb1ELb0ELb0EEEvNS_9BwdParamsE,"ax",@progbits
	.align	128
        .global         _ZN10layer_norm31ln_parallel_residual_bwd_kernelINS_13Kernel_traitsI13__nv_bfloat16S2_fS2_fjLj256ELj1ELj4ELj1ELj16ENS_18Kernel_traits_baseILj256ES2_S2_fS2_fjLj128EEEEELb1ELb0ELb0EEEvNS_9BwdParamsE
        .type           _ZN10layer_norm31ln_parallel_residual_bwd_kernelINS_13Kernel_traitsI13__nv_bfloat16S2_fS2_fjLj256ELj1ELj4ELj1ELj16ENS_18Kernel_traits_baseILj256ES2_S2_fS2_fjLj128EEEEELb1ELb0ELb0EEEvNS_9BwdParamsE,@function
        .size           _ZN10layer_norm31ln_parallel_residual_bwd_kernelINS_13Kernel_traitsI13__nv_bfloat16S2_fS2_fjLj256ELj1ELj4ELj1ELj16ENS_18Kernel_traits_baseILj256ES2_S2_fS2_fjLj128EEEEELb1ELb0ELb0EEEvNS_9BwdParamsE,(.L_x_2893 - _ZN10layer_norm31ln_parallel_residual_bwd_kernelINS_13Kernel_traitsI13__nv_bfloat16S2_fS2_fjLj256ELj1ELj4ELj1ELj16ENS_18Kernel_traits_baseILj256ES2_S2_fS2_fjLj128EEEEELb1ELb0ELb0EEEvNS_9BwdParamsE)
        .other          _ZN10layer_norm31ln_parallel_residual_bwd_kernelINS_13Kernel_traitsI13__nv_bfloat16S2_fS2_fjLj256ELj1ELj4ELj1ELj16ENS_18Kernel_traits_baseILj256ES2_S2_fS2_fjLj128EEEEELb1ELb0ELb0EEEvNS_9BwdParamsE,@"STO_CUDA_ENTRY STV_DEFAULT"
_ZN10layer_norm31ln_parallel_residual_bwd_kernelINS_13Kernel_traitsI13__nv_bfloat16S2_fS2_fjLj256ELj1ELj4ELj1ELj16ENS_18Kernel_traits_baseILj256ES2_S2_fS2_fjLj128EEEEELb1ELb0ELb0EEEvNS_9BwdParamsE:
.text._ZN10layer_norm31ln_parallel_residual_bwd_kernelINS_13Kernel_traitsI13__nv_bfloat16S2_fS2_fjLj256ELj1ELj4ELj1ELj16ENS_18Kernel_traits_baseILj256ES2_S2_fS2_fjLj128EEEEELb1ELb0ELb0EEEvNS_9BwdParamsE:
        /* <DEDUP_REMOVED lines=37> */
[----:B------:R-:W-:Y:S01]  /*0250*/  CS2R R56, SRZ ;  /* 0x0000000000387805 */ /* 0x000fe2000001ff00 */
[----:B-1----:R-:W-:-:S05]  /*0260*/  IMAD R2, R3, 0x4, R2 ;  /* 0x0000000403027824 */ /* 0x002fca00078e0202 */
[----:B------:R-:W-:Y:S01]  /*0270*/  ISETP.GE.AND P0, PT, R2, UR6, PT ;  /* 0x0000000602007c0c */ /* 0x000fe2000bf06270 */
[----:B------:R-:W-:Y:S01]  /*0280*/  ULDC.64 UR6, c[0x0][0x240] ;  /* 0x0000900000067ab9 */ /* 0x000fe20000000a00 */
[----:B------:R-:W-:Y:S02]  /*0290*/  CS2R R26, SRZ ;  /* 0x00000000001a7805 */ /* 0x000fe4000001ff00 */
[----:B------:R-:W-:Y:S02]  /*02a0*/  CS2R R24, SRZ ;  /* 0x0000000000187805 */ /* 0x000fe4000001ff00 */
[----:B------:R-:W-:Y:S02]  /*02b0*/  CS2R R62, SRZ ;  /* 0x00000000003e7805 */ /* 0x000fe4000001ff00 */
[----:B------:R-:W-:Y:S02]  /*02c0*/  CS2R R60, SRZ ;  /* 0x00000000003c7805 */ /* 0x000fe4000001ff00 */
[----:B------:R-:W-:-:S02]  /*02d0*/  CS2R R54, SRZ ;  /* 0x0000000000367805 */ /* 0x000fc4000001ff00 */
[----:B------:R-:W-:Y:S01]  /*02e0*/  CS2R R52, SRZ ;  /* 0x0000000000347805 */ /* 0x000fe2000001ff00 */
[----:B0-----:R-:W-:Y:S06]  /*02f0*/  @P0 BRA `(.L_x_927) ;  /* 0x0000001400700947 */ /* 0x001fec0003800000 */
[----:B------:R-:W0:Y:S01]  /*0300*/  LDC.U8 R8, c[0x0][0x2a0] ;  /* 0x0000a800ff087b82 */ /* 0x000e220000000000 */
[----:B-----5:R-:W-:Y:S01]  /*0310*/  @P3 PRMT R3, R4, 0x7632, R3 ;  /* 0x0000763204033816 */ /* 0x020fe20000000003 */
[----:B------:R-:W-:Y:S01]  /*0320*/  HFMA2.MMA R33, -RZ, RZ, 0, 0 ;  /* 0x00000000ff217435 */ /* 0x000fe200000001ff */
[----:B------:R-:W-:Y:S01]  /*0330*/  @P3 PRMT R17, R5, 0x7632, R17 ;  /* 0x0000763205113816 */ /* 0x000fe20000000011 */
[----:B------:R-:W-:Y:S01]  /*0340*/  IMAD.U32 R10, R13, 0x10000, RZ ;  /* 0x000100000d0a7824 */ /* 0x000fe200078e00ff */
[----:B------:R-:W-:Y:S01]  /*0350*/  @P3 PRMT R85, R6, 0x7632, R85 ;  /* 0x0000763206553816 */ /* 0x000fe20000000055 */
[----:B------:R-:W-:Y:S01]  /*0360*/  IMAD.U32 R5, R5, 0x10000, RZ ;  /* 0x0001000005057824 */ /* 0x000fe200078e00ff */
[C---:B------:R-:W-:Y:S01]  /*0370*/  @P3 PRMT R87, R7.reuse, 0x7632, R87 ;  /* 0x0000763207573816 */ /* 0x040fe20000000057 */
[----:B------:R-:W-:Y:S01]  /*0380*/  IMAD.U32 R7, R7, 0x10000, RZ ;  /* 0x0001000007077824 */ /* 0x000fe200078e00ff */
[----:B------:R-:W-:Y:S01]  /*0390*/  @P3 PRMT R16, R12, 0x7632, R16 ;  /* 0x000076320c103816 */ /* 0x000fe20000000010 */
[----:B------:R-:W-:Y:S01]  /*03a0*/  IMAD.U32 R85, R85, 0x10000, RZ ;  /* 0x0001000055557824 */ /* 0x000fe200078e00ff */
[----:B------:R-:W-:Y:S01]  /*03b0*/  @P3 PRMT R84, R13, 0x7632, R84 ;  /* 0x000076320d543816 */ /* 0x000fe20000000054 */
[----:B------:R-:W-:Y:S01]  /*03c0*/  IMAD.U32 R13, R3, 0x10000, RZ ;  /* 0x00010000030d7824 */ /* 0x000fe200078e00ff */
[----:B------:R-:W-:Y:S01]  /*03d0*/  @P3 PRMT R86, R14, 0x7632, R86 ;  /* 0x000076320e563816 */ /* 0x000fe20000000056 */
[----:B------:R-:W-:Y:S01]  /*03e0*/  IMAD.U32 R87, R87, 0x10000, RZ ;  /* 0x0001000057577824 */ /* 0x000fe200078e00ff */
[----:B------:R-:W-:-:S02]  /*03f0*/  @P3 PRMT R88, R15, 0x7632, R88 ;  /* 0x000076320f583816 */ /* 0x000fc40000000058 */
[----:B------:R-:W-:Y:S01]  /*0400*/  SHF.L.U32 R9, R12, 0x10, RZ ;  /* 0x000000100c097819 */ /* 0x000fe200000006ff */
[----:B------:R-:W-:Y:S01]  /*0410*/  IMAD.U32 R12, R15, 0x10000, RZ ;  /* 0x000100000f0c7824 */ /* 0x000fe200078e00ff */
[----:B------:R-:W-:Y:S01]  /*0420*/  SHF.L.U32 R11, R14, 0x10, RZ ;  /* 0x000000100e0b7819 */ /* 0x000fe200000006ff */
[----:B------:R-:W-:Y:S01]  /*0430*/  IMAD.U32 R15, R17, 0x10000, RZ ;  /* 0x00010000110f7824 */ /* 0x000fe200078e00ff */
[----:B------:R-:W-:Y:S02]  /*0440*/  SHF.L.U32 R4, R4, 0x10, RZ ;  /* 0x0000001004047819 */ /* 0x000fe400000006ff */
[----:B------:R-:W-:Y:S02]  /*0450*/  SHF.L.U32 R6, R6, 0x10, RZ ;  /* 0x0000001006067819 */ /* 0x000fe400000006ff */
[----:B------:R-:W-:Y:S02]  /*0460*/  SHF.L.U32 R14, R16, 0x10, RZ ;  /* 0x00000010100e7819 */ /* 0x000fe400000006ff */
[----:B------:R-:W-:-:S02]  /*0470*/  SHF.L.U32 R84, R84, 0x10, RZ ;  /* 0x0000001054547819 */ /* 0x000fc400000006ff */
[----:B------:R-:W-:Y:S02]  /*0480*/  SHF.L.U32 R86, R86, 0x10, RZ ;  /* 0x0000001056567819 */ /* 0x000fe400000006ff */
[----:B------:R-:W-:-:S07]  /*0490*/  SHF.L.U32 R88, R88, 0x10, RZ ;  /* 0x0000001058587819 */ /* 0x000fce00000006ff */
.L_x_933:
        /* <DEDUP_REMOVED lines=21> */
[----:B------:R-:W-:Y:S01]  /*05f0*/  LEA R110, P1, R100, UR10, 0x5 ;  /* 0x0000000a646e7c11 */ /* 0x000fe2000f8228ff */
[----:B------:R-:W4:Y:S01]  /*0600*/  LDG.E.64 R102, desc[UR4][R102.64] ;  /* 0x0000000466667981 */ /* 0x000f22000c1e1b00 */
[----:B---3--:R-:W-:-:S05]  /*0610*/  @P0 IADD3 R98, P2, R3, R98, RZ ;  /* 0x0000006203620210 */ /* 0x008fca0007f5e0ff */
[----:B------:R-:W-:Y:S02]  /*0620*/  @P0 IMAD.X R99, R30, 0x1, R99, P2 ;  /* 0x000000011e630824 */ /* 0x000fe400010e0663 */
[----:B------:R-:W3:Y:S01]  /*0630*/  LDC.64 R30, c[0x0][0x2c0] ;  /* 0x0000b000ff1e7b82 */ /* 0x000ee20000000a00 */
[----:B-1----:R-:W-:Y:S01]  /*0640*/  IMAD.WIDE R106, R2, 0x4, R28 ;  /* 0x00000004026a7825 */ /* 0x002fe200078e021c */
[C---:B------:R-:W-:Y:S02]  /*0650*/  LEA.HI.X R111, R100.reuse, UR11, RZ, 0x5, P1 ;  /* 0x0000000b646f7c11 */ /* 0x040fe400088f2cff */
[----:B------:R-:W4:Y:S04]  /*0660*/  @P0 LDG.E.64 R98, desc[UR4][R98.64] ;  /* 0x0000000462620981 */ /* 0x000f28000c1e1b00 */
[----:B------:R-:W4:Y:S01]  /*0670*/  LDG.E R3, desc[UR4][R106.64] ;  /* 0x000000046a037981 */ /* 0x000f22000c1e1900 */
[----:B--2---:R-:W-:-:S03]  /*0680*/  IMAD.WIDE.U32 R72, R100, 0x10, R72 ;  /* 0x0000001064487825 */ /* 0x004fc600078e0048 */
[----:B------:R-:W2:Y:S04]  /*0690*/  LDG.E.128 R76, desc[UR4][R110.64] ;  /* 0x000000046e4c7981 */ /* 0x000ea8000c1e1d00 */
[----:B------:R4:W2:Y:S04]  /*06a0*/  LDG.E.128 R80, desc[UR4][R110.64+0x10] ;  /* 0x000010046e507981 */ /* 0x0008a8000c1e1d00 */
[----:B------:R-:W2:Y:S01]  /*06b0*/  LDG.E.128 R72, desc[UR4][R72.64] ;  /* 0x0000000448487981 */ /* 0x000ea2000c1e1d00 */
[----:B---3--:R-:W-:-:S06]  /*06c0*/  IMAD.WIDE.U32 R28, R100, 0x10, R30 ;  /* 0x00000010641c7825 */ /* 0x008fcc00078e001e */
[----:B------:R-:W3:Y:S01]  /*06d0*/  LDG.E.128 R28, desc[UR4][R28.64] ;  /* 0x000000041c1c7981 */ /* 0x000ee2000c1e1d00 */
[----:B------:R-:W-:-:S04]  /*06e0*/  ISETP.NE.U32.AND P1, PT, RZ, UR8, PT ;  /* 0x00000008ff007c0c */ /* 0x000fc8000bf25070 */
[----:B------:R-:W-:-:S13]  /*06f0*/  ISETP.NE.AND.EX P1, PT, RZ, UR9, PT, P1 ;  /* 0x00000009ff007c0c */ /* 0x000fda000bf25310 */
[----:B------:R-:W-:-:S04]  /*0700*/  @P1 LEA R104, P2, R100, UR8, 0x5 ;  /* 0x0000000864681c11 */ /* 0x000fc8000f8428ff */
[----:B------:R-:W-:-:S05]  /*0710*/  @P1 LEA.HI.X R105, R100, UR9, RZ, 0x5, P2 ;  /* 0x0000000964691c11 */ /* 0x000fca00090f2cff */
[----:B------:R-:W5:Y:S04]  /*0720*/  @P1 LDG.E.128 R20, desc[UR4][R104.64] ;  /* 0x0000000468141981 */ /* 0x000f68000c1e1d00 */
[----:B------:R2:W5:Y:S01]  /*0730*/  @P1 LDG.E.128 R16, desc[UR4][R104.64+0x10] ;  /* 0x0000100468101981 */ /* 0x000562000c1e1d00 */
[----:B0-----:R-:W-:Y:S02]  /*0740*/  ISETP.NE.AND P1, PT, R8, RZ, PT ;  /* 0x000000ff0800720c */ /* 0x001fe40003f25270 */
[C-C-:B----4-:R-:W-:Y:S01]  /*0750*/  SHF.R.U64 R111, R102.reuse, 0x18, R103.reuse ;  /* 0x00000018666f7819 */ /* 0x150fe20000001267 */
[----:B------:R-:W-:Y:S01]  /*0760*/  IMAD.MOV.U32 R114, RZ, RZ, R102 ;  /* 0x000000ffff727224 */ /* 0x000fe200078e0066 */
[C-C-:B------:R-:W-:Y:S02]  /*0770*/  SHF.R.U64 R112, R102.reuse, 0x10, R103.reuse ;  /* 0x0000001066707819 */ /* 0x140fe40000001267 */
[----:B------:R-:W-:-:S02]  /*0780*/  SHF.R.U64 R113, R102, 0x8, R103 ;  /* 0x0000000866717819 */ /* 0x000fc40000001267 */
[--C-:B------:R-:W-:Y:S02]  /*0790*/  SHF.R.U32.HI R107, RZ, 0x18, R103.reuse ;  /* 0x00000018ff6b7819 */ /* 0x100fe40000011667 */
[--C-:B------:R-:W-:Y:S02]  /*07a0*/  SHF.R.U32.HI R108, RZ, 0x10, R103.reuse ;  /* 0x00000010ff6c7819 */ /* 0x100fe40000011667 */
[----:B------:R-:W-:Y:S02]  /*07b0*/  SHF.R.U32.HI R109, RZ, 0x8, R103 ;  /* 0x00000008ff6d7819 */ /* 0x000fe40000011667 */
[----:B------:R-:W-:Y:S02]  /*07c0*/  MOV R115, R103 ;  /* 0x0000006700737202 */ /* 0x000fe40000000f00 */
[----:B------:R-:W-:Y:S02]  /*07d0*/  FSEL R3, R3, RZ, !P1 ;  /* 0x000000ff03037208 */ /* 0x000fe40004800000 */
[----:B------:R-:W-:-:S02]  /*07e0*/  @P0 SHF.R.U64 R106, R98, 0x8, R99 ;  /* 0x00000008626a0819 */ /* 0x000fc40000001263 */
[----:B------:R-:W-:Y:S01]  /*07f0*/  @P0 SHF.R.U32.HI R102, RZ, 0x8, R99 ;  /* 0x00000008ff660819 */ /* 0x000fe20000011663 */
[----:B--2---:R-:W-:Y:S01]  /*0800*/  FADD.FTZ R104, R79, -R3 ;  /* 0x800000034f687221 */ /* 0x004fe20000010000 */
[C---:B------:R-:W-:Y:S02]  /*0810*/  @P0 SHF.R.U64 R110, R98.reuse, 0x10, R99 ;  /* 0x00000010626e0819 */ /* 0x040fe40000001263 */
[----:B------:R-:W-:Y:S01]  /*0820*/  @P0 PRMT R91, R98, 0x7610, R91 ;  /* 0x00007610625b0816 */ /* 0x000fe2000000005b */
[----:B------:R-:W-:Y:S01]  /*0830*/  FADD.FTZ R116, R77, -R3 ;  /* 0x800000034d747221 */ /* 0x000fe20000010000 */
[----:B------:R-:W-:Y:S01]  /*0840*/  @P0 PRMT R89, R106, 0x7610, R89 ;  /* 0x000076106a590816 */ /* 0x000fe20000000059 */
[----:B------:R-:W-:Y:S01]  /*0850*/  FADD.FTZ R106, R83, -R3 ;  /* 0x80000003536a7221 */ /* 0x000fe20000010000 */
[----:B------:R-:W-:Y:S02]  /*0860*/  @P0 SHF.R.U64 R98, R98, 0x18, R99 ;  /* 0x0000001862620819 */ /* 0x000fe40000001263 */
[----:B------:R-:W-:Y:S01]  /*0870*/  @P0 PRMT R94, R102, 0x7610, R94 ;  /* 0x00007610665e0816 */ /* 0x000fe2000000005e */
[--C-:B------:R-:W-:Y:S01]  /*0880*/  FADD.FTZ R102, R81, -R3.reuse ;  /* 0x8000000351667221 */ /* 0x100fe20000010000 */
[----:B------:R-:W-:Y:S01]  /*0890*/  FADD.FTZ R76, R76, -R3 ;  /* 0x800000034c4c7221 */ /* 0x000fe20000010000 */
[----:B------:R-:W-:Y:S01]  /*08a0*/  IMAD.U32 R81, R72, 0x10000, RZ ;  /* 0x0001000048517824 */ /* 0x000fe200078e00ff */
[----:B---3--:R-:W-:-:S02]  /*08b0*/  SHF.L.U32 R79, R28, 0x10, RZ ;  /* 0x000000101c4f7819 */ /* 0x008fc400000006ff */
[----:B------:R-:W-:Y:S02]  /*08c0*/  PRMT R28, R28, 0x7632, R28 ;  /* 0x000076321c1c7816 */ /* 0x000fe4000000001c */
[----:B------:R-:W-:Y:S01]  /*08d0*/  PRMT R77, R72, 0x7632, R77 ;  /* 0x00007632484d7816 */ /* 0x000fe2000000004d */
[----:B------:R-:W-:Y:S01]  /*08e0*/  FMUL.FTZ R83, R9, R79 ;  /* 0x0000004f09537220 */ /* 0x000fe20000410000 */
[----:B------:R-:W-:Y:S02]  /*08f0*/  SHF.L.U32 R28, R28, 0x10, RZ ;  /* 0x000000101c1c7819 */ /* 0x000fe400000006ff */
[----:B------:R-:W-:Y:S01]  /*0900*/  @P0 PRMT R90, R110, 0x7610, R90 ;  /* 0x000076106e5a0816 */ /* 0x000fe2000000005a */
[----:B------:R-:W-:Y:S01]  /*0910*/  FADD.FTZ R110, R78, -R3 ;  /* 0x800000034e6e7221 */ /* 0x000fe20000010000 */
[----:B------:R-:W-:Y:S01]  /*0920*/  @P0 PRMT R93, R98, 0x7610, R93 ;  /* 0x00007610625d0816 */ /* 0x000fe2000000005d */
[--C-:B------:R-:W-:Y:S01]  /*0930*/  FADD.FTZ R98, R80, -R3.reuse ;  /* 0x8000000350627221 */ /* 0x100fe20000010000 */
[----:B------:R-:W-:Y:S01]  /*0940*/  FADD.FTZ R78, R82, -R3 ;  /* 0x80000003524e7221 */ /* 0x000fe20000010000 */
[----:B------:R-:W-:Y:S01]  /*0950*/  @P0 PRMT R92, R99, 0x7610, R92 ;  /* 0x00007610635c0816 */ /* 0x000fe2000000005c */
[----:B-----5:R-:W-:Y:S01]  /*0960*/  FMUL.FTZ R3, R101, R76 ;  /* 0x0000004c65037220 */ /* 0x020fe20000410000 */
[----:B------:R-:W-:Y:S01]  /*0970*/  @P0 SHF.R.U32.HI R103, RZ, 0x10, R99 ;  /* 0x00000010ff670819 */ /* 0x000fe20000011663 */
[-C--:B------:R-:W-:Y:S01]  /*0980*/  FFMA.FTZ R72, R4, R81.reuse, R83 ;  /* 0x0000005104487223 */ /* 0x080fe20000010053 */
[----:B------:R-:W-:Y:S01]  /*0990*/  @P0 SHF.R.U32.HI R99, RZ, 0x18, R99 ;  /* 0x00000018ff630819 */ /* 0x000fe20000011663 */
[----:B------:R-:W-:Y:S01]  /*09a0*/  IMAD.U32 R80, R77, 0x10000, RZ ;  /* 0x000100004d507824 */ /* 0x000fe200078e00ff */
[----:B------:R-:W-:Y:S01]  /*09b0*/  SHF.L.U32 R83, R29, 0x10, RZ ;  /* 0x000000101d537819 */ /* 0x000fe200000006ff */
[----:B------:R-:W-:Y:S01]  /*09c0*/  FMUL.FTZ R82, R14, R28 ;  /* 0x0000001c0e527220 */ /* 0x000fe20000410000 */
[----:B------:R-:W-:Y:S01]  /*09d0*/  FMUL.FTZ R76, R101, R116 ;  /* 0x00000074654c7220 */ /* 0x000fe20000410000 */
[----:B------:R-:W-:Y:S01]  /*09e0*/  PRMT R29, R29, 0x7632, R29 ;  /* 0x000076321d1d7816 */ /* 0x000fe2000000001d */
[----:B------:R-:W-:Y:S01]  /*09f0*/  FADD.FTZ R24, R24, R81 ;  /* 0x0000005118187221 */ /* 0x000fe20000010000 */
[----:B------:R-:W-:Y:S01]  /*0a00*/  @P0 PRMT R96, R99, 0x7610, R96 ;  /* 0x0000761063600816 */ /* 0x000fe20000000060 */
[----:B------:R-:W-:Y:S01]  /*0a10*/  FFMA.FTZ R52, R3, R81, R52 ;  /* 0x0000005103347223 */ /* 0x000fe20000010034 */
[----:B------:R-:W-:Y:S01]  /*0a20*/  FADD.FTZ R25, R25, R80 ;  /* 0x0000005019197221 */ /* 0x000fe20000010000 */
[-C--:B------:R-:W-:Y:S01]  /*0a30*/  FFMA.FTZ R77, R13, R80.reuse, R82 ;  /* 0x000000500d4d7223 */ /* 0x080fe20000010052 */
[----:B------:R-:W-:Y:S01]  /*0a40*/  FFMA.FTZ R53, R76, R80, R53 ;  /* 0x000000504c357223 */ /* 0x000fe20000010035 */
[----:B------:R-:W-:-:S02]  /*0a50*/  IMAD.U32 R99, R73, 0x10000, RZ ;  /* 0x0001000049637824 */ /* 0x000fc400078e00ff */
[----:B------:R-:W-:Y:S01]  /*0a60*/  FMUL.FTZ R80, R10, R83 ;  /* 0x000000530a507220 */ /* 0x000fe20000410000 */
[----:B------:R-:W-:Y:S01]  /*0a70*/  FMUL.FTZ R81, R101, R110 ;  /* 0x0000006e65517220 */ /* 0x000fe20000410000 */
[----:B------:R-:W-:Y:S02]  /*0a80*/  @P0 PRMT R95, R103, 0x7610, R95 ;  /* 0x00007610675f0816 */ /* 0x000fe4000000005f */
[----:B------:R-:W-:Y:S02]  /*0a90*/  PRMT R73, R73, 0x7632, R73 ;  /* 0x0000763249497816 */ /* 0x000fe40000000049 */
[----:B------:R-:W-:Y:S01]  /*0aa0*/  SHF.L.U32 R103, R29, 0x10, RZ ;  /* 0x000000101d677819 */ /* 0x000fe200000006ff */
[----:B------:R-:W-:Y:S01]  /*0ab0*/  FADD.FTZ R26, R26, R99 ;  /* 0x000000631a1a7221 */ /* 0x000fe20000010000 */
[-C--:B------:R-:W-:Y:S01]  /*0ac0*/  FFMA.FTZ R80, R5, R99.reuse, R80 ;  /* 0x0000006305507223 */ /* 0x080fe20000010050 */
[----:B------:R-:W-:Y:S01]  /*0ad0*/  FFMA.FTZ R54, R81, R99, R54 ;  /* 0x0000006351367223 */ /* 0x000fe20000010036 */
[C---:B------:R-:W-:Y:S01]  /*0ae0*/  PRMT R105, R74.reuse, 0x7632, R105 ;  /* 0x000076324a697816 */ /* 0x040fe20000000069 */
[----:B------:R-:W-:Y:S01]  /*0af0*/  IMAD.U32 R99, R74, 0x10000, RZ ;  /* 0x000100004a637824 */ /* 0x000fe200078e00ff */
[----:B------:R-:W-:Y:S01]  /*0b00*/  SHF.L.U32 R74, R73, 0x10, RZ ;  /* 0x00000010494a7819 */ /* 0x000fe200000006ff */
[----:B------:R-:W-:Y:S01]  /*0b10*/  FMUL.FTZ R110, R84, R103 ;  /* 0x00000067546e7220 */ /* 0x000fe20000410000 */
[----:B------:R-:W-:-:S03]  /*0b20*/  FMUL.FTZ R82, R101, R104 ;  /* 0x0000006865527220 */ /* 0x000fc60000410000 */
[----:B------:R-:W-:Y:S01]  /*0b30*/  FADD.FTZ R27, R27, R74 ;  /* 0x0000004a1b1b7221 */ /* 0x000fe20000010000 */
[-C--:B------:R-:W-:Y:S01]  /*0b40*/  FFMA.FTZ R73, R15, R74.reuse, R110 ;  /* 0x0000004a0f497223 */ /* 0x080fe2000001006e */
[----:B------:R-:W-:Y:S01]  /*0b50*/  FFMA.FTZ R55, R82, R74, R55 ;  /* 0x0000004a52377223 */ /* 0x000fe20000010037 */
[C---:B------:R-:W-:Y:S02]  /*0b60*/  PRMT R74, R30.reuse, 0x7632, R74 ;  /* 0x000076321e4a7816 */ /* 0x040fe4000000004a */
[----:B------:R-:W-:Y:S02]  /*0b70*/  SHF.L.U32 R30, R30, 0x10, RZ ;  /* 0x000000101e1e7819 */ /* 0x000fe400000006ff */
[----:B------:R-:W-:Y:S01]  /*0b80*/  SHF.L.U32 R74, R74, 0x10, RZ ;  /* 0x000000104a4a7819 */ /* 0x000fe200000006ff */
        /* <DEDUP_REMOVED lines=8> */
[----:B------:R-:W-:Y:S01]  /*0c10*/  PRMT R110, R31, 0x7632, R110 ;  /* 0x000076321f6e7816 */ /* 0x000fe2000000006e */
[----:B------:R-:W-:-:S02]  /*0c20*/  IMAD.U32 R28, R105, 0x10000, RZ ;  /* 0x00010000691c7824 */ /* 0x000fc400078e00ff */
[----:B------:R-:W-:Y:S01]  /*0c30*/  FMUL.FTZ R104, R86, R74 ;  /* 0x0000004a56687220 */ /* 0x000fe20000410000 */
[----:B------:R-:W-:Y:S01]  /*0c40*/  PRMT R29, R75, 0x7632, R29 ;  /* 0x000076324b1d7816 */ /* 0x000fe2000000001d */
[----:B------:R-:W-:Y:S02]  /*0c50*/  IMAD.U32 R31, R31, 0x10000, RZ ;  /* 0x000100001f1f7824 */ /* 0x000fe400078e00ff */
[----:B------:R-:W-:Y:S01]  /*0c60*/  FMUL.FTZ R102, R101, R102 ;  /* 0x0000006665667220 */ /* 0x000fe20000410000 */
[----:B------:R-:W-:Y:S01]  /*0c70*/  FADD.FTZ R56, R56, R99 ;  /* 0x0000006338387221 */ /* 0x000fe20000010000 */
[-C--:B------:R-:W-:Y:S01]  /*0c80*/  FFMA.FTZ R98, R6, R99.reuse, R79 ;  /* 0x0000006306627223 */ /* 0x080fe2000001004f */
[----:B------:R-:W-:Y:S01]  /*0c90*/  FFMA.FTZ R60, R83, R99, R60 ;  /* 0x00000063533c7223 */ /* 0x000fe2000001003c */
[----:B------:R-:W-:Y:S01]  /*0ca0*/  FADD.FTZ R51, R51, R103 ;  /* 0x0000006733337221 */ /* 0x000fe20000010000 */
[----:B------:R-:W-:Y:S01]  /*0cb0*/  FFMA.FTZ R35, R82, R103, R35 ;  /* 0x0000006752237223 */ /* 0x000fe20000010023 */
[----:B------:R-:W-:Y:S01]  /*0cc0*/  FFMA.FTZ R99, R85, R28, R104 ;  /* 0x0000001c55637223 */ /* 0x000fe20000010068 */
[----:B------:R-:W-:-:S02]  /*0cd0*/  IMAD.U32 R75, R75, 0x10000, RZ ;  /* 0x000100004b4b7824 */ /* 0x000fc400078e00ff */
[----:B------:R-:W-:Y:S01]  /*0ce0*/  FADD.FTZ R57, R57, R28 ;  /* 0x0000001c39397221 */ /* 0x000fe20000010000 */
[----:B------:R-:W-:Y:S01]  /*0cf0*/  FFMA.FTZ R61, R102, R28, R61 ;  /* 0x0000001c663d7223 */ /* 0x000fe2000001003d */
[----:B------:R-:W-:Y:S01]  /*0d00*/  FADD.FTZ R40, R40, R30 ;  /* 0x0000001e28287221 */ /* 0x000fe20000010000 */
[----:B------:R-:W-:Y:S01]  /*0d10*/  FFMA.FTZ R36, R83, R30, R36 ;  /* 0x0000001e53247223 */ /* 0x000fe20000010024 */
[----:B------:R-:W-:Y:S01]  /*0d20*/  SHF.L.U32 R110, R110, 0x10, RZ ;  /* 0x000000106e6e7819 */ /* 0x000fe200000006ff */
[----:B------:R-:W-:Y:S01]  /*0d30*/  FMUL.FTZ R104, R12, R31 ;  /* 0x0000001f0c687220 */ /* 0x000fe20000410000 */
[----:B------:R-:W-:Y:S01]  /*0d40*/  FMUL.FTZ R103, R101, R78 ;  /* 0x0000004e65677220 */ /* 0x000fe20000410000 */
[----:B------:R-:W-:Y:S02]  /*0d50*/  IMAD.U32 R30, R29, 0x10000, RZ ;  /* 0x000100001d1e7824 */ /* 0x000fe400078e00ff */
[----:B------:R-:W-:Y:S01]  /*0d60*/  FADD.FTZ R28, RZ, R72 ;  /* 0x00000048ff1c7221 */ /* 0x000fe20000010000 */
[----:B------:R-:W-:Y:S01]  /*0d70*/  FFMA.FTZ R29, R3, R72, RZ ;  /* 0x00000048031d7223 */ /* 0x000fe200000100ff */
[----:B------:R-:W-:Y:S01]  /*0d80*/  FADD.FTZ R41, R41, R74 ;  /* 0x0000004a29297221 */ /* 0x000fe20000010000 */
[----:B------:R-:W-:Y:S01]  /*0d90*/  FFMA.FTZ R37, R102, R74, R37 ;  /* 0x0000004a66257223 */ /* 0x000fe20000010025 */
[----:B------:R-:W-:Y:S01]  /*0da0*/  FADD.FTZ R58, R58, R75 ;  /* 0x0000004b3a3a7221 */ /* 0x000fe20000010000 */
[-C--:B------:R-:W-:Y:S01]  /*0db0*/  FFMA.FTZ R104, R7, R75.reuse, R104 ;  /* 0x0000004b07687223 */ /* 0x080fe20000010068 */
        /* <DEDUP_REMOVED lines=20> */
[--C-:B------:R-:W-:Y:S01]  /*0f00*/  FADD.FTZ R43, R43, R110.reuse ;  /* 0x0000006e2b2b7221 */ /* 0x100fe20000010000 */
[----:B------:R-:W-:Y:S01]  /*0f10*/  FFMA.FTZ R39, R106, R110, R39 ;  /* 0x0000006e6a277223 */ /* 0x000fe20000010027 */
[----:B------:R-:W-:Y:S01]  /*0f20*/  PRMT R110, R115, 0x7610, R110 ;  /* 0x00007610736e7816 */ /* 0x000fe2000000006e */
[----:B------:R-:W-:Y:S01]  /*0f30*/  FADD.FTZ R30, R30, R105 ;  /* 0x000000691e1e7221 */ /* 0x000fe20000010000 */
[----:B------:R-:W-:-:S07]  /*0f40*/  FFMA.FTZ R74, R106, R105, R29 ;  /* 0x000000696a4a7223 */ /* 0x000fce000001001d */
.L_x_929:
[----:B------:R-:W-:Y:S05]  /*0f50*/  BSYNC B1 ;  /* 0x0000000000017941 */ /* 0x000fea0003800000 */
.L_x_928:
        /* <DEDUP_REMOVED lines=20> */
.L_x_947:
        /* <DEDUP_REMOVED lines=16> */
[-CC-:B------:R-:W-:Y:S01]  /*11a0*/  FFMA.FTZ R78, R82, R117.reuse, R28.reuse ;  /* 0x00000075524e7223 */ /* 0x180fe2000001001c */
[-CC-:B------:R-:W-:Y:S01]  /*11b0*/  FFMA.FTZ R79, R83, R117.reuse, R28.reuse ;  /* 0x00000075534f7223 */ /* 0x180fe2000001001c */
[-CC-:B------:R-:W-:Y:S01]  /*11c0*/  FFMA.FTZ R122, R102, R117.reuse, R28.reuse ;  /* 0x00000075667a7223 */ /* 0x180fe2000001001c */
[-CC-:B------:R-:W-:Y:S01]  /*11d0*/  FFMA.FTZ R115, R103, R117.reuse, R28.reuse ;  /* 0x0000007567737223 */ /* 0x180fe2000001001c */
[----:B------:R-:W-:Y:S01]  /*11e0*/  FFMA.FTZ R117, R106, R117, R28 ;  /* 0x000000756a757223 */ /* 0x000fe2000001001c */
        /* <DEDUP_REMOVED lines=10> */
[----:B------:R-:W-:Y:S01]  /*1290*/  ISETP.NE.AND.EX P0, PT, RZ, UR13, PT, P0 ;  /* 0x0000000dff007c0c */ /* 0x000fe2000bf05300 */
        /* <DEDUP_REMOVED lines=16> */
[----:B0-----:R-:W-:Y:S01]  /*13a0*/  @P2 IMAD.WIDE.U32 R28, R100, 0x20, R28 ;  /* 0x00000020641c2825 */ /* 0x001fe200078e001c */
[----:B------:R-:W-:-:S03]  /*13b0*/  SEL R68, R31, R68, P2 ;  /* 0x000000441f447207 */ /* 0x000fc60001000000 */
[----:B------:R-:W-:Y:S01]  /*13c0*/  FMUL.FTZ R117, R75, UR15 ;  /* 0x0000000f4b757c20 */ /* 0x000fe20008410000 */
[----:B------:R-:W-:Y:S01]  /*13d0*/  SEL R69, R78, R69, P2 ;  /* 0x000000454e457207 */ /* 0x000fe20001000000 */
[----:B------:R-:W-:Y:S01]  /*13e0*/  FMUL.FTZ R118, R115, UR15 ;  /* 0x0000000f73767c20 */ /* 0x000fe20008410000 */
[----:B------:R-:W-:Y:S01]  /*13f0*/  SEL R70, R75, R70, P2 ;  /* 0x000000464b467207 */ /* 0x000fe20001000000 */
[----:B------:R-:W-:Y:S01]  /*1400*/  FMUL.FTZ R120, R116, UR15 ;  /* 0x0000000f74787c20 */ /* 0x000fe20008410000 */
[C---:B------:R-:W-:Y:S01]  /*1410*/  SEL R71, R30.reuse, R71, P2 ;  /* 0x000000471e477207 */ /* 0x040fe20001000000 */
[----:B------:R-:W-:Y:S01]  /*1420*/  FMUL.FTZ R30, R30, UR15 ;  /* 0x0000000f1e1e7c20 */ /* 0x000fe20008410000 */
[----:B------:R-:W-:Y:S02]  /*1430*/  SEL R44, R115, R44, P2 ;  /* 0x0000002c732c7207 */ /* 0x000fe40001000000 */
[C---:B------:R-:W-:Y:S01]  /*1440*/  SEL R45, R122.reuse, R45, P2 ;  /* 0x0000002d7a2d7207 */ /* 0x040fe20001000000 */
[----:B------:R-:W-:Y:S01]  /*1450*/  @P2 STG.E.128 desc[UR4][R28.64], R68 ;  /* 0x000000441c002986 */ /* 0x000fe2000c101d04 */
[----:B------:R-:W-:Y:S01]  /*1460*/  SEL R46, R79, R46, P2 ;  /* 0x0000002e4f2e7207 */ /* 0x000fe20001000000 */
[----:B------:R-:W-:Y:S01]  /*1470*/  FMUL.FTZ R122, R122, UR15 ;  /* 0x0000000f7a7a7c20 */ /* 0x000fe20008410000 */
[----:B------:R-:W-:-:S02]  /*1480*/  SEL R47, R116, R47, P2 ;  /* 0x0000002f742f7207 */ /* 0x000fc40001000000 */
[----:B------:R-:W-:Y:S02]  /*1490*/  @P0 LOP3.LUT P1, RZ, R90, 0xff, RZ, 0xc0, !PT ;  /* 0x000000ff5aff0812 */ /* 0x000fe4000782c0ff */
[----:B------:R-:W-:Y:S01]  /*14a0*/  @P0 LOP3.LUT P4, RZ, R92, 0xff, RZ, 0xc0, !PT ;  /* 0x000000ff5cff0812 */ /* 0x000fe2000788c0ff */
[----:B------:R0:W-:Y:S01]  /*14b0*/  @P2 STG.E.128 desc[UR4][R28.64+0x10], R44 ;  /* 0x0000102c1c002986 */ /* 0x0001e2000c101d04 */
[----:B------:R-:W-:Y:S02]  /*14c0*/  @P0 FSEL R115, R117, RZ, P1 ;  /* 0x000000ff75730208 */ /* 0x000fe40000800000 */
[----:B------:R-:W-:Y:S02]  /*14d0*/  @P0 LOP3.LUT P2, RZ, R93, 0xff, RZ, 0xc0, !PT ;  /* 0x000000ff5dff0812 */ /* 0x000fe4000784c0ff */
[----:B------:R-:W-:Y:S02]  /*14e0*/  @P0 LOP3.LUT P1, RZ, R94, 0xff, RZ, 0xc0, !PT ;  /* 0x000000ff5eff0812 */ /* 0x000fe4000782c0ff */
[----:B------:R-:W-:-:S02]  /*14f0*/  @P0 FSEL R75, R30, RZ, P2 ;  /* 0x000000ff1e4b0208 */ /* 0x000fc40001000000 */
[----:B------:R-:W-:Y:S02]  /*1500*/  @P0 FSEL R101, R122, RZ, P1 ;  /* 0x000000ff7a650208 */ /* 0x000fe40000800000 */
[----:B------:R-:W-:Y:S02]  /*1510*/  @P0 FSEL R74, R118, RZ, P4 ;  /* 0x000000ff764a0208 */ /* 0x000fe40002000000 */
[----:B------:R-:W-:Y:S02]  /*1520*/  LOP3.LUT P1, RZ, R112, 0xff, RZ, 0xc0, !PT ;  /* 0x000000ff70ff7812 */ /* 0x000fe4000782c0ff */
[----:B------:R-:W-:Y:S02]  /*1530*/  LOP3.LUT P2, RZ, R111, 0xff, RZ, 0xc0, !PT ;  /* 0x000000ff6fff7812 */ /* 0x000fe4000784c0ff */
[----:B------:R-:W-:Y:S02]  /*1540*/  LOP3.LUT P4, RZ, R110, 0xff, RZ, 0xc0, !PT ;  /* 0x000000ff6eff7812 */ /* 0x000fe4000788c0ff */
[----:B------:R-:W-:-:S02]  /*1550*/  LOP3.LUT P5, RZ, R109, 0xff, RZ, 0xc0, !PT ;  /* 0x000000ff6dff7812 */ /* 0x000fc400078ac0ff */
[----:B0-----:R-:W-:Y:S02]  /*1560*/  FSEL R29, R117, RZ, P1 ;  /* 0x000000ff751d7208 */ /* 0x001fe40000800000 */
[----:B------:R-:W-:Y:S02]  /*1570*/  FSEL R28, R30, RZ, P2 ;  /* 0x000000ff1e1c7208 */ /* 0x000fe40001000000 */
[----:B------:R-:W-:Y:S02]  /*1580*/  FSEL R118, R118, RZ, P4 ;  /* 0x000000ff76767208 */ /* 0x000fe40002000000 */
[----:B------:R-:W-:Y:S02]  /*1590*/  FSEL R117, R122, RZ, P5 ;  /* 0x000000ff7a757208 */ /* 0x000fe40002800000 */
[----:B------:R-:W-:Y:S01]  /*15a0*/  F2FP.BF16.F32.PACK_AB R29, R28, R29 ;  /* 0x0000001d1c1d723e */ /* 0x000fe200000010ff */
[----:B------:R-:W-:Y:S01]  /*15b0*/  FMUL.FTZ R28, R31, UR15 ;  /* 0x0000000f1f1c7c20 */ /* 0x000fe20008410000 */
[----:B------:R-:W-:Y:S01]  /*15c0*/  F2FP.BF16.F32.PACK_AB R30, R117, R118 ;  /* 0x00000076751e723e */ /* 0x000fe200000010ff */
[----:B------:R-:W-:Y:S01]  /*15d0*/  FMUL.FTZ R31, R78, UR15 ;  /* 0x0000000f4e1f7c20 */ /* 0x000fe20008410000 */
[----:B------:R-:W-:Y:S01]  /*15e0*/  FMUL.FTZ R117, R79, UR15 ;  /* 0x0000000f4f757c20 */ /* 0x000fe20008410000 */
[----:B------:R-:W-:Y:S01]  /*15f0*/  @P0 LOP3.LUT P1, RZ, R91, 0xff, RZ, 0xc0, !PT ;  /* 0x000000ff5bff0812 */ /* 0x000fe2000782c0ff */
[----:B------:R-:W0:Y:S01]  /*1600*/  LDC.64 R78, c[0x0][0x2f8] ;  /* 0x0000be00ff4e7b82 */ /* 0x000e220000000a00 */
[----:B------:R-:W-:-:S02]  /*1610*/  @P0 LOP3.LUT P4, RZ, R95, 0xff, RZ, 0xc0, !PT ;  /* 0x000000ff5fff0812 */ /* 0x000fc4000788c0ff */
[----:B------:R-:W-:Y:S02]  /*1620*/  @P0 FSEL R118, R28, RZ, P1 ;  /* 0x000000ff1c760208 */ /* 0x000fe40000800000 */
[----:B------:R-:W-:Y:S02]  /*1630*/  @P0 LOP3.LUT P2, RZ, R89, 0xff, RZ, 0xc0, !PT ;  /* 0x000000ff59ff0812 */ /* 0x000fe4000784c0ff */
[----:B------:R-:W-:Y:S02]  /*1640*/  @P0 LOP3.LUT P1, RZ, R96, 0xff, RZ, 0xc0, !PT ;  /* 0x000000ff60ff0812 */ /* 0x000fe4000782c0ff */
[----:B------:R-:W-:Y:S02]  /*1650*/  @P0 FSEL R121, R117, RZ, P4 ;  /* 0x000000ff75790208 */ /* 0x000fe40002000000 */
[----:B------:R-:W-:Y:S02]  /*1660*/  @P0 FSEL R119, R31, RZ, P2 ;  /* 0x000000ff1f770208 */ /* 0x000fe40001000000 */
[----:B------:R-:W-:-:S02]  /*1670*/  @P0 FSEL R116, R120, RZ, P1 ;  /* 0x000000ff78740208 */ /* 0x000fc40000800000 */
[----:B------:R-:W-:Y:S02]  /*1680*/  LOP3.LUT P1, RZ, R114, 0xff, RZ, 0xc0, !PT ;  /* 0x000000ff72ff7812 */ /* 0x000fe4000782c0ff */
[----:B------:R-:W-:Y:S02]  /*1690*/  LOP3.LUT P2, RZ, R113, 0xff, RZ, 0xc0, !PT ;  /* 0x000000ff71ff7812 */ /* 0x000fe4000784c0ff */
[----:B------:R-:W-:Y:S02]  /*16a0*/  @P0 F2FP.BF16.F32.PACK_AB R115, RZ, R115 ;  /* 0x00000073ff73023e */ /* 0x000fe400000010ff */
[----:B------:R-:W-:Y:S02]  /*16b0*/  @P0 F2FP.BF16.F32.PACK_AB R74, RZ, R74 ;  /* 0x0000004aff4a023e */ /* 0x000fe400000010ff */
[----:B------:R-:W-:Y:S01]  /*16c0*/  LOP3.LUT P4, RZ, R108, 0xff, RZ, 0xc0, !PT ;  /* 0x000000ff6cff7812 */ /* 0x000fe2000788c0ff */
[----:B0-----:R-:W-:Y:S01]  /*16d0*/  IMAD.WIDE.U32 R78, R100, 0x10, R78 ;  /* 0x00000010644e7825 */ /* 0x001fe200078e004e */
[----:B------:R-:W-:-:S02]  /*16e0*/  LOP3.LUT P5, RZ, R107, 0xff, RZ, 0xc0, !PT ;  /* 0x000000ff6bff7812 */ /* 0x000fc400078ac0ff */
[----:B------:R-:W-:Y:S02]  /*16f0*/  @P0 F2FP.BF16.F32.PACK_AB R118, RZ, R118 ;  /* 0x00000076ff76023e */ /* 0x000fe400000010ff */
[----:B------:R-:W-:Y:S02]  /*1700*/  @P0 F2FP.BF16.F32.PACK_AB R121, RZ, R121 ;  /* 0x00000079ff79023e */ /* 0x000fe400000010ff */
[----:B------:R-:W-:Y:S02]  /*1710*/  FSEL R28, R28, RZ, P1 ;  /* 0x000000ff1c1c7208 */ /* 0x000fe40000800000 */
[----:B------:R-:W-:Y:S02]  /*1720*/  FSEL R31, R31, RZ, P2 ;  /* 0x000000ff1f1f7208 */ /* 0x000fe40001000000 */
[----:B------:R-:W-:Y:S02]  /*1730*/  @P0 F2FP.BF16.F32.PACK_AB R75, RZ, R75 ;  /* 0x0000004bff4b023e */ /* 0x000fe400000010ff */
[----:B------:R-:W-:-:S02]  /*1740*/  FSEL R117, R117, RZ, P4 ;  /* 0x000000ff75757208 */ /* 0x000fc40002000000 */
[----:B------:R-:W-:Y:S02]  /*1750*/  FSEL R120, R120, RZ, P5 ;  /* 0x000000ff78787208 */ /* 0x000fe40002800000 */
[----:B------:R-:W-:Y:S02]  /*1760*/  @P0 PRMT R65, R115, 0x7610, R65 ;  /* 0x0000761073410816 */ /* 0x000fe40000000041 */
[----:B------:R-:W-:Y:S02]  /*1770*/  @P0 PRMT R66, R74, 0x7610, R66 ;  /* 0x000076104a420816 */ /* 0x000fe40000000042 */
[----:B------:R-:W-:Y:S02]  /*1780*/  @P0 F2FP.BF16.F32.PACK_AB R101, RZ, R101 ;  /* 0x00000065ff65023e */ /* 0x000fe400000010ff */
[----:B------:R-:W-:Y:S02]  /*1790*/  @P0 F2FP.BF16.F32.PACK_AB R119, RZ, R119 ;  /* 0x00000077ff77023e */ /* 0x000fe400000010ff */
[----:B------:R-:W-:-:S02]  /*17a0*/  @P0 F2FP.BF16.F32.PACK_AB R116, RZ, R116 ;  /* 0x00000074ff74023e */ /* 0x000fc400000010ff */
[----:B------:R-:W-:Y:S02]  /*17b0*/  @P0 PRMT R64, R118, 0x7610, R64 ;  /* 0x0000761076400816 */ /* 0x000fe40000000040 */
[----:B------:R-:W-:Y:S02]  /*17c0*/  @P0 PRMT R67, R121, 0x7610, R67 ;  /* 0x0000761079430816 */ /* 0x000fe40000000043 */
[----:B------:R-:W-:Y:S02]  /*17d0*/  @P0 LEA R74, P1, R100, UR12, 0x4 ;  /* 0x0000000c644a0c11 */ /* 0x000fe4000f8220ff */
[----:B------:R-:W-:Y:S02]  /*17e0*/  F2FP.BF16.F32.PACK_AB R28, R31, R28 ;  /* 0x0000001c1f1c723e */ /* 0x000fe400000010ff */
[----:B------:R-:W-:Y:S02]  /*17f0*/  F2FP.BF16.F32.PACK_AB R31, R120, R117 ;  /* 0x00000075781f723e */ /* 0x000fe400000010ff */
[----:B------:R-:W-:-:S02]  /*1800*/  @P0 PRMT R65, R65, 0x5410, R75 ;  /* 0x0000541041410816 */ /* 0x000fc4000000004b */
[----:B------:R-:W-:Y:S01]  /*1810*/  @P0 PRMT R64, R64, 0x5410, R119 ;  /* 0x0000541040400816 */ /* 0x000fe20000000077 */
[----:B------:R2:W-:Y:S01]  /*1820*/  STG.E.128 desc[UR4][R78.64], R28 ;  /* 0x0000001c4e007986 */ /* 0x0005e2000c101d04 */
[----:B------:R-:W-:Y:S02]  /*1830*/  @P0 LEA.HI.X R75, R100, UR13, RZ, 0x4, P1 ;  /* 0x0000000d644b0c11 */ /* 0x000fe400088f24ff */
[----:B------:R-:W-:Y:S02]  /*1840*/  @P0 PRMT R66, R66, 0x5410, R101 ;  /* 0x0000541042420816 */ /* 0x000fe40000000065 */
[----:B------:R-:W-:-:S05]  /*1850*/  @P0 PRMT R67, R67, 0x5410, R116 ;  /* 0x0000541043430816 */ /* 0x000fca0000000074 */
[----:B------:R2:W-:Y:S02]  /*1860*/  @P0 STG.E.128 desc[UR4][R74.64], R64 ;  /* 0x000000404a000986 */ /* 0x0005e4000c101d04 */
.L_x_932:
[----:B------:R-:W-:Y:S05]  /*1870*/  BSYNC B1 ;  /* 0x0000000000017941 */ /* 0x000fea0003800000 */
.L_x_931:
[----:B--2---:R-:W2:Y:S02]  /*1880*/  LDC.64 R28, c[0x0][0x210] ;  /* 0x00008400ff1c7b82 */ /* 0x004ea40000000a00 */
[----:B--2---:R-:W-:-:S04]  /*1890*/  LEA R2, R28, R2, 0x2 ;  /* 0x000000021c027211 */ /* 0x004fc800078e10ff */
[----:B------:R-:W-:-:S13]  /*18a0*/  ISETP.GE.AND P0, PT, R2, R29, PT ;  /* 0x0000001d0200720c */ /* 0x000fda0003f06270 */
[----:B------:R-:W-:Y:S05]  /*18b0*/  @!P0 BRA `(.L_x_933) ;  /* 0xffffffe800f88947 */ /* 0x000fea000383ffff */
.L_x_927:
[----:B------:R-:W-:Y:S05]  /*18c0*/  BSYNC B0 ;  /* 0x0000000000007941 */ /* 0x000fea0003800000 */
.L_x_926:
        /* <DEDUP_REMOVED lines=122> */
[----:B------:R-:W-:Y:S01]  /*2070*/  IADD3.X R17, RZ, R17, RZ, P3, !PT ;  /* 0x00000011ff117210 */ /* 0x000fe20001ffe4ff */
[----:B0-----:R-:W-:Y:S01]  /*2080*/  IMAD.MOV.U32 R2, RZ, RZ, R0 ;  /* 0x000000ffff027224 */ /* 0x001fe200078e0000 */
[----:B------:R-:W-:-:S02]  /*2090*/  MOV R3, R15 ;  /* 0x0000000f00037202 */ /* 0x000fc40000000f00 */
[----:B------:R-:W-:-:S03]  /*20a0*/  IADD3 R0, P4, R0, 0x200, RZ ;  /* 0x0000020000007810 */ /* 0x000fc60007f9e0ff */
[----:B------:R1:W-:Y:S02]  /*20b0*/  STG.E desc[UR4][R2.64], R31 ;  /* 0x0000001f02007986 */ /* 0x0003e4000c101904 */
[----:B------:R-:W-:-:S08]  /*20c0*/  IMAD.X R15, RZ, RZ, R15, P4 ;  /* 0x000000ffff0f7224 */ /* 0x000fd000020e060f */
.L_x_935:
[----:B------:R-:W-:Y:S05]  /*20d0*/  BSYNC B0 ;  /* 0x0000000000007941 */ /* 0x000fea0003800000 */
.L_x_934:
[----:B-1----:R-:W-:Y:S02]  /*20e0*/  MOV R2, R12 ;  /* 0x0000000c00027202 */ /* 0x002fe40000000f00 */
[----:B------:R-:W-:Y:S01]  /*20f0*/  MOV R3, R25 ;  /* 0x0000001900037202 */ /* 0x000fe20000000f00 */
[----:B------:R-:W-:Y:S06]  /*2100*/  @!P0 EXIT ;  /* 0x000000000000894d */ /* 0x000fec0003800000 */
[----:B------:R0:W-:Y:S01]  /*2110*/  STG.E desc[UR4][R2.64], R21 ;  /* 0x0000001502007986 */ /* 0x0001e2000c101904 */
[----:B------:R-:W-:Y:S01]  /*2120*/  FADD.FTZ R13, R22, R13 ;  /* 0x0000000d160d7221 */ /* 0x000fe20000010000 */
[----:B------:R-:W-:Y:S02]  /*2130*/  MOV R4, R0 ;  /* 0x0000000000047202 */ /* 0x000fe40000000f00 */
[----:B------:R-:W-:Y:S01]  /*2140*/  MOV R5, R15 ;  /* 0x0000000f00057202 */ /* 0x000fe20000000f00 */
[----:B0-----:R-:W-:Y:S01]  /*2150*/  IMAD.MOV.U32 R2, RZ, RZ, R10 ;  /* 0x000000ffff027224 */ /* 0x001fe200078e000a */
[----:B------:R-:W-:-:S05]  /*2160*/  MOV R3, R23 ;  /* 0x0000001700037202 */ /* 0x000fca0000000f00 */
[----:B------:R0:W-:Y:S02]  /*2170*/  STG.E desc[UR4][R2.64], R11 ;  /* 0x0000000b02007986 */ /* 0x0001e4000c101904 */
[----:B0-----:R-:W-:Y:S01]  /*2180*/  MOV R2, R8 ;  /* 0x0000000800027202 */ /* 0x001fe20000000f00 */
[----:B------:R-:W-:-:S05]  /*2190*/  IMAD.MOV.U32 R3, RZ, RZ, R17 ;  /* 0x000000ffff037224 */ /* 0x000fca00078e0011 */
[----:B------:R-:W-:Y:S04]  /*21a0*/  STG.E desc[UR4][R2.64], R13 ;  /* 0x0000000d02007986 */ /* 0x000fe8000c101904 */
[----:B------:R-:W-:Y:S01]  /*21b0*/  STG.E desc[UR4][R4.64], R45 ;  /* 0x0000002d04007986 */ /* 0x000fe2000c101904 */
[----:B------:R-:W-:Y:S05]  /*21c0*/  EXIT ;  /* 0x000000000000794d */ /* 0x000fea0003800000 */
.L_x_930:
[----:B------:R-:W-:Y:S01]  /*21d0*/  HFMA2.MMA R117, -RZ, RZ, 0, 5.9604644775390625e-08 ;  /* 0x00000001ff757435 */ /* 0x000fe200000001ff */
[----:B------:R-:W-:Y:S01]  /*21e0*/  BSSY B1, `(.L_x_936) ;  /* 0x0000007000017945 */ /* 0x000fe20003800000 */
[----:B------:R-:W-:Y:S01]  /*21f0*/  IMAD.MOV.U32 R118, RZ, RZ, R30 ;  /* 0x000000ffff767224 */ /* 0x000fe200078e001e */
[----:B------:R-:W-:Y:S01]  /*2200*/  MOV R120, 0x1f ;  /* 0x0000001f00787802 */ /* 0x000fe20000000f00 */
[----:B------:R-:W-:-:S07]  /*2210*/  IMAD.MOV.U32 R115, RZ, RZ, -0x1 ;  /* 0xffffffffff737424 */ /* 0x000fce00078e00ff */
[----:B0----5:R-:W-:Y:S05]  /*2220*/  WARPSYNC.COLLECTIVE R115, `(.L_x_937) ;  /* 0x0000000073087348 */ /* 0x021fea0003c00000 */
[----:B------:R1:W2:Y:S02]  /*2230*/  SHFL.BFLY P0, R116, R118, R117, R120 ;  /* 0x0c00007576747389 */ /* 0x0002a40000000078 */
[----:B012--5:R-:W-:Y:S01]  /*2240*/  ENDCOLLECTIVE ;  /* 0x000000000000791b */ /* 0x027fe20003800000 */
.L_x_937:
[----:B------:R-:W-:Y:S05]  /*2250*/  BSYNC B1 ;  /* 0x0000000000017941 */ /* 0x000fea0003800000 */
.L_x_936:
        /* <DEDUP_REMOVED lines=8> */
.L_x_938:
[----:B------:R-:W-:Y:S01]  /*22e0*/  FADD.FTZ R29, R29, R30 ;  /* 0x0000001e1d1d7221 */ /* 0x000fe20000010000 */
[----:B------:R-:W-:-:S04]  /*22f0*/  HFMA2.MMA R117, -RZ, RZ, 0, 1.1920928955078125e-07 ;  /* 0x00000002ff757435 */ /* 0x000fc800000001ff */
[----:B------:R-:W-:Y:S01]  /*2300*/  MOV R118, R29 ;  /* 0x0000001d00767202 */ /* 0x000fe20000000f00 */
[----:B------:R-:W-:-:S07]  /*2310*/  IMAD.MOV.U32 R31, RZ, RZ, R116 ;  /* 0x000000ffff1f7224 */ /* 0x000fce00078e0074 */
[----:B------:R-:W-:Y:S05]  /*2320*/  WARPSYNC.COLLECTIVE R115, `(.L_x_939) ;  /* 0x0000000073087348 */ /* 0x000fea0003c00000 */
[----:B------:R0:W1:Y:S02]  /*2330*/  SHFL.BFLY P0, R116, R118, R117, R120 ;  /* 0x0c00007576747389 */ /* 0x0000640000000078 */
[----:B01----:R-:W-:Y:S01]  /*2340*/  ENDCOLLECTIVE ;  /* 0x000000000000791b */ /* 0x003fe20003800000 */
.L_x_939:
[----:B------:R-:W-:-:S05]  /*2350*/  FADD.FTZ R31, R31, R74 ;  /* 0x0000004a1f1f7221 */ /* 0x000fca0000010000 */
[----:B------:R-:W-:Y:S01]  /*2360*/  MOV R118, R31 ;  /* 0x0000001f00767202 */ /* 0x000fe20000000f00 */
[----:B------:R-:W-:-:S07]  /*2370*/  IMAD.MOV.U32 R28, RZ, RZ, R116 ;  /* 0x000000ffff1c7224 */ /* 0x000fce00078e0074 */
[----:B------:R-:W-:Y:S05]  /*2380*/  WARPSYNC.COLLECTIVE R115, `(.L_x_940) ;  /* 0x0000000073087348 */ /* 0x000fea0003c00000 */
[----:B------:R0:W1:Y:S02]  /*2390*/  SHFL.BFLY P0, R116, R118, R117, R120 ;  /* 0x0c00007576747389 */ /* 0x0000640000000078 */
[----:B01----:R-:W-:Y:S01]  /*23a0*/  ENDCOLLECTIVE ;  /* 0x000000000000791b */ /* 0x003fe20003800000 */
.L_x_940:
[----:B------:R-:W-:Y:S01]  /*23b0*/  FADD.FTZ R28, R29, R28 ;  /* 0x0000001c1d1c7221 */ /* 0x000fe20000010000 */
[----:B------:R-:W-:-:S03]  /*23c0*/  HFMA2.MMA R117, -RZ, RZ, 0, 2.384185791015625e-07 ;  /* 0x00000004ff757435 */ /* 0x000fc600000001ff */
[----:B------:R-:W-:Y:S01]  /*23d0*/  IMAD.MOV.U32 R118, RZ, RZ, R28 ;  /* 0x000000ffff767224 */ /* 0x000fe200078e001c */
[----:B------:R-:W-:-:S07]  /*23e0*/  MOV R78, R116 ;  /* 0x00000074004e7202 */ /* 0x000fce0000000f00 */
[----:B------:R-:W-:Y:S05]  /*23f0*/  WARPSYNC.COLLECTIVE R115, `(.L_x_941) ;  /* 0x0000000073087348 */ /* 0x000fea0003c00000 */
[----:B------:R0:W1:Y:S02]  /*2400*/  SHFL.BFLY P0, R116, R118, R117, R120 ;  /* 0x0c00007576747389 */ /* 0x0000640000000078 */
[----:B01----:R-:W-:Y:S01]  /*2410*/  ENDCOLLECTIVE ;  /* 0x000000000000791b */ /* 0x003fe20003800000 */
.L_x_941:
[----:B------:R-:W-:-:S04]  /*2420*/  FADD.FTZ R78, R31, R78 ;  /* 0x0000004e1f4e7221 */ /* 0x000fc80000010000 */
[----:B------:R-:W-:Y:S01]  /*2430*/  IMAD.MOV.U32 R118, RZ, RZ, R78 ;  /* 0x000000ffff767224 */ /* 0x000fe200078e004e */
[----:B------:R-:W-:-:S07]  /*2440*/  MOV R75, R116 ;  /* 0x00000074004b7202 */ /* 0x000fce0000000f00 */
[----:B------:R-:W-:Y:S05]  /*2450*/  WARPSYNC.COLLECTIVE R115, `(.L_x_942) ;  /* 0x0000000073087348 */ /* 0x000fea0003c00000 */
[----:B------:R0:W1:Y:S02]  /*2460*/  SHFL.BFLY P0, R116, R118, R117, R120 ;  /* 0x0c00007576747389 */ /* 0x0000640000000078 */
[----:B01----:R-:W-:Y:S01]  /*2470*/  ENDCOLLECTIVE ;  /* 0x000000000000791b */ /* 0x003fe20003800000 */
.L_x_942:
[----:B------:R-:W-:-:S05]  /*2480*/  FADD.FTZ R75, R28, R75 ;  /* 0x0000004b1c4b7221 */ /* 0x000fca0000010000 */
[----:B------:R-:W-:Y:S01]  /*2490*/  MOV R118, R75 ;  /* 0x0000004b00767202 */ /* 0x000fe20000000f00 */
[----:B------:R-:W-:Y:S01]  /*24a0*/  IMAD.MOV.U32 R117, RZ, RZ, 0x8 ;  /* 0x00000008ff757424 */ /* 0x000fe200078e00ff */
[----:B------:R-:W-:-:S07]  /*24b0*/  MOV R79, R116 ;  /* 0x00000074004f7202 */ /* 0x000fce0000000f00 */
[----:B------:R-:W-:Y:S05]  /*24c0*/  WARPSYNC.COLLECTIVE R115, `(.L_x_943) ;  /* 0x0000000073087348 */ /* 0x000fea0003c00000 */
[----:B------:R0:W1:Y:S02]  /*24d0*/  SHFL.BFLY P0, R116, R118, R117, R120 ;  /* 0x0c00007576747389 */ /* 0x0000640000000078 */
[----:B01----:R-:W-:Y:S01]  /*24e0*/  ENDCOLLECTIVE ;  /* 0x000000000000791b */ /* 0x003fe20003800000 */
.L_x_943:
[----:B------:R-:W-:-:S05]  /*24f0*/  FADD.FTZ R79, R78, R79 ;  /* 0x0000004f4e4f7221 */ /* 0x000fca0000010000 */
[----:B------:R-:W-:Y:S02]  /*2500*/  MOV R118, R79 ;  /* 0x0000004f00767202 */ /* 0x000fe40000000f00 */
[----:B------:R-:W-:-:S07]  /*2510*/  MOV R30, R116 ;  /* 0x00000074001e7202 */ /* 0x000fce0000000f00 */
[----:B------:R-:W-:Y:S05]  /*2520*/  WARPSYNC.COLLECTIVE R115, `(.L_x_944) ;  /* 0x0000000073087348 */ /* 0x000fea0003c00000 */
[----:B------:R0:W1:Y:S02]  /*2530*/  SHFL.BFLY P0, R116, R118, R117, R120 ;  /* 0x0c00007576747389 */ /* 0x0000640000000078 */
[----:B01----:R-:W-:Y:S01]  /*2540*/  ENDCOLLECTIVE ;  /* 0x000000000000791b */ /* 0x003fe20003800000 */
.L_x_944:
[----:B------:R-:W-:Y:S01]  /*2550*/  FADD.FTZ R30, R75, R30 ;  /* 0x0000001e4b1e7221 */ /* 0x000fe20000010000 */
[----:B------:R-:W-:-:S04]  /*2560*/  HFMA2.MMA R117, -RZ, RZ, 0, 9.5367431640625e-07 ;  /* 0x00000010ff757435 */ /* 0x000fc800000001ff */
[----:B------:R-:W-:Y:S01]  /*2570*/  MOV R118, R30 ;  /* 0x0000001e00767202 */ /* 0x000fe20000000f00 */
[----:B------:R-:W-:-:S07]  /*2580*/  IMAD.MOV.U32 R74, RZ, RZ, R116 ;  /* 0x000000ffff4a7224 */ /* 0x000fce00078e0074 */
[----:B------:R-:W-:Y:S05]  /*2590*/  WARPSYNC.COLLECTIVE R115, `(.L_x_945) ;  /* 0x0000000073087348 */ /* 0x000fea0003c00000 */
[----:B------:R0:W1:Y:S02]  /*25a0*/  SHFL.BFLY P0, R116, R118, R117, R120 ;  /* 0x0c00007576747389 */ /* 0x0000640000000078 */
[----:B01----:R-:W-:Y:S01]  /*25b0*/  ENDCOLLECTIVE ;  /* 0x000000000000791b */ /* 0x003fe20003800000 */
.L_x_945:
[----:B------:R-:W-:-:S05]  /*25c0*/  FADD.FTZ R74, R79, R74 ;  /* 0x0000004a4f4a7221 */ /* 0x000fca0000010000 */
[----:B------:R-:W-:Y:S01]  /*25d0*/  MOV R118, R74 ;  /* 0x0000004a00767202 */ /* 0x000fe20000000f00 */
[----:B------:R-:W-:-:S07]  /*25e0*/  IMAD.MOV.U32 R29, RZ, RZ, R116 ;  /* 0x000000ffff1d7224 */ /* 0x000fce00078e0074 */
[----:B------:R-:W-:Y:S05]  /*25f0*/  WARPSYNC.COLLECTIVE R115, `(.L_x_946) ;  /* 0x0000000073087348 */ /* 0x000fea0003c00000 */
[----:B------:R0:W1:Y:S02]  /*2600*/  SHFL.BFLY P0, R116, R118, R117, R120 ;  /* 0x0c00007576747389 */ /* 0x0000640000000078 */
[----:B01----:R-:W-:Y:S01]  /*2610*/  ENDCOLLECTIVE ;  /* 0x000000000000791b */ /* 0x003fe20003800000 */
.L_x_946:
[----:B------:R-:W-:Y:S01]  /*2620*/  MOV R31, R116 ;  /* 0x00000074001f7202 */ /* 0x000fe20000000f00 */
[----:B------:R-:W-:Y:S06]  /*2630*/  BRA `(.L_x_947) ;  /* 0xffffffe800987947 */ /* 0x000fec000383ffff */
.L_x_948:
        /* <DEDUP_REMOVED lines=12> */
.L_x_2893:


//--------------------- .text._ZN10layer_norm31ln_parallel_residual_bwd_kernelINS_13Kernel_traitsI13__nv_bfloat16S2_fS2_fjLj256ELj1ELj4ELj1ELj16ENS_18Kernel_traits_baseILj256ES2_S2_fS2_fjLj128EEEEELb1ELb0ELb1EEEvNS_9BwdParamsE --------------------------
	.section	.text._ZN10layer_norm31ln_parallel_residual_bwd_kernelINS_13Kernel_traitsI13__nv_bfloat16S2_fS2_fjLj256ELj1ELj4ELj1ELj16ENS_18Kernel_traits_baseILj256ES2_S2_fS2_fjLj128EEEEELb1ELb0ELb1EEEvNS_9BwdParamsE,"ax",@progbits
	.align	128
        .global         _ZN10layer_norm31ln_parallel_residual_bwd_kernelINS_13Kernel_traitsI13__nv_bfloat16S2_fS2_fjLj256ELj1ELj4ELj1ELj16ENS_18Kernel_traits_baseILj256ES2_S2_fS2_fjLj128EEEEELb1ELb0ELb1EEEvNS_9BwdParamsE
        .type           _ZN10layer_norm31ln_parallel_residual_bwd_kernelINS_13Kernel_traitsI13__nv_bfloat16S2_fS2_fjLj256ELj1ELj4ELj1ELj16ENS_18Kernel_traits_baseILj256ES2_S2_fS2_fjLj128EEEEELb1ELb0ELb1EEEvNS_9BwdParamsE,@function
        .size           _ZN10layer_norm31ln_parallel_residual_bwd_kernelINS_13Kernel_traitsI13__nv_bfloat16S2_fS2_fjLj256ELj1ELj4ELj1ELj16ENS_18Kernel_traits_baseILj256ES2_S2_fS2_fjLj128EEEEELb1ELb0ELb1EEEvNS_9BwdParamsE,(.L_x_2894 - _ZN10layer_norm31ln_parallel_residual_bwd_kernelINS_13Kernel_traitsI13__nv_bfloat16S2_fS2_fjLj256ELj1ELj4ELj1ELj16ENS_18Kernel_traits_baseILj256ES2_S2_fS2_fjLj128EEEEELb1ELb0ELb1EEEvNS_9BwdParamsE)
        .other          _ZN10layer_norm31ln_parallel_residual_bwd_kernelINS_13Kernel_traitsI13__nv_bfloat16S2_fS2_fjLj256ELj1ELj4ELj1ELj16ENS_18Kernel_traits_baseILj256ES2_S2_fS2_fjLj128EEEEELb1ELb0ELb1EEEvNS_9BwdParamsE,@"STO_CUDA_ENTRY STV_DEFAULT"
_ZN10layer_norm31ln_parallel_residual_bwd_kernelINS_13Kernel_traitsI13__nv_bfloat16S2_fS2_fjLj256ELj1ELj4ELj1ELj16ENS_18Kernel_traits_baseILj256ES2_S2_fS2_fjLj128EEEEELb1ELb0ELb1EEEvNS_9BwdParamsE:
.text._ZN10layer_norm31ln_parallel_residual_bwd_kernelINS_13Kernel_traitsI13__nv_bfloat16S2_fS2_fjLj256ELj1ELj4ELj1ELj16ENS_18Kernel_traits_baseILj256ES2_S2_fS2_fjLj128EEEEELb1ELb0ELb1EEEvNS_9BwdParamsE:
        /* <DEDUP_REMOVED lines=34> */
.L_x_950:
        /* <DEDUP_REMOVED lines=27> */
[----:B-1----:R-:W-:Y:S01]  /*03d0*/  CS2R R2, SRZ ;  /* 0x0000000000027805 */ /* 0x002fe2000001ff00 */
        /* <DEDUP_REMOVED lines=29> */
.L_x_954:
[----:B0-----:R-:W0:Y:S01]  /*05b0*/  LDC.64 R80, c[0x0][0x250] ;  /* 0x00009400ff507b82 */ /* 0x001e220000000a00 */
[----:B------:R-:W-:-:S05]  /*05c0*/  IMAD R0, R93, UR8, RZ ;  /* 0x000000085d007c24 */ /* 0x000fca000f8e02ff */
[----:B------:R-:W-:Y:S02]  /*05d0*/  SHF.R.S32.HI R47, RZ, 0x1f, R0 ;  /* 0x0000001fff2f7819 */ /* 0x000fe40000011400 */
[----:B------:R-:W1:Y:S02]  /*05e0*/  LDC.64 R78, c[0x0][0x300] ;  /* 0x0000c000ff4e7b82 */ /* 0x000e640000000a00 */
[----:B------:R-:W-:-:S04]  /*05f0*/  LEA.HI R47, R47, R0, RZ, 0x3 ;  /* 0x000000002f2f7211 */ /* 0x000fc800078f18ff */
[----:B------:R-:W-:Y:S02]  /*0600*/  LEA.HI.SX32 R102, R47, R84, 0x1d ;  /* 0x000000542f667211 */ /* 0x000fe400078feaff */
[----:B------:R-:W2:Y:S02]  /*0610*/  LDC.64 R44, c[0x0][0x2c0] ;  /* 0x0000b000ff2c7b82 */ /* 0x000ea40000000a00 */
[----:B------:R-:W-:-:S04]  /*0620*/  LEA R108, P1, R102, UR10, 0x5 ;  /* 0x0000000a666c7c11 */ /* 0x000fc8000f8228ff */
[----:B------:R-:W-:Y:S02]  /*0630*/  LEA.HI.X R109, R102, UR11, RZ, 0x5, P1 ;  /* 0x0000000b666d7c11 */ /* 0x000fe400088f2cff */
[----:B------:R-:W3:Y:S01]  /*0640*/  LDC.64 R104, c[0x0][0x258] ;  /* 0x00009600ff687b82 */ /* 0x000ee20000000a00 */
[----:B0-----:R-:W-:Y:S02]  /*0650*/  IMAD.WIDE R80, R93, 0x4, R80 ;  /* 0x000000045d507825 */ /* 0x001fe400078e0250 */
[----:B------:R-:W4:Y:S04]  /*0660*/  LDG.E.128 R48, desc[UR4][R108.64] ;  /* 0x000000046c307981 */ /* 0x000f28000c1e1d00 */
[----:B------:R0:W4:Y:S01]  /*0670*/  LDG.E R0, desc[UR4][R80.64] ;  /* 0x0000000450007981 */ /* 0x000122000c1e1900 */
[----:B------:R-:W0:Y:S01]  /*0680*/  LDC.64 R52, c[0x0][0x2b8] ;  /* 0x0000ae00ff347b82 */ /* 0x000e220000000a00 */
[----:B-1----:R-:W-:-:S02]  /*0690*/  ISETP.NE.U32.AND P1, PT, R78, RZ, PT ;  /* 0x000000ff4e00720c */ /* 0x002fc40003f25070 */
[----:B------:R-:W4:Y:S02]  /*06a0*/  LDG.E.128 R56, desc[UR4][R108.64+0x10] ;  /* 0x000010046c387981 */ /* 0x000f24000c1e1d00 */
[----:B------:R-:W-:Y:S01]  /*06b0*/  ISETP.NE.AND.EX P1, PT, R79, RZ, PT, P1 ;  /* 0x000000ff4f00720c */ /* 0x000fe20003f25310 */
[----:B--2---:R-:W-:-:S06]  /*06c0*/  IMAD.WIDE.U32 R44, R102, 0x10, R44 ;  /* 0x00000010662c7825 */ /* 0x004fcc00078e002c */
[----:B------:R-:W2:Y:S01]  /*06d0*/  LDG.E.128 R44, desc[UR4][R44.64] ;  /* 0x000000042c2c7981 */ /* 0x000ea2000c1e1d00 */
[----:B---3--:R-:W-:-:S05]  /*06e0*/  IMAD.WIDE R104, R93, 0x4, R104 ;  /* 0x000000045d687825 */ /* 0x008fca00078e0268 */
[----:B0-----:R-:W0:Y:S01]  /*06f0*/  @P1 LDC.64 R80, c[0x0][0x248] ;  /* 0x00009200ff501b82 */ /* 0x001e220000000a00 */
[----:B------:R4:W3:Y:S01]  /*0700*/  LDG.E R104, desc[UR4][R104.64] ;  /* 0x0000000468687981 */ /* 0x0008e2000c1e1900 */
[----:B------:R-:W-:-:S06]  /*0710*/  IMAD.WIDE.U32 R52, R102, 0x10, R52 ;  /* 0x0000001066347825 */ /* 0x000fcc00078e0034 */
[----:B------:R-:W3:Y:S01]  /*0720*/  LDG.E.128 R52, desc[UR4][R52.64] ;  /* 0x0000000434347981 */ /* 0x000ee2000c1e1d00 */
[----:B------:R-:W-:Y:S02]  /*0730*/  SHF.L.U32 R107, R102, 0x3, RZ ;  /* 0x00000003666b7819 */ /* 0x000fe400000006ff */
[----:B------:R-:W-:Y:S02]  /*0740*/  SHF.R.U32.HI R112, RZ, 0x1d, R102 ;  /* 0x0000001dff707819 */ /* 0x000fe40000011666 */
[----:B0-----:R-:W-:-:S05]  /*0750*/  @P1 IADD3 R82, P2, R107, R80, RZ ;  /* 0x000000506b521210 */ /* 0x001fca0007f5e0ff */
[C---:B------:R-:W-:Y:S01]  /*0760*/  @P1 IMAD.X R83, R112.reuse, 0x1, R81, P2 ;  /* 0x0000000170531824 */ /* 0x040fe200010e0651 */
[----:B------:R-:W-:Y:S01]  /*0770*/  IADD3 R106, P3, R107, UR12, RZ ;  /* 0x0000000c6b6a7c10 */ /* 0x000fe2000ff7e0ff */
[----:B------:R-:W0:Y:S04]  /*0780*/  LDC.64 R80, c[0x0][0x2c8] ;  /* 0x0000b200ff507b82 */ /* 0x000e280000000a00 */
[----:B------:R-:W3:Y:S01]  /*0790*/  @P1 LDG.E.64 R82, desc[UR4][R82.64] ;  /* 0x0000000452521981 */ /* 0x000ee2000c1e1b00 */
[----:B------:R-:W-:-:S06]  /*07a0*/  IADD3.X R107, R112, UR13, RZ, P3, !PT ;  /* 0x0000000d706b7c10 */ /* 0x000fcc0009ffe4ff */
[----:B------:R-:W5:Y:S01]  /*07b0*/  LDG.E.64 R106, desc[UR4][R106.64] ;  /* 0x000000046a6a7981 */ /* 0x000f62000c1e1b00 */
[----:B0-----:R-:W-:-:S04]  /*07c0*/  @P0 LEA R110, P2, R102, R80, 0x5 ;  /* 0x00000050666e0211 */ /* 0x001fc800078428ff */
[----:B------:R-:W-:Y:S02]  /*07d0*/  @P0 LEA.HI.X R111, R102, R81, RZ, 0x5, P2 ;  /* 0x00000051666f0211 */ /* 0x000fe400010f2cff */
[----:B------:R-:W-:-:S03]  /*07e0*/  ISETP.NE.AND P2, PT, R77, RZ, PT ;  /* 0x000000ff4d00720c */ /* 0x000fc60003f45270 */
[----:B------:R-:W5:Y:S04]  /*07f0*/  @P0 LDG.E.128 R24, desc[UR4][R110.64] ;  /* 0x000000046e180981 */ /* 0x000f68000c1e1d00 */
[----:B------:R0:W5:Y:S01]  /*0800*/  @P0 LDG.E.128 R28, desc[UR4][R110.64+0x10] ;  /* 0x000010046e1c0981 */ /* 0x000162000c1e1d00 */
[----:B------:R-:W-:Y:S01]  /*0810*/  UMOV UR6, 0xffffffff ;  /* 0xffffffff00067882 */ /* 0x000fe20000000000 */
[----:B----4-:R-:W-:-:S05]  /*0820*/  FSEL R105, R0, RZ, !P2 ;  /* 0x000000ff00697208 */ /* 0x010fca0005000000 */
[--C-:B------:R-:W-:Y:S01]  /*0830*/  FADD.FTZ R113, R48, -R105.reuse ;  /* 0x8000006930717221 */ /* 0x100fe20000010000 */
[--C-:B------:R-:W-:Y:S01]  /*0840*/  FADD.FTZ R121, R50, -R105.reuse ;  /* 0x8000006932797221 */ /* 0x100fe20000010000 */
[----:B------:R-:W-:Y:S01]  /*0850*/  FADD.FTZ R115, R49, -R105 ;  /* 0x8000006931737221 */ /* 0x000fe20000010000 */
[----:B--2---:R-:W-:Y:S02]  /*0860*/  SHF.L.U32 R109, R44, 0x10, RZ ;  /* 0x000000102c6d7819 */ /* 0x004fe400000006ff */
[C---:B0-----:R-:W-:Y:S02]  /*0870*/  SHF.L.U32 R111, R45.reuse, 0x10, RZ ;  /* 0x000000102d6f7819 */ /* 0x041fe400000006ff */
[----:B------:R-:W-:Y:S01]  /*0880*/  PRMT R114, R45, 0x7632, R114 ;  /* 0x000076322d727816 */ /* 0x000fe20000000072 */
[----:B---3--:R-:W-:Y:S01]  /*0890*/  FMUL.FTZ R0, R104, R113 ;  /* 0x0000007168007220 */ /* 0x008fe20000410000 */
[----:B------:R-:W-:Y:S01]  /*08a0*/  PRMT R113, R44, 0x7632, R113 ;  /* 0x000076322c717816 */ /* 0x000fe20000000071 */
[----:B------:R-:W-:Y:S01]  /*08b0*/  FMUL.FTZ R50, R104, R121 ;  /* 0x0000007968327220 */ /* 0x000fe20000410000 */
[----:B------:R-:W-:Y:S01]  /*08c0*/  FMUL.FTZ R119, R88, R109 ;  /* 0x0000006d58777220 */ /* 0x000fe20000410000 */
[----:B------:R-:W-:Y:S01]  /*08d0*/  FMUL.FTZ R44, R87, R111 ;  /* 0x0000006f572c7220 */ /* 0x000fe20000410000 */
[----:B------:R-:W-:-:S02]  /*08e0*/  IMAD.U32 R48, R53, 0x10000, RZ ;  /* 0x0001000035307824 */ /* 0x000fc400078e00ff */
[C---:B------:R-:W-:Y:S01]  /*08f0*/  IMAD.U32 R117, R52.reuse, 0x10000, RZ ;  /* 0x0001000034757824 */ /* 0x040fe200078e00ff */
[----:B------:R-:W-:Y:S01]  /*0900*/  PRMT R52, R52, 0x7632, R52 ;  /* 0x0000763234347816 */ /* 0x000fe20000000034 */
[----:B------:R-:W-:Y:S02]  /*0910*/  IMAD.U32 R113, R113, 0x10000, RZ ;  /* 0x0001000071717824 */ /* 0x000fe400078e00ff */
[----:B------:R-:W-:Y:S01]  /*0920*/  FADD.FTZ R60, R48, R60 ;  /* 0x0000003c303c7221 */ /* 0x000fe20000010000 */
[-C--:B------:R-:W-:Y:S01]  /*0930*/  FFMA.FTZ R61, R50, R48.reuse, R61 ;  /* 0x00000030323d7223 */ /* 0x080fe2000001003d */
[----:B------:R-:W-:Y:S01]  /*0940*/  FADD.FTZ R68, R117, R68 ;  /* 0x0000004475447221 */ /* 0x000fe20000010000 */
[-C--:B------:R-:W-:Y:S01]  /*0950*/  FFMA.FTZ R103, R0, R117.reuse, R103 ;  /* 0x0000007500677223 */ /* 0x080fe20000010067 */
[----:B------:R-:W-:Y:S01]  /*0960*/  FFMA.FTZ R49, R92, R117, R119 ;  /* 0x000000755c317223 */ /* 0x000fe20000010077 */
[----:B------:R-:W-:Y:S01]  /*0970*/  FFMA.FTZ R48, R91, R48, R44 ;  /* 0x000000305b307223 */ /* 0x000fe2000001002c */
[----:B------:R-:W-:Y:S01]  /*0980*/  PRMT R53, R53, 0x7632, R53 ;  /* 0x0000763235357816 */ /* 0x000fe20000000035 */
[----:B------:R-:W-:Y:S01]  /*0990*/  FADD.FTZ R51, R51, -R105 ;  /* 0x8000006933337221 */ /* 0x000fe20000010000 */
[----:B------:R-:W-:Y:S01]  /*09a0*/  SHF.L.U32 R114, R114, 0x10, RZ ;  /* 0x0000001072727819 */ /* 0x000fe200000006ff */
[----:B------:R-:W-:Y:S01]  /*09b0*/  FMUL.FTZ R44, R104, R115 ;  /* 0x00000073682c7220 */ /* 0x000fe20000410000 */
[----:B------:R-:W-:Y:S01]  /*09c0*/  SHF.L.U32 R117, R52, 0x10, RZ ;  /* 0x0000001034757819 */ /* 0x000fe200000006ff */
[----:B------:R-:W-:Y:S01]  /*09d0*/  FMUL.FTZ R115, R72, R113 ;  /* 0x0000007148737220 */ /* 0x000fe20000410000 */
[----:B------:R-:W-:Y:S01]  /*09e0*/  SHF.L.U32 R110, R53, 0x10, RZ ;  /* 0x00000010356e7819 */ /* 0x000fe200000006ff */
[----:B------:R-:W-:Y:S01]  /*09f0*/  FMUL.FTZ R52, R104, R51 ;  /* 0x0000003368347220 */ /* 0x000fe20000410000 */
[----:B------:R-:W-:Y:S01]  /*0a00*/  FMUL.FTZ R116, R71, R114 ;  /* 0x0000007247747220 */ /* 0x000fe20000410000 */
[----:B------:R-:W-:Y:S01]  /*0a10*/  FADD.FTZ R66, R109, R66 ;  /* 0x000000426d427221 */ /* 0x000fe20000010000 */
[----:B------:R-:W-:Y:S01]  /*0a20*/  FFMA.FTZ R67, R0, R109, R67 ;  /* 0x0000006d00437223 */ /* 0x000fe20000010043 */
[----:B------:R-:W-:Y:S01]  /*0a30*/  FFMA.FTZ R45, R76, R117, R115 ;  /* 0x000000754c2d7223 */ /* 0x000fe20000010073 */
[----:B------:R-:W-:Y:S01]  /*0a40*/  SHF.L.U32 R109, R46, 0x10, RZ ;  /* 0x000000102e6d7819 */ /* 0x000fe200000006ff */
[C---:B------:R-:W-:Y:S01]  /*0a50*/  IMAD.U32 R108, R55.reuse, 0x10000, RZ ;  /* 0x00010000376c7824 */ /* 0x040fe200078e00ff */
[----:B------:R-:W-:Y:S01]  /*0a60*/  PRMT R53, R55, 0x7632, R53 ;  /* 0x0000763237357816 */ /* 0x000fe20000000035 */
[----:B------:R-:W-:Y:S01]  /*0a70*/  FADD.FTZ R55, R56, -R105 ;  /* 0x8000006938377221 */ /* 0x000fe20000010000 */
[----:B------:R-:W-:Y:S01]  /*0a80*/  PRMT R115, R46, 0x7632, R115 ;  /* 0x000076322e737816 */ /* 0x000fe20000000073 */
[----:B------:R-:W-:Y:S01]  /*0a90*/  FADD.FTZ R20, R110, R20 ;  /* 0x000000146e147221 */ /* 0x000fe20000010000 */
[-C--:B------:R-:W-:Y:S01]  /*0aa0*/  FFMA.FTZ R21, R52, R110.reuse, R21 ;  /* 0x0000006e34157223 */ /* 0x080fe20000010015 */
[----:B------:R-:W-:Y:S01]  /*0ab0*/  FFMA.FTZ R51, R75, R110, R116 ;  /* 0x0000006e4b337223 */ /* 0x000fe20000010074 */
[----:B------:R-:W-:Y:S01]  /*0ac0*/  FADD.FTZ R22, R111, R22 ;  /* 0x000000166f167221 */ /* 0x000fe20000010000 */
[----:B------:R-:W-:Y:S01]  /*0ad0*/  FFMA.FTZ R23, R50, R111, R23 ;  /* 0x0000006f32177223 */ /* 0x000fe20000010017 */
[C---:B------:R-:W-:Y:S01]  /*0ae0*/  PRMT R112, R54.reuse, 0x7632, R112 ;  /* 0x0000763236707816 */ /* 0x040fe20000000070 */
[C---:B------:R-:W-:Y:S01]  /*0af0*/  IMAD.U32 R110, R47.reuse, 0x10000, RZ ;  /* 0x000100002f6e7824 */ /* 0x040fe200078e00ff */
[----:B------:R-:W-:Y:S01]  /*0b00*/  PRMT R46, R47, 0x7632, R46 ;  /* 0x000076322f2e7816 */ /* 0x000fe2000000002e */
[----:B------:R-:W-:Y:S01]  /*0b10*/  FADD.FTZ R111, R57, -R105 ;  /* 0x80000069396f7221 */ /* 0x000fe20000010000 */
[----:B------:R-:W-:-:S02]  /*0b20*/  IMAD.U32 R54, R54, 0x10000, RZ ;  /* 0x0001000036367824 */ /* 0x000fc400078e00ff */
[--C-:B------:R-:W-:Y:S01]  /*0b30*/  FADD.FTZ R47, R58, -R105.reuse ;  /* 0x800000693a2f7221 */ /* 0x100fe20000010000 */
[----:B------:R-:W-:Y:S01]  /*0b40*/  SHF.L.U32 R115, R115, 0x10, RZ ;  /* 0x0000001073737819 */ /* 0x000fe200000006ff */
[----:B------:R-:W-:Y:S01]  /*0b50*/  FMUL.FTZ R57, R86, R109 ;  /* 0x0000006d56397220 */ /* 0x000fe20000410000 */
[----:B------:R-:W-:Y:S01]  /*0b60*/  FMUL.FTZ R58, R104, R55 ;  /* 0x00000037683a7220 */ /* 0x000fe20000410000 */
[----:B------:R-:W-:Y:S01]  /*0b70*/  FADD.FTZ R59, R59, -R105 ;  /* 0x800000693b3b7221 */ /* 0x000fe20000010000 */
[----:B------:R-:W-:Y:S02]  /*0b80*/  IMAD.U32 R105, R112, 0x10000, RZ ;  /* 0x0001000070697824 */ /* 0x000fe400078e00ff */
[-C--:B------:R-:W-:Y:S01]  /*0b90*/  FFMA.FTZ R56, R90, R54.reuse, R57 ;  /* 0x000000365a387223 */ /* 0x080fe20000010039 */
[----:B------:R-:W-:Y:S01]  /*0ba0*/  FMUL.FTZ R55, R70, R115 ;  /* 0x0000007346377220 */ /* 0x000fe20000410000 */
[----:B------:R-:W-:Y:S01]  /*0bb0*/  FMUL.FTZ R57, R104, R111 ;  /* 0x0000006f68397220 */ /* 0x000fe20000410000 */
[----:B------:R-:W-:Y:S01]  /*0bc0*/  FADD.FTZ R15, R109, R15 ;  /* 0x0000000f6d0f7221 */ /* 0x000fe20000010000 */
[----:B------:R-:W-:Y:S01]  /*0bd0*/  FFMA.FTZ R11, R58, R109, R11 ;  /* 0x0000006d3a0b7223 */ /* 0x000fe2000001000b */
[----:B------:R-:W-:Y:S01]  /*0be0*/  SHF.L.U32 R109, R46, 0x10, RZ ;  /* 0x000000102e6d7819 */ /* 0x000fe200000006ff */
[----:B------:R-:W-:Y:S01]  /*0bf0*/  FADD.FTZ R7, R54, R7 ;  /* 0x0000000736077221 */ /* 0x000fe20000010000 */
[----:B------:R-:W-:Y:S01]  /*0c00*/  FFMA.FTZ R3, R58, R54, R3 ;  /* 0x000000363a037223 */ /* 0x000fe20000010003 */
[----:B------:R-:W-:Y:S01]  /*0c10*/  FMUL.FTZ R46, R85, R110 ;  /* 0x0000006e552e7220 */ /* 0x000fe20000410000 */
[----:B------:R-:W-:Y:S01]  /*0c20*/  FMUL.FTZ R54, R104, R47 ;  /* 0x0000002f68367220 */ /* 0x000fe20000410000 */
[----:B------:R-:W-:Y:S01]  /*0c30*/  FADD.FTZ R6, R105, R6 ;  /* 0x0000000669067221 */ /* 0x000fe20000010000 */
[-C--:B------:R-:W-:Y:S01]  /*0c40*/  FFMA.FTZ R55, R74, R105.reuse, R55 ;  /* 0x000000694a377223 */ /* 0x080fe20000010037 */
[----:B------:R-:W-:Y:S01]  /*0c50*/  FFMA.FTZ R2, R57, R105, R2 ;  /* 0x0000006939027223 */ /* 0x000fe20000010002 */
[----:B------:R-:W-:-:S02]  /*0c60*/  IMAD.U32 R105, R53, 0x10000, RZ ;  /* 0x0001000035697824 */ /* 0x000fc400078e00ff */
[-C--:B------:R-:W-:Y:S01]  /*0c70*/  FFMA.FTZ R53, R89, R108.reuse, R46 ;  /* 0x0000006c59357223 */ /* 0x080fe2000001002e */
[----:B------:R-:W-:Y:S01]  /*0c80*/  FADD.FTZ R9, R108, R9 ;  /* 0x000000096c097221 */ /* 0x000fe20000010000 */
[----:B------:R-:W-:Y:S01]  /*0c90*/  FMUL.FTZ R46, R69, R109 ;  /* 0x0000006d452e7220 */ /* 0x000fe20000410000 */
[----:B------:R-:W-:Y:S01]  /*0ca0*/  FMUL.FTZ R47, R104, R59 ;  /* 0x0000003b682f7220 */ /* 0x000fe20000410000 */
[----:B------:R-:W-:Y:S01]  /*0cb0*/  FFMA.FTZ R5, R54, R108, R5 ;  /* 0x0000006c36057223 */ /* 0x000fe20000010005 */
        /* <DEDUP_REMOVED lines=10> */
[----:B------:R-:W-:Y:S01]  /*0d60*/  FADD.FTZ R16, R109, R16 ;  /* 0x000000106d107221 */ /* 0x000fe20000010000 */
[----:B------:R-:W-:Y:S01]  /*0d70*/  FFMA.FTZ R12, R47, R109, R12 ;  /* 0x0000006d2f0c7223 */ /* 0x000fe2000001000c */
[----:B------:R-:W-:Y:S01]  /*0d80*/  FFMA.FTZ R59, R50, R48, R59 ;  /* 0x00000030323b7223 */ /* 0x000fe2000001003b */
[----:B------:R-:W-:-:S02]  /*0d90*/  @P1 SHF.R.U64 R109, R82, 0x8, R83 ;  /* 0x00000008526d1819 */ /* 0x000fc40000001253 */
[C---:B------:R-:W-:Y:S02]  /*0da0*/  @P1 SHF.R.U64 R110, R82.reuse, 0x10, R83 ;  /* 0x00000010526e1819 */ /* 0x040fe40000001253 */
[----:B------:R-:W-:Y:S01]  /*0db0*/  @P1 PRMT R96, R82, 0x7610, R96 ;  /* 0x0000761052601816 */ /* 0x000fe20000000060 */
[----:B------:R-:W-:Y:S01]  /*0dc0*/  FADD.FTZ R105, R108, R51 ;  /* 0x000000336c697221 */ /* 0x000fe20000010000 */
[----:B------:R-:W-:Y:S01]  /*0dd0*/  @P1 SHF.R.U64 R82, R82, 0x18, R83 ;  /* 0x0000001852521819 */ /* 0x000fe20000001253 */
[----:B------:R-:W-:-:S03]  /*0de0*/  FFMA.FTZ R59, R52, R51, R59 ;  /* 0x00000033343b7223 */ /* 0x000fc6000001003b */
[----:B------:R-:W-:Y:S01]  /*0df0*/  @P1 PRMT R97, R82, 0x7610, R97 ;  /* 0x0000761052611816 */ /* 0x000fe20000000061 */
[----:B------:R-:W-:Y:S01]  /*0e00*/  FADD.FTZ R82, R105, R56 ;  /* 0x0000003869527221 */ /* 0x000fe20000010000 */
[----:B------:R-:W-:Y:S01]  /*0e10*/  FFMA.FTZ R108, R58, R56, R59 ;  /* 0x000000383a6c7223 */ /* 0x000fe2000001003b */
[----:B------:R-:W-:Y:S02]  /*0e20*/  @P1 PRMT R94, R109, 0x7610, R94 ;  /* 0x000076106d5e1816 */ /* 0x000fe4000000005e */
[----:B------:R-:W-:Y:S01]  /*0e30*/  FADD.FTZ R82, R82, R55 ;  /* 0x0000003752527221 */ /* 0x000fe20000010000 */
[----:B------:R-:W-:Y:S01]  /*0e40*/  FFMA.FTZ R59, R57, R55, R108 ;  /* 0x00000037393b7223 */ /* 0x000fe2000001006c */
[----:B------:R-:W-:Y:S02]  /*0e50*/  @P1 SHF.R.U32.HI R109, RZ, 0x8, R83 ;  /* 0x00000008ff6d1819 */ /* 0x000fe40000011653 */
[----:B------:R-:W-:Y:S02]  /*0e60*/  @P1 PRMT R99, R83, 0x7610, R99 ;  /* 0x0000761053631816 */ /* 0x000fe40000000063 */
[----:B------:R-:W-:-:S02]  /*0e70*/  @P1 SHF.R.U32.HI R108, RZ, 0x10, R83 ;  /* 0x00000010ff6c1819 */ /* 0x000fc40000011653 */
[----:B------:R-:W-:Y:S01]  /*0e80*/  @P1 SHF.R.U32.HI R105, RZ, 0x18, R83 ;  /* 0x00000018ff691819 */ /* 0x000fe20000011653 */
[----:B------:R-:W-:Y:S01]  /*0e90*/  FADD.FTZ R83, R82, R53 ;  /* 0x0000003552537221 */ /* 0x000fe20000010000 */
[----:B------:R-:W-:Y:S01]  /*0ea0*/  FFMA.FTZ R82, R54, R53, R59 ;  /* 0x0000003536527223 */ /* 0x000fe2000001003b */
[----:B------:R-:W-:Y:S01]  /*0eb0*/  FADD.FTZ R64, R117, R64 ;  /* 0x0000004075407221 */ /* 0x000fe20000010000 */
[----:B------:R-:W-:Y:S01]  /*0ec0*/  @P1 PRMT R101, R105, 0x7610, R101 ;  /* 0x0000761069651816 */ /* 0x000fe20000000065 */
[C---:B------:R-:W-:Y:S01]  /*0ed0*/  FFMA.FTZ R65, R44.reuse, R117, R65 ;  /* 0x000000752c417223 */ /* 0x040fe20000010041 */
        /* <DEDUP_REMOVED lines=30> */
.L_x_966:
[----:B-1----:R-:W-:Y:S01]  /*10c0*/  FADD.FTZ R108, R59, R108 ;  /* 0x0000006c3b6c7221 */ /* 0x002fe20000010000 */
[----:B--2---:R-:W-:Y:S01]  /*10d0*/  FADD.FTZ R109, R82, R109 ;  /* 0x0000006d526d7221 */ /* 0x004fe20000010000 */
[----:B------:R-:W-:Y:S02]  /*10e0*/  ISETP.NE.U32.AND P4, PT, R80, RZ, PT ;  /* 0x000000ff5000720c */ /* 0x000fe40003f85070 */
[----:B------:R-:W-:Y:S01]  /*10f0*/  FMUL.FTZ R108, R108, UR9 ;  /* 0x000000096c6c7c20 */ /* 0x000fe20008410000 */
[----:B------:R-:W-:Y:S01]  /*1100*/  FMUL.FTZ R109, R109, UR9 ;  /* 0x000000096d6d7c20 */ /* 0x000fe20008410000 */
[----:B------:R-:W-:Y:S02]  /*1110*/  ISETP.NE.AND.EX P4, PT, R81, RZ, PT, P4 ;  /* 0x000000ff5100720c */ /* 0x000fe40003f85340 */
[----:B0----5:R-:W-:Y:S02]  /*1120*/  MOV R59, R106 ;  /* 0x0000006a003b7202 */ /* 0x021fe40000000f00 */
[----:B------:R-:W-:-:S02]  /*1130*/  FSEL R83, R108, RZ, !P2 ;  /* 0x000000ff6c537208 */ /* 0x000fc40005000000 */
[----:B------:R-:W-:Y:S02]  /*1140*/  LOP3.LUT P5, RZ, R59, 0xff, RZ, 0xc0, !PT ;  /* 0x000000ff3bff7812 */ /* 0x000fe400078ac0ff */
[----:B------:R-:W-:Y:S01]  /*1150*/  ISETP.NE.U32.AND P2, PT, RZ, UR14, PT ;  /* 0x0000000eff007c0c */ /* 0x000fe2000bf45070 */
[-CC-:B------:R-:W-:Y:S01]  /*1160*/  FFMA.FTZ R52, R52, R109.reuse, R83.reuse ;  /* 0x0000006d34347223 */ /* 0x180fe20000010053 */
[-CC-:B------:R-:W-:Y:S01]  /*1170*/  FFMA.FTZ R0, R0, R109.reuse, R83.reuse ;  /* 0x0000006d00007223 */ /* 0x180fe20000010053 */
[-CC-:B------:R-:W-:Y:S01]  /*1180*/  FFMA.FTZ R59, R50, R109.reuse, R83.reuse ;  /* 0x0000006d323b7223 */ /* 0x180fe20000010053 */
[-C--:B------:R-:W-:Y:S01]  /*1190*/  FFMA.FTZ R81, R58, R109.reuse, R83 ;  /* 0x0000006d3a517223 */ /* 0x080fe20000010053 */
[----:B------:R-:W-:Y:S01]  /*11a0*/  FADD.FTZ R51, R51, -R52 ;  /* 0x8000003433337221 */ /* 0x000fe20000010000 */
[----:B------:R-:W-:Y:S01]  /*11b0*/  FADD.FTZ R49, R49, -R0 ;  /* 0x8000000031317221 */ /* 0x000fe20000010000 */
[----:B------:R-:W-:Y:S01]  /*11c0*/  FADD.FTZ R59, R48, -R59 ;  /* 0x8000003b303b7221 */ /* 0x000fe20000010000 */
[--C-:B------:R-:W-:Y:S01]  /*11d0*/  FFMA.FTZ R44, R44, R109, R83.reuse ;  /* 0x0000006d2c2c7223 */ /* 0x100fe20000010053 */
[----:B------:R-:W-:Y:S01]  /*11e0*/  FMUL.FTZ R0, R104, R51 ;  /* 0x0000003368007220 */ /* 0x000fe20000410000 */
[-CC-:B------:R-:W-:Y:S01]  /*11f0*/  FFMA.FTZ R50, R57, R109.reuse, R83.reuse ;  /* 0x0000006d39327223 */ /* 0x180fe20000010053 */
[-CC-:B------:R-:W-:Y:S01]  /*1200*/  FFMA.FTZ R54, R54, R109.reuse, R83.reuse ;  /* 0x0000006d36367223 */ /* 0x180fe20000010053 */
[----:B------:R-:W-:Y:S01]  /*1210*/  FFMA.FTZ R47, R47, R109, R83 ;  /* 0x0000006d2f2f7223 */ /* 0x000fe20000010053 */
[----:B------:R-:W-:Y:S01]  /*1220*/  @P4 FADD.FTZ R0, R27, R0 ;  /* 0x000000001b004221 */ /* 0x000fe20000010000 */
[----:B------:R-:W-:Y:S01]  /*1230*/  FADD.FTZ R81, R56, -R81 ;  /* 0x8000005138517221 */ /* 0x000fe20000010000 */
[----:B------:R-:W-:Y:S01]  /*1240*/  FMUL.FTZ R59, R104, R59 ;  /* 0x0000003b683b7220 */ /* 0x000fe20000410000 */
[----:B------:R-:W-:Y:S01]  /*1250*/  FADD.FTZ R45, R45, -R44 ;  /* 0x8000002c2d2d7221 */ /* 0x000fe20000010000 */
[----:B------:R-:W-:Y:S01]  /*1260*/  FADD.FTZ R55, R55, -R50 ;  /* 0x8000003237377221 */ /* 0x000fe20000010000 */
[----:B------:R-:W-:Y:S01]  /*1270*/  FADD.FTZ R53, R53, -R54 ;  /* 0x8000003635357221 */ /* 0x000fe20000010000 */
[----:B------:R-:W-:Y:S01]  /*1280*/  FMUL.FTZ R56, R0, UR16 ;  /* 0x0000001000387c20 */ /* 0x000fe20008410000 */
[----:B------:R-:W-:Y:S01]  /*1290*/  FADD.FTZ R47, R46, -R47 ;  /* 0x8000002f2e2f7221 */ /* 0x000fe20000010000 */
[----:B------:R-:W-:Y:S01]  /*12a0*/  LOP3.LUT P3, RZ, R106, 0xff000000, RZ, 0xc0, !PT ;  /* 0xff0000006aff7812 */ /* 0x000fe2000786c0ff */
[----:B------:R-:W-:Y:S01]  /*12b0*/  @P4 FADD.FTZ R59, R26, R59 ;  /* 0x0000003b1a3b4221 */ /* 0x000fe20000010000 */
[C---:B------:R-:W-:Y:S01]  /*12c0*/  FMUL.FTZ R49, R104.reuse, R49 ;  /* 0x0000003168317220 */ /* 0x040fe20000410000 */
[C---:B------:R-:W-:Y:S01]  /*12d0*/  FMUL.FTZ R44, R104.reuse, R45 ;  /* 0x0000002d682c7220 */ /* 0x040fe20000410000 */
[C---:B------:R-:W-:Y:S01]  /*12e0*/  FMUL.FTZ R81, R104.reuse, R81 ;  /* 0x0000005168517220 */ /* 0x040fe20000410000 */
[C---:B------:R-:W-:Y:S01]  /*12f0*/  FMUL.FTZ R46, R104.reuse, R55 ;  /* 0x00000037682e7220 */ /* 0x040fe20000410000 */
[C---:B------:R-:W-:Y:S01]  /*1300*/  FMUL.FTZ R53, R104.reuse, R53 ;  /* 0x0000003568357220 */ /* 0x040fe20000410000 */
[----:B------:R-:W-:Y:S01]  /*1310*/  ISETP.NE.AND.EX P2, PT, RZ, UR15, PT, P2 ;  /* 0x0000000fff007c0c */ /* 0x000fe2000bf45320 */
[----:B------:R-:W-:Y:S01]  /*1320*/  FMUL.FTZ R104, R104, R47 ;  /* 0x0000002f68687220 */ /* 0x000fe20000410000 */
[----:B------:R-:W-:Y:S01]  /*1330*/  FSEL R58, R56, RZ, P3 ;  /* 0x000000ff383a7208 */ /* 0x000fe20001800000 */
[----:B------:R-:W-:Y:S01]  /*1340*/  @P4 FADD.FTZ R49, R24, R49 ;  /* 0x0000003118314221 */ /* 0x000fe20000010000 */
[----:B------:R-:W-:Y:S01]  /*1350*/  ISETP.NE.U32.AND P3, PT, RZ, UR14, PT ;  /* 0x0000000eff007c0c */ /* 0x000fe2000bf65070 */
[----:B------:R-:W-:Y:S01]  /*1360*/  @P4 FADD.FTZ R104, R31, R104 ;  /* 0x000000681f684221 */ /* 0x000fe20000010000 */
[C---:B------:R-:W-:Y:S01]  /*1370*/  SEL R34, R59.reuse, R34, P2 ;  /* 0x000000223b227207 */ /* 0x040fe20001000000 */
[----:B------:R-:W-:Y:S01]  /*1380*/  FMUL.FTZ R59, R59, UR16 ;  /* 0x000000103b3b7c20 */ /* 0x000fe20008410000 */
[----:B------:R-:W-:Y:S01]  /*1390*/  LOP3.LUT P6, RZ, R106, 0xff0000, RZ, 0xc0, !PT ;  /* 0x00ff00006aff7812 */ /* 0x000fe200078cc0ff */
[----:B------:R-:W-:Y:S01]  /*13a0*/  @P4 FADD.FTZ R53, R30, R53 ;  /* 0x000000351e354221 */ /* 0x000fe20000010000 */
[----:B------:R-:W-:Y:S01]  /*13b0*/  ISETP.NE.AND.EX P3, PT, RZ, UR15, PT, P3 ;  /* 0x0000000fff007c0c */ /* 0x000fe2000bf65330 */
[----:B------:R-:W-:Y:S01]  /*13c0*/  @P4 FADD.FTZ R81, R28, R81 ;  /* 0x000000511c514221 */ /* 0x000fe20000010000 */
[----:B------:R-:W-:Y:S01]  /*13d0*/  SEL R35, R0, R35, P2 ;  /* 0x0000002300237207 */ /* 0x000fe20001000000 */
[----:B------:R-:W-:Y:S01]  /*13e0*/  @P4 FADD.FTZ R44, R25, R44 ;  /* 0x0000002c192c4221 */ /* 0x000fe20000010000 */
[----:B------:R-:W-:Y:S01]  /*13f0*/  @P4 FADD.FTZ R46, R29, R46 ;  /* 0x0000002e1d2e4221 */ /* 0x000fe20000010000 */
[----:B------:R-:W-:Y:S01]  /*1400*/  FMUL.FTZ R54, R49, UR16 ;  /* 0x0000001031367c20 */ /* 0x000fe20008410000 */
[----:B------:R-:W-:Y:S01]  /*1410*/  FMUL.FTZ R0, R104, UR16 ;  /* 0x0000001068007c20 */ /* 0x000fe20008410000 */
[----:B------:R-:W-:Y:S01]  /*1420*/  FSEL R45, R59, RZ, P6 ;  /* 0x000000ff3b2d7208 */ /* 0x000fe20003000000 */
[----:B------:R-:W-:Y:S01]  /*1430*/  FMUL.FTZ R52, R53, UR16 ;  /* 0x0000001035347c20 */ /* 0x000fe20008410000 */
[C---:B------:R-:W-:Y:S01]  /*1440*/  LOP3.LUT P4, RZ, R107.reuse, 0xff000000, RZ, 0xc0, !PT ;  /* 0xff0000006bff7812 */ /* 0x040fe2000788c0ff */
[----:B------:R-:W-:Y:S01]  /*1450*/  FMUL.FTZ R57, R46, UR16 ;  /* 0x000000102e397c20 */ /* 0x000fe20008410000 */
[----:B------:R-:W-:Y:S01]  /*1460*/  LOP3.LUT P6, RZ, R107, 0xff0000, RZ, 0xc0, !PT ;  /* 0x00ff00006bff7812 */ /* 0x000fe200078cc0ff */
[----:B------:R-:W-:Y:S01]  /*1470*/  FMUL.FTZ R55, R44, UR16 ;  /* 0x000000102c377c20 */ /* 0x000fe20008410000 */
[C---:B------:R-:W-:Y:S01]  /*1480*/  SEL R36, R81.reuse, R36, P2 ;  /* 0x0000002451247207 */ /* 0x040fe20001000000 */
[----:B------:R-:W-:Y:S01]  /*1490*/  FMUL.FTZ R81, R81, UR16 ;  /* 0x0000001051517c20 */ /* 0x000fe20008410000 */
[----:B------:R-:W-:Y:S01]  /*14a0*/  SEL R32, R49, R32, P2 ;  /* 0x0000002031207207 */ /* 0x000fe20001000000 */
[----:B------:R-:W-:Y:S01]  /*14b0*/  IMAD.SHL.U32 R51, R102, 0x10, RZ ;  /* 0x0000001066337824 */ /* 0x000fe200078e00ff */
[----:B------:R-:W-:-:S02]  /*14c0*/  SEL R38, R53, R38, P2 ;  /* 0x0000002635267207 */ /* 0x000fc40001000000 */
[----:B------:R-:W-:Y:S02]  /*14d0*/  SEL R33, R44, R33, P2 ;  /* 0x000000212c217207 */ /* 0x000fe40001000000 */
[----:B------:R-:W-:Y:S02]  /*14e0*/  SEL R37, R46, R37, P2 ;  /* 0x000000252e257207 */ /* 0x000fe40001000000 */
[----:B------:R-:W-:Y:S02]  /*14f0*/  SEL R39, R104, R39, P2 ;  /* 0x0000002768277207 */ /* 0x000fe40001000000 */
[----:B------:R-:W-:Y:S02]  /*1500*/  FSEL R49, R54, RZ, P5 ;  /* 0x000000ff36317208 */ /* 0x000fe40002800000 */
[----:B------:R-:W-:Y:S02]  /*1510*/  LOP3.LUT P2, RZ, R107, 0xff, RZ, 0xc0, !PT ;  /* 0x000000ff6bff7812 */ /* 0x000fe4000784c0ff */
[----:B------:R-:W-:-:S02]  /*1520*/  FSEL R48, R0, RZ, P4 ;  /* 0x000000ff00307208 */ /* 0x000fc40002000000 */
[----:B------:R-:W-:Y:S02]  /*1530*/  LOP3.LUT P5, RZ, R106, 0xff00, RZ, 0xc0, !PT ;  /* 0x0000ff006aff7812 */ /* 0x000fe400078ac0ff */
[----:B------:R-:W-:Y:S02]  /*1540*/  FSEL R47, R52, RZ, P6 ;  /* 0x000000ff342f7208 */ /* 0x000fe40003000000 */
[----:B------:R-:W-:Y:S02]  /*1550*/  LOP3.LUT P4, RZ, R107, 0xff00, RZ, 0xc0, !PT ;  /* 0x0000ff006bff7812 */ /* 0x000fe4000788c0ff */
[----:B------:R-:W-:Y:S02]  /*1560*/  FSEL R46, R81, RZ, P2 ;  /* 0x000000ff512e7208 */ /* 0x000fe40001000000 */
[----:B------:R-:W-:Y:S02]  /*1570*/  F2FP.BF16.F32.PACK_AB R47, R48, R47 ;  /* 0x0000002f302f723e */ /* 0x000fe400000010ff */
[----:B------:R-:W-:-:S02]  /*1580*/  @P3 LEA R50, P2, R102, UR14, 0x5 ;  /* 0x0000000e66323c11 */ /* 0x000fc4000f8428ff */
[----:B------:R-:W-:Y:S02]  /*1590*/  FSEL R53, R57, RZ, P4 ;  /* 0x000000ff39357208 */ /* 0x000fe40002000000 */
[----:B------:R-:W-:Y:S02]  /*15a0*/  FSEL R44, R55, RZ, P5 ;  /* 0x000000ff372c7208 */ /* 0x000fe40002800000 */
[----:B------:R-:W-:Y:S02]  /*15b0*/  SHF.R.U32.HI R80, RZ, 0x1c, R102 ;  /* 0x0000001cff507819 */ /* 0x000fe40000011666 */
[C---:B------:R-:W-:Y:S02]  /*15c0*/  IADD3 R48, P4, R51.reuse, UR18, RZ ;  /* 0x0000001233307c10 */ /* 0x040fe4000ff9e0ff */
[----:B------:R-:W-:Y:S02]  /*15d0*/  @P1 IADD3 R78, P6, R51, R78, RZ ;  /* 0x0000004e334e1210 */ /* 0x000fe40007fde0ff */
[----:B------:R-:W-:-:S02]  /*15e0*/  @P3 LEA.HI.X R51, R102, UR15, RZ, 0x5, P2 ;  /* 0x0000000f66333c11 */ /* 0x000fc400090f2cff */
[----:B------:R-:W-:Y:S02]  /*15f0*/  F2FP.BF16.F32.PACK_AB R44, R44, R49 ;  /* 0x000000312c2c723e */ /* 0x000fe400000010ff */
[----:B------:R-:W-:Y:S01]  /*1600*/  F2FP.BF16.F32.PACK_AB R46, R53, R46 ;  /* 0x0000002e352e723e */ /* 0x000fe200000010ff */
[----:B------:R-:W-:Y:S01]  /*1610*/  @P3 STG.E.128 desc[UR4][R50.64], R32 ;  /* 0x0000002032003986 */ /* 0x000fe2000c101d04 */
[----:B------:R-:W-:Y:S02]  /*1620*/  F2FP.BF16.F32.PACK_AB R45, R58, R45 ;  /* 0x0000002d3a2d723e */ /* 0x000fe400000010ff */
[----:B------:R-:W-:Y:S01]  /*1630*/  IADD3.X R49, R80, UR19, RZ, P4, !PT ;  /* 0x0000001350317c10 */ /* 0x000fe2000a7fe4ff */
[----:B------:R-:W-:Y:S01]  /*1640*/  @P3 STG.E.128 desc[UR4][R50.64+0x10], R36 ;  /* 0x0000102432003986 */ /* 0x000fe2000c101d04 */
[----:B------:R-:W-:Y:S02]  /*1650*/  @P1 LOP3.LUT P2, RZ, R96, 0xff, RZ, 0xc0, !PT ;  /* 0x000000ff60ff1812 */ /* 0x000fe4000784c0ff */
[----:B------:R-:W-:Y:S01]  /*1660*/  @P1 LOP3.LUT P3, RZ, R94, 0xff, RZ, 0xc0, !PT ;  /* 0x000000ff5eff1812 */ /* 0x000fe2000786c0ff */
[----:B------:R0:W-:Y:S01]  /*1670*/  STG.E.128 desc[UR4][R48.64], R44 ;  /* 0x0000002c30007986 */ /* 0x0001e2000c101d04 */
[----:B------:R-:W-:-:S02]  /*1680*/  @P1 LOP3.LUT P4, RZ, R95, 0xff, RZ, 0xc0, !PT ;  /* 0x000000ff5fff1812 */ /* 0x000fc4000788c0ff */
[----:B------:R-:W-:Y:S02]  /*1690*/  @P1 FSEL R53, R54, RZ, P2 ;  /* 0x000000ff36351208 */ /* 0x000fe40001000000 */
[----:B------:R-:W-:Y:S02]  /*16a0*/  @P1 FSEL R54, R55, RZ, P3 ;  /* 0x000000ff37361208 */ /* 0x000fe40001800000 */
[----:B------:R-:W-:Y:S02]  /*16b0*/  @P1 LOP3.LUT P5, RZ, R97, 0xff, RZ, 0xc0, !PT ;  /* 0x000000ff61ff1812 */ /* 0x000fe400078ac0ff */
[----:B------:R-:W-:Y:S02]  /*16c0*/  @P1 FSEL R55, R59, RZ, P4 ;  /* 0x000000ff3b371208 */ /* 0x000fe40002000000 */
[----:B------:R-:W-:Y:S02]  /*16d0*/  @P1 LOP3.LUT P2, RZ, R99, 0xff, RZ, 0xc0, !PT ;  /* 0x000000ff63ff1812 */ /* 0x000fe4000784c0ff */
[----:B------:R-:W-:-:S02]  /*16e0*/  @P1 LOP3.LUT P4, RZ, R100, 0xff, RZ, 0xc0, !PT ;  /* 0x000000ff64ff1812 */ /* 0x000fc4000788c0ff */
[----:B------:R-:W-:Y:S02]  /*16f0*/  @P1 FSEL R56, R56, RZ, P5 ;  /* 0x000000ff38381208 */ /* 0x000fe40002800000 */
[----:B------:R-:W-:Y:S01]  /*1700*/  @P1 LOP3.LUT P3, RZ, R98, 0xff, RZ, 0xc0, !PT ;  /* 0x000000ff62ff1812 */ /* 0x000fe2000786c0ff */
[----:B0-----:R-:W0:Y:S01]  /*1710*/  LDC.64 R44, c[0x0][0x210] ;  /* 0x00008400ff2c7b82 */ /* 0x001e220000000a00 */
[----:B------:R-:W-:Y:S02]  /*1720*/  @P1 LOP3.LUT P5, RZ, R101, 0xff, RZ, 0xc0, !PT ;  /* 0x000000ff65ff1812 */ /* 0x000fe400078ac0ff */
[----:B------:R-:W-:Y:S02]  /*1730*/  @P1 FSEL R46, R81, RZ, P2 ;  /* 0x000000ff512e1208 */ /* 0x000fe40001000000 */
[----:B------:R-:W-:Y:S02]  /*1740*/  @P1 FSEL R52, R52, RZ, P4 ;  /* 0x000000ff34341208 */ /* 0x000fe40002000000 */
[----:B------:R-:W-:-:S02]  /*1750*/  @P1 F2FP.BF16.F32.PACK_AB R53, RZ, R53 ;  /* 0x00000035ff35123e */ /* 0x000fc400000010ff */
[----:B------:R-:W-:Y:S02]  /*1760*/  @P1 F2FP.BF16.F32.PACK_AB R55, RZ, R55 ;  /* 0x00000037ff37123e */ /* 0x000fe400000010ff */
[----:B------:R-:W-:Y:S02]  /*1770*/  @P1 FSEL R47, R57, RZ, P3 ;  /* 0x000000ff392f1208 */ /* 0x000fe40001800000 */
[----:B------:R-:W-:Y:S02]  /*1780*/  @P1 FSEL R0, R0, RZ, P5 ;  /* 0x000000ff00001208 */ /* 0x000fe40002800000 */
[----:B------:R-:W-:Y:S02]  /*1790*/  @P1 F2FP.BF16.F32.PACK_AB R46, RZ, R46 ;  /* 0x0000002eff2e123e */ /* 0x000fe400000010ff */
[----:B------:R-:W-:Y:S02]  /*17a0*/  @P1 F2FP.BF16.F32.PACK_AB R52, RZ, R52 ;  /* 0x00000034ff34123e */ /* 0x000fe400000010ff */
[----:B------:R-:W-:-:S02]  /*17b0*/  @P1 F2FP.BF16.F32.PACK_AB R54, RZ, R54 ;  /* 0x00000036ff36123e */ /* 0x000fc400000010ff */
[----:B------:R-:W-:Y:S02]  /*17c0*/  @P1 F2FP.BF16.F32.PACK_AB R56, RZ, R56 ;  /* 0x00000038ff38123e */ /* 0x000fe400000010ff */
[----:B------:R-:W-:Y:S01]  /*17d0*/  @P1 F2FP.BF16.F32.PACK_AB R47, RZ, R47 ;  /* 0x0000002fff2f123e */ /* 0x000fe200000010ff */
[----:B0-----:R-:W-:Y:S01]  /*17e0*/  IMAD R93, R44, 0x4, R93 ;  /* 0x000000042c5d7824 */ /* 0x001fe200078e025d */
[----:B------:R-:W-:Y:S02]  /*17f0*/  @P1 F2FP.BF16.F32.PACK_AB R0, RZ, R0 ;  /* 0x00000000ff00123e */ /* 0x000fe400000010ff */
[----:B------:R-:W-:Y:S02]  /*1800*/  @P1 PRMT R40, R53, 0x7610, R40 ;  /* 0x0000761035281816 */ /* 0x000fe40000000028 */
[----:B------:R-:W-:Y:S02]  /*1810*/  @P1 PRMT R41, R55, 0x7610, R41 ;  /* 0x0000761037291816 */ /* 0x000fe40000000029 */
[----:B------:R-:W-:-:S02]  /*1820*/  @P1 PRMT R42, R46, 0x7610, R42 ;  /* 0x000076102e2a1816 */ /* 0x000fc4000000002a */
[----:B------:R-:W-:Y:S02]  /*1830*/  @P1 PRMT R43, R52, 0x7610, R43 ;  /* 0x00007610342b1816 */ /* 0x000fe4000000002b */
[----:B------:R-:W-:Y:S02]  /*1840*/  @P1 IADD3.X R79, R80, R79, RZ, P6, !PT ;  /* 0x0000004f504f1210 */ /* 0x000fe400037fe4ff */
[----:B------:R-:W-:Y:S02]  /*1850*/  @P1 PRMT R40, R40, 0x5410, R54 ;  /* 0x0000541028281816 */ /* 0x000fe40000000036 */
[----:B------:R-:W-:Y:S02]  /*1860*/  @P1 PRMT R41, R41, 0x5410, R56 ;  /* 0x0000541029291816 */ /* 0x000fe40000000038 */
[----:B------:R-:W-:Y:S02]  /*1870*/  @P1 PRMT R42, R42, 0x5410, R47 ;  /* 0x000054102a2a1816 */ /* 0x000fe4000000002f */
[----:B------:R-:W-:-:S05]  /*1880*/  @P1 PRMT R43, R43, 0x5410, R0 ;  /* 0x000054102b2b1816 */ /* 0x000fca0000000000 */
[----:B------:R0:W-:Y:S01]  /*1890*/  @P1 STG.E.128 desc[UR4][R78.64], R40 ;  /* 0x000000284e001986 */ /* 0x0001e2000c101d04 */
[----:B------:R-:W-:-:S13]  /*18a0*/  ISETP.GE.AND P1, PT, R93, R45, PT ;  /* 0x0000002d5d00720c */ /* 0x000fda0003f26270 */
[----:B------:R-:W-:Y:S05]  /*18b0*/  @!P1 BRA `(.L_x_954) ;  /* 0xffffffec003c9947 */ /* 0x000fea000383ffff */
[----:B------:R-:W-:Y:S05]  /*18c0*/  BSYNC B1 ;  /* 0x0000000000017941 */ /* 0x000fea0003800000 */
.L_x_952:
        /* <DEDUP_REMOVED lines=32> */
.L_x_951:
[----:B------:R-:W-:Y:S05]  /*1ad0*/  BSYNC B0 ;  /* 0x0000000000007941 */ /* 0x000fea0003800000 */
.L_x_949:
        /* <DEDUP_REMOVED lines=114> */
.L_x_953:
[----:B------:R-:W-:Y:S01]  /*2200*/  HFMA2.MMA R110, -RZ, RZ, 0, 5.9604644775390625e-08 ;  /* 0x00000001ff6e7435 */ /* 0x000fe200000001ff */
[----:B------:R-:W-:Y:S01]  /*2210*/  BSSY B2, `(.L_x_955) ;  /* 0x0000006000027945 */ /* 0x000fe20003800000 */
[----:B------:R-:W-:Y:S01]  /*2220*/  IMAD.MOV.U32 R83, RZ, RZ, 0x1f ;  /* 0x0000001fff537424 */ /* 0x000fe200078e00ff */
[----:B------:R-:W-:-:S08]  /*2230*/  MOV R112, 0xffffffff ;  /* 0xffffffff00707802 */ /* 0x000fd00000000f00 */
[----:B-----5:R-:W-:Y:S05]  /*2240*/  WARPSYNC.COLLECTIVE R112, `(.L_x_956) ;  /* 0x0000000070087348 */ /* 0x020fea0003c00000 */
[----:B------:R0:W1:Y:S02]  /*2250*/  SHFL.BFLY P3, R109, R105, R110, R83 ;  /* 0x0c00006e696d7389 */ /* 0x0000640000060053 */
[----:B01---5:R-:W-:Y:S01]  /*2260*/  ENDCOLLECTIVE ;  /* 0x000000000000791b */ /* 0x023fe20003800000 */
.L_x_956:
[----:B------:R-:W-:Y:S05]  /*2270*/  BSYNC B2 ;  /* 0x0000000000027941 */ /* 0x000fea0003800000 */
.L_x_955:
        /* <DEDUP_REMOVED lines=8> */
.L_x_957:
[----:B------:R-:W-:Y:S01]  /*2300*/  MOV R105, R108 ;  /* 0x0000006c00697202 */ /* 0x000fe20000000f00 */
[----:B------:R-:W-:Y:S01]  /*2310*/  IMAD.MOV.U32 R110, RZ, RZ, 0x2 ;  /* 0x00000002ff6e7424 */ /* 0x000fe200078e00ff */
[----:B------:R-:W-:-:S07]  /*2320*/  MOV R59, R109 ;  /* 0x0000006d003b7202 */ /* 0x000fce0000000f00 */
[----:B------:R-:W-:Y:S05]  /*2330*/  WARPSYNC.COLLECTIVE R112, `(.L_x_958) ;  /* 0x0000000070087348 */ /* 0x000fea0003c00000 */
[----:B------:R0:W1:Y:S02]  /*2340*/  SHFL.BFLY P3, R109, R105, R110, R83 ;  /* 0x0c00006e696d7389 */ /* 0x0000640000060053 */
[----:B01----:R-:W-:Y:S01]  /*2350*/  ENDCOLLECTIVE ;  /* 0x000000000000791b */ /* 0x003fe20003800000 */
.L_x_958:
[----:B------:R-:W-:-:S05]  /*2360*/  FADD.FTZ R111, R82, R59 ;  /* 0x0000003b526f7221 */ /* 0x000fca0000010000 */
[----:B------:R-:W-:Y:S01]  /*2370*/  MOV R105, R111 ;  /* 0x0000006f00697202 */ /* 0x000fe20000000f00 */
[----:B------:R-:W-:-:S07]  /*2380*/  FADD.FTZ R113, R108, R109 ;  /* 0x0000006d6c717221 */ /* 0x000fce0000010000 */
[----:B------:R-:W-:Y:S05]  /*2390*/  WARPSYNC.COLLECTIVE R112, `(.L_x_959) ;  /* 0x0000000070087348 */ /* 0x000fea0003c00000 */
[----:B------:R0:W1:Y:S02]  /*23a0*/  SHFL.BFLY P3, R109, R105, R110, R83 ;  /* 0x0c00006e696d7389 */ /* 0x0000640000060053 */
[----:B01----:R-:W-:Y:S01]  /*23b0*/  ENDCOLLECTIVE ;  /* 0x000000000000791b */ /* 0x003fe20003800000 */
.L_x_959:
[----:B------:R-:W-:Y:S01]  /*23c0*/  HFMA2.MMA R110, -RZ, RZ, 0, 2.384185791015625e-07 ;  /* 0x00000004ff6e7435 */ /* 0x000fe200000001ff */
[----:B------:R-:W-:Y:S01]  /*23d0*/  IMAD.MOV.U32 R105, RZ, RZ, R113 ;  /* 0x000000ffff697224 */ /* 0x000fe200078e0071 */
[----:B------:R-:W-:-:S09]  /*23e0*/  MOV R114, R109 ;  /* 0x0000006d00727202 */ /* 0x000fd20000000f00 */
[----:B------:R-:W-:Y:S05]  /*23f0*/  WARPSYNC.COLLECTIVE R112, `(.L_x_960) ;  /* 0x0000000070087348 */ /* 0x000fea0003c00000 */
[----:B------:R0:W1:Y:S02]  /*2400*/  SHFL.BFLY P3, R109, R105, R110, R83 ;  /* 0x0c00006e696d7389 */ /* 0x0000640000060053 */
[----:B01----:R-:W-:Y:S01]  /*2410*/  ENDCOLLECTIVE ;  /* 0x000000000000791b */ /* 0x003fe20003800000 */
.L_x_960:
[----:B------:R-:W-:-:S05]  /*2420*/  FADD.FTZ R114, R111, R114 ;  /* 0x000000726f727221 */ /* 0x000fca0000010000 */
[----:B------:R-:W-:Y:S01]  /*2430*/  MOV R105, R114 ;  /* 0x0000007200697202 */ /* 0x000fe20000000f00 */
[----:B------:R-:W-:-:S07]  /*2440*/  FADD.FTZ R115, R113, R109 ;  /* 0x0000006d71737221 */ /* 0x000fce0000010000 */
[----:B------:R-:W-:Y:S05]  /*2450*/  WARPSYNC.COLLECTIVE R112, `(.L_x_961) ;  /* 0x0000000070087348 */ /* 0x000fea0003c00000 */
[----:B------:R0:W1:Y:S02]  /*2460*/  SHFL.BFLY P3, R109, R105, R110, R83 ;  /* 0x0c00006e696d7389 */ /* 0x0000640000060053 */
[----:B01----:R-:W-:Y:S01]  /*2470*/  ENDCOLLECTIVE ;  /* 0x000000000000791b */ /* 0x003fe20003800000 */
.L_x_961:
[----:B------:R-:W-:Y:S01]  /*2480*/  HFMA2.MMA R110, -RZ, RZ, 0, 4.76837158203125e-07 ;  /* 0x00000008ff6e7435 */ /* 0x000fe200000001ff */
[----:B------:R-:W-:Y:S01]  /*2490*/  MOV R105, R115 ;  /* 0x0000007300697202 */ /* 0x000fe20000000f00 */
[----:B------:R-:W-:-:S09]  /*24a0*/  IMAD.MOV.U32 R59, RZ, RZ, R109 ;  /* 0x000000ffff3b7224 */ /* 0x000fd200078e006d */
[----:B------:R-:W-:Y:S05]  /*24b0*/  WARPSYNC.COLLECTIVE R112, `(.L_x_962) ;  /* 0x0000000070087348 */ /* 0x000fea0003c00000 */
[----:B------:R0:W1:Y:S02]  /*24c0*/  SHFL.BFLY P3, R109, R105, R110, R83 ;  /* 0x0c00006e696d7389 */ /* 0x0000640000060053 */
[----:B01----:R-:W-:Y:S01]  /*24d0*/  ENDCOLLECTIVE ;  /* 0x000000000000791b */ /* 0x003fe20003800000 */
.L_x_962:
[----:B------:R-:W-:-:S04]  /*24e0*/  FADD.FTZ R116, R114, R59 ;  /* 0x0000003b72747221 */ /* 0x000fc80000010000 */
[----:B------:R-:W-:Y:S02]  /*24f0*/  IMAD.MOV.U32 R105, RZ, RZ, R116 ;  /* 0x000000ffff697224 */ /* 0x000fe400078e0074 */
[----:B------:R-:W-:-:S07]  /*2500*/  FADD.FTZ R59, R115, R109 ;  /* 0x0000006d733b7221 */ /* 0x000fce0000010000 */
[----:B------:R-:W-:Y:S05]  /*2510*/  WARPSYNC.COLLECTIVE R112, `(.L_x_963) ;  /* 0x0000000070087348 */ /* 0x000fea0003c00000 */
[----:B------:R0:W1:Y:S02]  /*2520*/  SHFL.BFLY P3, R109, R105, R110, R83 ;  /* 0x0c00006e696d7389 */ /* 0x0000640000060053 */
[----:B01----:R-:W-:Y:S01]  /*2530*/  ENDCOLLECTIVE ;  /* 0x000000000000791b */ /* 0x003fe20003800000 */
.L_x_963:
[----:B------:R-:W-:Y:S01]  /*2540*/  MOV R105, R59 ;  /* 0x0000003b00697202 */ /* 0x000fe20000000f00 */
[----:B------:R-:W-:Y:S01]  /*2550*/  IMAD.MOV.U32 R110, RZ, RZ, 0x10 ;  /* 0x00000010ff6e7424 */ /* 0x000fe200078e00ff */
[----:B------:R-:W-:-:S07]  /*2560*/  MOV R117, R109 ;  /* 0x0000006d00757202 */ /* 0x000fce0000000f00 */
[----:B------:R-:W-:Y:S05]  /*2570*/  WARPSYNC.COLLECTIVE R112, `(.L_x_964) ;  /* 0x0000000070087348 */ /* 0x000fea0003c00000 */
[----:B------:R0:W1:Y:S02]  /*2580*/  SHFL.BFLY P3, R109, R105, R110, R83 ;  /* 0x0c00006e696d7389 */ /* 0x0000640000060053 */
[----:B01----:R-:W-:Y:S01]  /*2590*/  ENDCOLLECTIVE ;  /* 0x000000000000791b */ /* 0x003fe20003800000 */
.L_x_964:
[----:B------:R-:W-:-:S05]  /*25a0*/  FADD.FTZ R82, R116, R117 ;  /* 0x0000007574527221 */ /* 0x000fca0000010000 */
[----:B------:R-:W-:Y:S02]  /*25b0*/  MOV R105, R82 ;  /* 0x0000005200697202 */ /* 0x000fe40000000f00 */
[----:B------:R-:W-:-:S07]  /*25c0*/  MOV R108, R109 ;  /* 0x0000006d006c7202 */ /* 0x000fce0000000f00 */
[----:B------:R-:W-:Y:S05]  /*25d0*/  WARPSYNC.COLLECTIVE R112, `(.L_x_965) ;  /* 0x0000000070087348 */ /* 0x000fea0003c00000 */
[----:B------:R0:W1:Y:S02]  /*25e0*/  SHFL.BFLY P3, R109, R105, R110, R83 ;  /* 0x0c00006e696d7389 */ /* 0x0000640000060053 */
[----:B01----:R-:W-:Y:S01]  /*25f0*/  ENDCOLLECTIVE ;  /* 0x000000000000791b */ /* 0x003fe20003800000 */
.L_x_965:
[----:B------:R-:W-:Y:S05]  /*2600*/  BRA `(.L_x_966) ;  /* 0xffffffe800ac7947 */ /* 0x000fea000383ffff */
.L_x_967:
        /* <DEDUP_REMOVED lines=15> */
.L_x_2894:


//--------------------- .text._ZN10layer_norm22ln_bwd_finalize_kernelINS_22Kernel_traits_finalizeILj256E13__nv_bfloat16S2_fS2_fjLb0ELj1024ELj4ENS_18Kernel_traits_baseILj256ES2_S2_fS2_fjLj1024EEEEELb0ELb0EEEvNS_9BwdParamsE --------------------------
	.section	.text._ZN10layer_norm22ln_bwd_finalize_kernelINS_22Kernel_traits_finalizeILj256E13__nv_bfloat16S2_fS2_fjLb0ELj1024ELj4ENS_18Kernel_traits_baseILj256ES2_S2_fS2_fjLj1024EEEEELb0ELb0EEEvNS_9BwdParamsE,"ax",@progbits
	.align	128
        .global         _ZN10layer_norm22ln_bwd_finalize_kernelINS_22Kernel_traits_finalizeILj256E13__nv_bfloat16S2_fS2_fjLb0ELj1024ELj4ENS_18Kernel_traits_baseILj256ES2_S2_fS2_fjLj1024EEEEELb0ELb0EEEvNS_9BwdParamsE
        .type           _ZN10layer_norm22ln_bwd_finalize_kernelINS_22Kernel_traits_finalizeILj256E13__nv_bfloat16S2_fS2_fjLb0ELj1024ELj4ENS_18Kernel_traits_baseILj256ES2_S2_fS2_fjLj1024EEEEELb0ELb0EEEvNS_9BwdParamsE,@function
        .size           _ZN10layer_norm22ln_bwd_finalize_kernelINS_22Kernel_traits_finalizeILj256E13__nv_bfloat16S2_fS2_fjLb0ELj1024ELj4ENS_18Kernel_traits_baseILj256ES2_S2_fS2_fjLj1024EEEEELb0ELb0EEEvNS_9BwdParamsE,(.L_x_2895 - _ZN10layer_norm22ln_bwd_finalize_kernelINS_22Kernel_traits_finalizeILj256E13__nv_bfloat16S2_fS2_fjLb0ELj1024ELj4ENS_18Kernel_traits_baseILj256ES2_S2_fS2_fjLj1024EEEEELb0ELb0EEEvNS_9BwdParamsE)
        .other          _ZN10layer_norm22ln_bwd_finalize_kernelINS_22Kernel_traits_finalizeILj256E13__nv_bfloat16S2_fS2_fjLb0ELj1024ELj4ENS_18Kernel_traits_baseILj256ES2_S2_fS2_fjLj1024EEEEELb0ELb0EEEvNS_9BwdParamsE,@"STO_CUDA_ENTRY STV_DEFAULT"
_ZN10layer_norm22ln_bwd_finalize_kernelINS_22Kernel_traits_finalizeILj256E13__nv_bfloat16S2_fS2_fjLb0ELj1024ELj4ENS_18Kernel_traits_baseILj256ES2_S2_fS2_fjLj1024EEEEELb0ELb0EEEvNS_9BwdParamsE:
.text._ZN10layer_norm22ln_bwd_finalize_kernelINS_22Kernel_traits_finalizeILj256E13__nv_bfloat16S2_fS2_fjLb0ELj1024ELj4ENS_18Kernel_traits_baseILj256ES2_S2_fS2_fjLj1024EEEEELb0ELb0EEEvNS_9BwdParamsE:
        /* <DEDUP_REMOVED lines=25> */
.L_x_980:
        /* <DEDUP_REMOVED lines=30> */
.L_x_972:
        /* <DEDUP_REMOVED lines=36> */
.L_x_971:
[----:B------:R-:W-:Y:S05]  /*05b0*/  BSYNC B1 ;  /* 0x0000000000017941 */ /* 0x000fea0003800000 */
.L_x_970:
        /* <DEDUP_REMOVED lines=24> */
.L_x_974:
[----:B------:R-:W-:Y:S05]  /*0740*/  BSYNC B1 ;  /* 0x0000000000017941 */ /* 0x000fea0003800000 */
.L_x_973:
        /* <DEDUP_REMOVED lines=12> */
.L_x_975:
[----:B------:R-:W-:Y:S05]  /*0810*/  BSYNC B1 ;  /* 0x0000000000017941 */ /* 0x000fea0003800000 */
.L_x_969:
[----:B------:R-:W-:Y:S05]  /*0820*/  BSYNC B0 ;  /* 0x0000000000007941 */ /* 0x000fea0003800000 */
.L_x_968:
        /* <DEDUP_REMOVED lines=29> */
.L_x_991:
[----:B---3--:R-:W-:Y:S01]  /*0a00*/  FADD.FTZ R9, R18, R9 ;  /* 0x0000000912097221 */ /* 0x008fe20000010000 */
[----:B--2---:R-:W-:-:S04]  /*0a10*/  FADD.FTZ R11, R10, R11 ;  /* 0x0000000b0a0b7221 */ /* 0x004fc80000010000 */
[----:B------:R2:W-:Y:S04]  /*0a20*/  @!P1 STS [R6+0x2000], R9 ;  /* 0x0020000906009388 */ /* 0x0005e80000000800 */
[----:B------:R2:W-:Y:S02]  /*0a30*/  @!P1 STS [R6+0x2080], R11 ;  /* 0x0020800b06009388 */ /* 0x0005e40000000800 */
.L_x_976:
        /* <DEDUP_REMOVED lines=18> */
.L_x_979:
[----:B------:R-:W-:Y:S05]  /*0b60*/  BSYNC B0 ;  /* 0x0000000000007941 */ /* 0x000fea0003800000 */
.L_x_978:
[C---:B------:R-:W-:Y:S01]  /*0b70*/  ISETP.GT.U32.AND P1, PT, R3.reuse, -0x101, PT ;  /* 0xfffffeff0300780c */ /* 0x040fe20003f24070 */
[----:B------:R-:W-:Y:S01]  /*0b80*/  VIADD R4, R4, 0x80 ;  /* 0x0000008004047836 */ /* 0x000fe20000000000 */
[----:B------:R-:W-:-:S11]  /*0b90*/  IADD3 R3, R3, 0x100, RZ ;  /* 0x0000010003037810 */ /* 0x000fd60007ffe0ff */
[----:B------:R-:W-:Y:S05]  /*0ba0*/  @P1 BRA `(.L_x_980) ;  /* 0xfffffff400781947 */ /* 0x000fea000383ffff */
[----:B------:R-:W-:Y:S05]  /*0bb0*/  EXIT ;  /* 0x000000000000794d */ /* 0x000fea0003800000 */
.L_x_977:
[----:B------:R-:W-:Y:S01]  /*0bc0*/  HFMA2.MMA R21, -RZ, RZ, 0, 5.9604644775390625e-08 ;  /* 0x00000001ff157435 */ /* 0x000fe200000001ff */
[----:B0--3--:R-:W-:Y:S01]  /*0bd0*/  MOV R22, R10 ;  /* 0x0000000a00167202 */ /* 0x009fe20000000f00 */
[----:B------:R-:W-:Y:S01]  /*0be0*/  IMAD.MOV.U32 R19, RZ, RZ, -0x1 ;  /* 0xffffffffff137424 */ /* 0x000fe200078e00ff */
[----:B------:R-:W-:-:S08]  /*0bf0*/  MOV R24, 0x1f ;  /* 0x0000001f00187802 */ /* 0x000fd00000000f00 */
[----:B-12---:R-:W-:Y:S05]  /*0c00*/  WARPSYNC.COLLECTIVE R19, `(.L_x_981) ;  /* 0x0000000013087348 */ /* 0x006fea0003c00000 */
[----:B------:R0:W3:Y:S02]  /*0c10*/  SHFL.BFLY P2, R20, R22, R21, R24 ;  /* 0x0c00001516147389 */ /* 0x0000e40000040018 */
[----:B0123--:R-:W-:Y:S01]  /*0c20*/  ENDCOLLECTIVE ;  /* 0x000000000000791b */ /* 0x00ffe20003800000 */
.L_x_981:
[----:B------:R-:W-:Y:S01]  /*0c30*/  HFMA2.MMA R21, -RZ, RZ, 0, 1.1920928955078125e-07 ;  /* 0x00000002ff157435 */ /* 0x000fe200000001ff */
[----:B------:R-:W-:-:S05]  /*0c40*/  MOV R11, R20 ;  /* 0x00000014000b7202 */ /* 0x000fca0000000f00 */
[----:B------:R-:W-:-:S05]  /*0c50*/  FADD.FTZ R11, R10, R11 ;  /* 0x0000000b0a0b7221 */ /* 0x000fca0000010000 */
[----:B------:R-:W-:-:S07]  /*0c60*/  MOV R22, R11 ;  /* 0x0000000b00167202 */ /* 0x000fce0000000f00 */
[----:B------:R-:W-:Y:S05]  /*0c70*/  WARPSYNC.COLLECTIVE R19, `(.L_x_982) ;  /* 0x0000000013087348 */ /* 0x000fea0003c00000 */
[----:B------:R0:W1:Y:S02]  /*0c80*/  SHFL.BFLY P2, R20, R22, R21, R24 ;  /* 0x0c00001516147389 */ /* 0x0000640000040018 */
[----:B01----:R-:W-:Y:S01]  /*0c90*/  ENDCOLLECTIVE ;  /* 0x000000000000791b */ /* 0x003fe20003800000 */
.L_x_982:
[----:B------:R-:W-:Y:S01]  /*0ca0*/  HFMA2.MMA R21, -RZ, RZ, 0, 2.384185791015625e-07 ;  /* 0x00000004ff157435 */ /* 0x000fe200000001ff */
[----:B------:R-:W-:-:S04]  /*0cb0*/  IMAD.MOV.U32 R14, RZ, RZ, R20 ;  /* 0x000000ffff0e7224 */ /* 0x000fc800078e0014 */
[----:B------:R-:W-:-:S05]  /*0cc0*/  FADD.FTZ R14, R11, R14 ;  /* 0x0000000e0b0e7221 */ /* 0x000fca0000010000 */
[----:B------:R-:W-:-:S07]  /*0cd0*/  MOV R22, R14 ;  /* 0x0000000e00167202 */ /* 0x000fce0000000f00 */
[----:B------:R-:W-:Y:S05]  /*0ce0*/  WARPSYNC.COLLECTIVE R19, `(.L_x_983) ;  /* 0x0000000013087348 */ /* 0x000fea0003c00000 */
[----:B------:R0:W1:Y:S02]  /*0cf0*/  SHFL.BFLY P2, R20, R22, R21, R24 ;  /* 0x0c00001516147389 */ /* 0x0000640000040018 */
[----:B01----:R-:W-:Y:S01]  /*0d00*/  ENDCOLLECTIVE ;  /* 0x000000000000791b */ /* 0x003fe20003800000 */
.L_x_983:
[----:B------:R-:W-:Y:S01]  /*0d10*/  HFMA2.MMA R21, -RZ, RZ, 0, 4.76837158203125e-07 ;  /* 0x00000008ff157435 */ /* 0x000fe200000001ff */
[----:B------:R-:W-:-:S05]  /*0d20*/  MOV R13, R20 ;  /* 0x00000014000d7202 */ /* 0x000fca0000000f00 */
[----:B------:R-:W-:-:S04]  /*0d30*/  FADD.FTZ R13, R14, R13 ;  /* 0x0000000d0e0d7221 */ /* 0x000fc80000010000 */
[----:B------:R-:W-:-:S07]  /*0d40*/  IMAD.MOV.U32 R22, RZ, RZ, R13 ;  /* 0x000000ffff167224 */ /* 0x000fce00078e000d */
[----:B------:R-:W-:Y:S05]  /*0d50*/  WARPSYNC.COLLECTIVE R19, `(.L_x_984) ;  /* 0x0000000013087348 */ /* 0x000fea0003c00000 */
[----:B------:R0:W1:Y:S02]  /*0d60*/  SHFL.BFLY P2, R20, R22, R21, R24 ;  /* 0x0c00001516147389 */ /* 0x0000640000040018 */
[----:B01----:R-:W-:Y:S01]  /*0d70*/  ENDCOLLECTIVE ;  /* 0x000000000000791b */ /* 0x003fe20003800000 */
.L_x_984:
[----:B------:R-:W-:Y:S01]  /*0d80*/  IMAD.MOV.U32 R21, RZ, RZ, 0x10 ;  /* 0x00000010ff157424 */ /* 0x000fe200078e00ff */
[----:B------:R-:W-:-:S05]  /*0d90*/  MOV R10, R20 ;  /* 0x00000014000a7202 */ /* 0x000fca0000000f00 */
[----:B------:R-:W-:-:S05]  /*0da0*/  FADD.FTZ R10, R13, R10 ;  /* 0x0000000a0d0a7221 */ /* 0x000fca0000010000 */
[----:B------:R-:W-:-:S07]  /*0db0*/  MOV R22, R10 ;  /* 0x0000000a00167202 */ /* 0x000fce0000000f00 */
[----:B------:R-:W-:Y:S05]  /*0dc0*/  WARPSYNC.COLLECTIVE R19, `(.L_x_985) ;  /* 0x0000000013087348 */ /* 0x000fea0003c00000 */
[----:B------:R0:W1:Y:S02]  /*0dd0*/  SHFL.BFLY P2, R20, R22, R21, R24 ;  /* 0x0c00001516147389 */ /* 0x0000640000040018 */
[----:B01----:R-:W-:Y:S01]  /*0de0*/  ENDCOLLECTIVE ;  /* 0x000000000000791b */ /* 0x003fe20003800000 */
.L_x_985:
[----:B------:R-:W-:Y:S01]  /*0df0*/  HFMA2.MMA R21, -RZ, RZ, 0, 5.9604644775390625e-08 ;  /* 0x00000001ff157435 */ /* 0x000fe200000001ff */
[----:B------:R-:W-:Y:S02]  /*0e00*/  MOV R22, R9 ;  /* 0x0000000900167202 */ /* 0x000fe40000000f00 */
[----:B------:R-:W-:-:S08]  /*0e10*/  MOV R11, R20 ;  /* 0x00000014000b7202 */ /* 0x000fd00000000f00 */
[----:B------:R-:W-:Y:S05]  /*0e20*/  WARPSYNC.COLLECTIVE R19, `(.L_x_986) ;  /* 0x0000000013087348 */ /* 0x000fea0003c00000 */
[----:B------:R0:W1:Y:S02]  /*0e30*/  SHFL.BFLY P2, R20, R22, R21, R24 ;  /* 0x0c00001516147389 */ /* 0x0000640000040018 */
[----:B01----:R-:W-:Y:S01]  /*0e40*/  ENDCOLLECTIVE ;  /* 0x000000000000791b */ /* 0x003fe20003800000 */
.L_x_986:
[----:B------:R-:W-:Y:S01]  /*0e50*/  HFMA2.MMA R21, -RZ, RZ, 0, 1.1920928955078125e-07 ;  /* 0x00000002ff157435 */ /* 0x000fe200000001ff */
[----:B------:R-:W-:-:S04]  /*0e60*/  IMAD.MOV.U32 R14, RZ, RZ, R20 ;  /* 0x000000ffff0e7224 */ /* 0x000fc800078e0014 */
[----:B------:R-:W-:-:S05]  /*0e70*/  FADD.FTZ R15, R9, R14 ;  /* 0x0000000e090f7221 */ /* 0x000fca0000010000 */
[----:B------:R-:W-:-:S07]  /*0e80*/  MOV R22, R15 ;  /* 0x0000000f00167202 */ /* 0x000fce0000000f00 */
[----:B------:R-:W-:Y:S05]  /*0e90*/  WARPSYNC.COLLECTIVE R19, `(.L_x_987) ;  /* 0x0000000013087348 */ /* 0x000fea0003c00000 */
[----:B------:R0:W1:Y:S02]  /*0ea0*/  SHFL.BFLY P2, R20, R22, R21, R24 ;  /* 0x0c00001516147389 */ /* 0x0000640000040018 */
[----:B01----:R-:W-:Y:S01]  /*0eb0*/  ENDCOLLECTIVE ;  /* 0x000000000000791b */ /* 0x003fe20003800000 */
.L_x_987:
[----:B------:R-:W-:Y:S01]  /*0ec0*/  HFMA2.MMA R21, -RZ, RZ, 0, 2.384185791015625e-07 ;  /* 0x00000004ff157435 */ /* 0x000fe200000001ff */
[----:B------:R-:W-:-:S05]  /*0ed0*/  MOV R16, R20 ;  /* 0x0000001400107202 */ /* 0x000fca0000000f00 */
[----:B------:R-:W-:-:S04]  /*0ee0*/  FADD.FTZ R16, R15, R16 ;  /* 0x000000100f107221 */ /* 0x000fc80000010000 */
[----:B------:R-:W-:-:S07]  /*0ef0*/  IMAD.MOV.U32 R22, RZ, RZ, R16 ;  /* 0x000000ffff167224 */ /* 0x000fce00078e0010 */
[----:B------:R-:W-:Y:S05]  /*0f00*/  WARPSYNC.COLLECTIVE R19, `(.L_x_988) ;  /* 0x0000000013087348 */ /* 0x000fea0003c00000 */
[----:B------:R0:W1:Y:S02]  /*0f10*/  SHFL.BFLY P2, R20, R22, R21, R24 ;  /* 0x0c00001516147389 */ /* 0x0000640000040018 */
[----:B01----:R-:W-:Y:S01]  /*0f20*/  ENDCOLLECTIVE ;  /* 0x000000000000791b */ /* 0x003fe20003800000 */
.L_x_988:
[----:B------:R-:W-:Y:S01]  /*0f30*/  IMAD.MOV.U32 R21, RZ, RZ, 0x8 ;  /* 0x00000008ff157424 */ /* 0x000fe200078e00ff */
[----:B------:R-:W-:-:S05]  /*0f40*/  MOV R17, R20 ;  /* 0x0000001400117202 */ /* 0x000fca0000000f00 */
[----:B------:R-:W-:-:S05]  /*0f50*/  FADD.FTZ R17, R16, R17 ;  /* 0x0000001110117221 */ /* 0x000fca0000010000 */
[----:B------:R-:W-:-:S07]  /*0f60*/  MOV R22, R17 ;  /* 0x0000001100167202 */ /* 0x000fce0000000f00 */
[----:B------:R-:W-:Y:S05]  /*0f70*/  WARPSYNC.COLLECTIVE R19, `(.L_x_989) ;  /* 0x0000000013087348 */ /* 0x000fea0003c00000 */
[----:B------:R0:W1:Y:S02]  /*0f80*/  SHFL.BFLY P2, R20, R22, R21, R24 ;  /* 0x0c00001516147389 */ /* 0x0000640000040018 */
[----:B01----:R-:W-:Y:S01]  /*0f90*/  ENDCOLLECTIVE ;  /* 0x000000000000791b */ /* 0x003fe20003800000 */
.L_x_989:
[----:B------:R-:W-:Y:S01]  /*0fa0*/  HFMA2.MMA R21, -RZ, RZ, 0, 9.5367431640625e-07 ;  /* 0x00000010ff157435 */ /* 0x000fe200000001ff */
[----:B------:R-:W-:-:S05]  /*0fb0*/  MOV R18, R20 ;  /* 0x0000001400127202 */ /* 0x000fca0000000f00 */
[----:B------:R-:W-:-:S05]  /*0fc0*/  FADD.FTZ R18, R17, R18 ;  /* 0x0000001211127221 */ /* 0x000fca0000010000 */
[----:B------:R-:W-:-:S07]  /*0fd0*/  MOV R22, R18 ;  /* 0x0000001200167202 */ /* 0x000fce0000000f00 */
[----:B------:R-:W-:Y:S05]  /*0fe0*/  WARPSYNC.COLLECTIVE R19, `(.L_x_990) ;  /* 0x0000000013087348 */ /* 0x000fea0003c00000 */
[----:B------:R0:W1:Y:S02]  /*0ff0*/  SHFL.BFLY P2, R20, R22, R21, R24 ;  /* 0x0c00001516147389 */ /* 0x0000640000040018 */
[----:B01----:R-:W-:Y:S01]  /*1000*/  ENDCOLLECTIVE ;  /* 0x000000000000791b */ /* 0x003fe20003800000 */
.L_x_990:
[----:B------:R-:W-:Y:S01]  /*1010*/  MOV R9, R20 ;  /* 0x0000001400097202 */ /* 0x000fe20000000f00 */
[----:B------:R-:W-:Y:S06]  /*1020*/  BRA `(.L_x_991) ;  /* 0xfffffff800747947 */ /* 0x000fec000383ffff */
.L_x_992:
        /* <DEDUP_REMOVED lines=13> */
.L_x_2895:


//--------------------- .text._ZN10layer_norm40ln_parallel_residual_bwd_finalize_kernelINS_22Kernel_traits_finalizeILj256E13__nv_bfloat16S2_fS2_fjLb0ELj1024ELj4ENS_18Kernel_traits_baseILj256ES2_S2_fS2_fjLj1024EEEEELb0EEEvNS_9BwdParamsE --------------------------
	.section	.text._ZN10layer_norm40ln_parallel_residual_bwd_finalize_kernelINS_22Kernel_traits_finalizeILj256E13__nv_bfloat16S2_fS2_fjLb0ELj1024ELj4ENS_18Kernel_traits_baseILj256ES2_S2_fS2_fjLj1024EEEEELb0EEEvNS_9BwdParamsE,"ax",@progbits
	.align	128
        .global         _ZN10layer_norm40ln_parallel_residual_bwd_finalize_kernelINS_22Kernel_traits_finalizeILj256E13__nv_bfloat16S2_fS2_fjLb0ELj1024ELj4ENS_18Kernel_traits_baseILj256ES2_S2_fS2_fjLj1024EEEEELb0EEEvNS_9BwdParamsE
        .type           _ZN10layer_norm40ln_parallel_residual_bwd_finalize_kernelINS_22Kernel_traits_finalizeILj256E13__nv_bfloat16S2_fS2_fjLb0ELj1024ELj4ENS_18Kernel_traits_baseILj256ES2_S2_fS2_fjLj1024EEEEELb0EEEvNS_9BwdParamsE,@function
        .size           _ZN10layer_norm40ln_parallel_residual_bwd_finalize_kernelINS_22Kernel_traits_finalizeILj256E13__nv_bfloat16S2_fS2_fjLb0ELj1024ELj4ENS_18Kernel_traits_baseILj256ES2_S2_fS2_fjLj1024EEEEELb0EEEvNS_9BwdParamsE,(.L_x_2896 - _ZN10layer_norm40ln_parallel_residual_bwd_finalize_kernelINS_22Kernel_traits_finalizeILj256E13__nv_bfloat16S2_fS2_fjLb0ELj1024ELj4ENS_18Kernel_traits_baseILj256ES2_S2_fS2_fjLj1024EEEEELb0EEEvNS_9BwdParamsE)
        .other          _ZN10layer_norm40ln_parallel_residual_bwd_finalize_kernelINS_22Kernel_traits_finalizeILj256E13__nv_bfloat16S2_fS2_fjLb0ELj1024ELj4ENS_18Kernel_traits_baseILj256ES2_S2_fS2_fjLj1024EEEEELb0EEEvNS_9BwdParamsE,@"STO_CUDA_ENTRY STV_DEFAULT"
_ZN10layer_norm40ln_parallel_residual_bwd_finalize_kernelINS_22Kernel_traits_finalizeILj256E13__nv_bfloat16S2_fS2_fjLb0ELj1024ELj4ENS_18Kernel_traits_baseILj256ES2_S2_fS2_fjLj1024EEEEELb0EEEvNS_9BwdParamsE:
.text._ZN10layer_norm40ln_parallel_residual_bwd_finalize_kernelINS_22Kernel_traits_finalizeILj256E13__nv_bfloat16S2_fS2_fjLb0ELj1024ELj4ENS_18Kernel_traits_baseILj256ES2_S2_fS2_fjLj1024EEEEELb0EEEvNS_9BwdParamsE:
        /* <DEDUP_REMOVED lines=22> */
.L_x_1005:
        /* <DEDUP_REMOVED lines=42> */
.L_x_997:
        /* <DEDUP_REMOVED lines=62> */
.L_x_996:
[----:B------:R-:W-:Y:S05]  /*07e0*/  BSYNC B1 ;  /* 0x0000000000017941 */ /* 0x000fea0003800000 */
.L_x_995:
        /* <DEDUP_REMOVED lines=38> */
.L_x_999:
[----:B------:R-:W-:Y:S05]  /*0a50*/  BSYNC B1 ;  /* 0x0000000000017941 */ /* 0x000fea0003800000 */
.L_x_998:
        /* <DEDUP_REMOVED lines=20> */
.L_x_1000:
[----:B------:R-:W-:Y:S05]  /*0ba0*/  BSYNC B1 ;  /* 0x0000000000017941 */ /* 0x000fea0003800000 */
.L_x_994:
[----:B------:R-:W-:Y:S05]  /*0bb0*/  BSYNC B0 ;  /* 0x0000000000007941 */ /* 0x000fea0003800000 */
.L_x_993:
        /* <DEDUP_REMOVED lines=54> */
.L_x_1026:
        /* <DEDUP_REMOVED lines=10> */
.L_x_1001:
        /* <DEDUP_REMOVED lines=28> */
.L_x_1004:
[----:B------:R-:W-:Y:S05]  /*1180*/  BSYNC B0 ;  /* 0x0000000000007941 */ /* 0x000fea0003800000 */
.L_x_1003:
[C---:B------:R-:W-:Y:S02]  /*1190*/  ISETP.GT.U32.AND P1, PT, R4.reuse, -0x101, PT ;  /* 0xfffffeff0400780c */ /* 0x040fe40003f24070 */
[----:B------:R-:W-:Y:S02]  /*11a0*/  IADD3 R4, R4, 0x100, RZ ;  /* 0x0000010004047810 */ /* 0x000fe40007ffe0ff */
[----:B------:R-:W-:-:S09]  /*11b0*/  IADD3 R5, R5, 0x80, RZ ;  /* 0x0000008005057810 */ /* 0x000fd20007ffe0ff */
[----:B------:R-:W-:Y:S05]  /*11c0*/  @P1 BRA `(.L_x_1005) ;  /* 0xffffffec00e41947 */ /* 0x000fea000383ffff */
[----:B------:R-:W-:Y:S05]  /*11d0*/  EXIT ;  /* 0x000000000000794d */ /* 0x000fea0003800000 */
.L_x_1002:
[----:B------:R-:W-:Y:S01]  /*11e0*/  HFMA2.MMA R14, -RZ, RZ, 0, 5.9604644775390625e-08 ;  /* 0x00000001ff0e7435 */ /* 0x000fe200000001ff */
[----:B----4-:R-:W-:Y:S02]  /*11f0*/  MOV R27, R10 ;  /* 0x0000000a001b7202 */ /* 0x010fe40000000f00 */
[----:B------:R-:W-:Y:S02]  /*1200*/  MOV R13, 0x1f ;  /* 0x0000001f000d7802 */ /* 0x000fe40000000f00 */
[----:B------:R-:W-:-:S07]  /*1210*/  MOV R12, 0xffffffff ;  /* 0xffffffff000c7802 */ /* 0x000fce0000000f00 */
[----:B0123--:R-:W-:Y:S05]  /*1220*/  WARPSYNC.COLLECTIVE R12, `(.L_x_1006) ;  /* 0x000000000c087348 */ /* 0x00ffea0003c00000 */
[----:B------:R4:W0:Y:S02]  /*1230*/  SHFL.BFLY P2, R17, R27, R14, R13 ;  /* 0x0c00000e1b117389 */ /* 0x000824000004000d */
[----:B01234-:R-:W-:Y:S01]  /*1240*/  ENDCOLLECTIVE ;  /* 0x000000000000791b */ /* 0x01ffe20003800000 */
.L_x_1006:
[----:B------:R-:W-:Y:S01]  /*1250*/  HFMA2.MMA R14, -RZ, RZ, 0, 1.1920928955078125e-07 ;  /* 0x00000002ff0e7435 */ /* 0x000fe200000001ff */
[----:B------:R-:W-:-:S05]  /*1260*/  FADD.FTZ R11, R10, R17 ;  /* 0x000000110a0b7221 */ /* 0x000fca0000010000 */
[----:B------:R-:W-:-:S07]  /*1270*/  MOV R27, R11 ;  /* 0x0000000b001b7202 */ /* 0x000fce0000000f00 */
[----:B------:R-:W-:Y:S05]  /*1280*/  WARPSYNC.COLLECTIVE R12, `(.L_x_1007) ;  /* 0x000000000c087348 */ /* 0x000fea0003c00000 */
[----:B------:R0:W1:Y:S02]  /*1290*/  SHFL.BFLY P2, R17, R27, R14, R13 ;  /* 0x0c00000e1b117389 */ /* 0x000064000004000d */
[----:B01----:R-:W-:Y:S01]  /*12a0*/  ENDCOLLECTIVE ;  /* 0x000000000000791b */ /* 0x003fe20003800000 */
.L_x_1007:
[----:B------:R-:W-:Y:S01]  /*12b0*/  HFMA2.MMA R14, -RZ, RZ, 0, 2.384185791015625e-07 ;  /* 0x00000004ff0e7435 */ /* 0x000fe200000001ff */
[----:B------:R-:W-:-:S05]  /*12c0*/  FADD.FTZ R10, R11, R17 ;  /* 0x000000110b0a7221 */ /* 0x000fca0000010000 */
[----:B------:R-:W-:-:S07]  /*12d0*/  MOV R27, R10 ;  /* 0x0000000a001b7202 */ /* 0x000fce0000000f00 */
[----:B------:R-:W-:Y:S05]  /*12e0*/  WARPSYNC.COLLECTIVE R12, `(.L_x_1008) ;  /* 0x000000000c087348 */ /* 0x000fea0003c00000 */
[----:B------:R0:W1:Y:S02]  /*12f0*/  SHFL.BFLY P2, R17, R27, R14, R13 ;  /* 0x0c00000e1b117389 */ /* 0x000064000004000d */
[----:B01----:R-:W-:Y:S01]  /*1300*/  ENDCOLLECTIVE ;  /* 0x000000000000791b */ /* 0x003fe20003800000 */
.L_x_1008:
[----:B------:R-:W-:Y:S01]  /*1310*/  MOV R14, 0x8 ;  /* 0x00000008000e7802 */ /* 0x000fe20000000f00 */
[----:B------:R-:W-:-:S04]  /*1320*/  FADD.FTZ R19, R10, R17 ;  /* 0x000000110a137221 */ /* 0x000fc80000010000 */
[----:B------:R-:W-:-:S07]  /*1330*/  IMAD.MOV.U32 R27, RZ, RZ, R19 ;  /* 0x000000ffff1b7224 */ /* 0x000fce00078e0013 */
[----:B------:R-:W-:Y:S05]  /*1340*/  WARPSYNC.COLLECTIVE R12, `(.L_x_1009) ;  /* 0x000000000c087348 */ /* 0x000fea0003c00000 */
[----:B------:R0:W1:Y:S02]  /*1350*/  SHFL.BFLY P2, R17, R27, R14, R13 ;  /* 0x0c00000e1b117389 */ /* 0x000064000004000d */
[----:B01----:R-:W-:Y:S01]  /*1360*/  ENDCOLLECTIVE ;  /* 0x000000000000791b */ /* 0x003fe20003800000 */
.L_x_1009:
[----:B------:R-:W-:Y:S01]  /*1370*/  HFMA2.MMA R14, -RZ, RZ, 0, 9.5367431640625e-07 ;  /* 0x00000010ff0e7435 */ /* 0x000fe200000001ff */
[----:B------:R-:W-:-:S05]  /*1380*/  FADD.FTZ R11, R19, R17 ;  /* 0x00000011130b7221 */ /* 0x000fca0000010000 */
[----:B------:R-:W-:-:S07]  /*1390*/  MOV R27, R11 ;  /* 0x0000000b001b7202 */ /* 0x000fce0000000f00 */
[----:B------:R-:W-:Y:S05]  /*13a0*/  WARPSYNC.COLLECTIVE R12, `(.L_x_1010) ;  /* 0x000000000c087348 */ /* 0x000fea0003c00000 */
[----:B------:R0:W1:Y:S02]  /*13b0*/  SHFL.BFLY P2, R17, R27, R14, R13 ;  /* 0x0c00000e1b117389 */ /* 0x000064000004000d */
[----:B01----:R-:W-:Y:S01]  /*13c0*/  ENDCOLLECTIVE ;  /* 0x000000000000791b */ /* 0x003fe20003800000 */
.L_x_1010:
[----:B------:R-:W-:Y:S01]  /*13d0*/  HFMA2.MMA R14, -RZ, RZ, 0, 5.9604644775390625e-08 ;  /* 0x00000001ff0e7435 */ /* 0x000fe200000001ff */
[----:B------:R-:W-:Y:S02]  /*13e0*/  MOV R27, R15 ;  /* 0x0000000f001b7202 */ /* 0x000fe40000000f00 */
[----:B------:R-:W-:-:S08]  /*13f0*/  MOV R10, R17 ;  /* 0x00000011000a7202 */ /* 0x000fd00000000f00 */
[----:B------:R-:W-:Y:S05]  /*1400*/  WARPSYNC.COLLECTIVE R12, `(.L_x_1011) ;  /* 0x000000000c087348 */ /* 0x000fea0003c00000 */
[----:B------:R0:W1:Y:S02]  /*1410*/  SHFL.BFLY P2, R17, R27, R14, R13 ;  /* 0x0c00000e1b117389 */ /* 0x000064000004000d */
[----:B01----:R-:W-:Y:S01]  /*1420*/  ENDCOLLECTIVE ;  /* 0x000000000000791b */ /* 0x003fe20003800000 */
.L_x_1011:
[----:B------:R-:W-:Y:S01]  /*1430*/  HFMA2.MMA R14, -RZ, RZ, 0, 1.1920928955078125e-07 ;  /* 0x00000002ff0e7435 */ /* 0x000fe200000001ff */
[----:B------:R-:W-:-:S05]  /*1440*/  MOV R16, R17 ;  /* 0x0000001100107202 */ /* 0x000fca0000000f00 */
[----:B------:R-:W-:-:S05]  /*1450*/  FADD.FTZ R16, R15, R16 ;  /* 0x000000100f107221 */ /* 0x000fca0000010000 */
[----:B------:R-:W-:-:S07]  /*1460*/  MOV R27, R16 ;  /* 0x00000010001b7202 */ /* 0x000fce0000000f00 */
[----:B------:R-:W-:Y:S05]  /*1470*/  WARPSYNC.COLLECTIVE R12, `(.L_x_1012) ;  /* 0x000000000c087348 */ /* 0x000fea0003c00000 */
[----:B------:R0:W1:Y:S02]  /*1480*/  SHFL.BFLY P2, R17, R27, R14, R13 ;  /* 0x0c00000e1b117389 */ /* 0x000064000004000d */
[----:B01----:R-:W-:Y:S01]  /*1490*/  ENDCOLLECTIVE ;  /* 0x000000000000791b */ /* 0x003fe20003800000 */
.L_x_1012:
[----:B------:R-:W-:Y:S01]  /*14a0*/  HFMA2.MMA R14, -RZ, RZ, 0, 2.384185791015625e-07 ;  /* 0x00000004ff0e7435 */ /* 0x000fe200000001ff */
[----:B------:R-:W-:-:S05]  /*14b0*/  MOV R19, R17 ;  /* 0x0000001100137202 */ /* 0x000fca0000000f00 */
[----:B------:R-:W-:-:S05]  /*14c0*/  FADD.FTZ R15, R16, R19 ;  /* 0x00000013100f7221 */ /* 0x000fca0000010000 */
[----:B------:R-:W-:-:S07]  /*14d0*/  MOV R27, R15 ;  /* 0x0000000f001b7202 */ /* 0x000fce0000000f00 */
[----:B------:R-:W-:Y:S05]  /*14e0*/  WARPSYNC.COLLECTIVE R12, `(.L_x_1013) ;  /* 0x000000000c087348 */ /* 0x000fea0003c00000 */
[----:B------:R0:W1:Y:S02]  /*14f0*/  SHFL.BFLY P2, R17, R27, R14, R13 ;  /* 0x0c00000e1b117389 */ /* 0x000064000004000d */
[----:B01----:R-:W-:Y:S01]  /*1500*/  ENDCOLLECTIVE ;  /* 0x000000000000791b */ /* 0x003fe20003800000 */
.L_x_1013:
[----:B------:R-:W-:Y:S01]  /*1510*/  HFMA2.MMA R14, -RZ, RZ, 0, 4.76837158203125e-07 ;  /* 0x00000008ff0e7435 */ /* 0x000fe200000001ff */
[----:B------:R-:W-:-:S05]  /*1520*/  MOV R18, R17 ;  /* 0x0000001100127202 */ /* 0x000fca0000000f00 */
[----:B------:R-:W-:-:S05]  /*1530*/  FADD.FTZ R20, R15, R18 ;  /* 0x000000120f147221 */ /* 0x000fca0000010000 */
[----:B------:R-:W-:-:S07]  /*1540*/  MOV R27, R20 ;  /* 0x00000014001b7202 */ /* 0x000fce0000000f00 */
[----:B------:R-:W-:Y:S05]  /*1550*/  WARPSYNC.COLLECTIVE R12, `(.L_x_1014) ;  /* 0x000000000c087348 */ /* 0x000fea0003c00000 */
[----:B------:R0:W1:Y:S02]  /*1560*/  SHFL.BFLY P2, R17, R27, R14, R13 ;  /* 0x0c00000e1b117389 */ /* 0x000064000004000d */
[----:B01----:R-:W-:Y:S01]  /*1570*/  ENDCOLLECTIVE ;  /* 0x000000000000791b */ /* 0x003fe20003800000 */
.L_x_1014:
[----:B------:R-:W-:Y:S01]  /*1580*/  HFMA2.MMA R14, -RZ, RZ, 0, 9.5367431640625e-07 ;  /* 0x00000010ff0e7435 */ /* 0x000fe200000001ff */
[----:B------:R-:W-:-:S04]  /*1590*/  IMAD.MOV.U32 R21, RZ, RZ, R17 ;  /* 0x000000ffff157224 */ /* 0x000fc800078e0011 */
[----:B------:R-:W-:-:S05]  /*15a0*/  FADD.FTZ R16, R20, R21 ;  /* 0x0000001514107221 */ /* 0x000fca0000010000 */
[----:B------:R-:W-:-:S07]  /*15b0*/  MOV R27, R16 ;  /* 0x00000010001b7202 */ /* 0x000fce0000000f00 */
[----:B------:R-:W-:Y:S05]  /*15c0*/  WARPSYNC.COLLECTIVE R12, `(.L_x_1015) ;  /* 0x000000000c087348 */ /* 0x000fea0003c00000 */
[----:B------:R0:W1:Y:S02]  /*15d0*/  SHFL.BFLY P2, R17, R27, R14, R13 ;  /* 0x0c00000e1b117389 */ /* 0x000064000004000d */
[----:B01----:R-:W-:Y:S01]  /*15e0*/  ENDCOLLECTIVE ;  /* 0x000000000000791b */ /* 0x003fe20003800000 */
.L_x_1015:
[----:B------:R-:W-:Y:S01]  /*15f0*/  HFMA2.MMA R14, -RZ, RZ, 0, 5.9604644775390625e-08 ;  /* 0x00000001ff0e7435 */ /* 0x000fe200000001ff */
[----:B------:R-:W-:Y:S02]  /*1600*/  MOV R27, R9 ;  /* 0x00000009001b7202 */ /* 0x000fe40000000f00 */
[----:B------:R-:W-:-:S08]  /*1610*/  MOV R15, R17 ;  /* 0x00000011000f7202 */ /* 0x000fd00000000f00 */
[----:B------:R-:W-:Y:S05]  /*1620*/  WARPSYNC.COLLECTIVE R12, `(.L_x_1016) ;  /* 0x000000000c087348 */ /* 0x000fea0003c00000 */
[----:B------:R0:W1:Y:S02]  /*1630*/  SHFL.BFLY P2, R17, R27, R14, R13 ;  /* 0x0c00000e1b117389 */ /* 0x000064000004000d */
[----:B01----:R-:W-:Y:S01]  /*1640*/  ENDCOLLECTIVE ;  /* 0x000000000000791b */ /* 0x003fe20003800000 */
.L_x_1016:
[----:B------:R-:W-:Y:S01]  /*1650*/  HFMA2.MMA R14, -RZ, RZ, 0, 1.1920928955078125e-07 ;  /* 0x00000002ff0e7435 */ /* 0x000fe200000001ff */
[----:B------:R-:W-:-:S05]  /*1660*/  MOV R18, R17 ;  /* 0x0000001100127202 */ /* 0x000fca0000000f00 */
[----:B------:R-:W-:-:S05]  /*1670*/  FADD.FTZ R20, R9, R18 ;  /* 0x0000001209147221 */ /* 0x000fca0000010000 */
[----:B------:R-:W-:-:S07]  /*1680*/  MOV R27, R20 ;  /* 0x00000014001b7202 */ /* 0x000fce0000000f00 */
[----:B------:R-:W-:Y:S05]  /*1690*/  WARPSYNC.COLLECTIVE R12, `(.L_x_1017) ;  /* 0x000000000c087348 */ /* 0x000fea0003c00000 */
[----:B------:R0:W1:Y:S02]  /*16a0*/  SHFL.BFLY P2, R17, R27, R14, R13 ;  /* 0x0c00000e1b117389 */ /* 0x000064000004000d */
[----:B01----:R-:W-:Y:S01]  /*16b0*/  ENDCOLLECTIVE ;  /* 0x000000000000791b */ /* 0x003fe20003800000 */
.L_x_1017:
[----:B------:R-:W-:Y:S01]  /*16c0*/  HFMA2.MMA R14, -RZ, RZ, 0, 2.384185791015625e-07 ;  /* 0x00000004ff0e7435 */ /* 0x000fe200000001ff */
[----:B------:R-:W-:-:S05]  /*16d0*/  MOV R21, R17 ;  /* 0x0000001100157202 */ /* 0x000fca0000000f00 */
[----:B------:R-:W-:-:S05]  /*16e0*/  FADD.FTZ R9, R20, R21 ;  /* 0x0000001514097221 */ /* 0x000fca0000010000 */
[----:B------:R-:W-:-:S07]  /*16f0*/  MOV R27, R9 ;  /* 0x00000009001b7202 */ /* 0x000fce0000000f00 */
[----:B------:R-:W-:Y:S05]  /*1700*/  WARPSYNC.COLLECTIVE R12, `(.L_x_1018) ;  /* 0x000000000c087348 */ /* 0x000fea0003c00000 */
[----:B------:R0:W1:Y:S02]  /*1710*/  SHFL.BFLY P2, R17, R27, R14, R13 ;  /* 0x0c00000e1b117389 */ /* 0x000064000004000d */
[----:B01----:R-:W-:Y:S01]  /*1720*/  ENDCOLLECTIVE ;  /* 0x000000000000791b */ /* 0x003fe20003800000 */
.L_x_1018:
[----:B------:R-:W-:Y:S01]  /*1730*/  HFMA2.MMA R14, -RZ, RZ, 0, 4.76837158203125e-07 ;  /* 0x00000008ff0e7435 */ /* 0x000fe200000001ff */
[----:B------:R-:W-:-:S05]  /*1740*/  MOV R22, R17 ;  /* 0x0000001100167202 */ /* 0x000fca0000000f00 */
[----:B------:R-:W-:-:S05]  /*1750*/  FADD.FTZ R22, R9, R22 ;  /* 0x0000001609167221 */ /* 0x000fca0000010000 */
[----:B------:R-:W-:-:S07]  /*1760*/  MOV R27, R22 ;  /* 0x00000016001b7202 */ /* 0x000fce0000000f00 */
[----:B------:R-:W-:Y:S05]  /*1770*/  WARPSYNC.COLLECTIVE R12, `(.L_x_1019) ;  /* 0x000000000c087348 */ /* 0x000fea0003c00000 */
[----:B------:R0:W1:Y:S02]  /*1780*/  SHFL.BFLY P2, R17, R27, R14, R13 ;  /* 0x0c00000e1b117389 */ /* 0x000064000004000d */
[----:B01----:R-:W-:Y:S01]  /*1790*/  ENDCOLLECTIVE ;  /* 0x000000000000791b */ /* 0x003fe20003800000 */
.L_x_1019:
[----:B------:R-:W-:Y:S01]  /*17a0*/  HFMA2.MMA R14, -RZ, RZ, 0, 9.5367431640625e-07 ;  /* 0x00000010ff0e7435 */ /* 0x000fe200000001ff */
[----:B------:R-:W-:-:S05]  /*17b0*/  MOV R23, R17 ;  /* 0x0000001100177202 */ /* 0x000fca0000000f00 */
[----:B------:R-:W-:-:S04]  /*17c0*/  FADD.FTZ R18, R22, R23 ;  /* 0x0000001716127221 */ /* 0x000fc80000010000 */
[----:B------:R-:W-:-:S07]  /*17d0*/  IMAD.MOV.U32 R27, RZ, RZ, R18 ;  /* 0x000000ffff1b7224 */ /* 0x000fce00078e0012 */
[----:B------:R-:W-:Y:S05]  /*17e0*/  WARPSYNC.COLLECTIVE R12, `(.L_x_1020) ;  /* 0x000000000c087348 */ /* 0x000fea0003c00000 */
[----:B------:R0:W1:Y:S02]  /*17f0*/  SHFL.BFLY P2, R17, R27, R14, R13 ;  /* 0x0c00000e1b117389 */ /* 0x000064000004000d */
[----:B01----:R-:W-:Y:S01]  /*1800*/  ENDCOLLECTIVE ;  /* 0x000000000000791b */ /* 0x003fe20003800000 */
.L_x_1020:
[----:B------:R-:W-:Y:S01]  /*1810*/  HFMA2.MMA R14, -RZ, RZ, 0, 5.9604644775390625e-08 ;  /* 0x00000001ff0e7435 */ /* 0x000fe200000001ff */
[----:B------:R-:W-:Y:S02]  /*1820*/  MOV R27, R8 ;  /* 0x00000008001b7202 */ /* 0x000fe40000000f00 */
[----:B------:R-:W-:-:S08]  /*1830*/  MOV R9, R17 ;  /* 0x0000001100097202 */ /* 0x000fd00000000f00 */
[----:B------:R-:W-:Y:S05]  /*1840*/  WARPSYNC.COLLECTIVE R12, `(.L_x_1021) ;  /* 0x000000000c087348 */ /* 0x000fea0003c00000 */
[----:B------:R0:W1:Y:S02]  /*1850*/  SHFL.BFLY P2, R17, R27, R14, R13 ;  /* 0x0c00000e1b117389 */ /* 0x000064000004000d */
[----:B01----:R-:W-:Y:S01]  /*1860*/  ENDCOLLECTIVE ;  /* 0x000000000000791b */ /* 0x003fe20003800000 */
.L_x_1021:
[----:B------:R-:W-:Y:S01]  /*1870*/  HFMA2.MMA R14, -RZ, RZ, 0, 1.1920928955078125e-07 ;  /* 0x00000002ff0e7435 */ /* 0x000fe200000001ff */
[----:B------:R-:W-:-:S05]  /*1880*/  MOV R19, R17 ;  /* 0x0000001100137202 */ /* 0x000fca0000000f00 */
[----:B------:R-:W-:-:S05]  /*1890*/  FADD.FTZ R23, R8, R19 ;  /* 0x0000001308177221 */ /* 0x000fca0000010000 */
[----:B------:R-:W-:-:S07]  /*18a0*/  MOV R27, R23 ;  /* 0x00000017001b7202 */ /* 0x000fce0000000f00 */
[----:B------:R-:W-:Y:S05]  /*18b0*/  WARPSYNC.COLLECTIVE R12, `(.L_x_1022) ;  /* 0x000000000c087348 */ /* 0x000fea0003c00000 */
[----:B------:R0:W1:Y:S02]  /*18c0*/  SHFL.BFLY P2, R17, R27, R14, R13 ;  /* 0x0c00000e1b117389 */ /* 0x000064000004000d */
[----:B01----:R-:W-:Y:S01]  /*18d0*/  ENDCOLLECTIVE ;  /* 0x000000000000791b */ /* 0x003fe20003800000 */
.L_x_1022:
[----:B------:R-:W-:Y:S01]  /*18e0*/  HFMA2.MMA R14, -RZ, RZ, 0, 2.384185791015625e-07 ;  /* 0x00000004ff0e7435 */ /* 0x000fe200000001ff */
[----:B------:R-:W-:-:S05]  /*18f0*/  MOV R22, R17 ;  /* 0x0000001100167202 */ /* 0x000fca0000000f00 */
[----:B------:R-:W-:-:S05]  /*1900*/  FADD.FTZ R8, R23, R22 ;  /* 0x0000001617087221 */ /* 0x000fca0000010000 */
[----:B------:R-:W-:-:S07]  /*1910*/  MOV R27, R8 ;  /* 0x00000008001b7202 */ /* 0x000fce0000000f00 */
[----:B------:R-:W-:Y:S05]  /*1920*/  WARPSYNC.COLLECTIVE R12, `(.L_x_1023) ;  /* 0x000000000c087348 */ /* 0x000fea0003c00000 */
[----:B------:R0:W1:Y:S02]  /*1930*/  SHFL.BFLY P2, R17, R27, R14, R13 ;  /* 0x0c00000e1b117389 */ /* 0x000064000004000d */
[----:B01----:R-:W-:Y:S01]  /*1940*/  ENDCOLLECTIVE ;  /* 0x000000000000791b */ /* 0x003fe20003800000 */
.L_x_1023:
[----:B------:R-:W-:Y:S01]  /*1950*/  HFMA2.MMA R14, -RZ, RZ, 0, 4.76837158203125e-07 ;  /* 0x00000008ff0e7435 */ /* 0x000fe200000001ff */
[----:B------:R-:W-:-:S05]  /*1960*/  MOV R21, R17 ;  /* 0x0000001100157202 */ /* 0x000fca0000000f00 */
[----:B------:R-:W-:-:S05]  /*1970*/  FADD.FTZ R24, R8, R21 ;  /* 0x0000001508187221 */ /* 0x000fca0000010000 */
[----:B------:R-:W-:-:S07]  /*1980*/  MOV R27, R24 ;  /* 0x00000018001b7202 */ /* 0x000fce0000000f00 */
[----:B------:R-:W-:Y:S05]  /*1990*/  WARPSYNC.COLLECTIVE R12, `(.L_x_1024) ;  /* 0x000000000c087348 */ /* 0x000fea0003c00000 */
[----:B------:R0:W1:Y:S02]  /*19a0*/  SHFL.BFLY P2, R17, R27, R14, R13 ;  /* 0x0c00000e1b117389 */ /* 0x000064000004000d */
[----:B01----:R-:W-:Y:S01]  /*19b0*/  ENDCOLLECTIVE ;  /* 0x000000000000791b */ /* 0x003fe20003800000 */
.L_x_1024:
[----:B------:R-:W-:Y:S01]  /*19c0*/  HFMA2.MMA R14, -RZ, RZ, 0, 9.5367431640625e-07 ;  /* 0x00000010ff0e7435 */ /* 0x000fe200000001ff */
[----:B------:R-:W-:-:S05]  /*19d0*/  MOV R25, R17 ;  /* 0x0000001100197202 */ /* 0x000fca0000000f00 */
[----:B------:R-:W-:-:S05]  /*19e0*/  FADD.FTZ R25, R24, R25 ;  /* 0x0000001918197221 */ /* 0x000fca0000010000 */
[----:B------:R-:W-:-:S07]  /*19f0*/  MOV R27, R25 ;  /* 0x00000019001b7202 */ /* 0x000fce0000000f00 */
[----:B------:R-:W-:Y:S05]  /*1a00*/  WARPSYNC.COLLECTIVE R12, `(.L_x_1025) ;  /* 0x000000000c087348 */ /* 0x000fea0003c00000 */
[----:B------:R0:W1:Y:S02]  /*1a10*/  SHFL.BFLY P2, R17, R27, R14, R13 ;  /* 0x0c00000e1b117389 */ /* 0x000064000004000d */
[----:B01----:R-:W-:Y:S01]  /*1a20*/  ENDCOLLECTIVE ;  /* 0x000000000000791b */ /* 0x003fe20003800000 */
.L_x_1025:
[----:B------:R-:W-:Y:S05]  /*1a30*/  BRA `(.L_x_1026) ;  /* 0xfffffff400387947 */ /* 0x000fea000383ffff */
.L_x_1027:
        /* <DEDUP_REMOVED lines=12> */
.L_x_2896:


//--------------------- .text._ZN10layer_norm31ln_parallel_residual_bwd_kernelINS_13Kernel_traitsI13__nv_bfloat16S2_fS2_fjLj256ELj1ELj4ELj1ELj16ENS_18Kernel_traits_baseILj256ES2_S2_fS2_fjLj128EEEEELb1ELb1ELb0EEEvNS_9BwdParamsE --------------------------
	.section	.text._ZN10layer_norm31ln_parallel_residual_bwd_kernelINS_13Kernel_traitsI13__nv_bfloat16S2_fS2_fjLj256ELj1ELj4ELj1ELj16ENS_18Kernel_traits_baseILj256ES2_S2_fS2_fjLj128EEEEELb1ELb1ELb0EEEvNS_9BwdParamsE,"ax",@progbits
	.align	128
        .global         _ZN10layer_norm31ln_parallel_residual_bwd_kernelINS_13Kernel_traitsI13__nv_bfloat16S2_fS2_fjLj256ELj1ELj4ELj1ELj16ENS_18Kernel_traits_baseILj256ES2_S2_fS2_fjLj128EEEEELb1ELb1ELb0EEEvNS_9BwdParamsE
        .type           _ZN10layer_norm31ln_parallel_residual_bwd_kernelINS_13Kernel_traitsI13__nv_bfloat16S2_fS2_fjLj256ELj1ELj4ELj1ELj16ENS_18Kernel_traits_baseILj256ES2_S2_fS2_fjLj128EEEEELb1ELb1ELb0EEEvNS_9BwdParamsE,@function
        .size           _ZN10layer_norm31ln_parallel_residual_bwd_kernelINS_13Kernel_traitsI13__nv_bfloat16S2_fS2_fjLj256ELj1ELj4ELj1ELj16ENS_18Kernel_traits_baseILj256ES2_S2_fS2_fjLj128EEEEELb1ELb1ELb0EEEvNS_9BwdParamsE,(.L_x_2897 - _ZN10layer_norm31ln_parallel_residual_bwd_kernelINS_13Kernel_traitsI13__nv_bfloat16S2_fS2_fjLj256ELj1ELj4ELj1ELj16ENS_18Kernel_traits_baseILj256ES2_S2_fS2_fjLj128EEEEELb1ELb1ELb0EEEvNS_9BwdParamsE)
        .other          _ZN10layer_norm31ln_parallel_residual_bwd_kernelINS_13Kernel_traitsI13__nv_bfloat16S2_fS2_fjLj256ELj1ELj4ELj1ELj16ENS_18Kernel_traits_baseILj256ES2_S2_fS2_fjLj128EEEEELb1ELb1ELb0EEEvNS_9BwdParamsE,@"STO_CUDA_ENTRY STV_DEFAULT"
_ZN10layer_norm31ln_parallel_residual_bwd_kernelINS_13Kernel_traitsI13__nv_bfloat16S2_fS2_fjLj256ELj1ELj4ELj1ELj16ENS_18Kernel_traits_baseILj256ES2_S2_fS2_fjLj128EEEEELb1ELb1ELb0EEEvNS_9BwdParamsE:
.text._ZN10layer_norm31ln_parallel_residual_bwd_kernelINS_13Kernel_traitsI13__nv_bfloat16S2_fS2_fjLj256ELj1ELj4ELj1ELj16ENS_18Kernel_traits_baseILj256ES2_S2_fS2_fjLj128EEEEELb1ELb1ELb0EEEvNS_9BwdParamsE:
        /* <DEDUP_REMOVED lines=32> */
[----:B------:R-:W-:Y:S01]  /*0200*/  CS2R R28, SRZ ;  /* 0x00000000001c7805 */ /* 0x000fe2000001ff00 */
[----:B-1----:R-:W-:-:S05]  /*0210*/  IMAD R0, R3, 0x4, R0 ;  /* 0x0000000403007824 */ /* 0x002fca00078e0200 */
[----:B------:R-:W-:Y:S01]  /*0220*/  ISETP.GE.AND P0, PT, R0, UR6, PT ;  /* 0x0000000600007c0c */ /* 0x000fe2000bf06270 */
[----:B------:R-:W-:-:S12]  /*0230*/  ULDC.64 UR6, c[0x0][0x240] ;  /* 0x0000900000067ab9 */ /* 0x000fd80000000a00 */
[----:B0-----:R-:W-:Y:S05]  /*0240*/  @P0 BRA `(.L_x_1029) ;  /* 0x00000010009c0947 */ /* 0x001fea0003800000 */
[----:B------:R-:W0:Y:S01]  /*0250*/  LDC.U8 R4, c[0x0][0x2a0] ;  /* 0x0000a800ff047b82 */ /* 0x000e220000000000 */
[----:B-----5:R-:W-:Y:S01]  /*0260*/  @P3 PRMT R3, R8, 0x7632, R3 ;  /* 0x0000763208033816 */ /* 0x020fe20000000003 */
[C---:B------:R-:W-:Y:S01]  /*0270*/  IMAD.U32 R7, R9.reuse, 0x10000, RZ ;  /* 0x0001000009077824 */ /* 0x040fe200078e00ff */
[----:B------:R-:W-:Y:S01]  /*0280*/  @P3 PRMT R60, R10, 0x7632, R60 ;  /* 0x000076320a3c3816 */ /* 0x000fe2000000003c */
[----:B------:R-:W-:Y:S01]  /*0290*/  IMAD.MOV.U32 R37, RZ, RZ, RZ ;  /* 0x000000ffff257224 */ /* 0x000fe200078e00ff */
[----:B------:R-:W-:Y:S02]  /*02a0*/  @P3 PRMT R5, R9, 0x7632, R5 ;  /* 0x0000763209053816 */ /* 0x000fe40000000005 */
[C---:B------:R-:W-:Y:S01]  /*02b0*/  @P3 PRMT R61, R11.reuse, 0x7632, R61 ;  /* 0x000076320b3d3816 */ /* 0x040fe2000000003d */
[----:B------:R-:W-:Y:S01]  /*02c0*/  IMAD.U32 R60, R60, 0x10000, RZ ;  /* 0x000100003c3c7824 */ /* 0x000fe200078e00ff */
[----:B------:R-:W-:Y:S01]  /*02d0*/  SHF.L.U32 R6, R8, 0x10, RZ ;  /* 0x0000001008067819 */ /* 0x000fe200000006ff */
[----:B------:R-:W-:Y:S01]  /*02e0*/  IMAD.U32 R8, R10, 0x10000, RZ ;  /* 0x000100000a087824 */ /* 0x000fe200078e00ff */
[----:B------:R-:W-:Y:S01]  /*02f0*/  SHF.L.U32 R9, R11, 0x10, RZ ;  /* 0x000000100b097819 */ /* 0x000fe200000006ff */
[----:B------:R-:W-:Y:S01]  /*0300*/  IMAD.U32 R10, R3, 0x10000, RZ ;  /* 0x00010000030a7824 */ /* 0x000fe200078e00ff */
[----:B------:R-:W-:-:S02]  /*0310*/  SHF.L.U32 R11, R5, 0x10, RZ ;  /* 0x00000010050b7819 */ /* 0x000fc400000006ff */
[----:B------:R-:W-:-:S07]  /*0320*/  SHF.L.U32 R61, R61, 0x10, RZ ;  /* 0x000000103d3d7819 */ /* 0x000fce00000006ff */
.L_x_1035:
[----:B-1----:R-:W1:Y:S02]  /*0330*/  LDC.64 R48, c[0x0][0x258] ;  /* 0x00009600ff307b82 */ /* 0x002e640000000a00 */
[----:B-1----:R-:W-:-:S05]  /*0340*/  IMAD.WIDE R48, R0, 0x4, R48 ;  /* 0x0000000400307825 */ /* 0x002fca00078e0230 */
[----:B-----5:R1:W5:Y:S01]  /*0350*/  LDG.E R71, desc[UR4][R48.64] ;  /* 0x0000000430477981 */ /* 0x020362000c1e1900 */
[----:B------:R-:W-:Y:S01]  /*0360*/  IMAD.U32 R5, RZ, RZ, UR22 ;  /* 0x00000016ff057e24 */ /* 0x000fe2000f8e00ff */
[----:B------:R-:W-:Y:S01]  /*0370*/  BSSY B1, `(.L_x_1030) ;  /* 0x000007e000017945 */ /* 0x000fe20003800000 */
[----:B------:R-:W-:Y:S01]  /*0380*/  HFMA2.MMA R87, -RZ, RZ, 0, 0 ;  /* 0x00000000ff577435 */ /* 0x000fe200000001ff */
[----:B------:R-:W-:Y:S02]  /*0390*/  IMAD.MOV.U32 R89, RZ, RZ, RZ ;  /* 0x000000ffff597224 */ /* 0x000fe400078e00ff */
[----:B------:R-:W-:-:S05]  /*03a0*/  IMAD R50, R0, R5, RZ ;  /* 0x0000000500327224 */ /* 0x000fca00078e02ff */
[----:B------:R-:W-:-:S04]  /*03b0*/  SHF.R.S32.HI R51, RZ, 0x1f, R50 ;  /* 0x0000001fff337819 */ /* 0x000fc80000011432 */
[----:B------:R-:W-:-:S04]  /*03c0*/  LEA.HI R51, R51, R50, RZ, 0x3 ;  /* 0x0000003233337211 */ /* 0x000fc800078f18ff */
[----:B------:R-:W-:Y:S01]  /*03d0*/  LEA.HI.SX32 R70, R51, R2, 0x1d ;  /* 0x0000000233467211 */ /* 0x000fe200078feaff */
[----:B-1-3--:R-:W-:Y:S06]  /*03e0*/  @!P3 BRA `(.L_x_1031) ;  /* 0x0000000400d8b947 */ /* 0x00afec0003800000 */
        /* <DEDUP_REMOVED lines=10> */
[----:B-1----:R-:W-:Y:S01]  /*0490*/  IMAD.WIDE R74, R0, 0x4, R48 ;  /* 0x00000004004a7825 */ /* 0x002fe200078e0230 */
[----:B---3--:R-:W-:-:S03]  /*04a0*/  @P0 IADD3 R72, P1, R3, R72, RZ ;  /* 0x0000004803480210 */ /* 0x008fc60007f3e0ff */
[----:B--2---:R-:W-:Y:S01]  /*04b0*/  IMAD.WIDE.U32 R56, R70, 0x10, R56 ;  /* 0x0000001046387825 */ /* 0x004fe200078e0038 */
[----:B------:R4:W2:Y:S03]  /*04c0*/  LDG.E R3, desc[UR4][R74.64] ;  /* 0x000000044a037981 */ /* 0x0008a6000c1e1900 */
[----:B------:R-:W-:Y:S01]  /*04d0*/  @P0 IMAD.X R73, R50, 0x1, R73, P1 ;  /* 0x0000000132490824 */ /* 0x000fe200008e0649 */
[C---:B------:R-:W-:Y:S01]  /*04e0*/  LEA R78, P1, R70.reuse, UR10, 0x5 ;  /* 0x0000000a464e7c11 */ /* 0x040fe2000f8228ff */
[----:B------:R-:W3:Y:S04]  /*04f0*/  LDG.E.128 R56, desc[UR4][R56.64] ;  /* 0x0000000438387981 */ /* 0x000ee8000c1e1d00 */
[----:B------:R-:W3:Y:S01]  /*0500*/  @P0 LDG.E.64 R72, desc[UR4][R72.64] ;  /* 0x0000000448480981 */ /* 0x000ee2000c1e1b00 */
[----:B------:R-:W-:-:S05]  /*0510*/  LEA.HI.X R79, R70, UR11, RZ, 0x5, P1 ;  /* 0x0000000b464f7c11 */ /* 0x000fca00088f2cff */
[----:B------:R-:W3:Y:S04]  /*0520*/  LDG.E.128 R48, desc[UR4][R78.64] ;  /* 0x000000044e307981 */ /* 0x000ee8000c1e1d00 */
[----:B------:R1:W3:Y:S01]  /*0530*/  LDG.E.128 R52, desc[UR4][R78.64+0x10] ;  /* 0x000010044e347981 */ /* 0x0002e2000c1e1d00 */
[----:B------:R-:W-:-:S04]  /*0540*/  ISETP.NE.U32.AND P1, PT, RZ, UR8, PT ;  /* 0x00000008ff007c0c */ /* 0x000fc8000bf25070 */
[----:B------:R-:W-:-:S13]  /*0550*/  ISETP.NE.AND.EX P1, PT, RZ, UR9, PT, P1 ;  /* 0x00000009ff007c0c */ /* 0x000fda000bf25310 */
[----:B------:R-:W-:-:S04]  /*0560*/  @P1 LEA R84, P2, R70, UR8, 0x5 ;  /* 0x0000000846541c11 */ /* 0x000fc8000f8428ff */
[----:B------:R-:W-:-:S05]  /*0570*/  @P1 LEA.HI.X R85, R70, UR9, RZ, 0x5, P2 ;  /* 0x0000000946551c11 */ /* 0x000fca00090f2cff */
[----:B------:R-:W5:Y:S04]  /*0580*/  @P1 LDG.E.128 R16, desc[UR4][R84.64] ;  /* 0x0000000454101981 */ /* 0x000f68000c1e1d00 */
[----:B------:R3:W5:Y:S01]  /*0590*/  @P1 LDG.E.128 R12, desc[UR4][R84.64+0x10] ;  /* 0x00001004540c1981 */ /* 0x000762000c1e1d00 */
[----:B0-----:R-:W-:Y:S02]  /*05a0*/  ISETP.NE.AND P1, PT, R4, RZ, PT ;  /* 0x000000ff0400720c */ /* 0x001fe40003f25270 */
[--C-:B----4-:R-:W-:Y:S02]  /*05b0*/  SHF.R.U32.HI R74, RZ, 0x18, R83.reuse ;  /* 0x00000018ff4a7819 */ /* 0x110fe40000011653 */
[--C-:B------:R-:W-:Y:S02]  /*05c0*/  SHF.R.U32.HI R75, RZ, 0x10, R83.reuse ;  /* 0x00000010ff4b7819 */ /* 0x100fe40000011653 */
[----:B------:R-:W-:-:S02]  /*05d0*/  SHF.R.U32.HI R76, RZ, 0x8, R83 ;  /* 0x00000008ff4c7819 */ /* 0x000fc40000011653 */
[----:B------:R-:W-:Y:S02]  /*05e0*/  MOV R77, R83 ;  /* 0x00000053004d7202 */ /* 0x000fe40000000f00 */
[C-C-:B-1----:R-:W-:Y:S02]  /*05f0*/  SHF.R.U64 R78, R82.reuse, 0x18, R83.reuse ;  /* 0x00000018524e7819 */ /* 0x142fe40000001253 */
[C-C-:B------:R-:W-:Y:S02]  /*0600*/  SHF.R.U64 R79, R82.reuse, 0x10, R83.reuse ;  /* 0x00000010524f7819 */ /* 0x140fe40000001253 */
[----:B------:R-:W-:Y:S02]  /*0610*/  SHF.R.U64 R80, R82, 0x8, R83 ;  /* 0x0000000852507819 */ /* 0x000fe40000001253 */
[----:B--2---:R-:W-:Y:S02]  /*0620*/  FSEL R3, R3, RZ, !P1 ;  /* 0x000000ff03037208 */ /* 0x004fe40004800000 */
[----:B---3--:R-:W-:-:S02]  /*0630*/  @P0 SHF.R.U64 R81, R72, 0x8, R73 ;  /* 0x0000000848510819 */ /* 0x008fc40000001249 */
[C-C-:B------:R-:W-:Y:S02]  /*0640*/  @P0 SHF.R.U64 R86, R72.reuse, 0x10, R73.reuse ;  /* 0x0000001048560819 */ /* 0x140fe40000001249 */
[C---:B------:R-:W-:Y:S02]  /*0650*/  @P0 PRMT R64, R72.reuse, 0x7610, R64 ;  /* 0x0000761048400816 */ /* 0x040fe40000000040 */
[----:B------:R-:W-:Y:S02]  /*0660*/  @P0 SHF.R.U64 R72, R72, 0x18, R73 ;  /* 0x0000001848480819 */ /* 0x000fe40000001249 */
[----:B------:R-:W-:Y:S02]  /*0670*/  @P0 PRMT R62, R81, 0x7610, R62 ;  /* 0x00007610513e0816 */ /* 0x000fe4000000003e */
[----:B------:R-:W-:Y:S02]  /*0680*/  @P0 PRMT R65, R73, 0x7610, R65 ;  /* 0x0000761049410816 */ /* 0x000fe40000000041 */
[----:B------:R-:W-:-:S02]  /*0690*/  @P0 SHF.R.U32.HI R81, RZ, 0x8, R73 ;  /* 0x00000008ff510819 */ /* 0x000fc40000011649 */
[--C-:B------:R-:W-:Y:S02]  /*06a0*/  @P0 SHF.R.U32.HI R83, RZ, 0x10, R73.reuse ;  /* 0x00000010ff530819 */ /* 0x100fe40000011649 */
[----:B------:R-:W-:Y:S02]  /*06b0*/  @P0 SHF.R.U32.HI R73, RZ, 0x18, R73 ;  /* 0x00000018ff490819 */ /* 0x000fe40000011649 */
[----:B------:R-:W-:Y:S01]  /*06c0*/  @P0 PRMT R66, R72, 0x7610, R66 ;  /* 0x0000761048420816 */ /* 0x000fe20000000042 */
[----:B------:R-:W-:Y:S01]  /*06d0*/  FADD.FTZ R72, R49, -R3 ;  /* 0x8000000331487221 */ /* 0x000fe20000010000 */
[C---:B------:R-:W-:Y:S01]  /*06e0*/  PRMT R49, R56.reuse, 0x7632, R49 ;  /* 0x0000763238317816 */ /* 0x040fe20000000031 */
[----:B------:R-:W-:Y:S01]  /*06f0*/  FADD.FTZ R84, R51, -R3 ;  /* 0x8000000333547221 */ /* 0x000fe20000010000 */
[----:B------:R-:W-:Y:S01]  /*0700*/  @P0 PRMT R67, R81, 0x7610, R67 ;  /* 0x0000761051430816 */ /* 0x000fe20000000043 */
[----:B------:R-:W-:Y:S01]  /*0710*/  IMAD.U32 R51, R56, 0x10000, RZ ;  /* 0x0001000038337824 */ /* 0x000fe200078e00ff */
[----:B------:R-:W-:Y:S01]  /*0720*/  @P0 PRMT R69, R73, 0x7610, R69 ;  /* 0x0000761049450816 */ /* 0x000fe20000000045 */
[----:B------:R-:W-:Y:S01]  /*0730*/  FADD.FTZ R92, R48, -R3 ;  /* 0x80000003305c7221 */ /* 0x000fe20000010000 */
[----:B------:R-:W-:Y:S01]  /*0740*/  @P0 PRMT R68, R83, 0x7610, R68 ;  /* 0x0000761053440816 */ /* 0x000fe20000000044 */
[C---:B------:R-:W-:Y:S01]  /*0750*/  IMAD.U32 R73, R58.reuse, 0x10000, RZ ;  /* 0x000100003a497824 */ /* 0x040fe200078e00ff */
[----:B------:R-:W-:Y:S01]  /*0760*/  PRMT R81, R58, 0x7632, R81 ;  /* 0x000076323a517816 */ /* 0x000fe20000000051 */
[--C-:B------:R-:W-:Y:S01]  /*0770*/  FADD.FTZ R90, R50, -R3.reuse ;  /* 0x80000003325a7221 */ /* 0x100fe20000010000 */
[C---:B------:R-:W-:Y:S01]  /*0780*/  PRMT R58, R59.reuse, 0x7632, R58 ;  /* 0x000076323b3a7816 */ /* 0x040fe2000000003a */
[----:B------:R-:W-:Y:S01]  /*0790*/  FADD.FTZ R50, R52, -R3 ;  /* 0x8000000334327221 */ /* 0x000fe20000010000 */
[----:B------:R-:W-:Y:S01]  /*07a0*/  SHF.L.U32 R83, R59, 0x10, RZ ;  /* 0x000000103b537819 */ /* 0x000fe200000006ff */
[----:B------:R-:W-:Y:S01]  /*07b0*/  IMAD.U32 R59, R49, 0x10000, RZ ;  /* 0x00010000313b7824 */ /* 0x000fe200078e00ff */
[----:B------:R-:W-:Y:S01]  /*07c0*/  @P0 PRMT R63, R86, 0x7610, R63 ;  /* 0x00007610563f0816 */ /* 0x000fe2000000003f */
[----:B-----5:R-:W-:Y:S01]  /*07d0*/  FMUL.FTZ R72, R71, R72 ;  /* 0x0000004847487220 */ /* 0x020fe20000410000 */
[--C-:B------:R-:W-:Y:S01]  /*07e0*/  FADD.FTZ R86, R53, -R3.reuse ;  /* 0x8000000335567221 */ /* 0x100fe20000010000 */
[--C-:B------:R-:W-:Y:S01]  /*07f0*/  FADD.FTZ R48, R54, -R3.reuse ;  /* 0x8000000336307221 */ /* 0x100fe20000010000 */
[----:B------:R-:W-:Y:S01]  /*0800*/  FADD.FTZ R88, R55, -R3 ;  /* 0x8000000337587221 */ /* 0x000fe20000010000 */
[----:B------:R-:W-:Y:S01]  /*0810*/  FMUL.FTZ R52, R6, R51 ;  /* 0x0000003306347220 */ /* 0x000fe20000410000 */
[----:B------:R-:W-:Y:S01]  /*0820*/  FMUL.FTZ R3, R71, R92 ;  /* 0x0000005c47037220 */ /* 0x000fe20000410000 */
[----:B------:R-:W-:Y:S01]  /*0830*/  PRMT R54, R57, 0x7632, R54 ;  /* 0x0000763239367816 */ /* 0x000fe20000000036 */
[----:B------:R-:W-:Y:S01]  /*0840*/  FMUL.FTZ R55, R71, R50 ;  /* 0x0000003247377220 */ /* 0x000fe20000410000 */
[----:B------:R-:W-:Y:S01]  /*0850*/  FADD.FTZ R25, R25, R59 ;  /* 0x0000003b19197221 */ /* 0x000fe20000010000 */
[-C--:B------:R-:W-:Y:S01]  /*0860*/  FFMA.FTZ R29, R72, R59.reuse, R29 ;  /* 0x0000003b481d7223 */ /* 0x080fe2000001001d */
[----:B------:R-:W-:Y:S01]  /*0870*/  SHF.L.U32 R57, R57, 0x10, RZ ;  /* 0x0000001039397819 */ /* 0x000fe200000006ff */
[----:B------:R-:W-:Y:S01]  /*0880*/  FMUL.FTZ R59, R10, R59 ;  /* 0x0000003b0a3b7220 */ /* 0x000fe20000410000 */
[----:B------:R-:W-:Y:S01]  /*0890*/  FADD.FTZ R50, RZ, R52 ;  /* 0x00000034ff327221 */ /* 0x000fe20000010000 */
[----:B------:R-:W-:Y:S01]  /*08a0*/  FMUL.FTZ R53, R71, R90 ;  /* 0x0000005a47357220 */ /* 0x000fe20000410000 */
[C---:B------:R-:W-:Y:S01]  /*08b0*/  FFMA.FTZ R49, R3.reuse, R52, RZ ;  /* 0x0000003403317223 */ /* 0x040fe200000100ff */
[----:B------:R-:W-:Y:S01]  /*08c0*/  FADD.FTZ R24, R24, R51 ;  /* 0x0000003318187221 */ /* 0x000fe20000010000 */
[----:B------:R-:W-:Y:S01]  /*08d0*/  FFMA.FTZ R28, R3, R51, R28 ;  /* 0x00000033031c7223 */ /* 0x000fe2000001001c */
[----:B------:R-:W-:Y:S01]  /*08e0*/  SHF.L.U32 R90, R54, 0x10, RZ ;  /* 0x00000010365a7819 */ /* 0x000fe200000006ff */
[----:B------:R-:W-:Y:S01]  /*08f0*/  FMUL.FTZ R84, R71, R84 ;  /* 0x0000005447547220 */ /* 0x000fe20000410000 */
[----:B------:R-:W-:Y:S01]  /*0900*/  FADD.FTZ R51, R50, R59 ;  /* 0x0000003b32337221 */ /* 0x000fe20000010000 */
[----:B------:R-:W-:Y:S01]  /*0910*/  FADD.FTZ R26, R26, R57 ;  /* 0x000000391a1a7221 */ /* 0x000fe20000010000 */
[-C--:B------:R-:W-:Y:S01]  /*0920*/  FFMA.FTZ R30, R53, R57.reuse, R30 ;  /* 0x00000039351e7223 */ /* 0x080fe2000001001e */
[----:B------:R-:W-:Y:S01]  /*0930*/  FMUL.FTZ R54, R7, R57 ;  /* 0x0000003907367220 */ /* 0x000fe20000410000 */
[----:B------:R-:W-:Y:S01]  /*0940*/  FFMA.FTZ R50, R72, R59, R49 ;  /* 0x0000003b48327223 */ /* 0x000fe20000010031 */
[----:B------:R-:W-:Y:S01]  /*0950*/  FMUL.FTZ R57, R71, R48 ;  /* 0x0000003047397220 */ /* 0x000fe20000410000 */
[----:B------:R-:W-:Y:S01]  /*0960*/  FADD.FTZ R36, R36, R73 ;  /* 0x0000004924247221 */ /* 0x000fe20000010000 */
[-C--:B------:R-:W-:Y:S01]  /*0970*/  FFMA.FTZ R32, R55, R73.reuse, R32 ;  /* 0x0000004937207223 */ /* 0x080fe20000010020 */
[----:B------:R-:W-:Y:S01]  /*0980*/  FMUL.FTZ R56, R8, R73 ;  /* 0x0000004908387220 */ /* 0x000fe20000410000 */
[----:B------:R-:W-:Y:S01]  /*0990*/  SHF.L.U32 R48, R58, 0x10, RZ ;  /* 0x000000103a307819 */ /* 0x000fe200000006ff */
        /* <DEDUP_REMOVED lines=9> */
[----:B------:R-:W-:-:S02]  /*0a30*/  IMAD.U32 R81, R81, 0x10000, RZ ;  /* 0x0001000051517824 */ /* 0x000fc400078e00ff */
        /* <DEDUP_REMOVED lines=12> */
[----:B------:R-:W-:-:S03]  /*0b00*/  FFMA.FTZ R48, R86, R81, R49 ;  /* 0x0000005156307223 */ /* 0x000fc60000010031 */
[----:B------:R-:W-:Y:S01]  /*0b10*/  FADD.FTZ R50, R51, R58 ;  /* 0x0000003a33327221 */ /* 0x000fe20000010000 */
[----:B------:R-:W-:-:S03]  /*0b20*/  FFMA.FTZ R89, R57, R58, R48 ;  /* 0x0000003a39597223 */ /* 0x000fc60000010030 */
[----:B------:R-:W-:Y:S01]  /*0b30*/  FADD.FTZ R87, R50, R83 ;  /* 0x0000005332577221 */ /* 0x000fe20000010000 */
[----:B------:R-:W-:-:S07]  /*0b40*/  FFMA.FTZ R89, R88, R83, R89 ;  /* 0x0000005358597223 */ /* 0x000fce0000010059 */
.L_x_1031:
[----:B------:R-:W-:Y:S05]  /*0b50*/  BSYNC B1 ;  /* 0x0000000000017941 */ /* 0x000fea0003800000 */
.L_x_1030:
        /* <DEDUP_REMOVED lines=20> */
.L_x_1047:
        /* <DEDUP_REMOVED lines=12> */
[----:B------:R-:W-:Y:S01]  /*0d60*/  FFMA.FTZ R51, R3, R48, R49 ;  /* 0x0000003003337223 */ /* 0x000fe20000010031 */
[----:B------:R-:W-:-:S02]  /*0d70*/  ISETP.NE.U32.AND P2, PT, RZ, UR16, PT ;  /* 0x00000010ff007c0c */ /* 0x000fc4000bf45070 */
[----:B------:R-:W-:Y:S01]  /*0d80*/  ISETP.NE.AND.EX P0, PT, RZ, UR13, PT, P0 ;  /* 0x0000000dff007c0c */ /* 0x000fe2000bf05300 */
[----:B------:R-:W-:Y:S01]  /*0d90*/  FADD.FTZ R50, R52, -R51 ;  /* 0x8000003334327221 */ /* 0x000fe20000010000 */
[----:B------:R-:W-:-:S03]  /*0da0*/  ISETP.NE.AND.EX P2, PT, RZ, UR17, PT, P2 ;  /* 0x00000011ff007c0c */ /* 0x000fc6000bf45320 */
[----:B-----5:R-:W-:-:S04]  /*0db0*/  FMUL.FTZ R51, R71, R50 ;  /* 0x0000003247337220 */ /* 0x020fc80000410000 */
[----:B------:R-:W-:-:S04]  /*0dc0*/  @P1 FADD.FTZ R51, R16, R51 ;  /* 0x0000003310331221 */ /* 0x000fc80000010000 */
[C---:B------:R-:W-:Y:S01]  /*0dd0*/  FMUL.FTZ R87, R51.reuse, UR15 ;  /* 0x0000000f33577c20 */ /* 0x040fe20008410000 */
[----:B------:R-:W-:Y:S02]  /*0de0*/  @P0 LOP3.LUT P4, RZ, R64, 0xff, RZ, 0xc0, !PT ;  /* 0x000000ff40ff0812 */ /* 0x000fe4000788c0ff */
[----:B------:R-:W-:Y:S01]  /*0df0*/  SEL R40, R51, R40, P2 ;  /* 0x0000002833287207 */ /* 0x000fe20001000000 */
[----:B------:R-:W-:Y:S01]  /*0e00*/  FFMA.FTZ R51, R53, R48, R49 ;  /* 0x0000003035337223 */ /* 0x000fe20000010031 */
[----:B------:R-:W-:Y:S02]  /*0e10*/  @P0 FSEL R50, R87, RZ, P4 ;  /* 0x000000ff57320208 */ /* 0x000fe40002000000 */
[----:B------:R-:W-:Y:S01]  /*0e20*/  @P0 LOP3.LUT P5, RZ, R63, 0xff, RZ, 0xc0, !PT ;  /* 0x000000ff3fff0812 */ /* 0x000fe200078ac0ff */
[----:B-1----:R-:W-:Y:S01]  /*0e30*/  FADD.FTZ R90, R54, -R51 ;  /* 0x80000033365a7221 */ /* 0x002fe20000010000 */
[----:B------:R-:W-:Y:S02]  /*0e40*/  @P0 F2FP.BF16.F32.PACK_AB R50, RZ, R50 ;  /* 0x00000032ff32023e */ /* 0x000fe400000010ff */
[----:B------:R-:W-:Y:S01]  /*0e50*/  @P0 LOP3.LUT P4, RZ, R62, 0xff, RZ, 0xc0, !PT ;  /* 0x000000ff3eff0812 */ /* 0x000fe2000788c0ff */
[----:B------:R-:W-:Y:S01]  /*0e60*/  FMUL.FTZ R51, R71, R90 ;  /* 0x0000005a47337220 */ /* 0x000fe20000410000 */
[----:B------:R-:W-:Y:S01]  /*0e70*/  @P0 PRMT R44, R50, 0x7610, R44 ;  /* 0x00007610322c0816 */ /* 0x000fe2000000002c */
[----:B------:R-:W-:-:S02]  /*0e80*/  FFMA.FTZ R50, R72, R48, R49 ;  /* 0x0000003048327223 */ /* 0x000fc40000010031 */
[----:B------:R-:W-:Y:S02]  /*0e90*/  @P1 FADD.FTZ R51, R18, R51 ;  /* 0x0000003312331221 */ /* 0x000fe40000010000 */
[----:B------:R-:W-:Y:S02]  /*0ea0*/  FADD.FTZ R50, R59, -R50 ;  /* 0x800000323b327221 */ /* 0x000fe40000010000 */
[C---:B------:R-:W-:Y:S01]  /*0eb0*/  FMUL.FTZ R92, R51.reuse, UR15 ;  /* 0x0000000f335c7c20 */ /* 0x040fe20008410000 */
[----:B------:R-:W-:Y:S01]  /*0ec0*/  SEL R42, R51, R42, P2 ;  /* 0x0000002a332a7207 */ /* 0x000fe20001000000 */
[----:B------:R-:W-:-:S04]  /*0ed0*/  FMUL.FTZ R50, R71, R50 ;  /* 0x0000003247327220 */ /* 0x000fc80000410000 */
[----:B------:R-:W-:-:S04]  /*0ee0*/  @P1 FADD.FTZ R50, R17, R50 ;  /* 0x0000003211321221 */ /* 0x000fc80000010000 */
[C---:B------:R-:W-:Y:S01]  /*0ef0*/  FMUL.FTZ R85, R50.reuse, UR15 ;  /* 0x0000000f32557c20 */ /* 0x040fe20008410000 */
[----:B------:R-:W-:Y:S02]  /*0f00*/  SEL R41, R50, R41, P2 ;  /* 0x0000002932297207 */ /* 0x000fe40001000000 */
[----:B------:R-:W-:Y:S02]  /*0f10*/  @P0 FSEL R50, R92, RZ, P5 ;  /* 0x000000ff5c320208 */ /* 0x000fe40002800000 */
[----:B------:R-:W-:Y:S02]  /*0f20*/  @P0 FSEL R51, R85, RZ, P4 ;  /* 0x000000ff55330208 */ /* 0x000fe40002000000 */
[----:B------:R-:W-:Y:S01]  /*0f30*/  @P0 F2FP.BF16.F32.PACK_AB R89, RZ, R50 ;  /* 0x00000032ff59023e */ /* 0x000fe200000010ff */
[----:B------:R-:W-:Y:S01]  /*0f40*/  FFMA.FTZ R50, R84, R48, R49 ;  /* 0x0000003054327223 */ /* 0x000fe20000010031 */
[----:B------:R-:W-:Y:S02]  /*0f50*/  @P0 F2FP.BF16.F32.PACK_AB R51, RZ, R51 ;  /* 0x00000033ff33023e */ /* 0x000fe400000010ff */
[----:B------:R-:W-:Y:S01]  /*0f60*/  @P0 LOP3.LUT P4, RZ, R66, 0xff, RZ, 0xc0, !PT ;  /* 0x000000ff42ff0812 */ /* 0x000fe2000788c0ff */
[----:B------:R-:W-:Y:S01]  /*0f70*/  FADD.FTZ R50, R73, -R50 ;  /* 0x8000003249327221 */ /* 0x000fe20000010000 */
[----:B------:R-:W-:-:S02]  /*0f80*/  @P0 PRMT R44, R44, 0x5410, R51 ;  /* 0x000054102c2c0816 */ /* 0x000fc40000000033 */
[----:B------:R-:W-:Y:S01]  /*0f90*/  @P0 PRMT R45, R89, 0x7610, R45 ;  /* 0x00007610592d0816 */ /* 0x000fe2000000002d */
[----:B------:R-:W-:Y:S01]  /*0fa0*/  FMUL.FTZ R50, R71, R50 ;  /* 0x0000003247327220 */ /* 0x000fe20000410000 */
[----:B------:R-:W-:-:S03]  /*0fb0*/  LOP3.LUT P5, RZ, R76, 0xff, RZ, 0xc0, !PT ;  /* 0x000000ff4cff7812 */ /* 0x000fc600078ac0ff */
[----:B------:R-:W-:-:S05]  /*0fc0*/  @P1 FADD.FTZ R50, R19, R50 ;  /* 0x0000003213321221 */ /* 0x000fca0000010000 */
[C---:B------:R-:W-:Y:S01]  /*0fd0*/  SEL R43, R50.reuse, R43, P2 ;  /* 0x0000002b322b7207 */ /* 0x040fe20001000000 */
[----:B------:R-:W-:-:S05]  /*0fe0*/  FMUL.FTZ R50, R50, UR15 ;  /* 0x0000000f32327c20 */ /* 0x000fca0008410000 */
[----:B------:R-:W-:Y:S02]  /*0ff0*/  @P0 FSEL R51, R50, RZ, P4 ;  /* 0x000000ff32330208 */ /* 0x000fe40002000000 */
[----:B------:R-:W-:Y:S02]  /*1000*/  @P0 LOP3.LUT P4, RZ, R65, 0xff, RZ, 0xc0, !PT ;  /* 0x000000ff41ff0812 */ /* 0x000fe4000788c0ff */
[----:B------:R-:W-:-:S04]  /*1010*/  @P0 F2FP.BF16.F32.PACK_AB R51, RZ, R51 ;  /* 0x00000033ff33023e */ /* 0x000fc800000010ff */
[----:B------:R-:W-:Y:S01]  /*1020*/  @P0 PRMT R45, R45, 0x5410, R51 ;  /* 0x000054102d2d0816 */ /* 0x000fe20000000033 */
[----:B------:R-:W-:-:S04]  /*1030*/  FFMA.FTZ R51, R55, R48, R49 ;  /* 0x0000003037337223 */ /* 0x000fc80000010031 */
[----:B------:R-:W-:-:S04]  /*1040*/  FADD.FTZ R90, R56, -R51 ;  /* 0x80000033385a7221 */ /* 0x000fc80000010000 */
[----:B------:R-:W-:Y:S01]  /*1050*/  FMUL.FTZ R89, R71, R90 ;  /* 0x0000005a47597220 */ /* 0x000fe20000410000 */
[----:B------:R-:W-:-:S03]  /*1060*/  FFMA.FTZ R90, R86, R48, R49 ;  /* 0x00000030565a7223 */ /* 0x000fc60000010031 */
[----:B------:R-:W-:Y:S01]  /*1070*/  @P1 FADD.FTZ R89, R12, R89 ;  /* 0x000000590c591221 */ /* 0x000fe20000010000 */
[----:B------:R-:W-:-:S04]  /*1080*/  FADD.FTZ R90, R81, -R90 ;  /* 0x8000005a515a7221 */ /* 0x000fc80000010000 */
[C---:B------:R-:W-:Y:S01]  /*1090*/  SEL R20, R89.reuse, R20, P2 ;  /* 0x0000001459147207 */ /* 0x040fe20001000000 */
[----:B------:R-:W-:Y:S01]  /*10a0*/  FMUL.FTZ R89, R89, UR15 ;  /* 0x0000000f59597c20 */ /* 0x000fe20008410000 */
[----:B------:R-:W-:-:S04]  /*10b0*/  FMUL.FTZ R90, R71, R90 ;  /* 0x0000005a475a7220 */ /* 0x000fc80000410000 */
[----:B------:R-:W-:Y:S01]  /*10c0*/  @P0 FSEL R51, R89, RZ, P4 ;  /* 0x000000ff59330208 */ /* 0x000fe20002000000 */
[----:B------:R-:W-:Y:S01]  /*10d0*/  @P1 FADD.FTZ R90, R13, R90 ;  /* 0x0000005a0d5a1221 */ /* 0x000fe20000010000 */
[----:B------:R-:W-:Y:S02]  /*10e0*/  @P0 LOP3.LUT P4, RZ, R67, 0xff, RZ, 0xc0, !PT ;  /* 0x000000ff43ff0812 */ /* 0x000fe4000788c0ff */
[----:B------:R-:W-:Y:S01]  /*10f0*/  @P0 F2FP.BF16.F32.PACK_AB R51, RZ, R51 ;  /* 0x00000033ff33023e */ /* 0x000fe200000010ff */
[C---:B------:R-:W-:Y:S01]  /*1100*/  FMUL.FTZ R91, R90.reuse, UR15 ;  /* 0x0000000f5a5b7c20 */ /* 0x040fe20008410000 */
[----:B------:R-:W-:Y:S02]  /*1110*/  SEL R21, R90, R21, P2 ;  /* 0x000000155a157207 */ /* 0x000fe40001000000 */
[----:B------:R-:W-:Y:S02]  /*1120*/  @P0 PRMT R46, R51, 0x7610, R46 ;  /* 0x00007610332e0816 */ /* 0x000fe4000000002e */
[----:B------:R-:W-:-:S02]  /*1130*/  @P0 FSEL R51, R91, RZ, P4 ;  /* 0x000000ff5b330208 */ /* 0x000fc40002000000 */
[----:B------:R-:W-:Y:S02]  /*1140*/  @P0 LOP3.LUT P4, RZ, R68, 0xff, RZ, 0xc0, !PT ;  /* 0x000000ff44ff0812 */ /* 0x000fe4000788c0ff */
[----:B------:R-:W-:Y:S02]  /*1150*/  @P0 F2FP.BF16.F32.PACK_AB R51, RZ, R51 ;  /* 0x00000033ff33023e */ /* 0x000fe400000010ff */
[----:B------:R-:W-:Y:S02]  /*1160*/  FSEL R91, R91, RZ, P5 ;  /* 0x000000ff5b5b7208 */ /* 0x000fe40002800000 */
[----:B------:R-:W-:Y:S01]  /*1170*/  @P0 PRMT R46, R46, 0x5410, R51 ;  /* 0x000054102e2e0816 */ /* 0x000fe20000000033 */
[-CC-:B------:R-:W-:Y:S01]  /*1180*/  FFMA.FTZ R51, R57, R48.reuse, R49.reuse ;  /* 0x0000003039337223 */ /* 0x180fe20000010031 */
[----:B------:R-:W-:-:S03]  /*1190*/  FFMA.FTZ R48, R88, R48, R49 ;  /* 0x0000003058307223 */ /* 0x000fc60000010031 */
[----:B------:R-:W-:Y:S01]  /*11a0*/  FADD.FTZ R90, R58, -R51 ;  /* 0x800000333a5a7221 */ /* 0x000fe20000010000 */
[----:B------:R-:W-:-:S03]  /*11b0*/  FADD.FTZ R48, R83, -R48 ;  /* 0x8000003053307221 */ /* 0x000fc60000010000 */
[----:B------:R-:W-:-:S04]  /*11c0*/  FMUL.FTZ R51, R71, R90 ;  /* 0x0000005a47337220 */ /* 0x000fc80000410000 */
[----:B------:R-:W-:-:S05]  /*11d0*/  @P1 FADD.FTZ R51, R14, R51 ;  /* 0x000000330e331221 */ /* 0x000fca0000010000 */
[C---:B------:R-:W-:Y:S01]  /*11e0*/  SEL R22, R51.reuse, R22, P2 ;  /* 0x0000001633167207 */ /* 0x040fe20001000000 */
[----:B------:R-:W-:-:S05]  /*11f0*/  FMUL.FTZ R51, R51, UR15 ;  /* 0x0000000f33337c20 */ /* 0x000fca0008410000 */
[----:B------:R-:W-:Y:S02]  /*1200*/  @P0 FSEL R90, R51, RZ, P4 ;  /* 0x000000ff335a0208 */ /* 0x000fe40002000000 */
[----:B------:R-:W-:Y:S02]  /*1210*/  LOP3.LUT P4, RZ, R77, 0xff, RZ, 0xc0, !PT ;  /* 0x000000ff4dff7812 */ /* 0x000fe4000788c0ff */
[----:B------:R-:W-:Y:S02]  /*1220*/  @P0 F2FP.BF16.F32.PACK_AB R90, RZ, R90 ;  /* 0x0000005aff5a023e */ /* 0x000fe400000010ff */
[----:B------:R-:W-:Y:S02]  /*1230*/  FSEL R89, R89, RZ, P4 ;  /* 0x000000ff59597208 */ /* 0x000fe40002000000 */
[----:B------:R-:W-:Y:S01]  /*1240*/  @P0 PRMT R47, R90, 0x7610, R47 ;  /* 0x000076105a2f0816 */ /* 0x000fe2000000002f */
[----:B------:R-:W-:Y:S02]  /*1250*/  FMUL.FTZ R90, R71, R48 ;  /* 0x00000030475a7220 */ /* 0x000fe40000410000 */
[----:B------:R-:W0:Y:S02]  /*1260*/  @P2 LDC.64 R48, c[0x0][0x308] ;  /* 0x0000c200ff302b82 */ /* 0x000e240000000a00 */
[----:B------:R-:W-:Y:S01]  /*1270*/  @P1 FADD.FTZ R90, R15, R90 ;  /* 0x0000005a0f5a1221 */ /* 0x000fe20000010000 */
[----:B------:R-:W-:-:S04]  /*1280*/  LOP3.LUT P1, RZ, R79, 0xff, RZ, 0xc0, !PT ;  /* 0x000000ff4fff7812 */ /* 0x000fc8000782c0ff */
[----:B------:R-:W-:Y:S02]  /*1290*/  SEL R23, R90, R23, P2 ;  /* 0x000000175a177207 */ /* 0x000fe40001000000 */
[----:B------:R-:W-:Y:S02]  /*12a0*/  FSEL R92, R92, RZ, P1 ;  /* 0x000000ff5c5c7208 */ /* 0x000fe40000800000 */
[----:B------:R-:W-:Y:S01]  /*12b0*/  LOP3.LUT P1, RZ, R82, 0xff, RZ, 0xc0, !PT ;  /* 0x000000ff52ff7812 */ /* 0x000fe2000782c0ff */
[----:B0-----:R-:W-:-:S05]  /*12c0*/  @P2 IMAD.WIDE.U32 R48, R70, 0x20, R48 ;  /* 0x0000002046302825 */ /* 0x001fca00078e0030 */
[----:B------:R-:W-:Y:S04]  /*12d0*/  @P2 STG.E.128 desc[UR4][R48.64], R40 ;  /* 0x0000002830002986 */ /* 0x000fe8000c101d04 */
[----:B------:R0:W-:Y:S01]  /*12e0*/  @P2 STG.E.128 desc[UR4][R48.64+0x10], R20 ;  /* 0x0000101430002986 */ /* 0x0001e2000c101d04 */
[----:B------:R-:W-:-:S04]  /*12f0*/  LOP3.LUT P2, RZ, R78, 0xff, RZ, 0xc0, !PT ;  /* 0x000000ff4eff7812 */ /* 0x000fc8000784c0ff */
[----:B------:R-:W-:Y:S02]  /*1300*/  FSEL R71, R50, RZ, P2 ;  /* 0x000000ff32477208 */ /* 0x000fe40001000000 */
[----:B------:R-:W-:Y:S02]  /*1310*/  LOP3.LUT P2, RZ, R80, 0xff, RZ, 0xc0, !PT ;  /* 0x000000ff50ff7812 */ /* 0x000fe4000784c0ff */
[----:B------:R-:W-:Y:S02]  /*1320*/  F2FP.BF16.F32.PACK_AB R50, R91, R89 ;  /* 0x000000595b32723e */ /* 0x000fe400000010ff */
[----:B------:R-:W-:Y:S02]  /*1330*/  FSEL R85, R85, RZ, P2 ;  /* 0x000000ff55557208 */ /* 0x000fe40001000000 */
[----:B------:R-:W-:Y:S02]  /*1340*/  LOP3.LUT P2, RZ, R74, 0xff, RZ, 0xc0, !PT ;  /* 0x000000ff4aff7812 */ /* 0x000fe4000784c0ff */
[----:B0-----:R-:W-:Y:S01]  /*1350*/  F2FP.BF16.F32.PACK_AB R49, R71, R92 ;  /* 0x0000005c4731723e */ /* 0x001fe200000010ff */
[----:B------:R-:W-:Y:S01]  /*1360*/  FMUL.FTZ R71, R90, UR15 ;  /* 0x0000000f5a477c20 */ /* 0x000fe20008410000 */
[----:B------:R-:W0:Y:S01]  /*1370*/  LDC.64 R92, c[0x0][0x2f8] ;  /* 0x0000be00ff5c7b82 */ /* 0x000e220000000a00 */
[----:B------:R-:W-:-:S02]  /*1380*/  FSEL R48, R87, RZ, P1 ;  /* 0x000000ff57307208 */ /* 0x000fc40000800000 */
[----:B------:R-:W-:Y:S02]  /*1390*/  LOP3.LUT P1, RZ, R75, 0xff, RZ, 0xc0, !PT ;  /* 0x000000ff4bff7812 */ /* 0x000fe4000782c0ff */
[----:B------:R-:W-:Y:S02]  /*13a0*/  FSEL R90, R71, RZ, P2 ;  /* 0x000000ff475a7208 */ /* 0x000fe40001000000 */
[----:B------:R-:W-:Y:S02]  /*13b0*/  FSEL R51, R51, RZ, P1 ;  /* 0x000000ff33337208 */ /* 0x000fe40000800000 */
[----:B------:R-:W-:Y:S02]  /*13c0*/  @P0 LOP3.LUT P1, RZ, R69, 0xff, RZ, 0xc0, !PT ;  /* 0x000000ff45ff0812 */ /* 0x000fe4000782c0ff */
[----:B------:R-:W-:Y:S02]  /*13d0*/  F2FP.BF16.F32.PACK_AB R51, R90, R51 ;  /* 0x000000335a33723e */ /* 0x000fe400000010ff */
[----:B------:R-:W-:-:S02]  /*13e0*/  @P0 FSEL R71, R71, RZ, P1 ;  /* 0x000000ff47470208 */ /* 0x000fc40000800000 */
[C---:B------:R-:W-:Y:S02]  /*13f0*/  @P0 LEA R90, P1, R70.reuse, UR12, 0x4 ;  /* 0x0000000c465a0c11 */ /* 0x040fe4000f8220ff */
[----:B------:R-:W-:Y:S02]  /*1400*/  @P0 F2FP.BF16.F32.PACK_AB R71, RZ, R71 ;  /* 0x00000047ff47023e */ /* 0x000fe400000010ff */
[----:B------:R-:W-:Y:S02]  /*1410*/  F2FP.BF16.F32.PACK_AB R48, R85, R48 ;  /* 0x000000305530723e */ /* 0x000fe400000010ff */
[C---:B------:R-:W-:Y:S02]  /*1420*/  @P0 LEA.HI.X R91, R70.reuse, UR13, RZ, 0x4, P1 ;  /* 0x0000000d465b0c11 */ /* 0x040fe400088f24ff */
[----:B------:R-:W-:Y:S01]  /*1430*/  @P0 PRMT R47, R47, 0x5410, R71 ;  /* 0x000054102f2f0816 */ /* 0x000fe20000000047 */
[----:B0-----:R-:W-:-:S05]  /*1440*/  IMAD.WIDE.U32 R92, R70, 0x10, R92 ;  /* 0x00000010465c7825 */ /* 0x001fca00078e005c */
[----:B------:R2:W-:Y:S04]  /*1450*/  STG.E.128 desc[UR4][R92.64], R48 ;  /* 0x000000305c007986 */ /* 0x0005e8000c101d04 */
[----:B------:R2:W-:Y:S02]  /*1460*/  @P0 STG.E.128 desc[UR4][R90.64], R44 ;  /* 0x0000002c5a000986 */ /* 0x0005e4000c101d04 */
.L_x_1034:
[----:B------:R-:W-:Y:S05]  /*1470*/  BSYNC B1 ;  /* 0x0000000000017941 */ /* 0x000fea0003800000 */
.L_x_1033:
[----:B--2---:R-:W2:Y:S02]  /*1480*/  LDC.64 R48, c[0x0][0x210] ;  /* 0x00008400ff307b82 */ /* 0x004ea40000000a00 */
[----:B--2---:R-:W-:-:S05]  /*1490*/  IMAD R0, R48, 0x4, R0 ;  /* 0x0000000430007824 */ /* 0x004fca00078e0200 */
[----:B------:R-:W-:-:S13]  /*14a0*/  ISETP.GE.AND P0, PT, R0, R49, PT ;  /* 0x000000310000720c */ /* 0x000fda0003f06270 */
[----:B------:R-:W-:Y:S05]  /*14b0*/  @!P0 BRA `(.L_x_1035) ;  /* 0xffffffec009c8947 */ /* 0x000fea000383ffff */
.L_x_1029:
[----:B------:R-:W-:Y:S05]  /*14c0*/  BSYNC B0 ;  /* 0x0000000000007941 */ /* 0x000fea0003800000 */
.L_x_1028:
[----:B------:R-:W2:Y:S01]  /*14d0*/  S2R R3, SR_CgaCtaId ;  /* 0x0000000000037919 */ /* 0x000ea20000008800 */
[----:B------:R-:W-:Y:S01]  /*14e0*/  MOV R0, 0x400 ;  /* 0x0000040000007802 */ /* 0x000fe20000000f00 */
[----:B------:R-:W-:Y:S05]  /*14f0*/  WARPSYNC.ALL ;  /* 0x0000000000007948 */ /* 0x000fea0003800000 */
[----:B------:R-:W4:Y:S01]  /*1500*/  S2R R15, SR_TID.X ;  /* 0x00000000000f7919 */ /* 0x000f220000002100 */
[----:B------:R-:W-:Y:S01]  /*1510*/  ULDC.64 UR18, c[0x0][0x2d8] ;  /* 0x0000b60000127ab9 */ /* 0x000fe20000000a00 */
[----:B------:R-:W-:Y:S01]  /*1520*/  ULDC.64 UR20, c[0x0][0x2d0] ;  /* 0x0000b40000147ab9 */ /* 0x000fe20000000a00 */
[----:B------:R-:W0:Y:S01]  /*1530*/  S2R R40, SR_CTAID.X ;  /* 0x0000000000287919 */ /* 0x000e220000002500 */
        /* <DEDUP_REMOVED lines=49> */
[----:B------:R-:W-:Y:S01]  /*1850*/  @P1 MOV R2, R6 ;  /* 0x0000000600021202 */ /* 0x000fe20000000f00 */
[----:B------:R-:W-:Y:S01]  /*1860*/  @P1 IMAD.MOV.U32 R3, RZ, RZ, R17 ;  /* 0x000000ffff031224 */ /* 0x000fe200078e0011 */
[----:B------:R-:W-:Y:S01]  /*1870*/  @P1 MOV R4, R0 ;  /* 0x0000000000041202 */ /* 0x000fe20000000f00 */
[----:B---3--:R-:W-:Y:S01]  /*1880*/  FADD.FTZ R13, RZ, R13 ;  /* 0x0000000dff0d7221 */ /* 0x008fe20000010000 */
[----:B------:R-:W-:Y:S01]  /*1890*/  @P1 IADD3 R6, P2, R6, 0x200, RZ ;  /* 0x0000020006061810 */ /* 0x000fe20007f5e0ff */
[----:B------:R-:W-:Y:S01]  /*18a0*/  @P1 IMAD.MOV.U32 R5, RZ, RZ, R15 ;  /* 0x000000ffff051224 */ /* 0x000fe200078e000f */
[----:B------:R-:W-:Y:S01]  /*18b0*/  @P1 IADD3 R0, P3, R0, 0x200, RZ ;  /* 0x0000020000001810 */ /* 0x000fe20007f7e0ff */
[----:B----4-:R-:W-:Y:S01]  /*18c0*/  FADD.FTZ R11, R11, R22 ;  /* 0x000000160b0b7221 */ /* 0x010fe20000010000 */
[----:B------:R-:W-:Y:S01]  /*18d0*/  @P1 IADD3.X R17, RZ, R17, RZ, P2, !PT ;  /* 0x00000011ff111210 */ /* 0x000fe200017fe4ff */
[----:B------:R-:W-:-:S02]  /*18e0*/  FADD.FTZ R13, R13, R16 ;  /* 0x000000100d0d7221 */ /* 0x000fc40000010000 */
[----:B------:R-:W-:Y:S01]  /*18f0*/  @P1 IMAD.X R15, RZ, RZ, R15, P3 ;  /* 0x000000ffff0f1224 */ /* 0x000fe200018e060f */
[----:B------:R0:W-:Y:S01]  /*1900*/  @P1 STG.E desc[UR4][R2.64], R11 ;  /* 0x0000000b02001986 */ /* 0x0001e2000c101904 */
[----:B------:R-:W-:-:S03]  /*1910*/  FADD.FTZ R13, R13, R20 ;  /* 0x000000140d0d7221 */ /* 0x000fc60000010000 */
[----:B------:R1:W-:Y:S01]  /*1920*/  @P1 STG.E desc[UR4][R4.64], R7 ;  /* 0x0000000704001986 */ /* 0x0003e2000c101904 */
[----:B------:R-:W-:Y:S01]  /*1930*/  FADD.FTZ R13, R13, R24 ;  /* 0x000000180d0d7221 */ /* 0x000fe20000010000 */
[----:B0-----:R-:W-:Y:S01]  /*1940*/  MOV R2, R6 ;  /* 0x0000000600027202 */ /* 0x001fe20000000f00 */
[----:B------:R-:W-:Y:S01]  /*1950*/  IMAD.MOV.U32 R3, RZ, RZ, R17 ;  /* 0x000000ffff037224 */ /* 0x000fe200078e0011 */
[----:B-1----:R-:W-:Y:S01]  /*1960*/  MOV R4, R0 ;  /* 0x0000000000047202 */ /* 0x002fe20000000f00 */
[----:B------:R-:W-:Y:S01]  /*1970*/  IMAD.MOV.U32 R5, RZ, RZ, R15 ;  /* 0x000000ffff057224 */ /* 0x000fe200078e000f */
[----:B------:R-:W-:Y:S06]  /*1980*/  @!P0 EXIT ;  /* 0x000000000000894d */ /* 0x000fec0003800000 */
[----:B------:R-:W-:Y:S04]  /*1990*/  STG.E desc[UR4][R2.64], R13 ;  /* 0x0000000d02007986 */ /* 0x000fe8000c101904 */
[----:B------:R-:W-:Y:S01]  /*19a0*/  STG.E desc[UR4][R4.64], R9 ;  /* 0x0000000904007986 */ /* 0x000fe2000c101904 */
[----:B------:R-:W-:Y:S05]  /*19b0*/  EXIT ;  /* 0x000000000000794d */ /* 0x000fea0003800000 */
.L_x_1032:
        /* <DEDUP_REMOVED lines=8> */
.L_x_1037:
[----:B------:R-:W-:Y:S05]  /*1a40*/  BSYNC B1 ;  /* 0x0000000000017941 */ /* 0x000fea0003800000 */
.L_x_1036:
[----:B------:R-:W-:Y:S01]  /*1a50*/  HFMA2.MMA R49, -RZ, RZ, 0, 1.847743988037109375e-06 ;  /* 0x0000001fff317435 */ /* 0x000fe200000001ff */
[----:B------:R-:W-:Y:S01]  /*1a60*/  MOV R51, R89 ;  /* 0x0000005900337202 */ /* 0x000fe20000000f00 */
[----:B------:R-:W-:Y:S02]  /*1a70*/  IMAD.MOV.U32 R50, RZ, RZ, 0x1 ;  /* 0x00000001ff327424 */ /* 0x000fe400078e00ff */
[----:B------:R-:W-:Y:S01]  /*1a80*/  FADD.FTZ R91, R85, R87 ;  /* 0x00000057555b7221 */ /* 0x000fe20000010000 */
[----:B------:R-:W-:-:S07]  /*1a90*/  IMAD.MOV.U32 R48, RZ, RZ, -0x1 ;  /* 0xffffffffff307424 */ /* 0x000fce00078e00ff */
[----:B------:R-:W-:Y:S05]  /*1aa0*/  WARPSYNC.COLLECTIVE R48, `(.L_x_1038) ;  /* 0x0000000030087348 */ /* 0x000fea0003c00000 */
[----:B------:R0:W1:Y:S02]  /*1ab0*/  SHFL.BFLY P0, R85, R51, R50, R49 ;  /* 0x0c00003233557389 */ /* 0x0000640000000031 */
[----:B01----:R-:W-:Y:S01]  /*1ac0*/  ENDCOLLECTIVE ;  /* 0x000000000000791b */ /* 0x003fe20003800000 */
.L_x_1038:
[----:B------:R-:W-:Y:S01]  /*1ad0*/  HFMA2.MMA R50, -RZ, RZ, 0, 1.1920928955078125e-07 ;  /* 0x00000002ff327435 */ /* 0x000fe200000001ff */
[----:B------:R-:W-:Y:S01]  /*1ae0*/  IMAD.MOV.U32 R51, RZ, RZ, R91 ;  /* 0x000000ffff337224 */ /* 0x000fe200078e005b */
[----:B------:R-:W-:-:S09]  /*1af0*/  MOV R90, R85 ;  /* 0x00000055005a7202 */ /* 0x000fd20000000f00 */
[----:B------:R-:W-:Y:S05]  /*1b00*/  WARPSYNC.COLLECTIVE R48, `(.L_x_1039) ;  /* 0x0000000030087348 */ /* 0x000fea0003c00000 */
[----:B------:R0:W1:Y:S02]  /*1b10*/  SHFL.BFLY P0, R85, R51, R50, R49 ;  /* 0x0c00003233557389 */ /* 0x0000640000000031 */
[----:B01----:R-:W-:Y:S01]  /*1b20*/  ENDCOLLECTIVE ;  /* 0x000000000000791b */ /* 0x003fe20003800000 */
.L_x_1039:
[----:B------:R-:W-:-:S04]  /*1b30*/  FADD.FTZ R90, R90, R89 ;  /* 0x000000595a5a7221 */ /* 0x000fc80000010000 */
[----:B------:R-:W-:Y:S02]  /*1b40*/  IMAD.MOV.U32 R51, RZ, RZ, R90 ;  /* 0x000000ffff337224 */ /* 0x000fe400078e005a */
[----:B------:R-:W-:-:S07]  /*1b50*/  FADD.FTZ R92, R91, R85 ;  /* 0x000000555b5c7221 */ /* 0x000fce0000010000 */
[----:B------:R-:W-:Y:S05]  /*1b60*/  WARPSYNC.COLLECTIVE R48, `(.L_x_1040) ;  /* 0x0000000030087348 */ /* 0x000fea0003c00000 */
[----:B------:R0:W1:Y:S02]  /*1b70*/  SHFL.BFLY P0, R85, R51, R50, R49 ;  /* 0x0c00003233557389 */ /* 0x0000640000000031 */
[----:B01----:R-:W-:Y:S01]  /*1b80*/  ENDCOLLECTIVE ;  /* 0x000000000000791b */ /* 0x003fe20003800000 */
.L_x_1040:
[----:B------:R-:W-:Y:S01]  /*1b90*/  HFMA2.MMA R50, -RZ, RZ, 0, 2.384185791015625e-07 ;  /* 0x00000004ff327435 */ /* 0x000fe200000001ff */
[----:B------:R-:W-:Y:S01]  /*1ba0*/  IMAD.MOV.U32 R51, RZ, RZ, R92 ;  /* 0x000000ffff337224 */ /* 0x000fe200078e005c */
[----:B------:R-:W-:-:S09]  /*1bb0*/  MOV R93, R85 ;  /* 0x00000055005d7202 */ /* 0x000fd20000000f00 */
[----:B------:R-:W-:Y:S05]  /*1bc0*/  WARPSYNC.COLLECTIVE R48, `(.L_x_1041) ;  /* 0x0000000030087348 */ /* 0x000fea0003c00000 */
[----:B------:R0:W1:Y:S02]  /*1bd0*/  SHFL.BFLY P0, R85, R51, R50, R49 ;  /* 0x0c00003233557389 */ /* 0x0000640000000031 */
[----:B01----:R-:W-:Y:S01]  /*1be0*/  ENDCOLLECTIVE ;  /* 0x000000000000791b */ /* 0x003fe20003800000 */
.L_x_1041:
[----:B------:R-:W-:-:S04]  /*1bf0*/  FADD.FTZ R93, R90, R93 ;  /* 0x0000005d5a5d7221 */ /* 0x000fc80000010000 */
[----:B------:R-:W-:Y:S02]  /*1c00*/  IMAD.MOV.U32 R51, RZ, RZ, R93 ;  /* 0x000000ffff337224 */ /* 0x000fe400078e005d */
[----:B------:R-:W-:-:S07]  /*1c10*/  FADD.FTZ R92, R92, R85 ;  /* 0x000000555c5c7221 */ /* 0x000fce0000010000 */
[----:B------:R-:W-:Y:S05]  /*1c20*/  WARPSYNC.COLLECTIVE R48, `(.L_x_1042) ;  /* 0x0000000030087348 */ /* 0x000fea0003c00000 */
[----:B------:R0:W1:Y:S02]  /*1c30*/  SHFL.BFLY P0, R85, R51, R50, R49 ;  /* 0x0c00003233557389 */ /* 0x0000640000000031 */
[----:B01----:R-:W-:Y:S01]  /*1c40*/  ENDCOLLECTIVE ;  /* 0x000000000000791b */ /* 0x003fe20003800000 */
.L_x_1042:
[----:B------:R-:W-:Y:S01]  /*1c50*/  HFMA2.MMA R50, -RZ, RZ, 0, 4.76837158203125e-07 ;  /* 0x00000008ff327435 */ /* 0x000fe200000001ff */
[----:B------:R-:W-:Y:S01]  /*1c60*/  IMAD.MOV.U32 R51, RZ, RZ, R92 ;  /* 0x000000ffff337224 */ /* 0x000fe200078e005c */
[----:B------:R-:W-:-:S09]  /*1c70*/  MOV R90, R85 ;  /* 0x00000055005a7202 */ /* 0x000fd20000000f00 */
[----:B------:R-:W-:Y:S05]  /*1c80*/  WARPSYNC.COLLECTIVE R48, `(.L_x_1043) ;  /* 0x0000000030087348 */ /* 0x000fea0003c00000 */
[----:B------:R0:W1:Y:S02]  /*1c90*/  SHFL.BFLY P0, R85, R51, R50, R49 ;  /* 0x0c00003233557389 */ /* 0x0000640000000031 */
[----:B01----:R-:W-:Y:S01]  /*1ca0*/  ENDCOLLECTIVE ;  /* 0x000000000000791b */ /* 0x003fe20003800000 */
.L_x_1043:
[----:B------:R-:W-:-:S04]  /*1cb0*/  FADD.FTZ R87, R93, R90 ;  /* 0x0000005a5d577221 */ /* 0x000fc80000010000 */
[----:B------:R-:W-:Y:S02]  /*1cc0*/  IMAD.MOV.U32 R51, RZ, RZ, R87 ;  /* 0x000000ffff337224 */ /* 0x000fe400078e0057 */
[----:B------:R-:W-:-:S07]  /*1cd0*/  FADD.FTZ R90, R92, R85 ;  /* 0x000000555c5a7221 */ /* 0x000fce0000010000 */
[----:B------:R-:W-:Y:S05]  /*1ce0*/  WARPSYNC.COLLECTIVE R48, `(.L_x_1044) ;  /* 0x0000000030087348 */ /* 0x000fea0003c00000 */
[----:B------:R0:W1:Y:S02]  /*1cf0*/  SHFL.BFLY P0, R85, R51, R50, R49 ;  /* 0x0c00003233557389 */ /* 0x0000640000000031 */
[----:B01----:R-:W-:Y:S01]  /*1d00*/  ENDCOLLECTIVE ;  /* 0x000000000000791b */ /* 0x003fe20003800000 */
.L_x_1044:
[----:B------:R-:W-:Y:S01]  /*1d10*/  HFMA2.MMA R50, -RZ, RZ, 0, 9.5367431640625e-07 ;  /* 0x00000010ff327435 */ /* 0x000fe200000001ff */
[----:B------:R-:W-:Y:S01]  /*1d20*/  IMAD.MOV.U32 R51, RZ, RZ, R90 ;  /* 0x000000ffff337224 */ /* 0x000fe200078e005a */
[----:B------:R-:W-:-:S09]  /*1d30*/  MOV R89, R85 ;  /* 0x0000005500597202 */ /* 0x000fd20000000f00 */
[----:B------:R-:W-:Y:S05]  /*1d40*/  WARPSYNC.COLLECTIVE R48, `(.L_x_1045) ;  /* 0x0000000030087348 */ /* 0x000fea0003c00000 */
[----:B------:R0:W1:Y:S02]  /*1d50*/  SHFL.BFLY P0, R85, R51, R50, R49 ;  /* 0x0c00003233557389 */ /* 0x0000640000000031 */
[----:B01----:R-:W-:Y:S01]  /*1d60*/  ENDCOLLECTIVE ;  /* 0x000000000000791b */ /* 0x003fe20003800000 */
.L_x_1045:
[----:B------:R-:W-:-:S05]  /*1d70*/  FADD.FTZ R89, R87, R89 ;  /* 0x0000005957597221 */ /* 0x000fca0000010000 */
[----:B------:R-:W-:Y:S01]  /*1d80*/  MOV R51, R89 ;  /* 0x0000005900337202 */ /* 0x000fe20000000f00 */
[----:B------:R-:W-:-:S07]  /*1d90*/  IMAD.MOV.U32 R91, RZ, RZ, R85 ;  /* 0x000000ffff5b7224 */ /* 0x000fce00078e0055 */
[----:B------:R-:W-:Y:S05]  /*1da0*/  WARPSYNC.COLLECTIVE R48, `(.L_x_1046) ;  /* 0x0000000030087348 */ /* 0x000fea0003c00000 */
[----:B------:R0:W1:Y:S02]  /*1db0*/  SHFL.BFLY P0, R85, R51, R50, R49 ;  /* 0x0c00003233557389 */ /* 0x0000640000000031 */
[----:B01----:R-:W-:Y:S01]  /*1dc0*/  ENDCOLLECTIVE ;  /* 0x000000000000791b */ /* 0x003fe20003800000 */
.L_x_1046:
[----:B------:R-:W-:Y:S05]  /*1dd0*/  BRA `(.L_x_1047) ;  /* 0xffffffec00b07947 */ /* 0x000fea000383ffff */
.L_x_1048:
        /* <DEDUP_REMOVED lines=10> */
.L_x_2897:


//--------------------- .text._ZN10layer_norm22ln_bwd_finalize_kernelINS_22Kernel_traits_finalizeILj256E13__nv_bfloat16S2_fS2_fjLb0ELj1024ELj4ENS_18Kernel_traits_baseILj256ES2_S2_fS2_fjLj1024EEEEELb0ELb1EEEvNS_9BwdParamsE --------------------------
	.section	.text._ZN10layer_norm22ln_bwd_finalize_kernelINS_22Kernel_traits_finalizeILj256E13__nv_bfloat16S2_fS2_fjLb0ELj1024ELj4ENS_18Kernel_traits_baseILj256ES2_S2_fS2_fjLj1024EEEEELb0ELb1EEEvNS_9BwdParamsE,"ax",@progbits
	.align	128
        .global         _ZN10layer_norm22ln_bwd_finalize_kernelINS_22Kernel_traits_finalizeILj256E13__nv_bfloat16S2_fS2_fjLb0ELj1024ELj4ENS_18Kernel_traits_baseILj256ES2_S2_fS2_fjLj1024EEEEELb0ELb1EEEvNS_9BwdParamsE
        .type           _ZN10layer_norm22ln_bwd_finalize_kernelINS_22Kernel_traits_finalizeILj256E13__nv_bfloat16S2_fS2_fjLb0ELj1024ELj4ENS_18Kernel_traits_baseILj256ES2_S2_fS2_fjLj1024EEEEELb0ELb1EEEvNS_9BwdParamsE,@function
        .size           _ZN10layer_norm22ln_bwd_finalize_kernelINS_22Kernel_traits_finalizeILj256E13__nv_bfloat16S2_fS2_fjLb0ELj1024ELj4ENS_18Kernel_traits_baseILj256ES2_S2_fS2_fjLj1024EEEEELb0ELb1EEEvNS_9BwdParamsE,(.L_x_2898 - _ZN10layer_norm22ln_bwd_finalize_kernelINS_22Kernel_traits_finalizeILj256E13__nv_bfloat16S2_fS2_fjLb0ELj1024ELj4ENS_18Kernel_traits_baseILj256ES2_S2_fS2_fjLj1024EEEEELb0ELb1EEEvNS_9BwdParamsE)
        .other          _ZN10layer_norm22ln_bwd_finalize_kernelINS_22Kernel_traits_finalizeILj256E13__nv_bfloat16S2_fS2_fjLb0ELj1024ELj4ENS_18Kernel_traits_baseILj256ES2_S2_fS2_fjLj1024EEEEELb0ELb1EEEvNS_9BwdParamsE,@"STO_CUDA_ENTRY STV_DEFAULT"
_ZN10layer_norm22ln_bwd_finalize_kernelINS_22Kernel_traits_finalizeILj256E13__nv_bfloat16S2_fS2_fjLb0ELj1024ELj4ENS_18Kernel_traits_baseILj256ES2_S2_fS2_fjLj1024EEEEELb0ELb1EEEvNS_9BwdParamsE:
.text._ZN10layer_norm22ln_bwd_finalize_kernelINS_22Kernel_traits_finalizeILj256E13__nv_bfloat16S2_fS2_fjLb0ELj1024ELj4ENS_18Kernel_traits_baseILj256ES2_S2_fS2_fjLj1024EEEEELb0ELb1EEEvNS_9BwdParamsE:
        /* <DEDUP_REMOVED lines=26> */
.L_x_1060:
        /* <DEDUP_REMOVED lines=31> */
.L_x_1053:
        /* <DEDUP_REMOVED lines=34> */
.L_x_1052:
[----:B------:R-:W-:Y:S05]  /*05b0*/  BSYNC B1 ;  /* 0x0000000000017941 */ /* 0x000fea0003800000 */
.L_x_1051:
        /* <DEDUP_REMOVED lines=25> */
.L_x_1055:
[----:B------:R-:W-:Y:S05]  /*0750*/  BSYNC B1 ;  /* 0x0000000000017941 */ /* 0x000fea0003800000 */
.L_x_1054:
        /* <DEDUP_REMOVED lines=12> */
.L_x_1050:
[----:B------:R-:W-:Y:S05]  /*0820*/  BSYNC B0 ;  /* 0x0000000000007941 */ /* 0x000fea0003800000 */
.L_x_1049:
        /* <DEDUP_REMOVED lines=29> */
.L_x_1071:
[----:B------:R-:W-:Y:S01]  /*0a00*/  @!P1 SHF.R.U32.HI R12, RZ, 0x3, R0 ;  /* 0x00000003ff0c9819 */ /* 0x000fe20000011600 */
[----:B----4-:R-:W-:Y:S01]  /*0a10*/  FADD.FTZ R14, R9, R14 ;  /* 0x0000000e090e7221 */ /* 0x010fe20000010000 */
[----:B---3--:R-:W-:Y:S02]  /*0a20*/  FADD.FTZ R11, R10, R11 ;  /* 0x0000000b0a0b7221 */ /* 0x008fe40000010000 */
[----:B------:R-:W-:-:S05]  /*0a30*/  @!P1 LOP3.LUT R12, R12, 0x1ffffffc, RZ, 0xc0, !PT ;  /* 0x1ffffffc0c0c9812 */ /* 0x000fca00078ec0ff */
[----:B------:R3:W-:Y:S04]  /*0a40*/  @!P1 STS [R12+UR4+0x2000], R14 ;  /* 0x0020000e0c009988 */ /* 0x0007e80008000804 */
[----:B------:R3:W-:Y:S02]  /*0a50*/  @!P1 STS [R12+UR4+0x2080], R11 ;  /* 0x0020800b0c009988 */ /* 0x0007e40008000804 */
.L_x_1056:
        /* <DEDUP_REMOVED lines=14> */
.L_x_1059:
[----:B------:R-:W-:Y:S05]  /*0b40*/  BSYNC B0 ;  /* 0x0000000000007941 */ /* 0x000fea0003800000 */
.L_x_1058:
[C---:B------:R-:W-:Y:S02]  /*0b50*/  ISETP.GT.U32.AND P1, PT, R3.reuse, -0x101, PT ;  /* 0xfffffeff0300780c */ /* 0x040fe40003f24070 */
[----:B------:R-:W-:Y:S02]  /*0b60*/  IADD3 R3, R3, 0x100, RZ ;  /* 0x0000010003037810 */ /* 0x000fe40007ffe0ff */
[----:B------:R-:W-:-:S09]  /*0b70*/  IADD3 R4, R4, 0x80, RZ ;  /* 0x0000008004047810 */ /* 0x000fd20007ffe0ff */
[----:B------:R-:W-:Y:S05]  /*0b80*/  @P1 BRA `(.L_x_1060) ;  /* 0xfffffff400841947 */ /* 0x000fea000383ffff */
[----:B------:R-:W-:Y:S05]  /*0b90*/  EXIT ;  /* 0x000000000000794d */ /* 0x000fea0003800000 */
.L_x_1057:
[----:B------:R-:W-:Y:S01]  /*0ba0*/  HFMA2.MMA R22, -RZ, RZ, 0, 1.847743988037109375e-06 ;  /* 0x0000001fff167435 */ /* 0x000fe200000001ff */
[----:B0--3--:R-:W-:Y:S01]  /*0bb0*/  MOV R20, R10 ;  /* 0x0000000a00147202 */ /* 0x009fe20000000f00 */
[----:B------:R-:W-:Y:S01]  /*0bc0*/  IMAD.MOV.U32 R19, RZ, RZ, 0x1 ;  /* 0x00000001ff137424 */ /* 0x000fe200078e00ff */
[----:B------:R-:W-:-:S08]  /*0bd0*/  MOV R17, 0xffffffff ;  /* 0xffffffff00117802 */ /* 0x000fd00000000f00 */
[----:B-12---:R-:W-:Y:S05]  /*0be0*/  WARPSYNC.COLLECTIVE R17, `(.L_x_1061) ;  /* 0x0000000011087348 */ /* 0x006fea0003c00000 */
[----:B------:R0:W3:Y:S02]  /*0bf0*/  SHFL.BFLY P2, R18, R20, R19, R22 ;  /* 0x0c00001314127389 */ /* 0x0000e40000040016 */
[----:B0123--:R-:W-:Y:S01]  /*0c00*/  ENDCOLLECTIVE ;  /* 0x000000000000791b */ /* 0x00ffe20003800000 */
.L_x_1061:
[----:B------:R-:W-:Y:S01]  /*0c10*/  HFMA2.MMA R19, -RZ, RZ, 0, 1.1920928955078125e-07 ;  /* 0x00000002ff137435 */ /* 0x000fe200000001ff */
[----:B------:R-:W-:-:S05]  /*0c20*/  MOV R11, R18 ;  /* 0x00000012000b7202 */ /* 0x000fca0000000f00 */
[----:B------:R-:W-:-:S04]  /*0c30*/  FADD.FTZ R11, R10, R11 ;  /* 0x0000000b0a0b7221 */ /* 0x000fc80000010000 */
[----:B------:R-:W-:-:S07]  /*0c40*/  IMAD.MOV.U32 R20, RZ, RZ, R11 ;  /* 0x000000ffff147224 */ /* 0x000fce00078e000b */
[----:B------:R-:W-:Y:S05]  /*0c50*/  WARPSYNC.COLLECTIVE R17, `(.L_x_1062) ;  /* 0x0000000011087348 */ /* 0x000fea0003c00000 */
[----:B------:R0:W1:Y:S02]  /*0c60*/  SHFL.BFLY P2, R18, R20, R19, R22 ;  /* 0x0c00001314127389 */ /* 0x0000640000040016 */
[----:B01----:R-:W-:Y:S01]  /*0c70*/  ENDCOLLECTIVE ;  /* 0x000000000000791b */ /* 0x003fe20003800000 */
.L_x_1062:
[----:B------:R-:W-:Y:S01]  /*0c80*/  IMAD.MOV.U32 R19, RZ, RZ, 0x4 ;  /* 0x00000004ff137424 */ /* 0x000fe200078e00ff */
[----:B------:R-:W-:-:S05]  /*0c90*/  MOV R12, R18 ;  /* 0x00000012000c7202 */ /* 0x000fca0000000f00 */
[----:B------:R-:W-:-:S05]  /*0ca0*/  FADD.FTZ R12, R11, R12 ;  /* 0x0000000c0b0c7221 */ /* 0x000fca0000010000 */
[----:B------:R-:W-:-:S07]  /*0cb0*/  MOV R20, R12 ;  /* 0x0000000c00147202 */ /* 0x000fce0000000f00 */
[----:B------:R-:W-:Y:S05]  /*0cc0*/  WARPSYNC.COLLECTIVE R17, `(.L_x_1063) ;  /* 0x0000000011087348 */ /* 0x000fea0003c00000 */
[----:B------:R0:W1:Y:S02]  /*0cd0*/  SHFL.BFLY P2, R18, R20, R19, R22 ;  /* 0x0c00001314127389 */ /* 0x0000640000040016 */
[----:B01----:R-:W-:Y:S01]  /*0ce0*/  ENDCOLLECTIVE ;  /* 0x000000000000791b */ /* 0x003fe20003800000 */
.L_x_1063:
[----:B------:R-:W-:Y:S01]  /*0cf0*/  HFMA2.MMA R19, -RZ, RZ, 0, 4.76837158203125e-07 ;  /* 0x00000008ff137435 */ /* 0x000fe200000001ff */
[----:B------:R-:W-:-:S05]  /*0d00*/  MOV R13, R18 ;  /* 0x00000012000d7202 */ /* 0x000fca0000000f00 */
[----:B------:R-:W-:-:S05]  /*0d10*/  FADD.FTZ R13, R12, R13 ;  /* 0x0000000d0c0d7221 */ /* 0x000fca0000010000 */
[----:B------:R-:W-:-:S07]  /*0d20*/  MOV R20, R13 ;  /* 0x0000000d00147202 */ /* 0x000fce0000000f00 */
[----:B------:R-:W-:Y:S05]  /*0d30*/  WARPSYNC.COLLECTIVE R17, `(.L_x_1064) ;  /* 0x0000000011087348 */ /* 0x000fea0003c00000 */
[----:B------:R0:W1:Y:S02]  /*0d40*/  SHFL.BFLY P2, R18, R20, R19, R22 ;  /* 0x0c00001314127389 */ /* 0x0000640000040016 */
[----:B01----:R-:W-:Y:S01]  /*0d50*/  ENDCOLLECTIVE ;  /* 0x000000000000791b */ /* 0x003fe20003800000 */
.L_x_1064:
[----:B------:R-:W-:Y:S01]  /*0d60*/  HFMA2.MMA R19, -RZ, RZ, 0, 9.5367431640625e-07 ;  /* 0x00000010ff137435 */ /* 0x000fe200000001ff */
[----:B------:R-:W-:-:S04]  /*0d70*/  IMAD.MOV.U32 R10, RZ, RZ, R18 ;  /* 0x000000ffff0a7224 */ /* 0x000fc800078e0012 */
[----:B------:R-:W-:-:S05]  /*0d80*/  FADD.FTZ R10, R13, R10 ;  /* 0x0000000a0d0a7221 */ /* 0x000fca0000010000 */
[----:B------:R-:W-:-:S07]  /*0d90*/  MOV R20, R10 ;  /* 0x0000000a00147202 */ /* 0x000fce0000000f00 */
[----:B------:R-:W-:Y:S05]  /*0da0*/  WARPSYNC.COLLECTIVE R17, `(.L_x_1065) ;  /* 0x0000000011087348 */ /* 0x000fea0003c00000 */
[----:B------:R0:W1:Y:S02]  /*0db0*/  SHFL.BFLY P2, R18, R20, R19, R22 ;  /* 0x0c00001314127389 */ /* 0x0000640000040016 */
[----:B01----:R-:W-:Y:S01]  /*0dc0*/  ENDCOLLECTIVE ;  /* 0x000000000000791b */ /* 0x003fe20003800000 */
.L_x_1065:
[----:B------:R-:W-:Y:S01]  /*0dd0*/  HFMA2.MMA R19, -RZ, RZ, 0, 5.9604644775390625e-08 ;  /* 0x00000001ff137435 */ /* 0x000fe200000001ff */
[----:B------:R-:W-:Y:S01]  /*0de0*/  IMAD.MOV.U32 R20, RZ, RZ, R9 ;  /* 0x000000ffff147224 */ /* 0x000fe200078e0009 */
[----:B------:R-:W-:-:S09]  /*0df0*/  MOV R11, R18 ;  /* 0x00000012000b7202 */ /* 0x000fd20000000f00 */
[----:B------:R-:W-:Y:S05]  /*0e00*/  WARPSYNC.COLLECTIVE R17, `(.L_x_1066) ;  /* 0x0000000011087348 */ /* 0x000fea0003c00000 */
[----:B------:R0:W1:Y:S02]  /*0e10*/  SHFL.BFLY P2, R18, R20, R19, R22 ;  /* 0x0c00001314127389 */ /* 0x0000640000040016 */
[----:B01----:R-:W-:Y:S01]  /*0e20*/  ENDCOLLECTIVE ;  /* 0x000000000000791b */ /* 0x003fe20003800000 */
.L_x_1066:
[----:B------:R-:W-:Y:S01]  /*0e30*/  HFMA2.MMA R19, -RZ, RZ, 0, 1.1920928955078125e-07 ;  /* 0x00000002ff137435 */ /* 0x000fe200000001ff */
[----:B------:R-:W-:-:S05]  /*0e40*/  MOV R12, R18 ;  /* 0x00000012000c7202 */ /* 0x000fca0000000f00 */
[----:B------:R-:W-:-:S05]  /*0e50*/  FADD.FTZ R14, R9, R12 ;  /* 0x0000000c090e7221 */ /* 0x000fca0000010000 */
[----:B------:R-:W-:-:S07]  /*0e60*/  MOV R20, R14 ;  /* 0x0000000e00147202 */ /* 0x000fce0000000f00 */
[----:B------:R-:W-:Y:S05]  /*0e70*/  WARPSYNC.COLLECTIVE R17, `(.L_x_1067) ;  /* 0x0000000011087348 */ /* 0x000fea0003c00000 */
[----:B------:R0:W1:Y:S02]  /*0e80*/  SHFL.BFLY P2, R18, R20, R19, R22 ;  /* 0x0c00001314127389 */ /* 0x0000640000040016 */
[----:B01----:R-:W-:Y:S01]  /*0e90*/  ENDCOLLECTIVE ;  /* 0x000000000000791b */ /* 0x003fe20003800000 */
.L_x_1067:
[----:B------:R-:W-:Y:S01]  /*0ea0*/  HFMA2.MMA R19, -RZ, RZ, 0, 2.384185791015625e-07 ;  /* 0x00000004ff137435 */ /* 0x000fe200000001ff */
[----:B------:R-:W-:-:S04]  /*0eb0*/  IMAD.MOV.U32 R13, RZ, RZ, R18 ;  /* 0x000000ffff0d7224 */ /* 0x000fc800078e0012 */
[----:B------:R-:W-:-:S05]  /*0ec0*/  FADD.FTZ R15, R14, R13 ;  /* 0x0000000d0e0f7221 */ /* 0x000fca0000010000 */
[----:B------:R-:W-:-:S07]  /*0ed0*/  MOV R20, R15 ;  /* 0x0000000f00147202 */ /* 0x000fce0000000f00 */
[----:B------:R-:W-:Y:S05]  /*0ee0*/  WARPSYNC.COLLECTIVE R17, `(.L_x_1068) ;  /* 0x0000000011087348 */ /* 0x000fea0003c00000 */
[----:B------:R0:W1:Y:S02]  /*0ef0*/  SHFL.BFLY P2, R18, R20, R19, R22 ;  /* 0x0c00001314127389 */ /* 0x0000640000040016 */
[----:B01----:R-:W-:Y:S01]  /*0f00*/  ENDCOLLECTIVE ;  /* 0x000000000000791b */ /* 0x003fe20003800000 */
.L_x_1068:
[----:B------:R-:W-:Y:S01]  /*0f10*/  IMAD.MOV.U32 R19, RZ, RZ, 0x8 ;  /* 0x00000008ff137424 */ /* 0x000fe200078e00ff */
[----:B------:R-:W-:-:S05]  /*0f20*/  MOV R16, R18 ;  /* 0x0000001200107202 */ /* 0x000fca0000000f00 */
[----:B------:R-:W-:-:S05]  /*0f30*/  FADD.FTZ R16, R15, R16 ;  /* 0x000000100f107221 */ /* 0x000fca0000010000 */
[----:B------:R-:W-:-:S07]  /*0f40*/  MOV R20, R16 ;  /* 0x0000001000147202 */ /* 0x000fce0000000f00 */
[----:B------:R-:W-:Y:S05]  /*0f50*/  WARPSYNC.COLLECTIVE R17, `(.L_x_1069) ;  /* 0x0000000011087348 */ /* 0x000fea0003c00000 */
[----:B------:R0:W1:Y:S02]  /*0f60*/  SHFL.BFLY P2, R18, R20, R19, R22 ;  /* 0x0c00001314127389 */ /* 0x0000640000040016 */
[----:B01----:R-:W-:Y:S01]  /*0f70*/  ENDCOLLECTIVE ;  /* 0x000000000000791b */ /* 0x003fe20003800000 */
.L_x_1069:
[----:B------:R-:W-:Y:S01]  /*0f80*/  HFMA2.MMA R19, -RZ, RZ, 0, 9.5367431640625e-07 ;  /* 0x00000010ff137435 */ /* 0x000fe200000001ff */
[----:B------:R-:W-:-:S05]  /*0f90*/  MOV R9, R18 ;  /* 0x0000001200097202 */ /* 0x000fca0000000f00 */
[----:B------:R-:W-:-:S05]  /*0fa0*/  FADD.FTZ R9, R16, R9 ;  /* 0x0000000910097221 */ /* 0x000fca0000010000 */
[----:B------:R-:W-:-:S07]  /*0fb0*/  MOV R20, R9 ;  /* 0x0000000900147202 */ /* 0x000fce0000000f00 */
[----:B------:R-:W-:Y:S05]  /*0fc0*/  WARPSYNC.COLLECTIVE R17, `(.L_x_1070) ;  /* 0x0000000011087348 */ /* 0x000fea0003c00000 */
[----:B------:R0:W1:Y:S02]  /*0fd0*/  SHFL.BFLY P2, R18, R20, R19, R22 ;  /* 0x0c00001314127389 */ /* 0x0000640000040016 */
[----:B01----:R-:W-:Y:S01]  /*0fe0*/  ENDCOLLECTIVE ;  /* 0x000000000000791b */ /* 0x003fe20003800000 */
.L_x_1070:
[----:B------:R-:W-:Y:S01]  /*0ff0*/  MOV R14, R18 ;  /* 0x00000012000e7202 */ /* 0x000fe20000000f00 */
[----:B------:R-:W-:Y:S06]  /*1000*/  BRA `(.L_x_1071) ;  /* 0xfffffff8007c7947 */ /* 0x000fec000383ffff */
.L_x_1072:
        /* <DEDUP_REMOVED lines=15> */
.L_x_2898:


//--------------------- .text._ZN10layer_norm40ln_parallel_residual_bwd_finalize_kernelINS_22Kernel_traits_finalizeILj256E13__nv_bfloat16S2_fS2_fjLb0ELj1024ELj4ENS_18Kernel_traits_baseILj256ES2_S2_fS2_fjLj1024EEEEELb1EEEvNS_9BwdParamsE --------------------------
	.section	.text._ZN10layer_norm40ln_parallel_residual_bwd_finalize_kernelINS_22Kernel_traits_finalizeILj256E13__nv_bfloat16S2_fS2_fjLb0ELj1024ELj4ENS_18Kernel_traits_baseILj256ES2_S2_fS2_fjLj1024EEEEELb1EEEvNS_9BwdParamsE,"ax",@progbits
	.align	128
        .global         _ZN10layer_norm40ln_parallel_residual_bwd_finalize_kernelINS_22Kernel_traits_finalizeILj256E13__nv_bfloat16S2_fS2_fjLb0ELj1024ELj4ENS_18Kernel_traits_baseILj256ES2_S2_fS2_fjLj1024EEEEELb1EEEvNS_9BwdParamsE
        .type           _ZN10layer_norm40ln_parallel_residual_bwd_finalize_kernelINS_22Kernel_traits_finalizeILj256E13__nv_bfloat16S2_fS2_fjLb0ELj1024ELj4ENS_18Kernel_traits_baseILj256ES2_S2_fS2_fjLj1024EEEEELb1EEEvNS_9BwdParamsE,@function
        .size           _ZN10layer_norm40ln_parallel_residual_bwd_finalize_kernelINS_22Kernel_traits_finalizeILj256E13__nv_bfloat16S2_fS2_fjLb0ELj1024ELj4ENS_18Kernel_traits_baseILj256ES2_S2_fS2_fjLj1024EEEEELb1EEEvNS_9BwdParamsE,(.L_x_2899 - _ZN10layer_norm40ln_parallel_residual_bwd_finalize_kernelINS_22Kernel_traits_finalizeILj256E13__nv_bfloat16S2_fS2_fjLb0ELj1024ELj4ENS_18Kernel_traits_baseILj256ES2_S2_fS2_fjLj1024EEEEELb1EEEvNS_9BwdParamsE)
        .other          _ZN10layer_norm40ln_parallel_residual_bwd_finalize_kernelINS_22Kernel_traits_finalizeILj256E13__nv_bfloat16S2_fS2_fjLb0ELj1024ELj4ENS_18Kernel_traits_baseILj256ES2_S2_fS2_fjLj1024EEEEELb1EEEvNS_9BwdParamsE,@"STO_CUDA_ENTRY STV_DEFAULT"
_ZN10layer_norm40ln_parallel_residual_bwd_finalize_kernelINS_22Kernel_traits_finalizeILj256E13__nv_bfloat16S2_fS2_fjLb0ELj1024ELj4ENS_18Kernel_traits_baseILj256ES2_S2_fS2_fjLj1024EEEEELb1EEEvNS_9BwdParamsE:
.text._ZN10layer_norm40ln_parallel_residual_bwd_finalize_kernelINS_22Kernel_traits_finalizeILj256E13__nv_bfloat16S2_fS2_fjLb0ELj1024ELj4ENS_18Kernel_traits_baseILj256ES2_S2_fS2_fjLj1024EEEEELb1EEEvNS_9BwdParamsE:
        /* <DEDUP_REMOVED lines=23> */
.L_x_1084:
        /* <DEDUP_REMOVED lines=41> */
.L_x_1077:
        /* <DEDUP_REMOVED lines=62> */
.L_x_1076:
[----:B------:R-:W-:Y:S05]  /*07e0*/  BSYNC B1 ;  /* 0x0000000000017941 */ /* 0x000fea0003800000 */
.L_x_1075:
        /* <DEDUP_REMOVED lines=39> */
.L_x_1079:
[----:B------:R-:W-:Y:S05]  /*0a60*/  BSYNC B1 ;  /* 0x0000000000017941 */ /* 0x000fea0003800000 */
.L_x_1078:
        /* <DEDUP_REMOVED lines=20> */
.L_x_1074:
[----:B------:R-:W-:Y:S05]  /*0bb0*/  BSYNC B0 ;  /* 0x0000000000007941 */ /* 0x000fea0003800000 */
.L_x_1073:
        /* <DEDUP_REMOVED lines=54> */
.L_x_1105:
        /* <DEDUP_REMOVED lines=10> */
.L_x_1080:
        /* <DEDUP_REMOVED lines=26> */
.L_x_1083:
[----:B------:R-:W-:Y:S05]  /*1160*/  BSYNC B0 ;  /* 0x0000000000007941 */ /* 0x000fea0003800000 */
.L_x_1082:
[C---:B------:R-:W-:Y:S02]  /*1170*/  ISETP.GT.U32.AND P1, PT, R4.reuse, -0x101, PT ;  /* 0xfffffeff0400780c */ /* 0x040fe40003f24070 */
[----:B------:R-:W-:Y:S02]  /*1180*/  IADD3 R4, R4, 0x100, RZ ;  /* 0x0000010004047810 */ /* 0x000fe40007ffe0ff */
[----:B------:R-:W-:-:S09]  /*1190*/  IADD3 R5, R5, 0x80, RZ ;  /* 0x0000008005057810 */ /* 0x000fd20007ffe0ff */
[----:B------:R-:W-:Y:S05]  /*11a0*/  @P1 BRA `(.L_x_1084) ;  /* 0xffffffec00f01947 */ /* 0x000fea000383ffff */
[----:B------:R-:W-:Y:S05]  /*11b0*/  EXIT ;  /* 0x000000000000794d */ /* 0x000fea0003800000 */
.L_x_1081:
[----:B------:R-:W-:Y:S01]  /*11c0*/  HFMA2.MMA R13, -RZ, RZ, 0, 5.9604644775390625e-08 ;  /* 0x00000001ff0d7435 */ /* 0x000fe200000001ff */
[----:B0-----:R-:W-:Y:S02]  /*11d0*/  MOV R26, R9 ;  /* 0x00000009001a7202 */ /* 0x001fe40000000f00 */
[----:B------:R-:W-:Y:S02]  /*11e0*/  MOV R12, 0x1f ;  /* 0x0000001f000c7802 */ /* 0x000fe40000000f00 */
[----:B------:R-:W-:-:S07]  /*11f0*/  MOV R11, 0xffffffff ;  /* 0xffffffff000b7802 */ /* 0x000fce0000000f00 */
[----:B-1234-:R-:W-:Y:S05]  /*1200*/  WARPSYNC.COLLECTIVE R11, `(.L_x_1085) ;  /* 0x000000000b087348 */ /* 0x01efea0003c00000 */
[----:B------:R0:W0:Y:S02]  /*1210*/  SHFL.BFLY P2, R16, R26, R13, R12 ;  /* 0x0c00000d1a107389 */ /* 0x000024000004000c */
[----:B01234-:R-:W-:Y:S01]  /*1220*/  ENDCOLLECTIVE ;  /* 0x000000000000791b */ /* 0x01ffe20003800000 */
.L_x_1085:
[----:B------:R-:W-:Y:S01]  /*1230*/  HFMA2.MMA R13, -RZ, RZ, 0, 1.1920928955078125e-07 ;  /* 0x00000002ff0d7435 */ /* 0x000fe200000001ff */
[----:B------:R-:W-:-:S05]  /*1240*/  FADD.FTZ R10, R9, R16 ;  /* 0x00000010090a7221 */ /* 0x000fca0000010000 */
[----:B------:R-:W-:-:S07]  /*1250*/  MOV R26, R10 ;  /* 0x0000000a001a7202 */ /* 0x000fce0000000f00 */
[----:B------:R-:W-:Y:S05]  /*1260*/  WARPSYNC.COLLECTIVE R11, `(.L_x_1086) ;  /* 0x000000000b087348 */ /* 0x000fea0003c00000 */
[----:B------:R0:W1:Y:S02]  /*1270*/  SHFL.BFLY P2, R16, R26, R13, R12 ;  /* 0x0c00000d1a107389 */ /* 0x000064000004000c */
[----:B01----:R-:W-:Y:S01]  /*1280*/  ENDCOLLECTIVE ;  /* 0x000000000000791b */ /* 0x003fe20003800000 */
.L_x_1086:
[----:B------:R-:W-:Y:S01]  /*1290*/  HFMA2.MMA R13, -RZ, RZ, 0, 2.384185791015625e-07 ;  /* 0x00000004ff0d7435 */ /* 0x000fe200000001ff */
[----:B------:R-:W-:-:S05]  /*12a0*/  FADD.FTZ R9, R10, R16 ;  /* 0x000000100a097221 */ /* 0x000fca0000010000 */
[----:B------:R-:W-:-:S07]  /*12b0*/  MOV R26, R9 ;  /* 0x00000009001a7202 */ /* 0x000fce0000000f00 */
[----:B------:R-:W-:Y:S05]  /*12c0*/  WARPSYNC.COLLECTIVE R11, `(.L_x_1087) ;  /* 0x000000000b087348 */ /* 0x000fea0003c00000 */
[----:B------:R0:W1:Y:S02]  /*12d0*/  SHFL.BFLY P2, R16, R26, R13, R12 ;  /* 0x0c00000d1a107389 */ /* 0x000064000004000c */
[----:B01----:R-:W-:Y:S01]  /*12e0*/  ENDCOLLECTIVE ;  /* 0x000000000000791b */ /* 0x003fe20003800000 */
.L_x_1087:
[----:B------:R-:W-:Y:S01]  /*12f0*/  HFMA2.MMA R13, -RZ, RZ, 0, 4.76837158203125e-07 ;  /* 0x00000008ff0d7435 */ /* 0x000fe200000001ff */
[----:B------:R-:W-:-:S05]  /*1300*/  FADD.FTZ R18, R9, R16 ;  /* 0x0000001009127221 */ /* 0x000fca0000010000 */
[----:B------:R-:W-:-:S07]  /*1310*/  MOV R26, R18 ;  /* 0x00000012001a7202 */ /* 0x000fce0000000f00 */
[----:B------:R-:W-:Y:S05]  /*1320*/  WARPSYNC.COLLECTIVE R11, `(.L_x_1088) ;  /* 0x000000000b087348 */ /* 0x000fea0003c00000 */
[----:B------:R0:W1:Y:S02]  /*1330*/  SHFL.BFLY P2, R16, R26, R13, R12 ;  /* 0x0c00000d1a107389 */ /* 0x000064000004000c */
[----:B01----:R-:W-:Y:S01]  /*1340*/  ENDCOLLECTIVE ;  /* 0x000000000000791b */ /* 0x003fe20003800000 */
.L_x_1088:
[----:B------:R-:W-:Y:S01]  /*1350*/  HFMA2.MMA R13, -RZ, RZ, 0, 9.5367431640625e-07 ;  /* 0x00000010ff0d7435 */ /* 0x000fe200000001ff */
[----:B------:R-:W-:-:S05]  /*1360*/  FADD.FTZ R10, R18, R16 ;  /* 0x00000010120a7221 */ /* 0x000fca0000010000 */
[----:B------:R-:W-:-:S07]  /*1370*/  MOV R26, R10 ;  /* 0x0000000a001a7202 */ /* 0x000fce0000000f00 */
[----:B------:R-:W-:Y:S05]  /*1380*/  WARPSYNC.COLLECTIVE R11, `(.L_x_1089) ;  /* 0x000000000b087348 */ /* 0x000fea0003c00000 */
[----:B------:R0:W1:Y:S02]  /*1390*/  SHFL.BFLY P2, R16, R26, R13, R12 ;  /* 0x0c00000d1a107389 */ /* 0x000064000004000c */
[----:B01----:R-:W-:Y:S01]  /*13a0*/  ENDCOLLECTIVE ;  /* 0x000000000000791b */ /* 0x003fe20003800000 */
.L_x_1089:
[----:B------:R-:W-:Y:S01]  /*13b0*/  MOV R26, R14 ;  /* 0x0000000e001a7202 */ /* 0x000fe20000000f00 */
[----:B------:R-:W-:Y:S01]  /*13c0*/  IMAD.MOV.U32 R13, RZ, RZ, 0x1 ;  /* 0x00000001ff0d7424 */ /* 0x000fe200078e00ff */
[----:B------:R-:W-:-:S07]  /*13d0*/  MOV R9, R16 ;  /* 0x0000001000097202 */ /* 0x000fce0000000f00 */
[----:B------:R-:W-:Y:S05]  /*13e0*/  WARPSYNC.COLLECTIVE R11, `(.L_x_1090) ;  /* 0x000000000b087348 */ /* 0x000fea0003c00000 */
[----:B------:R0:W1:Y:S02]  /*13f0*/  SHFL.BFLY P2, R16, R26, R13, R12 ;  /* 0x0c00000d1a107389 */ /* 0x000064000004000c */
[----:B01----:R-:W-:Y:S01]  /*1400*/  ENDCOLLECTIVE ;  /* 0x000000000000791b */ /* 0x003fe20003800000 */
.L_x_1090:
[----:B------:R-:W-:Y:S01]  /*1410*/  HFMA2.MMA R13, -RZ, RZ, 0, 1.1920928955078125e-07 ;  /* 0x00000002ff0d7435 */ /* 0x000fe200000001ff */
[----:B------:R-:W-:-:S05]  /*1420*/  MOV R15, R16 ;  /* 0x00000010000f7202 */ /* 0x000fca0000000f00 */
[----:B------:R-:W-:-:S05]  /*1430*/  FADD.FTZ R15, R14, R15 ;  /* 0x0000000f0e0f7221 */ /* 0x000fca0000010000 */
[----:B------:R-:W-:-:S07]  /*1440*/  MOV R26, R15 ;  /* 0x0000000f001a7202 */ /* 0x000fce0000000f00 */
[----:B------:R-:W-:Y:S05]  /*1450*/  WARPSYNC.COLLECTIVE R11, `(.L_x_1091) ;  /* 0x000000000b087348 */ /* 0x000fea0003c00000 */
[----:B------:R0:W1:Y:S02]  /*1460*/  SHFL.BFLY P2, R16, R26, R13, R12 ;  /* 0x0c00000d1a107389 */ /* 0x000064000004000c */
[----:B01----:R-:W-:Y:S01]  /*1470*/  ENDCOLLECTIVE ;  /* 0x000000000000791b */ /* 0x003fe20003800000 */
.L_x_1091:
[----:B------:R-:W-:Y:S01]  /*1480*/  HFMA2.MMA R13, -RZ, RZ, 0, 2.384185791015625e-07 ;  /* 0x00000004ff0d7435 */ /* 0x000fe200000001ff */
[----:B------:R-:W-:-:S05]  /*1490*/  MOV R18, R16 ;  /* 0x0000001000127202 */ /* 0x000fca0000000f00 */
[----:B------:R-:W-:-:S05]  /*14a0*/  FADD.FTZ R14, R15, R18 ;  /* 0x000000120f0e7221 */ /* 0x000fca0000010000 */
[----:B------:R-:W-:-:S07]  /*14b0*/  MOV R26, R14 ;  /* 0x0000000e001a7202 */ /* 0x000fce0000000f00 */
[----:B------:R-:W-:Y:S05]  /*14c0*/  WARPSYNC.COLLECTIVE R11, `(.L_x_1092) ;  /* 0x000000000b087348 */ /* 0x000fea0003c00000 */
[----:B------:R0:W1:Y:S02]  /*14d0*/  SHFL.BFLY P2, R16, R26, R13, R12 ;  /* 0x0c00000d1a107389 */ /* 0x000064000004000c */
[----:B01----:R-:W-:Y:S01]  /*14e0*/  ENDCOLLECTIVE ;  /* 0x000000000000791b */ /* 0x003fe20003800000 */
.L_x_1092:
[----:B------:R-:W-:Y:S01]  /*14f0*/  HFMA2.MMA R13, -RZ, RZ, 0, 4.76837158203125e-07 ;  /* 0x00000008ff0d7435 */ /* 0x000fe200000001ff */
[----:B------:R-:W-:-:S05]  /*1500*/  MOV R17, R16 ;  /* 0x0000001000117202 */ /* 0x000fca0000000f00 */
[----:B------:R-:W-:-:S05]  /*1510*/  FADD.FTZ R19, R14, R17 ;  /* 0x000000110e137221 */ /* 0x000fca0000010000 */
[----:B------:R-:W-:-:S07]  /*1520*/  MOV R26, R19 ;  /* 0x00000013001a7202 */ /* 0x000fce0000000f00 */
[----:B------:R-:W-:Y:S05]  /*1530*/  WARPSYNC.COLLECTIVE R11, `(.L_x_1093) ;  /* 0x000000000b087348 */ /* 0x000fea0003c00000 */
[----:B------:R0:W1:Y:S02]  /*1540*/  SHFL.BFLY P2, R16, R26, R13, R12 ;  /* 0x0c00000d1a107389 */ /* 0x000064000004000c */
[----:B01----:R-:W-:Y:S01]  /*1550*/  ENDCOLLECTIVE ;  /* 0x000000000000791b */ /* 0x003fe20003800000 */
.L_x_1093:
[----:B------:R-:W-:Y:S01]  /*1560*/  HFMA2.MMA R13, -RZ, RZ, 0, 9.5367431640625e-07 ;  /* 0x00000010ff0d7435 */ /* 0x000fe200000001ff */
[----:B------:R-:W-:-:S05]  /*1570*/  MOV R20, R16 ;  /* 0x0000001000147202 */ /* 0x000fca0000000f00 */
[----:B------:R-:W-:-:S05]  /*1580*/  FADD.FTZ R15, R19, R20 ;  /* 0x00000014130f7221 */ /* 0x000fca0000010000 */
[----:B------:R-:W-:-:S07]  /*1590*/  MOV R26, R15 ;  /* 0x0000000f001a7202 */ /* 0x000fce0000000f00 */
[----:B------:R-:W-:Y:S05]  /*15a0*/  WARPSYNC.COLLECTIVE R11, `(.L_x_1094) ;  /* 0x000000000b087348 */ /* 0x000fea0003c00000 */
[----:B------:R0:W1:Y:S02]  /*15b0*/  SHFL.BFLY P2, R16, R26, R13, R12 ;  /* 0x0c00000d1a107389 */ /* 0x000064000004000c */
[----:B01----:R-:W-:Y:S01]  /*15c0*/  ENDCOLLECTIVE ;  /* 0x000000000000791b */ /* 0x003fe20003800000 */
.L_x_1094:
[----:B------:R-:W-:Y:S01]  /*15d0*/  HFMA2.MMA R13, -RZ, RZ, 0, 5.9604644775390625e-08 ;  /* 0x00000001ff0d7435 */ /* 0x000fe200000001ff */
[----:B------:R-:W-:Y:S02]  /*15e0*/  MOV R26, R8 ;  /* 0x00000008001a7202 */ /* 0x000fe40000000f00 */
[----:B------:R-:W-:-:S08]  /*15f0*/  MOV R14, R16 ;  /* 0x00000010000e7202 */ /* 0x000fd00000000f00 */
[----:B------:R-:W-:Y:S05]  /*1600*/  WARPSYNC.COLLECTIVE R11, `(.L_x_1095) ;  /* 0x000000000b087348 */ /* 0x000fea0003c00000 */
[----:B------:R0:W1:Y:S02]  /*1610*/  SHFL.BFLY P2, R16, R26, R13, R12 ;  /* 0x0c00000d1a107389 */ /* 0x000064000004000c */
[----:B01----:R-:W-:Y:S01]  /*1620*/  ENDCOLLECTIVE ;  /* 0x000000000000791b */ /* 0x003fe20003800000 */
.L_x_1095:
[----:B------:R-:W-:Y:S01]  /*1630*/  HFMA2.MMA R13, -RZ, RZ, 0, 1.1920928955078125e-07 ;  /* 0x00000002ff0d7435 */ /* 0x000fe200000001ff */
[----:B------:R-:W-:-:S05]  /*1640*/  MOV R17, R16 ;  /* 0x0000001000117202 */ /* 0x000fca0000000f00 */
[----:B------:R-:W-:-:S05]  /*1650*/  FADD.FTZ R19, R8, R17 ;  /* 0x0000001108137221 */ /* 0x000fca0000010000 */
[----:B------:R-:W-:-:S07]  /*1660*/  MOV R26, R19 ;  /* 0x00000013001a7202 */ /* 0x000fce0000000f00 */
[----:B------:R-:W-:Y:S05]  /*1670*/  WARPSYNC.COLLECTIVE R11, `(.L_x_1096) ;  /* 0x000000000b087348 */ /* 0x000fea0003c00000 */
[----:B------:R0:W1:Y:S02]  /*1680*/  SHFL.BFLY P2, R16, R26, R13, R12 ;  /* 0x0c00000d1a107389 */ /* 0x000064000004000c */
[----:B01----:R-:W-:Y:S01]  /*1690*/  ENDCOLLECTIVE ;  /* 0x000000000000791b */ /* 0x003fe20003800000 */
.L_x_1096:
[----:B------:R-:W-:Y:S01]  /*16a0*/  IMAD.MOV.U32 R13, RZ, RZ, 0x4 ;  /* 0x00000004ff0d7424 */ /* 0x000fe200078e00ff */
[----:B------:R-:W-:-:S05]  /*16b0*/  MOV R20, R16 ;  /* 0x0000001000147202 */ /* 0x000fca0000000f00 */
[----:B------:R-:W-:-:S05]  /*16c0*/  FADD.FTZ R8, R19, R20 ;  /* 0x0000001413087221 */ /* 0x000fca0000010000 */
[----:B------:R-:W-:-:S07]  /*16d0*/  MOV R26, R8 ;  /* 0x00000008001a7202 */ /* 0x000fce0000000f00 */
[----:B------:R-:W-:Y:S05]  /*16e0*/  WARPSYNC.COLLECTIVE R11, `(.L_x_1097) ;  /* 0x000000000b087348 */ /* 0x000fea0003c00000 */
[----:B------:R0:W1:Y:S02]  /*16f0*/  SHFL.BFLY P2, R16, R26, R13, R12 ;  /* 0x0c00000d1a107389 */ /* 0x000064000004000c */
[----:B01----:R-:W-:Y:S01]  /*1700*/  ENDCOLLECTIVE ;  /* 0x000000000000791b */ /* 0x003fe20003800000 */
.L_x_1097:
[----:B------:R-:W-:Y:S01]  /*1710*/  HFMA2.MMA R13, -RZ, RZ, 0, 4.76837158203125e-07 ;  /* 0x00000008ff0d7435 */ /* 0x000fe200000001ff */
[----:B------:R-:W-:-:S05]  /*1720*/  MOV R21, R16 ;  /* 0x0000001000157202 */ /* 0x000fca0000000f00 */
[----:B------:R-:W-:-:S05]  /*1730*/  FADD.FTZ R21, R8, R21 ;  /* 0x0000001508157221 */ /* 0x000fca0000010000 */
[----:B------:R-:W-:-:S07]  /*1740*/  MOV R26, R21 ;  /* 0x00000015001a7202 */ /* 0x000fce0000000f00 */
[----:B------:R-:W-:Y:S05]  /*1750*/  WARPSYNC.COLLECTIVE R11, `(.L_x_1098) ;  /* 0x000000000b087348 */ /* 0x000fea0003c00000 */
[----:B------:R0:W1:Y:S02]  /*1760*/  SHFL.BFLY P2, R16, R26, R13, R12 ;  /* 0x0c00000d1a107389 */ /* 0x000064000004000c */
[----:B01----:R-:W-:Y:S01]  /*1770*/  ENDCOLLECTIVE ;  /* 0x000000000000791b */ /* 0x003fe20003800000 */
.L_x_1098:
[----:B------:R-:W-:Y:S01]  /*1780*/  HFMA2.MMA R13, -RZ, RZ, 0, 9.5367431640625e-07 ;  /* 0x00000010ff0d7435 */ /* 0x000fe200000001ff */
[----:B------:R-:W-:-:S05]  /*1790*/  MOV R22, R16 ;  /* 0x0000001000167202 */ /* 0x000fca0000000f00 */
[----:B------:R-:W-:-:S05]  /*17a0*/  FADD.FTZ R17, R21, R22 ;  /* 0x0000001615117221 */ /* 0x000fca0000010000 */
[----:B------:R-:W-:-:S07]  /*17b0*/  MOV R26, R17 ;  /* 0x00000011001a7202 */ /* 0x000fce0000000f00 */
[----:B------:R-:W-:Y:S05]  /*17c0*/  WARPSYNC.COLLECTIVE R11, `(.L_x_1099) ;  /* 0x000000000b087348 */ /* 0x000fea0003c00000 */
[----:B------:R0:W1:Y:S02]  /*17d0*/  SHFL.BFLY P2, R16, R26, R13, R12 ;  /* 0x0c00000d1a107389 */ /* 0x000064000004000c */
[----:B01----:R-:W-:Y:S01]  /*17e0*/  ENDCOLLECTIVE ;  /* 0x000000000000791b */ /* 0x003fe20003800000 */
.L_x_1099:
[----:B------:R-:W-:Y:S01]  /*17f0*/  HFMA2.MMA R13, -RZ, RZ, 0, 5.9604644775390625e-08 ;  /* 0x00000001ff0d7435 */ /* 0x000fe200000001ff */
[----:B------:R-:W-:Y:S02]  /*1800*/  MOV R26, R7 ;  /* 0x00000007001a7202 */ /* 0x000fe40000000f00 */
[----:B------:R-:W-:-:S08]  /*1810*/  MOV R8, R16 ;  /* 0x0000001000087202 */ /* 0x000fd00000000f00 */
[----:B------:R-:W-:Y:S05]  /*1820*/  WARPSYNC.COLLECTIVE R11, `(.L_x_1100) ;  /* 0x000000000b087348 */ /* 0x000fea0003c00000 */
[----:B------:R0:W1:Y:S02]  /*1830*/  SHFL.BFLY P2, R16, R26, R13, R12 ;  /* 0x0c00000d1a107389 */ /* 0x000064000004000c */
[----:B01----:R-:W-:Y:S01]  /*1840*/  ENDCOLLECTIVE ;  /* 0x000000000000791b */ /* 0x003fe20003800000 */
.L_x_1100:
[----:B------:R-:W-:Y:S01]  /*1850*/  HFMA2.MMA R13, -RZ, RZ, 0, 1.1920928955078125e-07 ;  /* 0x00000002ff0d7435 */ /* 0x000fe200000001ff */
[----:B------:R-:W-:-:S05]  /*1860*/  MOV R18, R16 ;  /* 0x0000001000127202 */ /* 0x000fca0000000f00 */
[----:B------:R-:W-:-:S05]  /*1870*/  FADD.FTZ R22, R7, R18 ;  /* 0x0000001207167221 */ /* 0x000fca0000010000 */
[----:B------:R-:W-:-:S07]  /*1880*/  MOV R26, R22 ;  /* 0x00000016001a7202 */ /* 0x000fce0000000f00 */
[----:B------:R-:W-:Y:S05]  /*1890*/  WARPSYNC.COLLECTIVE R11, `(.L_x_1101) ;  /* 0x000000000b087348 */ /* 0x000fea0003c00000 */
[----:B------:R0:W1:Y:S02]  /*18a0*/  SHFL.BFLY P2, R16, R26, R13, R12 ;  /* 0x0c00000d1a107389 */ /* 0x000064000004000c */
[----:B01----:R-:W-:Y:S01]  /*18b0*/  ENDCOLLECTIVE ;  /* 0x000000000000791b */ /* 0x003fe20003800000 */
.L_x_1101:
[----:B------:R-:W-:Y:S01]  /*18c0*/  HFMA2.MMA R13, -RZ, RZ, 0, 2.384185791015625e-07 ;  /* 0x00000004ff0d7435 */ /* 0x000fe200000001ff */
[----:B------:R-:W-:-:S05]  /*18d0*/  MOV R21, R16 ;  /* 0x0000001000157202 */ /* 0x000fca0000000f00 */
[----:B------:R-:W-:-:S05]  /*18e0*/  FADD.FTZ R7, R22, R21 ;  /* 0x0000001516077221 */ /* 0x000fca0000010000 */
[----:B------:R-:W-:-:S07]  /*18f0*/  MOV R26, R7 ;  /* 0x00000007001a7202 */ /* 0x000fce0000000f00 */
[----:B------:R-:W-:Y:S05]  /*1900*/  WARPSYNC.COLLECTIVE R11, `(.L_x_1102) ;  /* 0x000000000b087348 */ /* 0x000fea0003c00000 */
[----:B------:R0:W1:Y:S02]  /*1910*/  SHFL.BFLY P2, R16, R26, R13, R12 ;  /* 0x0c00000d1a107389 */ /* 0x000064000004000c */
[----:B01----:R-:W-:Y:S01]  /*1920*/  ENDCOLLECTIVE ;  /* 0x000000000000791b */ /* 0x003fe20003800000 */
.L_x_1102:
[----:B------:R-:W-:Y:S01]  /*1930*/  HFMA2.MMA R13, -RZ, RZ, 0, 4.76837158203125e-07 ;  /* 0x00000008ff0d7435 */ /* 0x000fe200000001ff */
[----:B------:R-:W-:-:S05]  /*1940*/  MOV R20, R16 ;  /* 0x0000001000147202 */ /* 0x000fca0000000f00 */
[----:B------:R-:W-:-:S05]  /*1950*/  FADD.FTZ R23, R7, R20 ;  /* 0x0000001407177221 */ /* 0x000fca0000010000 */
[----:B------:R-:W-:-:S07]  /*1960*/  MOV R26, R23 ;  /* 0x00000017001a7202 */ /* 0x000fce0000000f00 */
[----:B------:R-:W-:Y:S05]  /*1970*/  WARPSYNC.COLLECTIVE R11, `(.L_x_1103) ;  /* 0x000000000b087348 */ /* 0x000fea0003c00000 */
[----:B------:R0:W1:Y:S02]  /*1980*/  SHFL.BFLY P2, R16, R26, R13, R12 ;  /* 0x0c00000d1a107389 */ /* 0x000064000004000c */
[----:B01----:R-:W-:Y:S01]  /*1990*/  ENDCOLLECTIVE ;  /* 0x000000000000791b */ /* 0x003fe20003800000 */
.L_x_1103:
[----:B------:R-:W-:Y:S01]  /*19a0*/  HFMA2.MMA R13, -RZ, RZ, 0, 9.5367431640625e-07 ;  /* 0x00000010ff0d7435 */ /* 0x000fe200000001ff */
[----:B------:R-:W-:-:S05]  /*19b0*/  MOV R24, R16 ;  /* 0x0000001000187202 */ /* 0x000fca0000000f00 */
[----:B------:R-:W-:-:S05]  /*19c0*/  FADD.FTZ R24, R23, R24 ;  /* 0x0000001817187221 */ /* 0x000fca0000010000 */
[----:B------:R-:W-:-:S07]  /*19d0*/  MOV R26, R24 ;  /* 0x00000018001a7202 */ /* 0x000fce0000000f00 */
[----:B------:R-:W-:Y:S05]  /*19e0*/  WARPSYNC.COLLECTIVE R11, `(.L_x_1104) ;  /* 0x000000000b087348 */ /* 0x000fea0003c00000 */
[----:B------:R0:W1:Y:S02]  /*19f0*/  SHFL.BFLY P2, R16, R26, R13, R12 ;  /* 0x0c00000d1a107389 */ /* 0x000064000004000c */
[----:B01----:R-:W-:Y:S01]  /*1a00*/  ENDCOLLECTIVE ;  /* 0x000000000000791b */ /* 0x003fe20003800000 */
.L_x_1104:
[----:B------:R-:W-:Y:S05]  /*1a10*/  BRA `(.L_x_1105) ;  /* 0xfffffff400407947 */ /* 0x000fea000383ffff */
.L_x_1106:
        /* <DEDUP_REMOVED lines=14> */
.L_x_2899:


//--------------------- .text._ZN10layer_norm31ln_parallel_residual_bwd_kernelINS_13Kernel_traitsI13__nv_bfloat16S2_fS2_fjLj256ELj1ELj4ELj1ELj16ENS_18Kernel_traits_baseILj256ES2_S2_fS2_fjLj128EEEEELb1ELb1ELb1EEEvNS_9BwdParamsE --------------------------
	.section	.text._ZN10layer_norm31ln_parallel_residual_bwd_kernelINS_13Kernel_traitsI13__nv_bfloat16S2_fS2_fjLj256ELj1ELj4ELj1ELj16ENS_18Kernel_traits_baseILj256ES2_S2_fS2_fjLj128EEEEELb1ELb1ELb1EEEvNS_9BwdParamsE,"ax",@progbits
	.align	128
        .global         _ZN10layer_norm31ln_parallel_residual_bwd_kernelINS_13Kernel_traitsI13__nv_bfloat16S2_fS2_fjLj256ELj1ELj4ELj1ELj16ENS_18Kernel_traits_baseILj256ES2_S2_fS2_fjLj128EEEEELb1ELb1ELb1EEEvNS_9BwdParamsE
        .type           _ZN10layer_norm31ln_parallel_residual_bwd_kernelINS_13Kernel_traitsI13__nv_bfloat16S2_fS2_fjLj256ELj1ELj4ELj1ELj16ENS_18Kernel_traits_baseILj256ES2_S2_fS2_fjLj128EEEEELb1ELb1ELb1EEEvNS_9BwdParamsE,@function
        .size           _ZN10layer_norm31ln_parallel_residual_bwd_kernelINS_13Kernel_traitsI13__nv_bfloat16S2_fS2_fjLj256ELj1ELj4ELj1ELj16ENS_18Kernel_traits_baseILj256ES2_S2_fS2_fjLj128EEEEELb1ELb1ELb1EEEvNS_9BwdParamsE,(.L_x_2900 - _ZN10layer_norm31ln_parallel_residual_bwd_kernelINS_13Kernel_traitsI13__nv_bfloat16S2_fS2_fjLj256ELj1ELj4ELj1ELj16ENS_18Kernel_traits_baseILj256ES2_S2_fS2_fjLj128EEEEELb1ELb1ELb1EEEvNS_9BwdParamsE)
        .other          _ZN10layer_norm31ln_parallel_residual_bwd_kernelINS_13Kernel_traitsI13__nv_bfloat16S2_fS2_fjLj256ELj1ELj4ELj1ELj16ENS_18Kernel_traits_baseILj256ES2_S2_fS2_fjLj128EEEEELb1ELb1ELb1EEEvNS_9BwdParamsE,@"STO_CUDA_ENTRY STV_DEFAULT"
_ZN10layer_norm31ln_parallel_residual_bwd_kernelINS_13Kernel_traitsI13__nv_bfloat16S2_fS2_fjLj256ELj1ELj4ELj1ELj16ENS_18Kernel_traits_baseILj256ES2_S2_fS2_fjLj128EEEEELb1ELb1ELb1EEEvNS_9BwdParamsE:
.text._ZN10layer_norm31ln_parallel_residual_bwd_kernelINS_13Kernel_traitsI13__nv_bfloat16S2_fS2_fjLj256ELj1ELj4ELj1ELj16ENS_18Kernel_traits_baseILj256ES2_S2_fS2_fjLj128EEEEELb1ELb1ELb1EEEvNS_9BwdParamsE:
        /* <DEDUP_REMOVED lines=26> */
.L_x_1108:
        /* <DEDUP_REMOVED lines=23> */
[C---:B------:R-:W-:Y:S01]  /*0310*/  IMAD.U32 R74, R5.reuse, 0x10000, RZ ;  /* 0x00010000054a7824 */ /* 0x040fe200078e00ff */
[----:B------:R-:W-:Y:S01]  /*0320*/  PRMT R12, R5, 0x7632, R12 ;  /* 0x00007632050c7816 */ /* 0x000fe2000000000c */
[C---:B------:R-:W-:Y:S01]  /*0330*/  IMAD.U32 R72, R7.reuse, 0x10000, RZ ;  /* 0x0001000007487824 */ /* 0x040fe200078e00ff */
[----:B------:R-:W-:Y:S01]  /*0340*/  PRMT R10, R7, 0x7632, R10 ;  /* 0x00007632070a7816 */ /* 0x000fe2000000000a */
[----:B------:R-:W-:Y:S01]  /*0350*/  IMAD.U32 R13, R13, 0x10000, RZ ;  /* 0x000100000d0d7824 */ /* 0x000fe200078e00ff */
[----:B------:R-:W-:Y:S01]  /*0360*/  SHF.L.U32 R73, R6, 0x10, RZ ;  /* 0x0000001006497819 */ /* 0x000fe200000006ff */
[----:B------:R-:W-:Y:S01]  /*0370*/  IMAD.U32 R11, R11, 0x10000, RZ ;  /* 0x000100000b0b7824 */ /* 0x000fe200078e00ff */
[----:B------:R-:W-:-:S02]  /*0380*/  SHF.L.U32 R12, R12, 0x10, RZ ;  /* 0x000000100c0c7819 */ /* 0x000fc400000006ff */
[----:B0-----:R-:W-:-:S07]  /*0390*/  SHF.L.U32 R10, R10, 0x10, RZ ;  /* 0x000000100a0a7819 */ /* 0x001fce00000006ff */
.L_x_1112:
[----:B0-----:R-:W0:Y:S01]  /*03a0*/  LDC.64 R64, c[0x0][0x300] ;  /* 0x0000c000ff407b82 */ /* 0x001e220000000a00 */
[----:B------:R-:W-:-:S05]  /*03b0*/  IMAD R0, R76, UR8, RZ ;  /* 0x000000084c007c24 */ /* 0x000fca000f8e02ff */
[----:B------:R-:W-:Y:S02]  /*03c0*/  SHF.R.S32.HI R39, RZ, 0x1f, R0 ;  /* 0x0000001fff277819 */ /* 0x000fe40000011400 */
[----:B------:R-:W1:Y:S02]  /*03d0*/  LDC.64 R60, c[0x0][0x258] ;  /* 0x00009600ff3c7b82 */ /* 0x000e640000000a00 */
[----:B------:R-:W-:-:S04]  /*03e0*/  LEA.HI R0, R39, R0, RZ, 0x3 ;  /* 0x0000000027007211 */ /* 0x000fc800078f18ff */
[----:B------:R-:W-:Y:S02]  /*03f0*/  LEA.HI.SX32 R77, R0, R71, 0x1d ;  /* 0x00000047004d7211 */ /* 0x000fe400078feaff */
[----:B------:R-:W2:Y:S02]  /*0400*/  LDC.64 R38, c[0x0][0x250] ;  /* 0x00009400ff267b82 */ /* 0x000ea40000000a00 */
[----:B------:R-:W-:Y:S01]  /*0410*/  SHF.R.U32.HI R0, RZ, 0x1d, R77 ;  /* 0x0000001dff007819 */ /* 0x000fe2000001164d */
[----:B------:R-:W-:Y:S01]  /*0420*/  IMAD.SHL.U32 R81, R77, 0x8, RZ ;  /* 0x000000084d517824 */ /* 0x000fe200078e00ff */
[----:B0-----:R-:W-:-:S04]  /*0430*/  ISETP.NE.U32.AND P1, PT, R64, RZ, PT ;  /* 0x000000ff4000720c */ /* 0x001fc80003f25070 */
[----:B------:R-:W0:Y:S01]  /*0440*/  LDC.64 R62, c[0x0][0x2c8] ;  /* 0x0000b200ff3e7b82 */ /* 0x000e220000000a00 */
[----:B------:R-:W-:-:S13]  /*0450*/  ISETP.NE.AND.EX P1, PT, R65, RZ, PT, P1 ;  /* 0x000000ff4100720c */ /* 0x000fda0003f25310 */
[----:B------:R-:W3:Y:S01]  /*0460*/  @P1 LDC.64 R36, c[0x0][0x248] ;  /* 0x00009200ff241b82 */ /* 0x000ee20000000a00 */
[----:B--2---:R-:W-:-:S06]  /*0470*/  IMAD.WIDE R84, R76, 0x4, R38 ;  /* 0x000000044c547825 */ /* 0x004fcc00078e0226 */
[----:B------:R-:W2:Y:S01]  /*0480*/  LDG.E R84, desc[UR4][R84.64] ;  /* 0x0000000454547981 */ /* 0x000ea2000c1e1900 */
[----:B---3--:R-:W-:-:S04]  /*0490*/  @P1 IADD3 R66, P2, R81, R36, RZ ;  /* 0x0000002451421210 */ /* 0x008fc80007f5e0ff */
[----:B------:R-:W-:Y:S02]  /*04a0*/  @P1 IADD3.X R67, R0, R37, RZ, P2, !PT ;  /* 0x0000002500431210 */ /* 0x000fe400017fe4ff */
[----:B------:R-:W3:Y:S01]  /*04b0*/  LDC.64 R36, c[0x0][0x2b8] ;  /* 0x0000ae00ff247b82 */ /* 0x000ee20000000a00 */
[----:B------:R-:W-:-:S03]  /*04c0*/  LEA R82, P2, R77, UR10, 0x5 ;  /* 0x0000000a4d527c11 */ /* 0x000fc6000f8428ff */
[----:B------:R-:W4:Y:S01]  /*04d0*/  @P1 LDG.E.64 R66, desc[UR4][R66.64] ;  /* 0x0000000442421981 */ /* 0x000f22000c1e1b00 */
[----:B------:R-:W-:Y:S01]  /*04e0*/  LEA.HI.X R83, R77, UR11, RZ, 0x5, P2 ;  /* 0x0000000b4d537c11 */ /* 0x000fe200090f2cff */
[----:B-1----:R-:W-:-:S04]  /*04f0*/  IMAD.WIDE R78, R76, 0x4, R60 ;  /* 0x000000044c4e7825 */ /* 0x002fc800078e023c */
[----:B------:R-:W4:Y:S04]  /*0500*/  LDG.E.128 R40, desc[UR4][R82.64] ;  /* 0x0000000452287981 */ /* 0x000f28000c1e1d00 */
[----:B------:R1:W4:Y:S04]  /*0510*/  LDG.E.128 R44, desc[UR4][R82.64+0x10] ;  /* 0x00001004522c7981 */ /* 0x000328000c1e1d00 */
[----:B------:R1:W4:Y:S01]  /*0520*/  LDG.E R78, desc[UR4][R78.64] ;  /* 0x000000044e4e7981 */ /* 0x000322000c1e1900 */
[----:B---3--:R-:W-:-:S06]  /*0530*/  IMAD.WIDE.U32 R36, R77, 0x10, R36 ;  /* 0x000000104d247825 */ /* 0x008fcc00078e0024 */
[----:B------:R-:W3:Y:S01]  /*0540*/  LDG.E.128 R36, desc[UR4][R36.64] ;  /* 0x0000000424247981 */ /* 0x000ee2000c1e1d00 */
[----:B------:R-:W-:-:S04]  /*0550*/  IADD3 R60, P3, R81, UR12, RZ ;  /* 0x0000000c513c7c10 */ /* 0x000fc8000ff7e0ff */
        /* <DEDUP_REMOVED lines=8> */
[----:B--2---:R-:W-:Y:S02]  /*05e0*/  FSEL R84, R84, RZ, !P2 ;  /* 0x000000ff54547208 */ /* 0x004fe40005000000 */
[C-C-:B----4-:R-:W-:Y:S02]  /*05f0*/  @P1 SHF.R.U64 R0, R66.reuse, 0x8, R67.reuse ;  /* 0x0000000842001819 */ /* 0x150fe40000001243 */
[----:B-1----:R-:W-:-:S02]  /*0600*/  @P1 SHF.R.U64 R82, R66, 0x10, R67 ;  /* 0x0000001042521819 */ /* 0x002fc40000001243 */
[----:B------:R-:W-:Y:S02]  /*0610*/  @P1 PRMT R9, R0, 0x7610, R9 ;  /* 0x0000761000091816 */ /* 0x000fe40000000009 */
[C---:B------:R-:W-:Y:S02]  /*0620*/  @P1 PRMT R7, R66.reuse, 0x7610, R7 ;  /* 0x0000761042071816 */ /* 0x040fe40000000007 */
[----:B------:R-:W-:Y:S02]  /*0630*/  @P1 PRMT R6, R67, 0x7610, R6 ;  /* 0x0000761043061816 */ /* 0x000fe40000000006 */
[--C-:B------:R-:W-:Y:S02]  /*0640*/  @P1 SHF.R.U64 R66, R66, 0x18, R67.reuse ;  /* 0x0000001842421819 */ /* 0x100fe40000001243 */
[--C-:B------:R-:W-:Y:S02]  /*0650*/  @P1 SHF.R.U32.HI R0, RZ, 0x8, R67.reuse ;  /* 0x00000008ff001819 */ /* 0x100fe40000011643 */
[--C-:B------:R-:W-:Y:S01]  /*0660*/  @P1 SHF.R.U32.HI R79, RZ, 0x10, R67.reuse ;  /* 0x00000010ff4f1819 */ /* 0x100fe20000011643 */
[--C-:B------:R-:W-:Y:S01]  /*0670*/  FADD.FTZ R83, R41, -R84.reuse ;  /* 0x8000005429537221 */ /* 0x100fe20000010000 */
[----:B------:R-:W-:Y:S01]  /*0680*/  @P1 SHF.R.U32.HI R67, RZ, 0x18, R67 ;  /* 0x00000018ff431819 */ /* 0x000fe20000011643 */
[--C-:B------:R-:W-:Y:S01]  /*0690*/  FADD.FTZ R41, R45, -R84.reuse ;  /* 0x800000542d297221 */ /* 0x100fe20000010000 */
[--C-:B------:R-:W-:Y:S01]  /*06a0*/  FADD.FTZ R85, R44, -R84.reuse ;  /* 0x800000542c557221 */ /* 0x100fe20000010000 */
[----:B0-----:R-:W-:Y:S01]  /*06b0*/  FADD.FTZ R81, R46, -R84 ;  /* 0x800000542e517221 */ /* 0x001fe20000010000 */
[----:B------:R-:W-:Y:S01]  /*06c0*/  @P1 PRMT R2, R67, 0x7610, R2 ;  /* 0x0000761043021816 */ /* 0x000fe20000000002 */
[----:B------:R-:W-:Y:S01]  /*06d0*/  FADD.FTZ R67, R40, -R84 ;  /* 0x8000005428437221 */ /* 0x000fe20000010000 */
[----:B---3--:R-:W-:-:S02]  /*06e0*/  PRMT R45, R38, 0x7632, R45 ;  /* 0x00007632262d7816 */ /* 0x008fc4000000002d */
[C---:B------:R-:W-:Y:S01]  /*06f0*/  PRMT R44, R36.reuse, 0x7632, R44 ;  /* 0x00007632242c7816 */ /* 0x040fe2000000002c */
[----:B------:R-:W-:Y:S01]  /*0700*/  IMAD.U32 R40, R36, 0x10000, RZ ;  /* 0x0001000024287824 */ /* 0x000fe200078e00ff */
[C---:B------:R-:W-:Y:S01]  /*0710*/  PRMT R36, R39.reuse, 0x7632, R36 ;  /* 0x0000763227247816 */ /* 0x040fe20000000024 */
[----:B------:R-:W-:Y:S01]  /*0720*/  IMAD.U32 R46, R38, 0x10000, RZ ;  /* 0x00010000262e7824 */ /* 0x000fe200078e00ff */
[----:B------:R-:W-:Y:S01]  /*0730*/  SHF.L.U32 R38, R39, 0x10, RZ ;  /* 0x0000001027267819 */ /* 0x000fe200000006ff */
[----:B------:R-:W-:Y:S01]  /*0740*/  IMAD.U32 R39, R45, 0x10000, RZ ;  /* 0x000100002d277824 */ /* 0x000fe200078e00ff */
[----:B------:R-:W-:Y:S01]  /*0750*/  @P1 PRMT R4, R0, 0x7610, R4 ;  /* 0x0000761000041816 */ /* 0x000fe20000000004 */
[----:B------:R-:W-:Y:S01]  /*0760*/  FMUL.FTZ R0, R78, R67 ;  /* 0x000000434e007220 */ /* 0x000fe20000410000 */
[----:B------:R-:W-:Y:S02]  /*0770*/  IMAD.U32 R44, R44, 0x10000, RZ ;  /* 0x000100002c2c7824 */ /* 0x000fe400078e00ff */
[----:B------:R-:W-:Y:S01]  /*0780*/  FMUL.FTZ R45, R78, R83 ;  /* 0x000000534e2d7220 */ /* 0x000fe20000410000 */
[--C-:B------:R-:W-:Y:S01]  /*0790*/  FADD.FTZ R87, R42, -R84.reuse ;  /* 0x800000542a577221 */ /* 0x100fe20000010000 */
[----:B------:R-:W-:Y:S01]  /*07a0*/  FMUL.FTZ R67, R75, R40 ;  /* 0x000000284b437220 */ /* 0x000fe20000410000 */
[----:B------:R-:W-:Y:S01]  /*07b0*/  @P1 PRMT R3, R79, 0x7610, R3 ;  /* 0x000076104f031816 */ /* 0x000fe20000000003 */
[----:B------:R-:W-:Y:S01]  /*07c0*/  FADD.FTZ R79, R47, -R84 ;  /* 0x800000542f4f7221 */ /* 0x000fe20000010000 */
[----:B------:R-:W-:Y:S01]  /*07d0*/  @P1 PRMT R5, R66, 0x7610, R5 ;  /* 0x0000761042051816 */ /* 0x000fe20000000005 */
[----:B------:R-:W-:Y:S01]  /*07e0*/  FMUL.FTZ R66, R78, R85 ;  /* 0x000000554e427220 */ /* 0x000fe20000410000 */
[C---:B------:R-:W-:Y:S01]  /*07f0*/  PRMT R42, R37.reuse, 0x7632, R42 ;  /* 0x00007632252a7816 */ /* 0x040fe2000000002a */
[----:B------:R-:W-:Y:S01]  /*0800*/  FADD.FTZ R54, R44, R54 ;  /* 0x000000362c367221 */ /* 0x000fe20000010000 */
[----:B------:R-:W-:Y:S01]  /*0810*/  SHF.L.U32 R47, R37, 0x10, RZ ;  /* 0x00000010252f7819 */ /* 0x000fe200000006ff */
[-C--:B------:R-:W-:Y:S01]  /*0820*/  FFMA.FTZ R14, R45, R44.reuse, R14 ;  /* 0x0000002c2d0e7223 */ /* 0x080fe2000001000e */
[----:B------:R-:W-:Y:S01]  /*0830*/  FADD.FTZ R43, R43, -R84 ;  /* 0x800000542b2b7221 */ /* 0x000fe20000010000 */
[----:B------:R-:W-:Y:S01]  /*0840*/  FMUL.FTZ R80, R78, R87 ;  /* 0x000000574e507220 */ /* 0x000fe20000410000 */
[----:B------:R-:W-:Y:S01]  /*0850*/  SHF.L.U32 R83, R36, 0x10, RZ ;  /* 0x0000001024537819 */ /* 0x000fe200000006ff */
[----:B------:R-:W-:Y:S01]  /*0860*/  FMUL.FTZ R44, R13, R44 ;  /* 0x0000002c0d2c7220 */ /* 0x000fe20000410000 */
[----:B------:R-:W-:Y:S01]  /*0870*/  FADD.FTZ R85, RZ, R67 ;  /* 0x00000043ff557221 */ /* 0x000fe20000010000 */
[----:B------:R-:W-:Y:S01]  /*0880*/  FFMA.FTZ R36, R0, R67, RZ ;  /* 0x0000004300247223 */ /* 0x000fe200000100ff */
[----:B------:R-:W-:Y:S01]  /*0890*/  FADD.FTZ R55, R40, R55 ;  /* 0x0000003728377221 */ /* 0x000fe20000010000 */
[----:B------:R-:W-:Y:S01]  /*08a0*/  FFMA.FTZ R15, R0, R40, R15 ;  /* 0x00000028000f7223 */ /* 0x000fe2000001000f */
[----:B------:R-:W-:Y:S01]  /*08b0*/  SHF.L.U32 R37, R42, 0x10, RZ ;  /* 0x000000102a257819 */ /* 0x000fe200000006ff */
[----:B------:R-:W-:Y:S01]  /*08c0*/  FADD.FTZ R57, R47, R57 ;  /* 0x000000392f397221 */ /* 0x000fe20000010000 */
[----:B------:R-:W-:Y:S01]  /*08d0*/  FFMA.FTZ R49, R80, R47, R49 ;  /* 0x0000002f50317223 */ /* 0x000fe20000010031 */
        /* <DEDUP_REMOVED lines=9> */
[----:B------:R-:W-:Y:S01]  /*0970*/  FADD.FTZ R59, R46, R59 ;  /* 0x0000003b2e3b7221 */ /* 0x000fe20000010000 */
[-C--:B------:R-:W-:Y:S01]  /*0980*/  FFMA.FTZ R51, R66, R46.reuse, R51 ;  /* 0x0000002e42337223 */ /* 0x080fe20000010033 */
[C---:B------:R-:W-:Y:S01]  /*0990*/  FMUL.FTZ R41, R78.reuse, R41 ;  /* 0x000000294e297220 */ /* 0x040fe20000410000 */
[----:B------:R-:W-:Y:S01]  /*09a0*/  FMUL.FTZ R40, R78, R81 ;  /* 0x000000514e287220 */ /* 0x000fe20000410000 */
[----:B------:R-:W-:Y:S01]  /*09b0*/  FMUL.FTZ R46, R73, R46 ;  /* 0x0000002e492e7220 */ /* 0x000fe20000410000 */
[----:B------:R-:W-:Y:S01]  /*09c0*/  FADD.FTZ R37, R37, R42 ;  /* 0x0000002a25257221 */ /* 0x000fe20000010000 */
[----:B------:R-:W-:Y:S01]  /*09d0*/  FFMA.FTZ R81, R43, R42, R36 ;  /* 0x0000002a2b517223 */ /* 0x000fe20000010024 */
[----:B------:R-:W-:Y:S01]  /*09e0*/  @P1 PRMT R8, R82, 0x7610, R8 ;  /* 0x0000761052081816 */ /* 0x000fe20000000008 */
        /* <DEDUP_REMOVED lines=37> */
.L_x_1124:
[----:B-1----:R-:W-:Y:S01]  /*0c40*/  FADD.FTZ R82, R79, R82 ;  /* 0x000000524f527221 */ /* 0x002fe20000010000 */
[----:B--2---:R-:W-:Y:S01]  /*0c50*/  FADD.FTZ R84, R81, R84 ;  /* 0x0000005451547221 */ /* 0x004fe20000010000 */
[----:B------:R-:W-:Y:S01]  /*0c60*/  ISETP.NE.U32.AND P4, PT, R62, RZ, PT ;  /* 0x000000ff3e00720c */ /* 0x000fe20003f85070 */
[----:B-----5:R-:W-:Y:S02]  /*0c70*/  IMAD.MOV.U32 R62, RZ, RZ, R60 ;  /* 0x000000ffff3e7224 */ /* 0x020fe400078e003c */
[----:B------:R-:W-:Y:S01]  /*0c80*/  FMUL.FTZ R82, R82, UR9 ;  /* 0x0000000952527c20 */ /* 0x000fe20008410000 */
[----:B------:R-:W-:Y:S01]  /*0c90*/  FMUL.FTZ R84, R84, UR9 ;  /* 0x0000000954547c20 */ /* 0x000fe20008410000 */
[----:B------:R-:W-:Y:S02]  /*0ca0*/  ISETP.NE.AND.EX P4, PT, R63, RZ, PT, P4 ;  /* 0x000000ff3f00720c */ /* 0x000fe40003f85340 */
[----:B------:R-:W-:Y:S02]  /*0cb0*/  LOP3.LUT P5, RZ, R62, 0xff, RZ, 0xc0, !PT ;  /* 0x000000ff3eff7812 */ /* 0x000fe400078ac0ff */
[----:B0-----:R-:W-:-:S02]  /*0cc0*/  FSEL R79, R82, RZ, !P2 ;  /* 0x000000ff524f7208 */ /* 0x001fc40005000000 */
[----:B------:R-:W-:Y:S02]  /*0cd0*/  ISETP.NE.U32.AND P2, PT, RZ, UR14, PT ;  /* 0x0000000eff007c0c */ /* 0x000fe4000bf45070 */
[----:B------:R-:W-:Y:S01]  /*0ce0*/  LOP3.LUT P3, RZ, R60, 0xff000000, RZ, 0xc0, !PT ;  /* 0xff0000003cff7812 */ /* 0x000fe2000786c0ff */
[-CC-:B------:R-:W-:Y:S01]  /*0cf0*/  FFMA.FTZ R80, R80, R84.reuse, R79.reuse ;  /* 0x0000005450507223 */ /* 0x180fe2000001004f */
[-CC-:B------:R-:W-:Y:S01]  /*0d00*/  FFMA.FTZ R43, R43, R84.reuse, R79.reuse ;  /* 0x000000542b2b7223 */ /* 0x180fe2000001004f */
[-CC-:B------:R-:W-:Y:S01]  /*0d10*/  FFMA.FTZ R0, R0, R84.reuse, R79.reuse ;  /* 0x0000005400007223 */ /* 0x180fe2000001004f */
[-C--:B------:R-:W-:Y:S01]  /*0d20*/  FFMA.FTZ R63, R66, R84.reuse, R79 ;  /* 0x00000054423f7223 */ /* 0x080fe2000001004f */
[----:B------:R-:W-:Y:S01]  /*0d30*/  FADD.FTZ R47, R47, -R80 ;  /* 0x800000502f2f7221 */ /* 0x000fe20000010000 */
[----:B------:R-:W-:Y:S01]  /*0d40*/  FADD.FTZ R43, R42, -R43 ;  /* 0x8000002b2a2b7221 */ /* 0x000fe20000010000 */
[----:B------:R-:W-:Y:S01]  /*0d50*/  FADD.FTZ R67, R67, -R0 ;  /* 0x8000000043437221 */ /* 0x000fe20000010000 */
[-CC-:B------:R-:W-:Y:S01]  /*0d60*/  FFMA.FTZ R37, R37, R84.reuse, R79.reuse ;  /* 0x0000005425257223 */ /* 0x180fe2000001004f */
[C---:B------:R-:W-:Y:S01]  /*0d70*/  FMUL.FTZ R47, R78.reuse, R47 ;  /* 0x0000002f4e2f7220 */ /* 0x040fe20000410000 */
[----:B------:R-:W-:Y:S01]  /*0d80*/  FMUL.FTZ R0, R78, R43 ;  /* 0x0000002b4e007220 */ /* 0x000fe20000410000 */
[----:B------:R-:W-:Y:S01]  /*0d90*/  ISETP.NE.AND.EX P2, PT, RZ, UR15, PT, P2 ;  /* 0x0000000fff007c0c */ /* 0x000fe2000bf45320 */
[-C--:B------:R-:W-:Y:S01]  /*0da0*/  FFMA.FTZ R45, R45, R84.reuse, R79 ;  /* 0x000000542d2d7223 */ /* 0x080fe2000001004f */
[----:B------:R-:W-:Y:S01]  /*0db0*/  @P4 FADD.FTZ R47, R22, R47 ;  /* 0x0000002f162f4221 */ /* 0x000fe20000010000 */
[----:B------:R-:W-:Y:S01]  /*0dc0*/  @P4 FADD.FTZ R0, R23, R0 ;  /* 0x0000000017004221 */ /* 0x000fe20000010000 */
[-CC-:B------:R-:W-:Y:S01]  /*0dd0*/  FFMA.FTZ R62, R41, R84.reuse, R79.reuse ;  /* 0x00000054293e7223 */ /* 0x180fe2000001004f */
[----:B------:R-:W-:Y:S01]  /*0de0*/  FFMA.FTZ R41, R40, R84, R79 ;  /* 0x0000005428297223 */ /* 0x000fe2000001004f */
[----:B------:R-:W-:Y:S01]  /*0df0*/  FADD.FTZ R63, R46, -R63 ;  /* 0x8000003f2e3f7221 */ /* 0x000fe20000010000 */
[----:B------:R-:W-:Y:S01]  /*0e00*/  FADD.FTZ R37, R36, -R37 ;  /* 0x8000002524257221 */ /* 0x000fe20000010000 */
[C---:B------:R-:W-:Y:S01]  /*0e10*/  SEL R34, R47.reuse, R34, P2 ;  /* 0x000000222f227207 */ /* 0x040fe20001000000 */
[----:B------:R-:W-:Y:S01]  /*0e20*/  FMUL.FTZ R46, R47, UR16 ;  /* 0x000000102f2e7c20 */ /* 0x000fe20008410000 */
[----:B------:R-:W-:Y:S01]  /*0e30*/  FMUL.FTZ R47, R0, UR16 ;  /* 0x00000010002f7c20 */ /* 0x000fe20008410000 */
[----:B------:R-:W-:Y:S01]  /*0e40*/  FADD.FTZ R45, R44, -R45 ;  /* 0x8000002d2c2d7221 */ /* 0x000fe20000010000 */
[----:B------:R-:W-:Y:S01]  /*0e50*/  FADD.FTZ R41, R38, -R41 ;  /* 0x8000002926297221 */ /* 0x000fe20000010000 */
[C---:B------:R-:W-:Y:S01]  /*0e60*/  FMUL.FTZ R44, R78.reuse, R37 ;  /* 0x000000254e2c7220 */ /* 0x040fe20000410000 */
[C---:B------:R-:W-:Y:S01]  /*0e70*/  FMUL.FTZ R67, R78.reuse, R67 ;  /* 0x000000434e437220 */ /* 0x040fe20000410000 */
[----:B------:R-:W-:Y:S01]  /*0e80*/  FADD.FTZ R39, R39, -R62 ;  /* 0x8000003e27277221 */ /* 0x000fe20000010000 */
[----:B------:R-:W-:Y:S01]  /*0e90*/  FSEL R66, R47, RZ, P3 ;  /* 0x000000ff2f427208 */ /* 0x000fe20001800000 */
[C---:B------:R-:W-:Y:S01]  /*0ea0*/  FMUL.FTZ R36, R78.reuse, R45 ;  /* 0x0000002d4e247220 */ /* 0x040fe20000410000 */
[C---:B------:R-:W-:Y:S01]  /*0eb0*/  FMUL.FTZ R41, R78.reuse, R41 ;  /* 0x000000294e297220 */ /* 0x040fe20000410000 */
[----:B------:R-:W-:Y:S01]  /*0ec0*/  ISETP.NE.U32.AND P3, PT, RZ, UR14, PT ;  /* 0x0000000eff007c0c */ /* 0x000fe2000bf65070 */
[----:B------:R-:W-:Y:S01]  /*0ed0*/  @P4 FADD.FTZ R44, R19, R44 ;  /* 0x0000002c132c4221 */ /* 0x000fe20000010000 */
[----:B------:R-:W-:Y:S01]  /*0ee0*/  FMUL.FTZ R45, R78, R63 ;  /* 0x0000003f4e2d7220 */ /* 0x000fe20000410000 */
[----:B------:R-:W-:Y:S01]  /*0ef0*/  @P4 FADD.FTZ R67, R20, R67 ;  /* 0x0000004314434221 */ /* 0x000fe20000010000 */
[----:B------:R-:W-:Y:S01]  /*0f00*/  FMUL.FTZ R38, R78, R39 ;  /* 0x000000274e267220 */ /* 0x000fe20000410000 */
[----:B------:R-:W-:Y:S01]  /*0f10*/  LOP3.LUT P6, RZ, R60, 0xff0000, RZ, 0xc0, !PT ;  /* 0x00ff00003cff7812 */ /* 0x000fe200078cc0ff */
[----:B------:R-:W-:Y:S01]  /*0f20*/  @P4 FADD.FTZ R41, R18, R41 ;  /* 0x0000002912294221 */ /* 0x000fe20000010000 */
[----:B------:R-:W-:Y:S01]  /*0f30*/  ISETP.NE.AND.EX P3, PT, RZ, UR15, PT, P3 ;  /* 0x0000000fff007c0c */ /* 0x000fe2000bf65330 */
[----:B------:R-:W-:Y:S01]  /*0f40*/  FMUL.FTZ R62, R67, UR16 ;  /* 0x00000010433e7c20 */ /* 0x000fe20008410000 */
[----:B------:R-:W-:Y:S01]  /*0f50*/  @P4 FADD.FTZ R45, R16, R45 ;  /* 0x0000002d102d4221 */ /* 0x000fe20000010000 */
[C---:B------:R-:W-:Y:S01]  /*0f60*/  SEL R31, R44.reuse, R31, P2 ;  /* 0x0000001f2c1f7207 */ /* 0x040fe20001000000 */
[----:B------:R-:W-:Y:S01]  /*0f70*/  @P4 FADD.FTZ R36, R21, R36 ;  /* 0x0000002415244221 */ /* 0x000fe20000010000 */
[----:B------:R-:W-:Y:S01]  /*0f80*/  @P4 FADD.FTZ R38, R17, R38 ;  /* 0x0000002611264221 */ /* 0x000fe20000010000 */
[----:B------:R-:W-:Y:S01]  /*0f90*/  FMUL.FTZ R44, R44, UR16 ;  /* 0x000000102c2c7c20 */ /* 0x000fe20008410000 */
[----:B------:R-:W-:Y:S01]  /*0fa0*/  SEL R35, R0, R35, P2 ;  /* 0x0000002300237207 */ /* 0x000fe20001000000 */
[----:B------:R-:W-:Y:S01]  /*0fb0*/  FMUL.FTZ R0, R41, UR16 ;  /* 0x0000001029007c20 */ /* 0x000fe20008410000 */
[----:B------:R-:W-:-:S02]  /*0fc0*/  LOP3.LUT P4, RZ, R61, 0xff000000, RZ, 0xc0, !PT ;  /* 0xff0000003dff7812 */ /* 0x000fc4000788c0ff */
[----:B------:R-:W-:Y:S02]  /*0fd0*/  FSEL R37, R46, RZ, P6 ;  /* 0x000000ff2e257208 */ /* 0x000fe40003000000 */
[----:B------:R-:W-:Y:S02]  /*0fe0*/  LOP3.LUT P6, RZ, R61, 0xff0000, RZ, 0xc0, !PT ;  /* 0x00ff00003dff7812 */ /* 0x000fe400078cc0ff */
[----:B------:R-:W-:Y:S02]  /*0ff0*/  FSEL R63, R62, RZ, P5 ;  /* 0x000000ff3e3f7208 */ /* 0x000fe40002800000 */
[C---:B------:R-:W-:Y:S01]  /*1000*/  SEL R28, R45.reuse, R28, P2 ;  /* 0x0000001c2d1c7207 */ /* 0x040fe20001000000 */
[----:B------:R-:W-:Y:S01]  /*1010*/  FMUL.FTZ R45, R45, UR16 ;  /* 0x000000102d2d7c20 */ /* 0x000fe20008410000 */
[----:B------:R-:W-:Y:S02]  /*1020*/  SEL R32, R67, R32, P2 ;  /* 0x0000002043207207 */ /* 0x000fe40001000000 */
[----:B------:R-:W-:Y:S01]  /*1030*/  LOP3.LUT P5, RZ, R60, 0xff00, RZ, 0xc0, !PT ;  /* 0x0000ff003cff7812 */ /* 0x000fe200078ac0ff */
[----:B------:R-:W-:Y:S01]  /*1040*/  FMUL.FTZ R60, R38, UR16 ;  /* 0x00000010263c7c20 */ /* 0x000fe20008410000 */
[----:B------:R-:W-:-:S02]  /*1050*/  SEL R30, R41, R30, P2 ;  /* 0x0000001e291e7207 */ /* 0x000fc40001000000 */
[----:B------:R-:W-:Y:S02]  /*1060*/  SEL R33, R36, R33, P2 ;  /* 0x0000002124217207 */ /* 0x000fe40001000000 */
[----:B------:R-:W-:Y:S02]  /*1070*/  SEL R29, R38, R29, P2 ;  /* 0x0000001d261d7207 */ /* 0x000fe40001000000 */
[----:B------:R-:W-:Y:S02]  /*1080*/  FSEL R40, R44, RZ, P4 ;  /* 0x000000ff2c287208 */ /* 0x000fe40002000000 */
[C---:B------:R-:W-:Y:S02]  /*1090*/  LOP3.LUT P2, RZ, R61.reuse, 0xff, RZ, 0xc0, !PT ;  /* 0x000000ff3dff7812 */ /* 0x040fe4000784c0ff */
[----:B------:R-:W-:Y:S01]  /*10a0*/  LOP3.LUT P4, RZ, R61, 0xff00, RZ, 0xc0, !PT ;  /* 0x0000ff003dff7812 */ /* 0x000fe2000788c0ff */
[----:B------:R-:W-:Y:S01]  /*10b0*/  FMUL.FTZ R61, R36, UR16 ;  /* 0x00000010243d7c20 */ /* 0x000fe20008410000 */
[----:B------:R-:W-:-:S02]  /*10c0*/  FSEL R39, R0, RZ, P6 ;  /* 0x000000ff00277208 */ /* 0x000fc40003000000 */
[----:B------:R-:W-:Y:S02]  /*10d0*/  SHF.L.U32 R43, R77, 0x4, RZ ;  /* 0x000000044d2b7819 */ /* 0x000fe400000006ff */
[----:B------:R-:W-:Y:S02]  /*10e0*/  FSEL R38, R45, RZ, P2 ;  /* 0x000000ff2d267208 */ /* 0x000fe40001000000 */
[----:B------:R-:W-:Y:S02]  /*10f0*/  F2FP.BF16.F32.PACK_AB R39, R40, R39 ;  /* 0x000000272827723e */ /* 0x000fe400000010ff */
[----:B------:R-:W-:Y:S02]  /*1100*/  @P3 LEA R42, P2, R77, UR14, 0x5 ;  /* 0x0000000e4d2a3c11 */ /* 0x000fe4000f8428ff */
[----:B------:R-:W-:Y:S02]  /*1110*/  FSEL R41, R60, RZ, P4 ;  /* 0x000000ff3c297208 */ /* 0x000fe40002000000 */
[----:B------:R-:W-:-:S02]  /*1120*/  SHF.R.U32.HI R78, RZ, 0x1c, R77 ;  /* 0x0000001cff4e7819 */ /* 0x000fc4000001164d */
[----:B------:R-:W-:Y:S02]  /*1130*/  IADD3 R40, P4, R43, UR18, RZ ;  /* 0x000000122b287c10 */ /* 0x000fe4000ff9e0ff */
[----:B------:R-:W-:Y:S02]  /*1140*/  FSEL R36, R61, RZ, P5 ;  /* 0x000000ff3d247208 */ /* 0x000fe40002800000 */
[----:B------:R-:W-:Y:S02]  /*1150*/  @P1 IADD3 R64, P6, R43, R64, RZ ;  /* 0x000000402b401210 */ /* 0x000fe40007fde0ff */
[----:B------:R-:W-:Y:S02]  /*1160*/  @P3 LEA.HI.X R43, R77, UR15, RZ, 0x5, P2 ;  /* 0x0000000f4d2b3c11 */ /* 0x000fe400090f2cff */
[----:B------:R-:W-:Y:S01]  /*1170*/  F2FP.BF16.F32.PACK_AB R38, R41, R38 ;  /* 0x000000262926723e */ /* 0x000fe200000010ff */
[----:B------:R-:W-:Y:S01]  /*1180*/  @P1 IMAD.X R65, R78, 0x1, R65, P6 ;  /* 0x000000014e411824 */ /* 0x000fe200030e0641 */
[----:B------:R-:W-:Y:S01]  /*1190*/  F2FP.BF16.F32.PACK_AB R37, R66, R37 ;  /* 0x000000254225723e */ /* 0x000fe200000010ff */
[----:B------:R-:W-:Y:S01]  /*11a0*/  @P3 STG.E.128 desc[UR4][R42.64], R32 ;  /* 0x000000202a003986 */ /* 0x000fe2000c101d04 */
[----:B------:R-:W-:-:S02]  /*11b0*/  F2FP.BF16.F32.PACK_AB R36, R36, R63 ;  /* 0x0000003f2424723e */ /* 0x000fc400000010ff */
[----:B------:R-:W-:Y:S01]  /*11c0*/  IADD3.X R41, R78, UR19, RZ, P4, !PT ;  /* 0x000000134e297c10 */ /* 0x000fe2000a7fe4ff */
[----:B------:R-:W-:Y:S01]  /*11d0*/  @P3 STG.E.128 desc[UR4][R42.64+0x10], R28 ;  /* 0x0000101c2a003986 */ /* 0x000fe2000c101d04 */
[----:B------:R-:W-:Y:S02]  /*11e0*/  @P1 LOP3.LUT P2, RZ, R7, 0xff, RZ, 0xc0, !PT ;  /* 0x000000ff07ff1812 */ /* 0x000fe4000784c0ff */
[----:B------:R-:W-:Y:S01]  /*11f0*/  @P1 LOP3.LUT P4, RZ, R8, 0xff, RZ, 0xc0, !PT ;  /* 0x000000ff08ff1812 */ /* 0x000fe2000788c0ff */
[----:B------:R0:W-:Y:S01]  /*1200*/  STG.E.128 desc[UR4][R40.64], R36 ;  /* 0x0000002428007986 */ /* 0x0001e2000c101d04 */
        /* <DEDUP_REMOVED lines=8> */
[----:B------:R-:W-:Y:S01]  /*1290*/  @P1 LOP3.LUT P3, RZ, R4, 0xff, RZ, 0xc0, !PT ;  /* 0x000000ff04ff1812 */ /* 0x000fe2000786c0ff */
[----:B0-----:R-:W0:Y:S01]  /*12a0*/  LDC.64 R36, c[0x0][0x210] ;  /* 0x00008400ff247b82 */ /* 0x001e220000000a00 */
[----:B------:R-:W-:-:S02]  /*12b0*/  @P1 LOP3.LUT P5, RZ, R2, 0xff, RZ, 0xc0, !PT ;  /* 0x000000ff02ff1812 */ /* 0x000fc400078ac0ff */
[----:B------:R-:W-:Y:S02]  /*12c0*/  @P1 FSEL R45, R45, RZ, P2 ;  /* 0x000000ff2d2d1208 */ /* 0x000fe40001000000 */
[----:B------:R-:W-:Y:S02]  /*12d0*/  @P1 FSEL R0, R0, RZ, P4 ;  /* 0x000000ff00001208 */ /* 0x000fe40002000000 */
[----:B------:R-:W-:Y:S02]  /*12e0*/  @P1 F2FP.BF16.F32.PACK_AB R62, RZ, R62 ;  /* 0x0000003eff3e123e */ /* 0x000fe400000010ff */
[----:B------:R-:W-:Y:S02]  /*12f0*/  @P1 F2FP.BF16.F32.PACK_AB R46, RZ, R46 ;  /* 0x0000002eff2e123e */ /* 0x000fe400000010ff */
[----:B------:R-:W-:Y:S02]  /*1300*/  @P1 FSEL R60, R60, RZ, P3 ;  /* 0x000000ff3c3c1208 */ /* 0x000fe40001800000 */
[----:B------:R-:W-:-:S02]  /*1310*/  @P1 FSEL R44, R44, RZ, P5 ;  /* 0x000000ff2c2c1208 */ /* 0x000fc40002800000 */
[----:B------:R-:W-:Y:S02]  /*1320*/  @P1 F2FP.BF16.F32.PACK_AB R45, RZ, R45 ;  /* 0x0000002dff2d123e */ /* 0x000fe400000010ff */
[----:B------:R-:W-:Y:S02]  /*1330*/  @P1 F2FP.BF16.F32.PACK_AB R0, RZ, R0 ;  /* 0x00000000ff00123e */ /* 0x000fe400000010ff */
[----:B------:R-:W-:Y:S02]  /*1340*/  @P1 F2FP.BF16.F32.PACK_AB R61, RZ, R61 ;  /* 0x0000003dff3d123e */ /* 0x000fe400000010ff */
[----:B------:R-:W-:Y:S02]  /*1350*/  @P1 F2FP.BF16.F32.PACK_AB R47, RZ, R47 ;  /* 0x0000002fff2f123e */ /* 0x000fe400000010ff */
[----:B------:R-:W-:Y:S02]  /*1360*/  @P1 F2FP.BF16.F32.PACK_AB R60, RZ, R60 ;  /* 0x0000003cff3c123e */ /* 0x000fe400000010ff */
[----:B------:R-:W-:-:S02]  /*1370*/  @P1 F2FP.BF16.F32.PACK_AB R44, RZ, R44 ;  /* 0x0000002cff2c123e */ /* 0x000fc400000010ff */
[----:B------:R-:W-:Y:S02]  /*1380*/  @P1 PRMT R24, R62, 0x7610, R24 ;  /* 0x000076103e181816 */ /* 0x000fe40000000018 */
[----:B------:R-:W-:Y:S02]  /*1390*/  @P1 PRMT R25, R46, 0x7610, R25 ;  /* 0x000076102e191816 */ /* 0x000fe40000000019 */
[----:B------:R-:W-:Y:S02]  /*13a0*/  @P1 PRMT R26, R45, 0x7610, R26 ;  /* 0x000076102d1a1816 */ /* 0x000fe4000000001a */
[----:B------:R-:W-:Y:S02]  /*13b0*/  @P1 PRMT R27, R0, 0x7610, R27 ;  /* 0x00007610001b1816 */ /* 0x000fe4000000001b */
[----:B------:R-:W-:Y:S02]  /*13c0*/  @P1 PRMT R24, R24, 0x5410, R61 ;  /* 0x0000541018181816 */ /* 0x000fe4000000003d */
[----:B------:R-:W-:-:S02]  /*13d0*/  @P1 PRMT R25, R25, 0x5410, R47 ;  /* 0x0000541019191816 */ /* 0x000fc4000000002f */
[----:B------:R-:W-:Y:S02]  /*13e0*/  @P1 PRMT R26, R26, 0x5410, R60 ;  /* 0x000054101a1a1816 */ /* 0x000fe4000000003c */
[----:B------:R-:W-:Y:S02]  /*13f0*/  @P1 PRMT R27, R27, 0x5410, R44 ;  /* 0x000054101b1b1816 */ /* 0x000fe4000000002c */
[----:B0-----:R-:W-:-:S03]  /*1400*/  LEA R76, R36, R76, 0x2 ;  /* 0x0000004c244c7211 */ /* 0x001fc600078e10ff */
[----:B------:R0:W-:Y:S01]  /*1410*/  @P1 STG.E.128 desc[UR4][R64.64], R24 ;  /* 0x0000001840001986 */ /* 0x0001e2000c101d04 */
[----:B------:R-:W-:-:S13]  /*1420*/  ISETP.GE.AND P1, PT, R76, R37, PT ;  /* 0x000000254c00720c */ /* 0x000fda0003f26270 */
[----:B------:R-:W-:Y:S05]  /*1430*/  @!P1 BRA `(.L_x_1112) ;  /* 0xffffffec00d89947 */ /* 0x000fea000383ffff */
[----:B------:R-:W-:Y:S05]  /*1440*/  BSYNC B1 ;  /* 0x0000000000017941 */ /* 0x000fea0003800000 */
.L_x_1110:
        /* <DEDUP_REMOVED lines=16> */
.L_x_1109:
[----:B------:R-:W-:Y:S05]  /*1550*/  BSYNC B0 ;  /* 0x0000000000007941 */ /* 0x000fea0003800000 */
.L_x_1107:
[----:B------:R-:W1:Y:S01]  /*1560*/  S2R R3, SR_CgaCtaId ;  /* 0x0000000000037919 */ /* 0x000e620000008800 */
[----:B------:R-:W-:Y:S01]  /*1570*/  MOV R0, 0x400 ;  /* 0x0000040000007802 */ /* 0x000fe20000000f00 */
[----:B------:R-:W-:Y:S05]  /*1580*/  WARPSYNC.ALL ;  /* 0x0000000000007948 */ /* 0x000fea0003800000 */
[----:B------:R-:W2:Y:S01]  /*1590*/  S2R R29, SR_TID.X ;  /* 0x00000000001d7919 */ /* 0x000ea20000002100 */
[----:B------:R-:W-:Y:S01]  /*15a0*/  ULDC UR6, c[0x0][0x218] ;  /* 0x0000860000067ab9 */ /* 0x000fe20000000800 */
[----:B------:R-:W-:Y:S01]  /*15b0*/  ULDC.64 UR20, c[0x0][0x2d0] ;  /* 0x0000b40000147ab9 */ /* 0x000fe20000000a00 */
[----:B0-----:R-:W0:Y:S01]  /*15c0*/  S2R R27, SR_CTAID.X ;  /* 0x00000000001b7919 */ /* 0x001e220000002500 */
[----:B-1----:R-:W-:-:S05]  /*15d0*/  LEA R0, R3, R0, 0x18 ;  /* 0x0000000003007211 */ /* 0x002fca00078ec0ff */
[C---:B--2---:R-:W-:Y:S01]  /*15e0*/  IMAD R2, R29.reuse, 0x20, R0 ;  /* 0x000000201d027824 */ /* 0x044fe200078e0200 */
[----:B------:R-:W-:-:S04]  /*15f0*/  LEA R0, R29, R0, 0x2 ;  /* 0x000000001d007211 */ /* 0x000fc800078e10ff */
[----:B------:R-:W-:Y:S04]  /*1600*/  STS.128 [R2], R12 ;  /* 0x0000000c02007388 */ /* 0x000fe80000000c00 */
[----:B------:R-:W-:Y:S01]  /*1610*/  STS.128 [R2+0x10], R16 ;  /* 0x0000101002007388 */ /* 0x000fe20000000c00 */
[----:B------:R-:W-:Y:S06]  /*1620*/  BAR.SYNC.DEFER_BLOCKING 0x0 ;  /* 0x0000000000007b1d */ /* 0x000fec0000010000 */
[----:B------:R-:W1:Y:S04]  /*1630*/  LDS R3, [R0] ;  /* 0x0000000000037984 */ /* 0x000e680000000800 */
[----:B------:R-:W2:Y:S04]  /*1640*/  LDS R22, [R0+0x400] ;  /* 0x0004000000167984 */ /* 0x000ea80000000800 */
[----:B------:R-:W3:Y:S04]  /*1650*/  LDS R20, [R0+0x200] ;  /* 0x0002000000147984 */ /* 0x000ee80000000800 */
[----:B------:R-:W4:Y:S04]  /*1660*/  LDS R21, [R0+0x600] ;  /* 0x0006000000157984 */ /* 0x000f280000000800 */
[----:B------:R-:W5:Y:S04]  /*1670*/  LDS R24, [R0+0x800] ;  /* 0x0008000000187984 */ /* 0x000f680000000800 */
[----:B------:R-:W0:Y:S04]  /*1680*/  LDS R23, [R0+0xa00] ;  /* 0x000a000000177984 */ /* 0x000e280000000800 */
[----:B------:R-:W-:Y:S04]  /*1690*/  LDS R12, [R0+0xc00] ;  /* 0x000c0000000c7984 */ /* 0x000fe80000000800 */
[----:B------:R-:W0:Y:S01]  /*16a0*/  LDS R13, [R0+0xe00] ;  /* 0x000e0000000d7984 */ /* 0x000e220000000800 */
[----:B------:R-:W-:Y:S01]  /*16b0*/  BAR.SYNC.DEFER_BLOCKING 0x0 ;  /* 0x0000000000007b1d */ /* 0x000fe20000010000 */
[----:B-1----:R-:W-:-:S04]  /*16c0*/  FADD.FTZ R3, RZ, R3 ;  /* 0x00000003ff037221 */ /* 0x002fc80000010000 */
[----:B--2---:R-:W-:Y:S01]  /*16d0*/  FADD.FTZ R3, R3, R22 ;  /* 0x0000001603037221 */ /* 0x004fe20000010000 */
[----:B---3--:R-:W-:-:S04]  /*16e0*/  FADD.FTZ R20, RZ, R20 ;  /* 0x00000014ff147221 */ /* 0x008fc80000010000 */
[----:B----4-:R-:W-:Y:S01]  /*16f0*/  FADD.FTZ R20, R20, R21 ;  /* 0x0000001514147221 */ /* 0x010fe20000010000 */
[----:B------:R1:W-:Y:S01]  /*1700*/  STS.128 [R2], R4 ;  /* 0x0000000402007388 */ /* 0x0003e20000000c00 */
[----:B-----5:R-:W-:-:S03]  /*1710*/  FADD.FTZ R3, R3, R24 ;  /* 0x0000001803037221 */ /* 0x020fc60000010000 */
[----:B------:R-:W-:Y:S01]  /*1720*/  STS.128 [R2+0x10], R8 ;  /* 0x0000100802007388 */ /* 0x000fe20000000c00 */
[----:B0-----:R-:W-:Y:S01]  /*1730*/  FADD.FTZ R20, R20, R23 ;  /* 0x0000001714147221 */ /* 0x001fe20000010000 */
[----:B------:R-:W-:Y:S03]  /*1740*/  BAR.SYNC.DEFER_BLOCKING 0x0 ;  /* 0x0000000000007b1d */ /* 0x000fe60000010000 */
[----:B------:R-:W-:Y:S01]  /*1750*/  FADD.FTZ R13, R20, R13 ;  /* 0x0000000d140d7221 */ /* 0x000fe20000010000 */
[----:B-1----:R-:W-:Y:S02]  /*1760*/  IMAD R4, R27, UR6, RZ ;  /* 0x000000061b047c24 */ /* 0x002fe4000f8e02ff */
        /* <DEDUP_REMOVED lines=31> */
.L_x_1111:
[----:B------:R-:W-:Y:S01]  /*1960*/  HFMA2.MMA R83, -RZ, RZ, 0, 5.9604644775390625e-08 ;  /* 0x00000001ff537435 */ /* 0x000fe200000001ff */
[----:B------:R-:W-:Y:S01]  /*1970*/  BSSY B2, `(.L_x_1113) ;  /* 0x0000007000027945 */ /* 0x000fe20003800000 */
[----:B------:R-:W-:Y:S01]  /*1980*/  IMAD.MOV.U32 R92, RZ, RZ, R81 ;  /* 0x000000ffff5c7224 */ /* 0x000fe200078e0051 */
[----:B------:R-:W-:Y:S01]  /*1990*/  MOV R85, 0xffffffff ;  /* 0xffffffff00557802 */ /* 0x000fe20000000f00 */
[----:B------:R-:W-:-:S07]  /*19a0*/  IMAD.MOV.U32 R86, RZ, RZ, 0x1f ;  /* 0x0000001fff567424 */ /* 0x000fce00078e00ff */
[----:B-----5:R-:W-:Y:S05]  /*19b0*/  WARPSYNC.COLLECTIVE R85, `(.L_x_1114) ;  /* 0x0000000055087348 */ /* 0x020fea0003c00000 */
[----:B------:R0:W1:Y:S02]  /*19c0*/  SHFL.BFLY P3, R91, R92, R83, R86 ;  /* 0x0c0000535c5b7389 */ /* 0x0000640000060056 */
[----:B01---5:R-:W-:Y:S01]  /*19d0*/  ENDCOLLECTIVE ;  /* 0x000000000000791b */ /* 0x023fe20003800000 */
.L_x_1114:
[----:B------:R-:W-:Y:S05]  /*19e0*/  BSYNC B2 ;  /* 0x0000000000027941 */ /* 0x000fea0003800000 */
.L_x_1113:
        /* <DEDUP_REMOVED lines=8> */
.L_x_1115:
[----:B------:R-:W-:Y:S01]  /*1a70*/  FADD.FTZ R82, R81, R82 ;  /* 0x0000005251527221 */ /* 0x000fe20000010000 */
[----:B------:R-:W-:-:S03]  /*1a80*/  HFMA2.MMA R83, -RZ, RZ, 0, 1.1920928955078125e-07 ;  /* 0x00000002ff537435 */ /* 0x000fc600000001ff */
[----:B------:R-:W-:Y:S01]  /*1a90*/  IMAD.MOV.U32 R92, RZ, RZ, R82 ;  /* 0x000000ffff5c7224 */ /* 0x000fe200078e0052 */
[----:B------:R-:W-:-:S07]  /*1aa0*/  MOV R84, R91 ;  /* 0x0000005b00547202 */ /* 0x000fce0000000f00 */
[----:B------:R-:W-:Y:S05]  /*1ab0*/  WARPSYNC.COLLECTIVE R85, `(.L_x_1116) ;  /* 0x0000000055087348 */ /* 0x000fea0003c00000 */
[----:B------:R0:W1:Y:S02]  /*1ac0*/  SHFL.BFLY P3, R91, R92, R83, R86 ;  /* 0x0c0000535c5b7389 */ /* 0x0000640000060056 */
[----:B01----:R-:W-:Y:S01]  /*1ad0*/  ENDCOLLECTIVE ;  /* 0x000000000000791b */ /* 0x003fe20003800000 */
.L_x_1116:
[----:B------:R-:W-:-:S05]  /*1ae0*/  FADD.FTZ R84, R79, R84 ;  /* 0x000000544f547221 */ /* 0x000fca0000010000 */
[----:B------:R-:W-:Y:S01]  /*1af0*/  MOV R92, R84 ;  /* 0x00000054005c7202 */ /* 0x000fe20000000f00 */
[----:B------:R-:W-:-:S07]  /*1b00*/  IMAD.MOV.U32 R87, RZ, RZ, R91 ;  /* 0x000000ffff577224 */ /* 0x000fce00078e005b */
[----:B------:R-:W-:Y:S05]  /*1b10*/  WARPSYNC.COLLECTIVE R85, `(.L_x_1117) ;  /* 0x0000000055087348 */ /* 0x000fea0003c00000 */
[----:B------:R0:W1:Y:S02]  /*1b20*/  SHFL.BFLY P3, R91, R92, R83, R86 ;  /* 0x0c0000535c5b7389 */ /* 0x0000640000060056 */
[----:B01----:R-:W-:Y:S01]  /*1b30*/  ENDCOLLECTIVE ;  /* 0x000000000000791b */ /* 0x003fe20003800000 */
.L_x_1117:
[----:B------:R-:W-:-:S05]  /*1b40*/  FADD.FTZ R87, R82, R87 ;  /* 0x0000005752577221 */ /* 0x000fca0000010000 */
[----:B------:R-:W-:Y:S01]  /*1b50*/  MOV R92, R87 ;  /* 0x00000057005c7202 */ /* 0x000fe20000000f00 */
[----:B------:R-:W-:Y:S02]  /*1b60*/  IMAD.MOV.U32 R83, RZ, RZ, 0x4 ;  /* 0x00000004ff537424 */ /* 0x000fe400078e00ff */
[----:B------:R-:W-:-:S07]  /*1b70*/  IMAD.MOV.U32 R89, RZ, RZ, R91 ;  /* 0x000000ffff597224 */ /* 0x000fce00078e005b */
[----:B------:R-:W-:Y:S05]  /*1b80*/  WARPSYNC.COLLECTIVE R85, `(.L_x_1118) ;  /* 0x0000000055087348 */ /* 0x000fea0003c00000 */
[----:B------:R0:W1:Y:S02]  /*1b90*/  SHFL.BFLY P3, R91, R92, R83, R86 ;  /* 0x0c0000535c5b7389 */ /* 0x0000640000060056 */
[----:B01----:R-:W-:Y:S01]  /*1ba0*/  ENDCOLLECTIVE ;  /* 0x000000000000791b */ /* 0x003fe20003800000 */
.L_x_1118:
[----:B------:R-:W-:-:S04]  /*1bb0*/  FADD.FTZ R89, R84, R89 ;  /* 0x0000005954597221 */ /* 0x000fc80000010000 */
[----:B------:R-:W-:Y:S01]  /*1bc0*/  IMAD.MOV.U32 R92, RZ, RZ, R89 ;  /* 0x000000ffff5c7224 */ /* 0x000fe200078e0059 */
[----:B------:R-:W-:-:S07]  /*1bd0*/  MOV R88, R91 ;  /* 0x0000005b00587202 */ /* 0x000fce0000000f00 */
[----:B------:R-:W-:Y:S05]  /*1be0*/  WARPSYNC.COLLECTIVE R85, `(.L_x_1119) ;  /* 0x0000000055087348 */ /* 0x000fea0003c00000 */
[----:B------:R0:W1:Y:S02]  /*1bf0*/  SHFL.BFLY P3, R91, R92, R83, R86 ;  /* 0x0c0000535c5b7389 */ /* 0x0000640000060056 */
[----:B01----:R-:W-:Y:S01]  /*1c00*/  ENDCOLLECTIVE ;  /* 0x000000000000791b */ /* 0x003fe20003800000 */
.L_x_1119:
[----:B------:R-:W-:Y:S01]  /*1c10*/  FADD.FTZ R88, R87, R88 ;  /* 0x0000005857587221 */ /* 0x000fe20000010000 */
[----:B------:R-:W-:-:S03]  /*1c20*/  HFMA2.MMA R83, -RZ, RZ, 0, 4.76837158203125e-07 ;  /* 0x00000008ff537435 */ /* 0x000fc600000001ff */
[----:B------:R-:W-:Y:S01]  /*1c30*/  IMAD.MOV.U32 R92, RZ, RZ, R88 ;  /* 0x000000ffff5c7224 */ /* 0x000fe200078e0058 */
[----:B------:R-:W-:-:S07]  /*1c40*/  MOV R90, R91 ;  /* 0x0000005b005a7202 */ /* 0x000fce0000000f00 */
[----:B------:R-:W-:Y:S05]  /*1c50*/  WARPSYNC.COLLECTIVE R85, `(.L_x_1120) ;  /* 0x0000000055087348 */ /* 0x000fea0003c00000 */
[----:B------:R0:W1:Y:S02]  /*1c60*/  SHFL.BFLY P3, R91, R92, R83, R86 ;  /* 0x0c0000535c5b7389 */ /* 0x0000640000060056 */
[----:B01----:R-:W-:Y:S01]  /*1c70*/  ENDCOLLECTIVE ;  /* 0x000000000000791b */ /* 0x003fe20003800000 */
.L_x_1120:
[----:B------:R-:W-:-:S05]  /*1c80*/  FADD.FTZ R90, R89, R90 ;  /* 0x0000005a595a7221 */ /* 0x000fca0000010000 */
[----:B------:R-:W-:Y:S01]  /*1c90*/  MOV R92, R90 ;  /* 0x0000005a005c7202 */ /* 0x000fe20000000f00 */
[----:B------:R-:W-:-:S07]  /*1ca0*/  IMAD.MOV.U32 R79, RZ, RZ, R91 ;  /* 0x000000ffff4f7224 */ /* 0x000fce00078e005b */
[----:B------:R-:W-:Y:S05]  /*1cb0*/  WARPSYNC.COLLECTIVE R85, `(.L_x_1121) ;  /* 0x0000000055087348 */ /* 0x000fea0003c00000 */
[----:B------:R0:W1:Y:S02]  /*1cc0*/  SHFL.BFLY P3, R91, R92, R83, R86 ;  /* 0x0c0000535c5b7389 */ /* 0x0000640000060056 */
[----:B01----:R-:W-:Y:S01]  /*1cd0*/  ENDCOLLECTIVE ;  /* 0x000000000000791b */ /* 0x003fe20003800000 */
.L_x_1121:
[----:B------:R-:W-:-:S05]  /*1ce0*/  FADD.FTZ R79, R88, R79 ;  /* 0x0000004f584f7221 */ /* 0x000fca0000010000 */
[----:B------:R-:W-:Y:S01]  /*1cf0*/  MOV R92, R79 ;  /* 0x0000004f005c7202 */ /* 0x000fe20000000f00 */
[----:B------:R-:W-:Y:S02]  /*1d00*/  IMAD.MOV.U32 R83, RZ, RZ, 0x10 ;  /* 0x00000010ff537424 */ /* 0x000fe400078e00ff */
[----:B------:R-:W-:-:S07]  /*1d10*/  IMAD.MOV.U32 R81, RZ, RZ, R91 ;  /* 0x000000ffff517224 */ /* 0x000fce00078e005b */
[----:B------:R-:W-:Y:S05]  /*1d20*/  WARPSYNC.COLLECTIVE R85, `(.L_x_1122) ;  /* 0x0000000055087348 */ /* 0x000fea0003c00000 */
[----:B------:R0:W1:Y:S02]  /*1d30*/  SHFL.BFLY P3, R91, R92, R83, R86 ;  /* 0x0c0000535c5b7389 */ /* 0x0000640000060056 */
[----:B01----:R-:W-:Y:S01]  /*1d40*/  ENDCOLLECTIVE ;  /* 0x000000000000791b */ /* 0x003fe20003800000 */
.L_x_1122:
[----:B------:R-:W-:-:S04]  /*1d50*/  FADD.FTZ R81, R90, R81 ;  /* 0x000000515a517221 */ /* 0x000fc80000010000 */
[----:B------:R-:W-:Y:S01]  /*1d60*/  IMAD.MOV.U32 R92, RZ, RZ, R81 ;  /* 0x000000ffff5c7224 */ /* 0x000fe200078e0051 */
[----:B------:R-:W-:-:S07]  /*1d70*/  MOV R82, R91 ;  /* 0x0000005b00527202 */ /* 0x000fce0000000f00 */
[----:B------:R-:W-:Y:S05]  /*1d80*/  WARPSYNC.COLLECTIVE R85, `(.L_x_1123) ;  /* 0x0000000055087348 */ /* 0x000fea0003c00000 */
[----:B------:R0:W1:Y:S02]  /*1d90*/  SHFL.BFLY P3, R91, R92, R83, R86 ;  /* 0x0c0000535c5b7389 */ /* 0x0000640000060056 */
[----:B01----:R-:W-:Y:S01]  /*1da0*/  ENDCOLLECTIVE ;  /* 0x000000000000791b */ /* 0x003fe20003800000 */
.L_x_1123:
[----:B------:R-:W-:Y:S01]  /*1db0*/  MOV R84, R91 ;  /* 0x0000005b00547202 */ /* 0x000fe20000000f00 */
[----:B------:R-:W-:Y:S06]  /*1dc0*/  BRA `(.L_x_1124) ;  /* 0xffffffec009c7947 */ /* 0x000fec000383ffff */
.L_x_1125:
        /* <DEDUP_REMOVED lines=11> */
.L_x_2900:


//--------------------- .text._ZN10layer_norm31ln_parallel_residual_bwd_kernelINS_13Kernel_traitsIf13__nv_bfloat16fS2_fjLj256ELj1ELj4ELj1ELj16ENS_18Kernel_traits_baseILj256EfS2_fS2_fjLj128EEEEELb0ELb0ELb0EEEvNS_9BwdParamsE --------------------------
	.section	.text._ZN10layer_norm31ln_parallel_residual_bwd_kernelINS_13Kernel_traitsIf13__nv_bfloat16fS2_fjLj256ELj1ELj4ELj1ELj16ENS_18Kernel_traits_baseILj256EfS2_fS2_fjLj128EEEEELb0ELb0ELb0EEEvNS_9BwdParamsE,"ax",@progbits
	.align	128
        .global         _ZN10layer_norm31ln_parallel_residual_bwd_kernelINS_13Kernel_traitsIf13__nv_bfloat16fS2_fjLj256ELj1ELj4ELj1ELj16ENS_18Kernel_traits_baseILj256EfS2_fS2_fjLj128EEEEELb0ELb0ELb0EEEvNS_9BwdParamsE
        .type           _ZN10layer_norm31ln_parallel_residual_bwd_kernelINS_13Kernel_traitsIf13__nv_bfloat16fS2_fjLj256ELj1ELj4ELj1ELj16ENS_18Kernel_traits_baseILj256EfS2_fS2_fjLj128EEEEELb0ELb0ELb0EEEvNS_9BwdParamsE,@function
        .size           _ZN10layer_norm31ln_parallel_residual_bwd_kernelINS_13Kernel_traitsIf13__nv_bfloat16fS2_fjLj256ELj1ELj4ELj1ELj16ENS_18Kernel_traits_baseILj256EfS2_fS2_fjLj128EEEEELb0ELb0ELb0EEEvNS_9BwdParamsE,(.L_x_2901 - _ZN10layer_norm31ln_parallel_residual_bwd_kernelINS_13Kernel_traitsIf13__nv_bfloat16fS2_fjLj256ELj1ELj4ELj1ELj16ENS_18Kernel_traits_baseILj256EfS2_fS2_fjLj128EEEEELb0ELb0ELb0EEEvNS_9BwdParamsE)
        .other          _ZN10layer_norm31ln_parallel_residual_bwd_kernelINS_13Kernel_traitsIf13__nv_bfloat16fS2_fjLj256ELj1ELj4ELj1ELj16ENS_18Kernel_traits_baseILj256EfS2_fS2_fjLj128EEEEELb0ELb0ELb0EEEvNS_9BwdParamsE,@"STO_CUDA_ENTRY STV_DEFAULT"
_ZN10layer_norm31ln_parallel_residual_bwd_kernelINS_13Kernel_traitsIf13__nv_bfloat16fS2_fjLj256ELj1ELj4ELj1ELj16ENS_18Kernel_traits_baseILj256EfS2_fS2_fjLj128EEEEELb0ELb0ELb0EEEvNS_9BwdParamsE:
.text._ZN10layer_norm31ln_parallel_residual_bwd_kernelINS_13Kernel_traitsIf13__nv_bfloat16fS2_fjLj256ELj1ELj4ELj1ELj16ENS_18Kernel_traits_baseILj256EfS2_fS2_fjLj128EEEEELb0ELb0ELb0EEEvNS_9BwdParamsE:
        /* <DEDUP_REMOVED lines=22> */
[----:B------:R0:W5:Y:S01]  /*0160*/  @P3 LDG.E.128 R56, desc[UR4][R4.64] ;  /* 0x0000000404383981 */ /* 0x000162000c1e1d00 */
[----:B--2---:R-:W-:-:S03]  /*0170*/  @P3 IMAD.WIDE.U32 R6, R2, 0x20, R6 ;  /* 0x0000002002063825 */ /* 0x004fc600078e0006 */
[----:B------:R0:W5:Y:S04]  /*0180*/  @P3 LDG.E.128 R52, desc[UR4][R4.64+0x10] ;  /* 0x0000100404343981 */ /* 0x000168000c1e1d00 */
[----:B------:R0:W5:Y:S04]  /*0190*/  @P3 LDG.E.128 R48, desc[UR4][R6.64] ;  /* 0x0000000406303981 */ /* 0x000168000c1e1d00 */
        /* <DEDUP_REMOVED lines=23> */
[----:B------:R-:W-:-:S11]  /*0310*/  HFMA2.MMA R41, -RZ, RZ, 0, 0 ;  /* 0x00000000ff297435 */ /* 0x000fd600000001ff */
.L_x_1133:
        /* <DEDUP_REMOVED lines=18> */
[----:B-1----:R-:W-:Y:S02]  /*0440*/  IMAD.WIDE R98, R81, 0x4, R72 ;  /* 0x0000000451627825 */ /* 0x002fe400078e0248 */
[----:B------:R1:W3:Y:S04]  /*0450*/  LDG.E.128 R72, desc[UR4][R96.64+0x10] ;  /* 0x0000100460487981 */ /* 0x0002e8000c1e1d00 */
[----:B------:R-:W3:Y:S01]  /*0460*/  LDG.E R3, desc[UR4][R98.64] ;  /* 0x0000000462037981 */ /* 0x000ee2000c1e1900 */
        /* <DEDUP_REMOVED lines=12> */
[----:B------:R-:W-:Y:S01]  /*0530*/  FADD.FTZ R101, R89, -R3 ;  /* 0x8000000359657221 */ /* 0x000fe20000010000 */
[C---:B--2---:R-:W-:Y:S02]  /*0540*/  PRMT R89, R84.reuse, 0x7632, R89 ;  /* 0x0000763254597816 */ /* 0x044fe40000000059 */
[----:B-1----:R-:W-:Y:S01]  /*0550*/  SHF.L.U32 R97, R84, 0x10, RZ ;  /* 0x0000001054617819 */ /* 0x002fe200000006ff */
[C---:B------:R-:W-:Y:S01]  /*0560*/  FADD.FTZ R113, -R3.reuse, R73 ;  /* 0x0000004903717221 */ /* 0x040fe20000010100 */
[C---:B------:R-:W-:Y:S01]  /*0570*/  FADD.FTZ R73, -R3.reuse, R74 ;  /* 0x0000004a03497221 */ /* 0x040fe20000010100 */
[C---:B----4-:R-:W-:Y:S02]  /*0580*/  PRMT R84, R76.reuse, 0x7632, R84 ;  /* 0x000076324c547816 */ /* 0x050fe40000000054 */
[----:B------:R-:W-:Y:S01]  /*0590*/  SHF.L.U32 R99, R76, 0x10, RZ ;  /* 0x000000104c637819 */ /* 0x000fe200000006ff */
[----:B------:R-:W-:Y:S01]  /*05a0*/  FADD.FTZ R103, R90, -R3 ;  /* 0x800000035a677221 */ /* 0x000fe20000010000 */
[----:B------:R-:W-:Y:S01]  /*05b0*/  SHF.L.U32 R74, R84, 0x10, RZ ;  /* 0x00000010544a7819 */ /* 0x000fe200000006ff */
[----:B------:R-:W-:Y:S01]  /*05c0*/  FADD.FTZ R111, -R3, R72 ;  /* 0x00000048036f7221 */ /* 0x000fe20000010100 */
[----:B------:R-:W-:-:S02]  /*05d0*/  PRMT R90, R85, 0x7632, R90 ;  /* 0x00007632555a7816 */ /* 0x000fc4000000005a */
[----:B------:R-:W-:Y:S02]  /*05e0*/  SHF.L.U32 R105, R85, 0x10, RZ ;  /* 0x0000001055697819 */ /* 0x000fe400000006ff */
[C---:B------:R-:W-:Y:S02]  /*05f0*/  PRMT R85, R77.reuse, 0x7632, R85 ;  /* 0x000076324d557816 */ /* 0x040fe40000000055 */
[----:B------:R-:W-:Y:S01]  /*0600*/  SHF.L.U32 R107, R77, 0x10, RZ ;  /* 0x000000104d6b7819 */ /* 0x000fe200000006ff */
[----:B------:R-:W-:Y:S01]  /*0610*/  FMUL.FTZ R77, R48, R99 ;  /* 0x00000063304d7220 */ /* 0x000fe20000410000 */
[----:B------:R-:W-:Y:S01]  /*0620*/  SHF.L.U32 R72, R89, 0x10, RZ ;  /* 0x0000001059487819 */ /* 0x000fe200000006ff */
[----:B-----5:R-:W-:Y:S01]  /*0630*/  FMUL.FTZ R76, R82, R101 ;  /* 0x00000065524c7220 */ /* 0x020fe20000410000 */
[----:B------:R-:W-:Y:S01]  /*0640*/  FMUL.FTZ R84, R49, R74 ;  /* 0x0000004a31547220 */ /* 0x000fe20000410000 */
[C---:B------:R-:W-:Y:S02]  /*0650*/  PRMT R98, R78.reuse, 0x7632, R98 ;  /* 0x000076324e627816 */ /* 0x040fe40000000062 */
[----:B------:R-:W-:Y:S01]  /*0660*/  SHF.L.U32 R95, R78, 0x10, RZ ;  /* 0x000000104e5f7819 */ /* 0x000fe200000006ff */
[----:B------:R-:W-:Y:S01]  /*0670*/  FFMA.FTZ R78, R56, R97, R77 ;  /* 0x00000061384e7223 */ /* 0x000fe2000001004d */
[----:B------:R-:W-:Y:S01]  /*0680*/  FADD.FTZ R21, R21, R72 ;  /* 0x0000004815157221 */ /* 0x000fe20000010000 */
[-C--:B------:R-:W-:Y:S01]  /*0690*/  FFMA.FTZ R77, R57, R72.reuse, R84 ;  /* 0x00000048394d7223 */ /* 0x080fe20000010054 */
[----:B------:R-:W-:Y:S01]  /*06a0*/  FFMA.FTZ R13, R76, R72, R13 ;  /* 0x000000484c0d7223 */ /* 0x000fe2000001000d */
[--C-:B------:R-:W-:Y:S01]  /*06b0*/  FADD.FTZ R83, R88, -R3.reuse ;  /* 0x8000000358537221 */ /* 0x100fe20000010000 */
[----:B------:R-:W-:Y:S01]  /*06c0*/  FADD.FTZ R109, R91, -R3 ;  /* 0x800000035b6d7221 */ /* 0x000fe20000010000 */
[----:B------:R-:W-:Y:S01]  /*06d0*/  SHF.L.U32 R72, R85, 0x10, RZ ;  /* 0x0000001055487819 */ /* 0x000fe200000006ff */
[----:B------:R-:W-:Y:S01]  /*06e0*/  FADD.FTZ R75, -R3, R75 ;  /* 0x0000004b034b7221 */ /* 0x000fe20000010100 */
[----:B------:R-:W-:Y:S01]  /*06f0*/  FMUL.FTZ R3, R82, R83 ;  /* 0x0000005352037220 */ /* 0x000fe20000410000 */
[----:B------:R-:W-:Y:S01]  /*0700*/  SHF.L.U32 R90, R90, 0x10, RZ ;  /* 0x000000105a5a7819 */ /* 0x000fe200000006ff */
[----:B------:R-:W-:Y:S01]  /*0710*/  FMUL.FTZ R84, R82, R109 ;  /* 0x0000006d52547220 */ /* 0x000fe20000410000 */
[----:B------:R-:W-:Y:S01]  /*0720*/  PRMT R88, R86, 0x7632, R88 ;  /* 0x0000763256587816 */ /* 0x000fe20000000058 */
[-C--:B------:R-:W-:Y:S01]  /*0730*/  FMUL.FTZ R96, R51, R72.reuse ;  /* 0x0000004833607220 */ /* 0x080fe20000410000 */
[----:B------:R-:W-:Y:S01]  /*0740*/  SHF.L.U32 R98, R98, 0x10, RZ ;  /* 0x0000001062627819 */ /* 0x000fe200000006ff */
[----:B------:R-:W-:Y:S01]  /*0750*/  FADD.FTZ R20, R20, R97 ;  /* 0x0000006114147221 */ /* 0x000fe20000010000 */
[----:B------:R-:W-:Y:S01]  /*0760*/  SHF.L.U32 R91, R86, 0x10, RZ ;  /* 0x00000010565b7819 */ /* 0x000fe200000006ff */
[----:B------:R-:W-:Y:S01]  /*0770*/  FFMA.FTZ R12, R3, R97, R12 ;  /* 0x00000061030c7223 */ /* 0x000fe2000001000c */
[----:B------:R-:W-:Y:S01]  /*0780*/  PRMT R92, R79, 0x7632, R92 ;  /* 0x000076324f5c7816 */ /* 0x000fe2000000005c */
[----:B------:R-:W-:Y:S01]  /*0790*/  FADD.FTZ R35, R35, R72 ;  /* 0x0000004823237221 */ /* 0x000fe20000010000 */
[----:B------:R-:W-:Y:S01]  /*07a0*/  SHF.L.U32 R93, R79, 0x10, RZ ;  /* 0x000000104f5d7819 */ /* 0x000fe200000006ff */
[C---:B------:R-:W-:Y:S01]  /*07b0*/  FFMA.FTZ R43, R84.reuse, R72, R43 ;  /* 0x00000048542b7223 */ /* 0x040fe2000001002b */
[----:B------:R-:W-:Y:S01]  /*07c0*/  FADD.FTZ R23, R23, R90 ;  /* 0x0000005a17177221 */ /* 0x000fe20000010000 */
[-C--:B------:R-:W-:Y:S01]  /*07d0*/  FFMA.FTZ R79, R59, R90.reuse, R96 ;  /* 0x0000005a3b4f7223 */ /* 0x080fe20000010060 */
[----:B------:R-:W-:Y:S01]  /*07e0*/  FFMA.FTZ R15, R84, R90, R15 ;  /* 0x0000005a540f7223 */ /* 0x000fe2000001000f */
[----:B------:R-:W-:Y:S01]  /*07f0*/  FADD.FTZ R33, R33, R74 ;  /* 0x0000004a21217221 */ /* 0x000fe20000010000 */
[----:B------:R-:W-:Y:S01]  /*0800*/  FFMA.FTZ R41, R76, R74, R41 ;  /* 0x0000004a4c297223 */ /* 0x000fe20000010029 */
[----:B------:R-:W-:Y:S01]  /*0810*/  FMUL.FTZ R97, R44, R95 ;  /* 0x0000005f2c617220 */ /* 0x000fe20000410000 */
[----:B------:R-:W-:Y:S01]  /*0820*/  SHF.L.U32 R72, R88, 0x10, RZ ;  /* 0x0000001058487819 */ /* 0x000fe200000006ff */
[C---:B------:R-:W-:Y:S01]  /*0830*/  FMUL.FTZ R89, R82.reuse, R111 ;  /* 0x0000006f52597220 */ /* 0x040fe20000410000 */
[----:B------:R-:W-:Y:S01]  /*0840*/  FMUL.FTZ R74, R45, R98 ;  /* 0x000000622d4a7220 */ /* 0x000fe20000410000 */
[----:B------:R-:W-:Y:S01]  /*0850*/  FMUL.FTZ R90, R82, R113 ;  /* 0x00000071525a7220 */ /* 0x000fe20000410000 */
[----:B------:R-:W-:Y:S01]  /*0860*/  FADD.FTZ R24, R24, R91 ;  /* 0x0000005b18187221 */ /* 0x000fe20000010000 */
[-C--:B------:R-:W-:Y:S01]  /*0870*/  FFMA.FTZ R88, R52, R91.reuse, R97 ;  /* 0x0000005b34587223 */ /* 0x080fe20000010061 */
[----:B------:R-:W-:Y:S01]  /*0880*/  FFMA.FTZ R16, R89, R91, R16 ;  /* 0x0000005b59107223 */ /* 0x000fe20000010010 */
[----:B------:R-:W-:Y:S01]  /*0890*/  FADD.FTZ R25, R25, R72 ;  /* 0x0000004819197221 */ /* 0x000fe20000010000 */
[-C--:B------:R-:W-:Y:S01]  /*08a0*/  FFMA.FTZ R91, R53, R72.reuse, R74 ;  /* 0x00000048355b7223 */ /* 0x080fe2000001004a */
[----:B------:R-:W-:Y:S01]  /*08b0*/  FFMA.FTZ R17, R90, R72, R17 ;  /* 0x000000485a117223 */ /* 0x000fe20000010011 */
[----:B------:R-:W-:Y:S01]  /*08c0*/  FMUL.FTZ R83, R50, R107 ;  /* 0x0000006b32537220 */ /* 0x000fe20000410000 */
[----:B------:R-:W-:Y:S01]  /*08d0*/  FADD.FTZ R72, RZ, R78 ;  /* 0x0000004eff487221 */ /* 0x000fe20000010000 */
[----:B------:R-:W-:Y:S01]  /*08e0*/  FFMA.FTZ R97, R3, R78, RZ ;  /* 0x0000004e03617223 */ /* 0x000fe200000100ff */
[C---:B------:R-:W-:Y:S01]  /*08f0*/  PRMT R86, R87.reuse, 0x7632, R86 ;  /* 0x0000763257567816 */ /* 0x040fe20000000056 */
[----:B------:R-:W-:Y:S01]  /*0900*/  FFMA.FTZ R83, R58, R105, R83 ;  /* 0x000000693a537223 */ /* 0x000fe20000010053 */
[----:B------:R-:W-:Y:S01]  /*0910*/  FADD.FTZ R72, R72, R77 ;  /* 0x0000004d48487221 */ /* 0x000fe20000010000 */
[----:B------:R-:W-:Y:S01]  /*0920*/  FMUL.FTZ R85, R82, R103 ;  /* 0x0000006752557220 */ /* 0x000fe20000410000 */
[----:B------:R-:W-:Y:S01]  /*0930*/  FFMA.FTZ R74, R76, R77, R97 ;  /* 0x0000004d4c4a7223 */ /* 0x000fe20000010061 */
[----:B------:R-:W-:Y:S01]  /*0940*/  SHF.L.U32 R87, R87, 0x10, RZ ;  /* 0x0000001057577819 */ /* 0x000fe200000006ff */
[----:B------:R-:W-:Y:S01]  /*0950*/  FADD.FTZ R32, R32, R99 ;  /* 0x0000006320207221 */ /* 0x000fe20000010000 */
[----:B------:R-:W-:Y:S01]  /*0960*/  FFMA.FTZ R40, R3, R99, R40 ;  /* 0x0000006303287223 */ /* 0x000fe20000010028 */
[----:B------:R-:W-:Y:S01]  /*0970*/  FADD.FTZ R28, R28, R95 ;  /* 0x0000005f1c1c7221 */ /* 0x000fe20000010000 */
[----:B------:R-:W-:Y:S01]  /*0980*/  FFMA.FTZ R36, R89, R95, R36 ;  /* 0x0000005f59247223 */ /* 0x000fe20000010024 */
[----:B------:R-:W-:Y:S01]  /*0990*/  FMUL.FTZ R99, R46, R93 ;  /* 0x0000005d2e637220 */ /* 0x000fe20000410000 */
[----:B------:R-:W-:Y:S01]  /*09a0*/  FMUL.FTZ R95, R82, R73 ;  /* 0x00000049525f7220 */ /* 0x000fe20000410000 */
[----:B------:R-:W-:Y:S01]  /*09b0*/  FADD.FTZ R72, R72, R83 ;  /* 0x0000005348487221 */ /* 0x000fe20000010000 */
[----:B------:R-:W-:Y:S01]  /*09c0*/  FADD.FTZ R29, R29, R98 ;  /* 0x000000621d1d7221 */ /* 0x000fe20000010000 */
[----:B------:R-:W-:Y:S01]  /*09d0*/  FFMA.FTZ R37, R90, R98, R37 ;  /* 0x000000625a257223 */ /* 0x000fe20000010025 */
[----:B------:R-:W-:Y:S01]  /*09e0*/  FFMA.FTZ R73, R85, R83, R74 ;  /* 0x0000005355497223 */ /* 0x000fe2000001004a */
[----:B------:R-:W-:Y:S01]  /*09f0*/  SHF.L.U32 R98, R92, 0x10, RZ ;  /* 0x000000105c627819 */ /* 0x000fe200000006ff */
[----:B------:R-:W-:Y:S01]  /*0a00*/  FADD.FTZ R26, R26, R87 ;  /* 0x000000571a1a7221 */ /* 0x000fe20000010000 */
[-C--:B------:R-:W-:Y:S01]  /*0a10*/  FFMA.FTZ R92, R54, R87.reuse, R99 ;  /* 0x00000057365c7223 */ /* 0x080fe20000010063 */
[----:B------:R-:W-:Y:S01]  /*0a20*/  FFMA.FTZ R18, R95, R87, R18 ;  /* 0x000000575f127223 */ /* 0x000fe20000010012 */
[----:B------:R-:W-:Y:S01]  /*0a30*/  FADD.FTZ R87, R72, R79 ;  /* 0x0000004f48577221 */ /* 0x000fe20000010000 */
[----:B------:R-:W-:Y:S01]  /*0a40*/  FFMA.FTZ R72, R84, R79, R73 ;  /* 0x0000004f54487223 */ /* 0x000fe20000010049 */
[----:B------:R-:W-:-:S02]  /*0a50*/  SHF.L.U32 R96, R86, 0x10, RZ ;  /* 0x0000001056607819 */ /* 0x000fc400000006ff */
[----:B------:R-:W-:Y:S01]  /*0a60*/  FADD.FTZ R74, R87, R88 ;  /* 0x00000058574a7221 */ /* 0x000fe20000010000 */
[----:B------:R-:W-:Y:S01]  /*0a70*/  FFMA.FTZ R73, R89, R88, R72 ;  /* 0x0000005859497223 */ /* 0x000fe20000010048 */
[----:B------:R-:W-:Y:S01]  /*0a80*/  FMUL.FTZ R86, R82, R75 ;  /* 0x0000004b52567220 */ /* 0x000fe20000410000 */
[----:B------:R-:W-:Y:S01]  /*0a90*/  FMUL.FTZ R100, R47, R98 ;  /* 0x000000622f647220 */ /* 0x000fe20000410000 */
[----:B------:R-:W-:Y:S01]  /*0aa0*/  FADD.FTZ R75, R74, R91 ;  /* 0x0000005b4a4b7221 */ /* 0x000fe20000010000 */
[----:B------:R-:W-:Y:S02]  /*0ab0*/  FFMA.FTZ R73, R90, R91, R73 ;  /* 0x0000005b5a497223 */ /* 0x000fe40000010049 */
[----:B------:R-:W-:Y:S01]  /*0ac0*/  FFMA.FTZ R87, R55, R96, R100 ;  /* 0x0000006037577223 */ /* 0x000fe20000010064 */
[----:B------:R-:W-:Y:S01]  /*0ad0*/  FADD.FTZ R74, R75, R92 ;  /* 0x0000005c4b4a7221 */ /* 0x000fe20000010000 */
[C---:B------:R-:W-:Y:S01]  /*0ae0*/  FFMA.FTZ R72, R95.reuse, R92, R73 ;  /* 0x0000005c5f487223 */ /* 0x040fe20000010049 */
[----:B------:R-:W-:Y:S01]  /*0af0*/  FADD.FTZ R30, R30, R93 ;  /* 0x0000005d1e1e7221 */ /* 0x000fe20000010000 */
        /* <DEDUP_REMOVED lines=10> */
[----:B------:R-:W-:-:S07]  /*0ba0*/  FFMA.FTZ R93, R86, R87, R72 ;  /* 0x00000057565d7223 */ /* 0x000fce0000010048 */
.L_x_1129:
[----:B------:R-:W-:Y:S05]  /*0bb0*/  BSYNC B1 ;  /* 0x0000000000017941 */ /* 0x000fea0003800000 */
.L_x_1128:
        /* <DEDUP_REMOVED lines=20> */
.L_x_1147:
        /* <DEDUP_REMOVED lines=21> */
[----:B------:R-:W-:Y:S01]  /*0e50*/  ISETP.NE.AND.EX P0, PT, RZ, UR9, PT, P0 ;  /* 0x00000009ff007c0c */ /* 0x000fe2000bf05300 */
[----:B------:R-:W-:Y:S01]  /*0e60*/  FADD.FTZ R105, R91, -R98 ;  /* 0x800000625b697221 */ /* 0x000fe20000010000 */
[C---:B-----5:R-:W-:Y:S01]  /*0e70*/  FMUL.FTZ R75, R82.reuse, R73 ;  /* 0x00000049524b7220 */ /* 0x060fe20000410000 */
[C---:B------:R-:W-:Y:S01]  /*0e80*/  FMUL.FTZ R74, R82.reuse, R99 ;  /* 0x00000063524a7220 */ /* 0x040fe20000410000 */
[----:B------:R-:W-:Y:S01]  /*0e90*/  ISETP.NE.U32.AND P2, PT, RZ, UR14, PT ;  /* 0x0000000eff007c0c */ /* 0x000fe2000bf45070 */
[----:B------:R-:W-:Y:S01]  /*0ea0*/  FMUL.FTZ R73, R82, R97 ;  /* 0x0000006152497220 */ /* 0x000fe20000410000 */
[----:B------:R-:W0:Y:S01]  /*0eb0*/  @P1 LDC.64 R98, c[0x0][0x308] ;  /* 0x0000c200ff621b82 */ /* 0x000e220000000a00 */
[-CC-:B------:R-:W-:Y:S01]  /*0ec0*/  FFMA.FTZ R103, R95, R100.reuse, R93.reuse ;  /* 0x000000645f677223 */ /* 0x180fe2000001005d */
[-CC-:B------:R-:W-:Y:S01]  /*0ed0*/  FFMA.FTZ R72, R76, R100.reuse, R93.reuse ;  /* 0x000000644c487223 */ /* 0x180fe2000001005d */
[----:B------:R-:W-:Y:S01]  /*0ee0*/  ISETP.NE.AND.EX P2, PT, RZ, UR15, PT, P2 ;  /* 0x0000000fff007c0c */ /* 0x000fe2000bf45320 */
[----:B------:R-:W-:Y:S01]  /*0ef0*/  FFMA.FTZ R100, R86, R100, R93 ;  /* 0x0000006456647223 */ /* 0x000fe2000001005d */
[----:B------:R-:W-:Y:S01]  /*0f00*/  FADD.FTZ R107, R92, -R103 ;  /* 0x800000675c6b7221 */ /* 0x000fe20000010000 */
[----:B------:R-:W-:Y:S01]  /*0f10*/  FADD.FTZ R93, R77, -R72 ;  /* 0x800000484d5d7221 */ /* 0x000fe20000010000 */
[C---:B------:R-:W-:Y:S01]  /*0f20*/  FMUL.FTZ R103, R82.reuse, R101 ;  /* 0x0000006552677220 */ /* 0x040fe20000410000 */
[----:B------:R-:W1:Y:S01]  /*0f30*/  LDC.64 R96, c[0x0][0x2f8] ;  /* 0x0000be00ff607b82 */ /* 0x000e620000000a00 */
[----:B------:R-:W-:Y:S01]  /*0f40*/  FADD.FTZ R109, R87, -R100 ;  /* 0x80000064576d7221 */ /* 0x000fe20000010000 */
[----:B------:R-:W-:Y:S01]  /*0f50*/  FMUL.FTZ R107, R82, R107 ;  /* 0x0000006b526b7220 */ /* 0x000fe20000410000 */
[----:B------:R-:W-:Y:S01]  /*0f60*/  @P0 FADD.FTZ R73, R10, R73 ;  /* 0x000000490a490221 */ /* 0x000fe20000010000 */
        /* <DEDUP_REMOVED lines=8> */
[----:B------:R-:W-:Y:S01]  /*0ff0*/  @P2 F2FP.BF16.F32.PACK_AB R100, RZ, R73 ;  /* 0x00000049ff64223e */ /* 0x000fe200000010ff */
[----:B------:R-:W-:Y:S01]  /*1000*/  @P0 FADD.FTZ R72, R9, R72 ;  /* 0x0000004809480221 */ /* 0x000fe20000010000 */
[----:B------:R-:W-:Y:S01]  /*1010*/  @P0 FADD.FTZ R108, R7, R108 ;  /* 0x0000006c076c0221 */ /* 0x000fe20000010000 */
[----:B------:R-:W-:Y:S01]  /*1020*/  @P2 F2FP.BF16.F32.PACK_AB R102, RZ, R103 ;  /* 0x00000067ff66223e */ /* 0x000fe200000010ff */
[----:B0-----:R-:W-:Y:S01]  /*1030*/  @P1 IMAD.WIDE.U32 R98, R80, 0x20, R98 ;  /* 0x0000002050621825 */ /* 0x001fe200078e0062 */
[----:B------:R-:W-:-:S02]  /*1040*/  @P2 F2FP.BF16.F32.PACK_AB R82, RZ, R75 ;  /* 0x0000004bff52223e */ /* 0x000fc400000010ff */
[----:B------:R-:W-:Y:S02]  /*1050*/  @P2 F2FP.BF16.F32.PACK_AB R106, RZ, R107 ;  /* 0x0000006bff6a223e */ /* 0x000fe400000010ff */
[----:B------:R-:W-:Y:S02]  /*1060*/  @P2 F2FP.BF16.F32.PACK_AB R101, RZ, R74 ;  /* 0x0000004aff65223e */ /* 0x000fe400000010ff */
[----:B------:R-:W-:Y:S01]  /*1070*/  @P2 PRMT R69, R100, 0x7610, R69 ;  /* 0x0000761064452816 */ /* 0x000fe20000000045 */
[----:B-1----:R-:W-:Y:S01]  /*1080*/  IMAD.WIDE.U32 R96, R80, 0x10, R96 ;  /* 0x0000001050607825 */ /* 0x002fe200078e0060 */
[----:B------:R-:W-:Y:S02]  /*1090*/  @P2 F2FP.BF16.F32.PACK_AB R105, RZ, R104 ;  /* 0x00000068ff69223e */ /* 0x000fe400000010ff */
[----:B------:R-:W-:Y:S02]  /*10a0*/  @P2 F2FP.BF16.F32.PACK_AB R93, RZ, R72 ;  /* 0x00000048ff5d223e */ /* 0x000fe400000010ff */
[----:B------:R-:W-:-:S02]  /*10b0*/  @P2 F2FP.BF16.F32.PACK_AB R109, RZ, R108 ;  /* 0x0000006cff6d223e */ /* 0x000fc400000010ff */
[----:B------:R-:W-:Y:S02]  /*10c0*/  @P2 PRMT R70, R102, 0x7610, R70 ;  /* 0x0000761066462816 */ /* 0x000fe40000000046 */
[----:B------:R-:W-:Y:S02]  /*10d0*/  @P2 PRMT R68, R82, 0x7610, R68 ;  /* 0x0000761052442816 */ /* 0x000fe40000000044 */
[----:B------:R-:W-:Y:S02]  /*10e0*/  @P2 PRMT R71, R106, 0x7610, R71 ;  /* 0x000076106a472816 */ /* 0x000fe40000000047 */
[----:B------:R-:W-:Y:S02]  /*10f0*/  @P2 LEA R100, P0, R80, UR14, 0x4 ;  /* 0x0000000e50642c11 */ /* 0x000fe4000f8020ff */
[----:B------:R-:W-:Y:S02]  /*1100*/  SEL R62, R73, R62, P1 ;  /* 0x0000003e493e7207 */ /* 0x000fe40000800000 */
[----:B------:R-:W-:-:S02]  /*1110*/  SEL R61, R72, R61, P1 ;  /* 0x0000003d483d7207 */ /* 0x000fc40000800000 */
[C---:B------:R-:W-:Y:S02]  /*1120*/  SEL R63, R74.reuse, R63, P1 ;  /* 0x0000003f4a3f7207 */ /* 0x040fe40000800000 */
[----:B------:R-:W-:Y:S02]  /*1130*/  F2FP.BF16.F32.PACK_AB R73, R74, R73 ;  /* 0x000000494a49723e */ /* 0x000fe400000010ff */
[----:B------:R-:W-:Y:S02]  /*1140*/  SEL R64, R103, R64, P1 ;  /* 0x0000004067407207 */ /* 0x000fe40000800000 */
[----:B------:R-:W-:Y:S02]  /*1150*/  SEL R65, R104, R65, P1 ;  /* 0x0000004168417207 */ /* 0x000fe40000800000 */
[----:B------:R-:W-:Y:S02]  /*1160*/  SEL R60, R75, R60, P1 ;  /* 0x0000003c4b3c7207 */ /* 0x000fe40000800000 */
[----:B------:R-:W-:-:S02]  /*1170*/  F2FP.BF16.F32.PACK_AB R72, R72, R75 ;  /* 0x0000004b4848723e */ /* 0x000fc400000010ff */
[----:B------:R-:W-:Y:S01]  /*1180*/  SEL R66, R107, R66, P1 ;  /* 0x000000426b427207 */ /* 0x000fe20000800000 */
[----:B------:R2:W-:Y:S01]  /*1190*/  @P1 STG.E.128 desc[UR4][R98.64], R60 ;  /* 0x0000003c62001986 */ /* 0x0005e2000c101d04 */
[----:B------:R-:W-:Y:S02]  /*11a0*/  SEL R67, R108, R67, P1 ;  /* 0x000000436c437207 */ /* 0x000fe40000800000 */
[----:B------:R-:W-:Y:S02]  /*11b0*/  F2FP.BF16.F32.PACK_AB R74, R104, R103 ;  /* 0x00000067684a723e */ /* 0x000fe400000010ff */
[----:B------:R-:W-:Y:S01]  /*11c0*/  F2FP.BF16.F32.PACK_AB R75, R108, R107 ;  /* 0x0000006b6c4b723e */ /* 0x000fe200000010ff */
[----:B------:R2:W-:Y:S01]  /*11d0*/  @P1 STG.E.128 desc[UR4][R98.64+0x10], R64 ;  /* 0x0000104062001986 */ /* 0x0005e2000c101d04 */
[----:B------:R-:W-:Y:S02]  /*11e0*/  @P2 PRMT R69, R69, 0x5410, R101 ;  /* 0x0000541045452816 */ /* 0x000fe40000000065 */
[----:B------:R-:W-:Y:S01]  /*11f0*/  @P2 PRMT R70, R70, 0x5410, R105 ;  /* 0x0000541046462816 */ /* 0x000fe20000000069 */
[----:B------:R2:W-:Y:S01]  /*1200*/  STG.E.128 desc[UR4][R96.64], R72 ;  /* 0x0000004860007986 */ /* 0x0005e2000c101d04 */
[----:B------:R-:W-:-:S02]  /*1210*/  @P2 PRMT R68, R68, 0x5410, R93 ;  /* 0x0000541044442816 */ /* 0x000fc4000000005d */
[----:B------:R-:W-:Y:S02]  /*1220*/  @P2 LEA.HI.X R101, R80, UR15, RZ, 0x4, P0 ;  /* 0x0000000f50652c11 */ /* 0x000fe400080f24ff */
[----:B------:R-:W-:-:S05]  /*1230*/  @P2 PRMT R71, R71, 0x5410, R109 ;  /* 0x0000541047472816 */ /* 0x000fca000000006d */
[----:B------:R2:W-:Y:S02]  /*1240*/  @P2 STG.E.128 desc[UR4][R100.64], R68 ;  /* 0x0000004464002986 */ /* 0x0005e4000c101d04 */
.L_x_1132:
[----:B------:R-:W-:Y:S05]  /*1250*/  BSYNC B1 ;  /* 0x0000000000017941 */ /* 0x000fea0003800000 */
.L_x_1131:
[----:B--23--:R-:W2:Y:S02]  /*1260*/  LDC.64 R72, c[0x0][0x210] ;  /* 0x00008400ff487b82 */ /* 0x00cea40000000a00 */
[----:B--2---:R-:W-:-:S04]  /*1270*/  LEA R81, R72, R81, 0x2 ;  /* 0x0000005148517211 */ /* 0x004fc800078e10ff */
[----:B------:R-:W-:-:S13]  /*1280*/  ISETP.GE.AND P0, PT, R81, R73, PT ;  /* 0x000000495100720c */ /* 0x000fda0003f06270 */
[----:B------:R-:W-:Y:S05]  /*1290*/  @!P0 BRA `(.L_x_1133) ;  /* 0xfffffff000208947 */ /* 0x000fea000383ffff */
.L_x_1127:
[----:B------:R-:W-:Y:S05]  /*12a0*/  BSYNC B0 ;  /* 0x0000000000007941 */ /* 0x000fea0003800000 */
.L_x_1126:
[----:B------:R-:W2:Y:S01]  /*12b0*/  S2R R3, SR_CgaCtaId ;  /* 0x0000000000037919 */ /* 0x000ea20000008800 */
[----:B------:R-:W-:Y:S01]  /*12c0*/  MOV R2, 0x400 ;  /* 0x0000040000027802 */ /* 0x000fe20000000f00 */
[----:B------:R-:W-:Y:S05]  /*12d0*/  WARPSYNC.ALL ;  /* 0x0000000000007948 */ /* 0x000fea0003800000 */
[----:B-----5:R-:W3:Y:S01]  /*12e0*/  S2R R47, SR_TID.X ;  /* 0x00000000002f7919 */ /* 0x020ee20000002100 */
[----:B------:R-:W-:Y:S01]  /*12f0*/  ULDC.64 UR16, c[0x0][0x2d8] ;  /* 0x0000b60000107ab9 */ /* 0x000fe20000000a00 */
[----:B------:R-:W-:Y:S01]  /*1300*/  ULDC.64 UR18, c[0x0][0x2d0] ;  /* 0x0000b40000127ab9 */ /* 0x000fe20000000a00 */
[----:B------:R-:W-:Y:S01]  /*1310*/  ULDC.64 UR20, c[0x0][0x2e8] ;  /* 0x0000ba0000147ab9 */ /* 0x000fe20000000a00 */
[----:B------:R-:W4:Y:S01]  /*1320*/  S2R R45, SR_CTAID.X ;  /* 0x00000000002d7919 */ /* 0x000f220000002500 */
[----:B------:R-:W-:Y:S01]  /*1330*/  ULDC.64 UR22, c[0x0][0x2e0] ;  /* 0x0000b80000167ab9 */ /* 0x000fe20000000a00 */
[----:B------:R-:W-:Y:S01]  /*1340*/  BSSY B0, `(.L_x_1134) ;  /* 0x0000077000007945 */ /* 0x000fe20003800000 */
[----:B--2---:R-:W-:-:S04]  /*1350*/  LEA R2, R3, R2, 0x18 ;  /* 0x0000000203027211 */ /* 0x004fc800078ec0ff */
[CC--:B---3--:R-:W-:Y:S02]  /*1360*/  LEA R3, R47.reuse, R2.reuse, 0x5 ;  /* 0x000000022f037211 */ /* 0x0c8fe400078e28ff */
[----:B------:R-:W-:-:S03]  /*1370*/  LEA R2, R47, R2, 0x2 ;  /* 0x000000022f027211 */ /* 0x000fc600078e10ff */
[----:B------:R-:W-:Y:S04]  /*1380*/  STS.128 [R3], R20 ;  /* 0x0000001403007388 */ /* 0x000fe80000000c00 */
[----:B------:R-:W-:Y:S01]  /*1390*/  STS.128 [R3+0x10], R24 ;  /* 0x0000101803007388 */ /* 0x000fe20000000c00 */
[----:B------:R-:W-:Y:S06]  /*13a0*/  BAR.SYNC.DEFER_BLOCKING 0x0 ;  /* 0x0000000000007b1d */ /* 0x000fec0000010000 */
[----:B------:R-:W2:Y:S04]  /*13b0*/  LDS R4, [R2] ;  /* 0x0000000002047984 */ /* 0x000ea80000000800 */
[----:B------:R-:W3:Y:S04]  /*13c0*/  LDS R7, [R2+0x400] ;  /* 0x0004000002077984 */ /* 0x000ee80000000800 */
[----:B------:R-:W0:Y:S04]  /*13d0*/  LDS R5, [R2+0x200] ;  /* 0x0002000002057984 */ /* 0x000e280000000800 */
[----:B------:R-:W1:Y:S04]  /*13e0*/  LDS R6, [R2+0x600] ;  /* 0x0006000002067984 */ /* 0x000e680000000800 */
[----:B------:R-:W4:Y:S04]  /*13f0*/  LDS R9, [R2+0x800] ;  /* 0x0008000002097984 */ /* 0x000f280000000800 */
[----:B------:R-:W4:Y:S04]  /*1400*/  LDS R8, [R2+0xa00] ;  /* 0x000a000002087984 */ /* 0x000f280000000800 */
[----:B------:R-:W4:Y:S04]  /*1410*/  LDS R11, [R2+0xc00] ;  /* 0x000c0000020b7984 */ /* 0x000f280000000800 */
[----:B------:R-:W4:Y:S01]  /*1420*/  LDS R10, [R2+0xe00] ;  /* 0x000e0000020a7984 */ /* 0x000f220000000800 */
[----:B------:R-:W-:Y:S01]  /*1430*/  BAR.SYNC.DEFER_BLOCKING 0x0 ;  /* 0x0000000000007b1d */ /* 0x000fe20000010000 */
[----:B--2---:R-:W-:-:S04]  /*1440*/  FADD.FTZ R4, RZ, R4 ;  /* 0x00000004ff047221 */ /* 0x004fc80000010000 */
[----:B---3--:R-:W-:Y:S01]  /*1450*/  FADD.FTZ R4, R4, R7 ;  /* 0x0000000704047221 */ /* 0x008fe20000010000 */
[----:B0-----:R-:W-:-:S04]  /*1460*/  FADD.FTZ R5, RZ, R5 ;  /* 0x00000005ff057221 */ /* 0x001fc80000010000 */
[----:B-1----:R-:W-:Y:S01]  /*1470*/  FADD.FTZ R5, R5, R6 ;  /* 0x0000000605057221 */ /* 0x002fe20000010000 */
        /* <DEDUP_REMOVED lines=63> */
[----:B0-----:R-:W-:-:S02]  /*1870*/  IADD3.X R2, RZ, RZ, RZ, P2, !PT ;  /* 0x000000ffff027210 */ /* 0x001fc400017fe4ff */
[C---:B------:R-:W-:Y:S01]  /*1880*/  IADD3 R14, P2, R8.reuse, UR16, RZ ;  /* 0x00000010080e7c10 */ /* 0x040fe2000ff5e0ff */
[----:B------:R-:W-:Y:S01]  /*1890*/  FADD.FTZ R28, RZ, R28 ;  /* 0x0000001cff1c7221 */ /* 0x000fe20000010000 */
[----:B------:R-:W-:Y:S02]  /*18a0*/  SHF.L.U64.HI R15, R3, 0x2, R2 ;  /* 0x00000002030f7819 */ /* 0x000fe40000010202 */
[----:B------:R-:W-:Y:S01]  /*18b0*/  IADD3 R8, P5, R8, UR22, RZ ;  /* 0x0000001608087c10 */ /* 0x000fe2000ffbe0ff */
[----:B-1----:R-:W-:Y:S01]  /*18c0*/  FADD.FTZ R29, RZ, R29 ;  /* 0x0000001dff1d7221 */ /* 0x002fe20000010000 */
[C---:B------:R-:W-:Y:S02]  /*18d0*/  IADD3.X R25, R15.reuse, UR17, RZ, P2, !PT ;  /* 0x000000110f197c10 */ /* 0x040fe400097fe4ff */
[C---:B------:R-:W-:Y:S01]  /*18e0*/  IADD3.X R23, R15.reuse, UR19, RZ, P3, !PT ;  /* 0x000000130f177c10 */ /* 0x040fe20009ffe4ff */
[----:B--2---:R-:W-:Y:S01]  /*18f0*/  FADD.FTZ R28, R28, R31 ;  /* 0x0000001f1c1c7221 */ /* 0x004fe20000010000 */
[----:B------:R-:W-:-:S02]  /*1900*/  IADD3.X R17, R15, UR21, RZ, P4, !PT ;  /* 0x000000150f117c10 */ /* 0x000fc4000a7fe4ff */
[----:B------:R-:W-:Y:S01]  /*1910*/  IADD3.X R15, R15, UR23, RZ, P5, !PT ;  /* 0x000000170f0f7c10 */ /* 0x000fe2000affe4ff */
[----:B---3--:R-:W-:Y:S01]  /*1920*/  FADD.FTZ R29, R29, R30 ;  /* 0x0000001e1d1d7221 */ /* 0x008fe20000010000 */
[----:B----4-:R-:W-:-:S03]  /*1930*/  FADD.FTZ R28, R28, R33 ;  /* 0x000000211c1c7221 */ /* 0x010fc60000010000 */
        /* <DEDUP_REMOVED lines=14> */
[----:B------:R-:W-:Y:S01]  /*1a20*/  IADD3 R12, P2, R12, 0x200, RZ ;  /* 0x000002000c0c7810 */ /* 0x000fe20007f5e0ff */
[----:B------:R-:W-:Y:S01]  /*1a30*/  IMAD.X R17, RZ, RZ, R17, P3 ;  /* 0x000000ffff117224 */ /* 0x000fe200018e0611 */
[----:B------:R-:W-:Y:S02]  /*1a40*/  IADD3.X R25, RZ, R25, RZ, P1, !PT ;  /* 0x00000019ff197210 */ /* 0x000fe40000ffe4ff */
[----:B0-----:R-:W-:Y:S02]  /*1a50*/  MOV R2, R8 ;  /* 0x0000000800027202 */ /* 0x001fe40000000f00 */
[----:B------:R-:W-:Y:S02]  /*1a60*/  MOV R3, R15 ;  /* 0x0000000f00037202 */ /* 0x000fe40000000f00 */
[----:B------:R-:W-:-:S02]  /*1a70*/  IADD3 R8, P4, R8, 0x200, RZ ;  /* 0x0000020008087810 */ /* 0x000fc40007f9e0ff */
[----:B------:R-:W-:Y:S01]  /*1a80*/  IADD3.X R23, RZ, R23, RZ, P2, !PT ;  /* 0x00000017ff177210 */ /* 0x000fe200017fe4ff */
[----:B------:R1:W-:Y:S01]  /*1a90*/  STG.E desc[UR4][R2.64], R19 ;  /* 0x0000001302007986 */ /* 0x0003e2000c101904 */
[----:B------:R-:W-:-:S09]  /*1aa0*/  IADD3.X R15, RZ, R15, RZ, P4, !PT ;  /* 0x0000000fff0f7210 */ /* 0x000fd200027fe4ff */
.L_x_1135:
[----:B------:R-:W-:Y:S05]  /*1ab0*/  BSYNC B0 ;  /* 0x0000000000007941 */ /* 0x000fea0003800000 */
.L_x_1134:
        /* <DEDUP_REMOVED lines=15> */
.L_x_1130:
        /* <DEDUP_REMOVED lines=8> */
.L_x_1137:
[----:B------:R-:W-:Y:S05]  /*1c30*/  BSYNC B1 ;  /* 0x0000000000017941 */ /* 0x000fea0003800000 */
.L_x_1136:
        /* <DEDUP_REMOVED lines=8> */
.L_x_1138:
[----:B------:R-:W-:Y:S01]  /*1cc0*/  FADD.FTZ R73, R73, R74 ;  /* 0x0000004a49497221 */ /* 0x000fe20000010000 */
[----:B------:R-:W-:-:S03]  /*1cd0*/  HFMA2.MMA R101, -RZ, RZ, 0, 1.1920928955078125e-07 ;  /* 0x00000002ff657435 */ /* 0x000fc600000001ff */
[----:B------:R-:W-:Y:S01]  /*1ce0*/  IMAD.MOV.U32 R102, RZ, RZ, R73 ;  /* 0x000000ffff667224 */ /* 0x000fe200078e0049 */
[----:B------:R-:W-:-:S07]  /*1cf0*/  MOV R72, R100 ;  /* 0x0000006400487202 */ /* 0x000fce0000000f00 */
[----:B------:R-:W-:Y:S05]  /*1d00*/  WARPSYNC.COLLECTIVE R99, `(.L_x_1139) ;  /* 0x0000000063087348 */ /* 0x000fea0003c00000 */
[----:B------:R0:W1:Y:S02]  /*1d10*/  SHFL.BFLY P0, R100, R102, R101, R104 ;  /* 0x0c00006566647389 */ /* 0x0000640000000068 */
[----:B01----:R-:W-:Y:S01]  /*1d20*/  ENDCOLLECTIVE ;  /* 0x000000000000791b */ /* 0x003fe20003800000 */
.L_x_1139:
[----:B------:R-:W-:-:S05]  /*1d30*/  FADD.FTZ R72, R72, R93 ;  /* 0x0000005d48487221 */ /* 0x000fca0000010000 */
[----:B------:R-:W-:Y:S02]  /*1d40*/  MOV R102, R72 ;  /* 0x0000004800667202 */ /* 0x000fe40000000f00 */
[----:B------:R-:W-:-:S07]  /*1d50*/  MOV R96, R100 ;  /* 0x0000006400607202 */ /* 0x000fce0000000f00 */
[----:B------:R-:W-:Y:S05]  /*1d60*/  WARPSYNC.COLLECTIVE R99, `(.L_x_1140) ;  /* 0x0000000063087348 */ /* 0x000fea0003c00000 */
[----:B------:R0:W1:Y:S02]  /*1d70*/  SHFL.BFLY P0, R100, R102, R101, R104 ;  /* 0x0c00006566647389 */ /* 0x0000640000000068 */
[----:B01----:R-:W-:Y:S01]  /*1d80*/  ENDCOLLECTIVE ;  /* 0x000000000000791b */ /* 0x003fe20003800000 */
.L_x_1140:
[----:B------:R-:W-:Y:S01]  /*1d90*/  FADD.FTZ R96, R73, R96 ;  /* 0x0000006049607221 */ /* 0x000fe20000010000 */
[----:B------:R-:W-:-:S04]  /*1da0*/  HFMA2.MMA R101, -RZ, RZ, 0, 2.384185791015625e-07 ;  /* 0x00000004ff657435 */ /* 0x000fc800000001ff */
[----:B------:R-:W-:Y:S02]  /*1db0*/  MOV R102, R96 ;  /* 0x0000006000667202 */ /* 0x000fe40000000f00 */
[----:B------:R-:W-:-:S07]  /*1dc0*/  MOV R75, R100 ;  /* 0x00000064004b7202 */ /* 0x000fce0000000f00 */
[----:B------:R-:W-:Y:S05]  /*1dd0*/  WARPSYNC.COLLECTIVE R99, `(.L_x_1141) ;  /* 0x0000000063087348 */ /* 0x000fea0003c00000 */
[----:B------:R0:W1:Y:S02]  /*1de0*/  SHFL.BFLY P0, R100, R102, R101, R104 ;  /* 0x0c00006566647389 */ /* 0x0000640000000068 */
[----:B01----:R-:W-:Y:S01]  /*1df0*/  ENDCOLLECTIVE ;  /* 0x000000000000791b */ /* 0x003fe20003800000 */
.L_x_1141:
[----:B------:R-:W-:-:S05]  /*1e00*/  FADD.FTZ R75, R72, R75 ;  /* 0x0000004b484b7221 */ /* 0x000fca0000010000 */
[----:B------:R-:W-:Y:S02]  /*1e10*/  MOV R102, R75 ;  /* 0x0000004b00667202 */ /* 0x000fe40000000f00 */
[----:B------:R-:W-:-:S07]  /*1e20*/  MOV R97, R100 ;  /* 0x0000006400617202 */ /* 0x000fce0000000f00 */
[----:B------:R-:W-:Y:S05]  /*1e30*/  WARPSYNC.COLLECTIVE R99, `(.L_x_1142) ;  /* 0x0000000063087348 */ /* 0x000fea0003c00000 */
[----:B------:R0:W1:Y:S02]  /*1e40*/  SHFL.BFLY P0, R100, R102, R101, R104 ;  /* 0x0c00006566647389 */ /* 0x0000640000000068 */
[----:B01----:R-:W-:Y:S01]  /*1e50*/  ENDCOLLECTIVE ;  /* 0x000000000000791b */ /* 0x003fe20003800000 */
.L_x_1142:
[----:B------:R-:W-:Y:S01]  /*1e60*/  FADD.FTZ R97, R96, R97 ;  /* 0x0000006160617221 */ /* 0x000fe20000010000 */
[----:B------:R-:W-:-:S04]  /*1e70*/  HFMA2.MMA R101, -RZ, RZ, 0, 4.76837158203125e-07 ;  /* 0x00000008ff657435 */ /* 0x000fc800000001ff */
[----:B------:R-:W-:Y:S02]  /*1e80*/  MOV R102, R97 ;  /* 0x0000006100667202 */ /* 0x000fe40000000f00 */
[----:B------:R-:W-:-:S07]  /*1e90*/  MOV R98, R100 ;  /* 0x0000006400627202 */ /* 0x000fce0000000f00 */
[----:B------:R-:W-:Y:S05]  /*1ea0*/  WARPSYNC.COLLECTIVE R99, `(.L_x_1143) ;  /* 0x0000000063087348 */ /* 0x000fea0003c00000 */
[----:B------:R0:W1:Y:S02]  /*1eb0*/  SHFL.BFLY P0, R100, R102, R101, R104 ;  /* 0x0c00006566647389 */ /* 0x0000640000000068 */
[----:B01----:R-:W-:Y:S01]  /*1ec0*/  ENDCOLLECTIVE ;  /* 0x000000000000791b */ /* 0x003fe20003800000 */
.L_x_1143:
[----:B------:R-:W-:-:S05]  /*1ed0*/  FADD.FTZ R98, R75, R98 ;  /* 0x000000624b627221 */ /* 0x000fca0000010000 */
[----:B------:R-:W-:Y:S02]  /*1ee0*/  MOV R102, R98 ;  /* 0x0000006200667202 */ /* 0x000fe40000000f00 */
[----:B------:R-:W-:-:S07]  /*1ef0*/  MOV R74, R100 ;  /* 0x00000064004a7202 */ /* 0x000fce0000000f00 */
[----:B------:R-:W-:Y:S05]  /*1f00*/  WARPSYNC.COLLECTIVE R99, `(.L_x_1144) ;  /* 0x0000000063087348 */ /* 0x000fea0003c00000 */
[----:B------:R0:W1:Y:S02]  /*1f10*/  SHFL.BFLY P0, R100, R102, R101, R104 ;  /* 0x0c00006566647389 */ /* 0x0000640000000068 */
[----:B01----:R-:W-:Y:S01]  /*1f20*/  ENDCOLLECTIVE ;  /* 0x000000000000791b */ /* 0x003fe20003800000 */
.L_x_1144:
[----:B------:R-:W-:Y:S01]  /*1f30*/  FADD.FTZ R74, R97, R74 ;  /* 0x0000004a614a7221 */ /* 0x000fe20000010000 */
[----:B------:R-:W-:-:S04]  /*1f40*/  HFMA2.MMA R101, -RZ, RZ, 0, 9.5367431640625e-07 ;  /* 0x00000010ff657435 */ /* 0x000fc800000001ff */
[----:B------:R-:W-:Y:S02]  /*1f50*/  MOV R102, R74 ;  /* 0x0000004a00667202 */ /* 0x000fe40000000f00 */
[----:B------:R-:W-:-:S07]  /*1f60*/  MOV R93, R100 ;  /* 0x00000064005d7202 */ /* 0x000fce0000000f00 */
[----:B------:R-:W-:Y:S05]  /*1f70*/  WARPSYNC.COLLECTIVE R99, `(.L_x_1145) ;  /* 0x0000000063087348 */ /* 0x000fea0003c00000 */
[----:B------:R0:W1:Y:S02]  /*1f80*/  SHFL.BFLY P0, R100, R102, R101, R104 ;  /* 0x0c00006566647389 */ /* 0x0000640000000068 */
[----:B01----:R-:W-:Y:S01]  /*1f90*/  ENDCOLLECTIVE ;  /* 0x000000000000791b */ /* 0x003fe20003800000 */
.L_x_1145:
[----:B------:R-:W-:-:S05]  /*1fa0*/  FADD.FTZ R93, R98, R93 ;  /* 0x0000005d625d7221 */ /* 0x000fca0000010000 */
[----:B------:R-:W-:Y:S02]  /*1fb0*/  MOV R102, R93 ;  /* 0x0000005d00667202 */ /* 0x000fe40000000f00 */
[----:B------:R-:W-:-:S07]  /*1fc0*/  MOV R73, R100 ;  /* 0x0000006400497202 */ /* 0x000fce0000000f00 */
[----:B------:R-:W-:Y:S05]  /*1fd0*/  WARPSYNC.COLLECTIVE R99, `(.L_x_1146) ;  /* 0x0000000063087348 */ /* 0x000fea0003c00000 */
[----:B------:R0:W1:Y:S02]  /*1fe0*/  SHFL.BFLY P0, R100, R102, R101, R104 ;  /* 0x0c00006566647389 */ /* 0x0000640000000068 */
[----:B01----:R-:W-:Y:S01]  /*1ff0*/  ENDCOLLECTIVE ;  /* 0x000000000000791b */ /* 0x003fe20003800000 */
.L_x_1146:
[----:B------:R-:W-:Y:S01]  /*2000*/  MOV R72, R100 ;  /* 0x0000006400487202 */ /* 0x000fe20000000f00 */
[----:B------:R-:W-:Y:S06]  /*2010*/  BRA `(.L_x_1147) ;  /* 0xffffffec00387947 */ /* 0x000fec000383ffff */
.L_x_1148:
        /* <DEDUP_REMOVED lines=14> */
.L_x_2901:


//--------------------- .text._ZN10layer_norm31ln_parallel_residual_bwd_kernelINS_13Kernel_traitsIf13__nv_bfloat16fS2_fjLj256ELj1ELj4ELj1ELj16ENS_18Kernel_traits_baseILj256EfS2_fS2_fjLj128EEEEELb0ELb0ELb1EEEvNS_9BwdParamsE --------------------------
	.section	.text._ZN10layer_norm31ln_parallel_residual_bwd_kernelINS_13Kernel_traitsIf13__nv_bfloat16fS2_fjLj256ELj1ELj4ELj1ELj16ENS_18Kernel_traits_baseILj256EfS2_fS2_fjLj128EEEEELb0ELb0ELb1EEEvNS_9BwdParamsE,"ax",@progbits
	.align	128
        .global         _ZN10layer_norm31ln_parallel_residual_bwd_kernelINS_13Kernel_traitsIf13__nv_bfloat16fS2_fjLj256ELj1ELj4ELj1ELj16ENS_18Kernel_traits_baseILj256EfS2_fS2_fjLj128EEEEELb0ELb0ELb1EEEvNS_9BwdParamsE
        .type           _ZN10layer_norm31ln_parallel_residual_bwd_kernelINS_13Kernel_traitsIf13__nv_bfloat16fS2_fjLj256ELj1ELj4ELj1ELj16ENS_18Kernel_traits_baseILj256EfS2_fS2_fjLj128EEEEELb0ELb0ELb1EEEvNS_9BwdParamsE,@function
        .size           _ZN10layer_norm31ln_parallel_residual_bwd_kernelINS_13Kernel_traitsIf13__nv_bfloat16fS2_fjLj256ELj1ELj4ELj1ELj16ENS_18Kernel_traits_baseILj256EfS2_fS2_fjLj128EEEEELb0ELb0ELb1EEEvNS_9BwdParamsE,(.L_x_2902 - _ZN10layer_norm31ln_parallel_residual_bwd_kernelINS_13Kernel_traitsIf13__nv_bfloat16fS2_fjLj256ELj1ELj4ELj1ELj16ENS_18Kernel_traits_baseILj256EfS2_fS2_fjLj128EEEEELb0ELb0ELb1EEEvNS_9BwdParamsE)
        .other          _ZN10layer_norm31ln_parallel_residual_bwd_kernelINS_13Kernel_traitsIf13__nv_bfloat16fS2_fjLj256ELj1ELj4ELj1ELj16ENS_18Kernel_traits_baseILj256EfS2_fS2_fjLj128EEEEELb0ELb0ELb1EEEvNS_9BwdParamsE,@"STO_CUDA_ENTRY STV_DEFAULT"
_ZN10layer_norm31ln_parallel_residual_bwd_kernelINS_13Kernel_traitsIf13__nv_bfloat16fS2_fjLj256ELj1ELj4ELj1ELj16ENS_18Kernel_traits_baseILj256EfS2_fS2_fjLj128EEEEELb0ELb0ELb1EEEvNS_9BwdParamsE:
.text._ZN10layer_norm31ln_parallel_residual_bwd_kernelINS_13Kernel_traitsIf13__nv_bfloat16fS2_fjLj256ELj1ELj4ELj1ELj16ENS_18Kernel_traits_baseILj256EfS2_fS2_fjLj128EEEEELb0ELb0ELb1EEEvNS_9BwdParamsE:
        /* <DEDUP_REMOVED lines=33> */
.L_x_1150:
[----:B------:R-:W-:Y:S01]  /*0210*/  SHF.L.U32 R0, R91, 0x5, RZ ;  /* 0x000000055b007819 */ /* 0x000fe200000006ff */
[----:B------:R-:W-:Y:S01]  /*0220*/  ULDC.64 UR6, c[0x0][0x260] ;  /* 0x0000980000067ab9 */ /* 0x000fe20000000a00 */
[----:B------:R-:W-:Y:S01]  /*0230*/  ULDC.64 UR8, c[0x0][0x268] ;  /* 0x00009a0000087ab9 */ /* 0x000fe20000000a00 */
[----:B------:R-:W0:Y:S01]  /*0240*/  LDC.U8 R90, c[0x0][0x2a0] ;  /* 0x0000a800ff5a7b82 */ /* 0x000e220000000000 */
[----:B------:R-:W-:-:S04]  /*0250*/  LOP3.LUT R0, R0, 0x3e0, RZ, 0xc0, !PT ;  /* 0x000003e000007812 */ /* 0x000fc800078ec0ff */
[C---:B------:R-:W-:Y:S02]  /*0260*/  IADD3 R2, P0, R0.reuse, UR6, RZ ;  /* 0x0000000600027c10 */ /* 0x040fe4000ff1e0ff */
[----:B------:R-:W-:Y:S02]  /*0270*/  IADD3 R20, P1, R0, UR8, RZ ;  /* 0x0000000800147c10 */ /* 0x000fe4000ff3e0ff */
[----:B------:R-:W-:Y:S01]  /*0280*/  IADD3.X R3, RZ, UR7, RZ, P0, !PT ;  /* 0x00000007ff037c10 */ /* 0x000fe200087fe4ff */
[----:B------:R-:W-:Y:S01]  /*0290*/  ULDC.64 UR6, c[0x0][0x2c8] ;  /* 0x0000b20000067ab9 */ /* 0x000fe20000000a00 */
[----:B------:R-:W-:-:S03]  /*02a0*/  IADD3.X R21, RZ, UR9, RZ, P1, !PT ;  /* 0x00000009ff157c10 */ /* 0x000fc60008ffe4ff */
[----:B------:R1:W5:Y:S04]  /*02b0*/  LDG.E.128 R16, desc[UR4][R2.64] ;  /* 0x0000000402107981 */ /* 0x000368000c1e1d00 */
[----:B------:R1:W5:Y:S04]  /*02c0*/  LDG.E.128 R12, desc[UR4][R2.64+0x10] ;  /* 0x00001004020c7981 */ /* 0x000368000c1e1d00 */
[----:B------:R1:W5:Y:S04]  /*02d0*/  LDG.E.128 R8, desc[UR4][R20.64] ;  /* 0x0000000414087981 */ /* 0x000368000c1e1d00 */
[----:B------:R1:W5:Y:S01]  /*02e0*/  LDG.E.128 R4, desc[UR4][R20.64+0x10] ;  /* 0x0000100414047981 */ /* 0x000362000c1e1d00 */
[----:B------:R-:W-:Y:S01]  /*02f0*/  ISETP.NE.U32.AND P0, PT, RZ, UR6, PT ;  /* 0x00000006ff007c0c */ /* 0x000fe2000bf05070 */
[----:B------:R-:W-:Y:S01]  /*0300*/  HFMA2.MMA R93, -RZ, RZ, 0, 0 ;  /* 0x00000000ff5d7435 */ /* 0x000fe200000001ff */
        /* <DEDUP_REMOVED lines=14> */
[----:B------:R-:W-:Y:S01]  /*03f0*/  CS2R R76, SRZ ;  /* 0x00000000004c7805 */ /* 0x000fe2000001ff00 */
[----:B------:R-:W-:Y:S01]  /*0400*/  IMAD.MOV.U32 R94, RZ, RZ, RZ ;  /* 0x000000ffff5e7224 */ /* 0x000fe200078e00ff */
[----:B------:R-:W-:Y:S02]  /*0410*/  CS2R R86, SRZ ;  /* 0x0000000000567805 */ /* 0x000fe4000001ff00 */
[----:B------:R-:W-:Y:S02]  /*0420*/  CS2R R60, SRZ ;  /* 0x00000000003c7805 */ /* 0x000fe4000001ff00 */
[----:B01----:R-:W-:-:S07]  /*0430*/  CS2R R58, SRZ ;  /* 0x00000000003a7805 */ /* 0x003fce000001ff00 */
.L_x_1154:
[----:B------:R-:W-:Y:S01]  /*0440*/  IMAD R0, R92, UR10, RZ ;  /* 0x0000000a5c007c24 */ /* 0x000fe2000f8e02ff */
[----:B------:R-:W0:Y:S04]  /*0450*/  LDC.64 R100, c[0x0][0x250] ;  /* 0x00009400ff647b82 */ /* 0x000e280000000a00 */
[----:B------:R-:W-:-:S04]  /*0460*/  SHF.R.S32.HI R3, RZ, 0x1f, R0 ;  /* 0x0000001fff037819 */ /* 0x000fc80000011400 */
[----:B------:R-:W1:Y:S01]  /*0470*/  LDC.64 R42, c[0x0][0x2b8] ;  /* 0x0000ae00ff2a7b82 */ /* 0x000e620000000a00 */
[----:B------:R-:W-:-:S04]  /*0480*/  LEA.HI R0, R3, R0, RZ, 0x3 ;  /* 0x0000000003007211 */ /* 0x000fc800078f18ff */
[----:B------:R-:W-:-:S03]  /*0490*/  LEA.HI.SX32 R95, R0, R91, 0x1d ;  /* 0x0000005b005f7211 */ /* 0x000fc600078feaff */
[----:B------:R-:W2:Y:S01]  /*04a0*/  LDC.64 R40, c[0x0][0x2c0] ;  /* 0x0000b000ff287b82 */ /* 0x000ea20000000a00 */
[----:B------:R-:W-:-:S04]  /*04b0*/  LEA R80, P1, R95, UR12, 0x5 ;  /* 0x0000000c5f507c11 */ /* 0x000fc8000f8228ff */
[----:B------:R-:W-:-:S03]  /*04c0*/  LEA.HI.X R81, R95, UR13, RZ, 0x5, P1 ;  /* 0x0000000d5f517c11 */ /* 0x000fc600088f2cff */
[----:B------:R-:W3:Y:S01]  /*04d0*/  LDC.64 R2, c[0x0][0x258] ;  /* 0x00009600ff027b82 */ /* 0x000ee20000000a00 */
[----:B0-----:R-:W-:Y:S01]  /*04e0*/  IMAD.WIDE R100, R92, 0x4, R100 ;  /* 0x000000045c647825 */ /* 0x001fe200078e0264 */
[----:B------:R-:W4:Y:S04]  /*04f0*/  LDG.E.128 R48, desc[UR4][R80.64] ;  /* 0x0000000450307981 */ /* 0x000f28000c1e1d00 */
[----:B------:R-:W4:Y:S01]  /*0500*/  LDG.E R97, desc[UR4][R100.64] ;  /* 0x0000000464617981 */ /* 0x000f22000c1e1900 */
[----:B-1----:R-:W-:-:S03]  /*0510*/  IMAD.WIDE.U32 R52, R95, 0x10, R42 ;  /* 0x000000105f347825 */ /* 0x002fc600078e002a */
[----:B------:R-:W4:Y:S04]  /*0520*/  LDG.E.128 R44, desc[UR4][R80.64+0x10] ;  /* 0x00001004502c7981 */ /* 0x000f28000c1e1d00 */
[----:B------:R-:W4:Y:S01]  /*0530*/  LDG.E.128 R52, desc[UR4][R52.64] ;  /* 0x0000000434347981 */ /* 0x000f22000c1e1d00 */
[----:B--2---:R-:W-:-:S06]  /*0540*/  IMAD.WIDE.U32 R40, R95, 0x10, R40 ;  /* 0x000000105f287825 */ /* 0x004fcc00078e0028 */
[----:B------:R-:W2:Y:S01]  /*0550*/  LDG.E.128 R40, desc[UR4][R40.64] ;  /* 0x0000000428287981 */ /* 0x000ea2000c1e1d00 */
[----:B---3--:R-:W-:Y:S02]  /*0560*/  IMAD.WIDE R98, R92, 0x4, R2 ;  /* 0x000000045c627825 */ /* 0x008fe400078e0202 */
[----:B------:R-:W0:Y:S03]  /*0570*/  LDC.64 R2, c[0x0][0x2c8] ;  /* 0x0000b200ff027b82 */ /* 0x000e260000000a00 */
[----:B------:R2:W3:Y:S01]  /*0580*/  LDG.E R96, desc[UR4][R98.64] ;  /* 0x0000000462607981 */ /* 0x0004e2000c1e1900 */
[----:B------:R-:W-:Y:S02]  /*0590*/  ISETP.NE.AND P3, PT, R90, RZ, PT ;  /* 0x000000ff5a00720c */ /* 0x000fe40003f65270 */
[----:B0-----:R-:W-:-:S04]  /*05a0*/  @P0 LEA R56, P1, R95, R2, 0x5 ;  /* 0x000000025f380211 */ /* 0x001fc800078228ff */
[----:B------:R-:W-:-:S05]  /*05b0*/  @P0 LEA.HI.X R57, R95, R3, RZ, 0x5, P1 ;  /* 0x000000035f390211 */ /* 0x000fca00008f2cff */
[----:B-----5:R-:W5:Y:S04]  /*05c0*/  @P0 LDG.E.128 R20, desc[UR4][R56.64] ;  /* 0x0000000438140981 */ /* 0x020f68000c1e1d00 */
[----:B------:R0:W5:Y:S01]  /*05d0*/  @P0 LDG.E.128 R24, desc[UR4][R56.64+0x10] ;  /* 0x0000100438180981 */ /* 0x000162000c1e1d00 */
[----:B------:R-:W-:Y:S01]  /*05e0*/  UMOV UR6, 0xffffffff ;  /* 0xffffffff00067882 */ /* 0x000fe20000000000 */
[----:B----4-:R-:W-:-:S05]  /*05f0*/  FSEL R97, R97, RZ, !P3 ;  /* 0x000000ff61617208 */ /* 0x010fca0005800000 */
[--C-:B------:R-:W-:Y:S01]  /*0600*/  FADD.FTZ R103, R48, -R97.reuse ;  /* 0x8000006130677221 */ /* 0x100fe20000010000 */
[----:B------:R-:W-:Y:S01]  /*0610*/  FADD.FTZ R107, R50, -R97 ;  /* 0x80000061326b7221 */ /* 0x000fe20000010000 */
[----:B------:R-:W-:Y:S01]  /*0620*/  PRMT R100, R53, 0x7632, R100 ;  /* 0x0000763235647816 */ /* 0x000fe20000000064 */
[----:B------:R-:W-:Y:S01]  /*0630*/  IMAD.U32 R48, R55, 0x10000, RZ ;  /* 0x0001000037307824 */ /* 0x000fe200078e00ff */
[----:B------:R-:W-:Y:S02]  /*0640*/  SHF.L.U32 R109, R53, 0x10, RZ ;  /* 0x00000010356d7819 */ /* 0x000fe400000006ff */
[----:B------:R-:W-:Y:S01]  /*0650*/  PRMT R53, R55, 0x7632, R53 ;  /* 0x0000763237357816 */ /* 0x000fe20000000035 */
[----:B------:R-:W-:Y:S01]  /*0660*/  FADD.FTZ R101, R51, -R97 ;  /* 0x8000006133657221 */ /* 0x000fe20000010000 */
[----:B--2---:R-:W-:Y:S02]  /*0670*/  SHF.L.U32 R99, R40, 0x10, RZ ;  /* 0x0000001028637819 */ /* 0x004fe400000006ff */
[----:B------:R-:W-:-:S02]  /*0680*/  SHF.L.U32 R55, R42, 0x10, RZ ;  /* 0x000000102a377819 */ /* 0x000fc400000006ff */
[----:B------:R-:W-:Y:S01]  /*0690*/  PRMT R98, R40, 0x7632, R98 ;  /* 0x0000763228627816 */ /* 0x000fe20000000062 */
[----:B---3--:R-:W-:Y:S01]  /*06a0*/  FMUL.FTZ R0, R96, R103 ;  /* 0x0000006760007220 */ /* 0x008fe20000410000 */
[----:B------:R-:W-:Y:S01]  /*06b0*/  SHF.L.U32 R81, R41, 0x10, RZ ;  /* 0x0000001029517819 */ /* 0x000fe200000006ff */
[----:B------:R-:W-:Y:S01]  /*06c0*/  FADD.FTZ R105, R49, -R97 ;  /* 0x8000006131697221 */ /* 0x000fe20000010000 */
[----:B------:R-:W-:Y:S01]  /*06d0*/  SHF.L.U32 R51, R52, 0x10, RZ ;  /* 0x0000001034337819 */ /* 0x000fe200000006ff */
[----:B------:R-:W-:Y:S01]  /*06e0*/  FMUL.FTZ R50, R96, R107 ;  /* 0x0000006b60327220 */ /* 0x000fe20000410000 */
[----:B------:R-:W-:Y:S01]  /*06f0*/  PRMT R40, R41, 0x7632, R40 ;  /* 0x0000763229287816 */ /* 0x000fe20000000028 */
[-C--:B------:R-:W-:Y:S01]  /*0700*/  FMUL.FTZ R41, R8, R99.reuse ;  /* 0x0000006308297220 */ /* 0x080fe20000410000 */
[----:B------:R-:W-:Y:S01]  /*0710*/  FADD.FTZ R88, R99, R88 ;  /* 0x0000005863587221 */ /* 0x000fe20000010000 */
[----:B------:R-:W-:Y:S01]  /*0720*/  FFMA.FTZ R89, R0, R99, R89 ;  /* 0x0000006300597223 */ /* 0x000fe20000010059 */
[----:B------:R-:W-:Y:S01]  /*0730*/  PRMT R49, R52, 0x7632, R49 ;  /* 0x0000763234317816 */ /* 0x000fe20000000031 */
[----:B------:R-:W-:Y:S01]  /*0740*/  FADD.FTZ R99, -R97, R45 ;  /* 0x0000002d61637221 */ /* 0x000fe20000010100 */
[----:B0-----:R-:W-:Y:S01]  /*0750*/  PRMT R57, R54, 0x7632, R57 ;  /* 0x0000763236397816 */ /* 0x001fe20000000039 */
[----:B------:R-:W-:Y:S01]  /*0760*/  FMUL.FTZ R45, R4, R55 ;  /* 0x00000037042d7220 */ /* 0x000fe20000410000 */
[----:B------:R-:W-:-:S02]  /*0770*/  SHF.L.U32 R56, R54, 0x10, RZ ;  /* 0x0000001036387819 */ /* 0x000fc400000006ff */
[----:B------:R-:W-:Y:S02]  /*0780*/  PRMT R80, R42, 0x7632, R80 ;  /* 0x000076322a507816 */ /* 0x000fe40000000050 */
[C---:B------:R-:W-:Y:S02]  /*0790*/  PRMT R54, R43.reuse, 0x7632, R54 ;  /* 0x000076322b367816 */ /* 0x040fe40000000036 */
[----:B------:R-:W-:Y:S01]  /*07a0*/  SHF.L.U32 R52, R43, 0x10, RZ ;  /* 0x000000102b347819 */ /* 0x000fe200000006ff */
[----:B------:R-:W-:Y:S01]  /*07b0*/  FMUL.FTZ R43, R10, R81 ;  /* 0x000000510a2b7220 */ /* 0x000fe20000410000 */
[----:B------:R-:W-:Y:S01]  /*07c0*/  SHF.L.U32 R98, R98, 0x10, RZ ;  /* 0x0000001062627819 */ /* 0x000fe200000006ff */
[----:B------:R-:W-:Y:S01]  /*07d0*/  FADD.FTZ R94, R51, R94 ;  /* 0x0000005e335e7221 */ /* 0x000fe20000010000 */
[----:B------:R-:W-:Y:S01]  /*07e0*/  FFMA.FTZ R93, R0, R51, R93 ;  /* 0x00000033005d7223 */ /* 0x000fe2000001005d */
[----:B------:R-:W-:Y:S01]  /*07f0*/  FADD.FTZ R78, R81, R78 ;  /* 0x0000004e514e7221 */ /* 0x000fe20000010000 */
[----:B------:R-:W-:Y:S01]  /*0800*/  FFMA.FTZ R79, R50, R81, R79 ;  /* 0x00000051324f7223 */ /* 0x000fe2000001004f */
[----:B------:R-:W-:Y:S01]  /*0810*/  FFMA.FTZ R51, R16, R51, R41 ;  /* 0x0000003310337223 */ /* 0x000fe20000010029 */
[----:B------:R-:W-:Y:S01]  /*0820*/  FADD.FTZ R81, -R97, R44 ;  /* 0x0000002c61517221 */ /* 0x000fe20000010100 */
[----:B------:R-:W-:-:S02]  /*0830*/  IMAD.U32 R41, R49, 0x10000, RZ ;  /* 0x0001000031297824 */ /* 0x000fc400078e00ff */
[----:B------:R-:W-:Y:S01]  /*0840*/  FMUL.FTZ R42, R96, R105 ;  /* 0x00000069602a7220 */ /* 0x000fe20000410000 */
[----:B------:R-:W-:Y:S01]  /*0850*/  SHF.L.U32 R80, R80, 0x10, RZ ;  /* 0x0000001050507819 */ /* 0x000fe200000006ff */
[----:B------:R-:W-:Y:S01]  /*0860*/  FFMA.FTZ R44, R12, R56, R45 ;  /* 0x000000380c2c7223 */ /* 0x000fe2000001002d */
[----:B------:R-:W-:Y:S01]  /*0870*/  FFMA.FTZ R49, R18, R109, R43 ;  /* 0x0000006d12317223 */ /* 0x000fe2000001002b */
[----:B------:R-:W-:Y:S01]  /*0880*/  SHF.L.U32 R102, R40, 0x10, RZ ;  /* 0x0000001028667819 */ /* 0x000fe200000006ff */
[C---:B------:R-:W-:Y:S01]  /*0890*/  FMUL.FTZ R45, R96.reuse, R99 ;  /* 0x00000063602d7220 */ /* 0x040fe20000410000 */
[-C--:B------:R-:W-:Y:S01]  /*08a0*/  FMUL.FTZ R40, R9, R98.reuse ;  /* 0x0000006209287220 */ /* 0x080fe20000410000 */
[----:B------:R-:W-:Y:S01]  /*08b0*/  FMUL.FTZ R43, R96, R101 ;  /* 0x00000065602b7220 */ /* 0x000fe20000410000 */
[----:B------:R-:W-:Y:S01]  /*08c0*/  FADD.FTZ R101, -R97, R46 ;  /* 0x0000002e61657221 */ /* 0x000fe20000010100 */
[----:B------:R-:W-:Y:S01]  /*08d0*/  FADD.FTZ R84, R98, R84 ;  /* 0x0000005462547221 */ /* 0x000fe20000010000 */
[----:B------:R-:W-:Y:S01]  /*08e0*/  FFMA.FTZ R85, R42, R98, R85 ;  /* 0x000000622a557223 */ /* 0x000fe20000010055 */
[----:B------:R-:W-:Y:S01]  /*08f0*/  FMUL.FTZ R46, R96, R81 ;  /* 0x00000051602e7220 */ /* 0x000fe20000410000 */
[----:B------:R-:W-:Y:S01]  /*0900*/  FADD.FTZ R86, R41, R86 ;  /* 0x0000005629567221 */ /* 0x000fe20000010000 */
[-C--:B------:R-:W-:Y:S01]  /*0910*/  FFMA.FTZ R87, R42, R41.reuse, R87 ;  /* 0x000000292a577223 */ /* 0x080fe20000010057 */
[-C--:B------:R-:W-:Y:S01]  /*0920*/  FMUL.FTZ R98, R5, R80.reuse ;  /* 0x0000005005627220 */ /* 0x080fe20000410000 */
[----:B------:R-:W-:Y:S01]  /*0930*/  FADD.FTZ R70, R80, R70 ;  /* 0x0000004650467221 */ /* 0x000fe20000010000 */
[----:B------:R-:W-:Y:S01]  /*0940*/  FFMA.FTZ R66, R45, R80, R66 ;  /* 0x000000502d427223 */ /* 0x000fe20000010042 */
[----:B------:R-:W-:Y:S01]  /*0950*/  FFMA.FTZ R41, R17, R41, R40 ;  /* 0x0000002911297223 */ /* 0x000fe20000010028 */
[----:B------:R-:W-:Y:S01]  /*0960*/  FADD.FTZ R97, -R97, R47 ;  /* 0x0000002f61617221 */ /* 0x000fe20000010100 */
[----:B------:R-:W-:Y:S01]  /*0970*/  FADD.FTZ R80, RZ, R51 ;  /* 0x00000033ff507221 */ /* 0x000fe20000010000 */
[----:B------:R-:W-:Y:S01]  /*0980*/  FFMA.FTZ R47, R0, R51, RZ ;  /* 0x00000033002f7223 */ /* 0x000fe200000100ff */
[----:B------:R-:W-:Y:S01]  /*0990*/  FADD.FTZ R71, R55, R71 ;  /* 0x0000004737477221 */ /* 0x000fe20000010000 */
[----:B------:R-:W-:Y:S01]  /*09a0*/  FFMA.FTZ R67, R46, R55, R67 ;  /* 0x000000372e437223 */ /* 0x000fe20000010043 */
[----:B------:R-:W-:Y:S01]  /*09b0*/  FMUL.FTZ R55, R6, R52 ;  /* 0x0000003406377220 */ /* 0x000fe20000410000 */
[----:B------:R-:W-:Y:S01]  /*09c0*/  SHF.L.U32 R100, R100, 0x10, RZ ;  /* 0x0000001064647819 */ /* 0x000fe200000006ff */
[----:B------:R-:W-:Y:S01]  /*09d0*/  FADD.FTZ R80, R80, R41 ;  /* 0x0000002950507221 */ /* 0x000fe20000010000 */
[----:B------:R-:W-:Y:S01]  /*09e0*/  SHF.L.U32 R81, R53, 0x10, RZ ;  /* 0x0000001035517819 */ /* 0x000fe200000006ff */
[----:B------:R-:W-:Y:S01]  /*09f0*/  FMUL.FTZ R104, R11, R102 ;  /* 0x000000660b687220 */ /* 0x000fe20000410000 */
[----:B------:R-:W-:Y:S01]  /*0a00*/  FFMA.FTZ R53, R42, R41, R47 ;  /* 0x000000292a357223 */ /* 0x000fe2000001002f */
[----:B------:R-:W-:Y:S01]  /*0a10*/  FFMA.FTZ R47, R14, R48, R55 ;  /* 0x000000300e2f7223 */ /* 0x000fe20000010037 */
[----:B------:R-:W-:-:S02]  /*0a20*/  IMAD.U32 R57, R57, 0x10000, RZ ;  /* 0x0001000039397824 */ /* 0x000fc400078e00ff */
[----:B------:R-:W-:Y:S01]  /*0a30*/  FADD.FTZ R55, R80, R49 ;  /* 0x0000003150377221 */ /* 0x000fe20000010000 */
[----:B------:R-:W-:Y:S01]  /*0a40*/  FFMA.FTZ R40, R19, R100, R104 ;  /* 0x0000006413287223 */ /* 0x000fe20000010068 */
[----:B------:R-:W-:Y:S01]  /*0a50*/  FFMA.FTZ R80, R50, R49, R53 ;  /* 0x0000003132507223 */ /* 0x000fe20000010035 */
[----:B------:R-:W-:Y:S01]  /*0a60*/  FADD.FTZ R63, R56, R63 ;  /* 0x0000003f383f7221 */ /* 0x000fe20000010000 */
[----:B------:R-:W-:Y:S01]  /*0a70*/  FFMA.FTZ R59, R46, R56, R59 ;  /* 0x000000382e3b7223 */ /* 0x000fe2000001003b */
[----:B------:R-:W-:Y:S01]  /*0a80*/  FADD.FTZ R62, R57, R62 ;  /* 0x0000003e393e7221 */ /* 0x000fe20000010000 */
[-C--:B------:R-:W-:Y:S01]  /*0a90*/  FFMA.FTZ R56, R13, R57.reuse, R98 ;  /* 0x000000390d387223 */ /* 0x080fe20000010062 */
[----:B------:R-:W-:Y:S01]  /*0aa0*/  FFMA.FTZ R58, R45, R57, R58 ;  /* 0x000000392d3a7223 */ /* 0x000fe2000001003a */
        /* <DEDUP_REMOVED lines=48> */
.L_x_1166:
[----:B-1----:R-:W-:Y:S01]  /*0db0*/  FADD.FTZ R57, R52, R57 ;  /* 0x0000003934397221 */ /* 0x002fe20000010000 */
[----:B--2---:R-:W-:Y:S01]  /*0dc0*/  FADD.FTZ R80, R55, R80 ;  /* 0x0000005037507221 */ /* 0x004fe20000010000 */
[----:B------:R-:W-:Y:S02]  /*0dd0*/  ISETP.NE.U32.AND P1, PT, R2, RZ, PT ;  /* 0x000000ff0200720c */ /* 0x000fe40003f25070 */
[----:B------:R-:W-:Y:S01]  /*0de0*/  FMUL.FTZ R57, R57, UR11 ;  /* 0x0000000b39397c20 */ /* 0x000fe20008410000 */
[----:B------:R-:W-:Y:S02]  /*0df0*/  ISETP.NE.U32.AND P2, PT, RZ, UR14, PT ;  /* 0x0000000eff007c0c */ /* 0x000fe4000bf45070 */
[----:B------:R-:W-:Y:S02]  /*0e00*/  ISETP.NE.AND.EX P1, PT, R3, RZ, PT, P1 ;  /* 0x000000ff0300720c */ /* 0x000fe40003f25310 */
[----:B------:R-:W-:Y:S01]  /*0e10*/  FSEL R2, R57, RZ, !P3 ;  /* 0x000000ff39027208 */ /* 0x000fe20005800000 */
[----:B------:R-:W-:Y:S01]  /*0e20*/  FMUL.FTZ R57, R80, UR11 ;  /* 0x0000000b50397c20 */ /* 0x000fe20008410000 */
[----:B------:R-:W-:-:S02]  /*0e30*/  ISETP.NE.AND.EX P2, PT, RZ, UR15, PT, P2 ;  /* 0x0000000fff007c0c */ /* 0x000fc4000bf45320 */
        /* <DEDUP_REMOVED lines=15> */
[----:B0-----:R-:W-:Y:S01]  /*0f30*/  FADD.FTZ R55, R47, -R54 ;  /* 0x800000362f377221 */ /* 0x001fe20000010000 */
        /* <DEDUP_REMOVED lines=11> */
[----:B------:R-:W-:Y:S01]  /*0ff0*/  SHF.L.U32 R52, R95, 0x4, RZ ;  /* 0x000000045f347819 */ /* 0x000fe200000006ff */
[----:B------:R-:W-:Y:S01]  /*1000*/  @P1 FADD.FTZ R0, R21, R0 ;  /* 0x0000000015001221 */ /* 0x000fe20000010000 */
[----:B------:R-:W-:Y:S01]  /*1010*/  ISETP.NE.AND.EX P3, PT, RZ, UR17, PT, P3 ;  /* 0x00000011ff007c0c */ /* 0x000fe2000bf65330 */
        /* <DEDUP_REMOVED lines=51> */
.L_x_1152:
        /* <DEDUP_REMOVED lines=32> */
.L_x_1151:
[----:B------:R-:W-:Y:S05]  /*1550*/  BSYNC B0 ;  /* 0x0000000000007941 */ /* 0x000fea0003800000 */
.L_x_1149:
        /* <DEDUP_REMOVED lines=74> */
[----:B------:R-:W-:Y:S02]  /*1a00*/  IADD3.X R9, RZ, RZ, RZ, P0, !PT ;  /* 0x000000ffff097210 */ /* 0x000fe400007fe4ff */
[----:B------:R-:W-:Y:S01]  /*1a10*/  FADD.FTZ R2, R2, R35 ;  /* 0x0000002302027221 */ /* 0x000fe20000010000 */
[----:B------:R-:W-:-:S02]  /*1a20*/  SHF.L.U32 R8, R14, 0x2, RZ ;  /* 0x000000020e087819 */ /* 0x000fc400000006ff */
        /* <DEDUP_REMOVED lines=37> */
.L_x_1153:
[----:B------:R-:W-:Y:S01]  /*1c80*/  HFMA2.MMA R103, -RZ, RZ, 0, 5.9604644775390625e-08 ;  /* 0x00000001ff677435 */ /* 0x000fe200000001ff */
[----:B------:R-:W-:Y:S01]  /*1c90*/  BSSY B2, `(.L_x_1155) ;  /* 0x0000007000027945 */ /* 0x000fe20003800000 */
[----:B------:R-:W-:Y:S01]  /*1ca0*/  IMAD.MOV.U32 R102, RZ, RZ, R55 ;  /* 0x000000ffff667224 */ /* 0x000fe200078e0037 */
[----:B------:R-:W-:Y:S02]  /*1cb0*/  MOV R104, 0x1f ;  /* 0x0000001f00687802 */ /* 0x000fe40000000f00 */
[----:B------:R-:W-:-:S07]  /*1cc0*/  MOV R99, 0xffffffff ;  /* 0xffffffff00637802 */ /* 0x000fce0000000f00 */
[----:B-----5:R-:W-:Y:S05]  /*1cd0*/  WARPSYNC.COLLECTIVE R99, `(.L_x_1156) ;  /* 0x0000000063087348 */ /* 0x020fea0003c00000 */
[----:B------:R0:W1:Y:S02]  /*1ce0*/  SHFL.BFLY P1, R101, R102, R103, R104 ;  /* 0x0c00006766657389 */ /* 0x0000640000020068 */
[----:B01---5:R-:W-:Y:S01]  /*1cf0*/  ENDCOLLECTIVE ;  /* 0x000000000000791b */ /* 0x023fe20003800000 */
.L_x_1156:
[----:B------:R-:W-:Y:S05]  /*1d00*/  BSYNC B2 ;  /* 0x0000000000027941 */ /* 0x000fea0003800000 */
.L_x_1155:
        /* <DEDUP_REMOVED lines=8> */
.L_x_1157:
[----:B------:R-:W-:Y:S01]  /*1d90*/  FADD.FTZ R52, R55, R52 ;  /* 0x0000003437347221 */ /* 0x000fe20000010000 */
[----:B------:R-:W-:-:S04]  /*1da0*/  HFMA2.MMA R103, -RZ, RZ, 0, 1.1920928955078125e-07 ;  /* 0x00000002ff677435 */ /* 0x000fc800000001ff */
[----:B------:R-:W-:Y:S02]  /*1db0*/  MOV R102, R52 ;  /* 0x0000003400667202 */ /* 0x000fe40000000f00 */
[----:B------:R-:W-:-:S07]  /*1dc0*/  MOV R80, R101 ;  /* 0x0000006500507202 */ /* 0x000fce0000000f00 */
[----:B------:R-:W-:Y:S05]  /*1dd0*/  WARPSYNC.COLLECTIVE R99, `(.L_x_1158) ;  /* 0x0000000063087348 */ /* 0x000fea0003c00000 */
[----:B------:R0:W1:Y:S02]  /*1de0*/  SHFL.BFLY P1, R101, R102, R103, R104 ;  /* 0x0c00006766657389 */ /* 0x0000640000020068 */
[----:B01----:R-:W-:Y:S01]  /*1df0*/  ENDCOLLECTIVE ;  /* 0x000000000000791b */ /* 0x003fe20003800000 */
.L_x_1158:
[----:B------:R-:W-:-:S05]  /*1e00*/  FADD.FTZ R80, R57, R80 ;  /* 0x0000005039507221 */ /* 0x000fca0000010000 */
[----:B------:R-:W-:Y:S01]  /*1e10*/  MOV R102, R80 ;  /* 0x0000005000667202 */ /* 0x000fe20000000f00 */
[----:B------:R-:W-:-:S07]  /*1e20*/  IMAD.MOV.U32 R81, RZ, RZ, R101 ;  /* 0x000000ffff517224 */ /* 0x000fce00078e0065 */
[----:B------:R-:W-:Y:S05]  /*1e30*/  WARPSYNC.COLLECTIVE R99, `(.L_x_1159) ;  /* 0x0000000063087348 */ /* 0x000fea0003c00000 */
[----:B------:R0:W1:Y:S02]  /*1e40*/  SHFL.BFLY P1, R101, R102, R103, R104 ;  /* 0x0c00006766657389 */ /* 0x0000640000020068 */
[----:B01----:R-:W-:Y:S01]  /*1e50*/  ENDCOLLECTIVE ;  /* 0x000000000000791b */ /* 0x003fe20003800000 */
.L_x_1159:
[----:B------:R-:W-:Y:S01]  /*1e60*/  FADD.FTZ R81, R52, R81 ;  /* 0x0000005134517221 */ /* 0x000fe20000010000 */
[----:B------:R-:W-:-:S04]  /*1e70*/  HFMA2.MMA R103, -RZ, RZ, 0, 2.384185791015625e-07 ;  /* 0x00000004ff677435 */ /* 0x000fc800000001ff */
[----:B------:R-:W-:Y:S02]  /*1e80*/  MOV R102, R81 ;  /* 0x0000005100667202 */ /* 0x000fe40000000f00 */
[----:B------:R-:W-:-:S07]  /*1e90*/  MOV R97, R101 ;  /* 0x0000006500617202 */ /* 0x000fce0000000f00 */
[----:B------:R-:W-:Y:S05]  /*1ea0*/  WARPSYNC.COLLECTIVE R99, `(.L_x_1160) ;  /* 0x0000000063087348 */ /* 0x000fea0003c00000 */
[----:B------:R0:W1:Y:S02]  /*1eb0*/  SHFL.BFLY P1, R101, R102, R103, R104 ;  /* 0x0c00006766657389 */ /* 0x0000640000020068 */
[----:B01----:R-:W-:Y:S01]  /*1ec0*/  ENDCOLLECTIVE ;  /* 0x000000000000791b */ /* 0x003fe20003800000 */
.L_x_1160:
[----:B------:R-:W-:-:S04]  /*1ed0*/  FADD.FTZ R97, R80, R97 ;  /* 0x0000006150617221 */ /* 0x000fc80000010000 */
[----:B------:R-:W-:Y:S01]  /*1ee0*/  IMAD.MOV.U32 R102, RZ, RZ, R97 ;  /* 0x000000ffff667224 */ /* 0x000fe200078e0061 */
[----:B------:R-:W-:-:S07]  /*1ef0*/  MOV R98, R101 ;  /* 0x0000006500627202 */ /* 0x000fce0000000f00 */
[----:B------:R-:W-:Y:S05]  /*1f00*/  WARPSYNC.COLLECTIVE R99, `(.L_x_1161) ;  /* 0x0000000063087348 */ /* 0x000fea0003c00000 */
[----:B------:R0:W1:Y:S02]  /*1f10*/  SHFL.BFLY P1, R101, R102, R103, R104 ;  /* 0x0c00006766657389 */ /* 0x0000640000020068 */
[----:B01----:R-:W-:Y:S01]  /*1f20*/  ENDCOLLECTIVE ;  /* 0x000000000000791b */ /* 0x003fe20003800000 */
.L_x_1161:
[----:B------:R-:W-:Y:S01]  /*1f30*/  FADD.FTZ R98, R81, R98 ;  /* 0x0000006251627221 */ /* 0x000fe20000010000 */
[----:B------:R-:W-:-:S04]  /*1f40*/  HFMA2.MMA R103, -RZ, RZ, 0, 4.76837158203125e-07 ;  /* 0x00000008ff677435 */ /* 0x000fc800000001ff */
[----:B------:R-:W-:Y:S02]  /*1f50*/  MOV R102, R98 ;  /* 0x0000006200667202 */ /* 0x000fe40000000f00 */
[----:B------:R-:W-:-:S07]  /*1f60*/  MOV R100, R101 ;  /* 0x0000006500647202 */ /* 0x000fce0000000f00 */
[----:B------:R-:W-:Y:S05]  /*1f70*/  WARPSYNC.COLLECTIVE R99, `(.L_x_1162) ;  /* 0x0000000063087348 */ /* 0x000fea0003c00000 */
[----:B------:R0:W1:Y:S02]  /*1f80*/  SHFL.BFLY P1, R101, R102, R103, R104 ;  /* 0x0c00006766657389 */ /* 0x0000640000020068 */
[----:B01----:R-:W-:Y:S01]  /*1f90*/  ENDCOLLECTIVE ;  /* 0x000000000000791b */ /* 0x003fe20003800000 */
.L_x_1162:
[----:B------:R-:W-:-:S05]  /*1fa0*/  FADD.FTZ R100, R97, R100 ;  /* 0x0000006461647221 */ /* 0x000fca0000010000 */
[----:B------:R-:W-:Y:S02]  /*1fb0*/  MOV R102, R100 ;  /* 0x0000006400667202 */ /* 0x000fe40000000f00 */
[----:B------:R-:W-:-:S07]  /*1fc0*/  MOV R55, R101 ;  /* 0x0000006500377202 */ /* 0x000fce0000000f00 */
[----:B------:R-:W-:Y:S05]  /*1fd0*/  WARPSYNC.COLLECTIVE R99, `(.L_x_1163) ;  /* 0x0000000063087348 */ /* 0x000fea0003c00000 */
[----:B------:R0:W1:Y:S02]  /*1fe0*/  SHFL.BFLY P1, R101, R102, R103, R104 ;  /* 0x0c00006766657389 */ /* 0x0000640000020068 */
[----:B01----:R-:W-:Y:S01]  /*1ff0*/  ENDCOLLECTIVE ;  /* 0x000000000000791b */ /* 0x003fe20003800000 */
.L_x_1163:
[----:B------:R-:W-:Y:S01]  /*2000*/  FADD.FTZ R52, R98, R55 ;  /* 0x0000003762347221 */ /* 0x000fe20000010000 */
[----:B------:R-:W-:-:S04]  /*2010*/  HFMA2.MMA R103, -RZ, RZ, 0, 9.5367431640625e-07 ;  /* 0x00000010ff677435 */ /* 0x000fc800000001ff */
[----:B------:R-:W-:Y:S01]  /*2020*/  MOV R102, R52 ;  /* 0x0000003400667202 */ /* 0x000fe20000000f00 */
[----:B------:R-:W-:-:S07]  /*2030*/  IMAD.MOV.U32 R57, RZ, RZ, R101 ;  /* 0x000000ffff397224 */ /* 0x000fce00078e0065 */
[----:B------:R-:W-:Y:S05]  /*2040*/  WARPSYNC.COLLECTIVE R99, `(.L_x_1164) ;  /* 0x0000000063087348 */ /* 0x000fea0003c00000 */
[----:B------:R0:W1:Y:S02]  /*2050*/  SHFL.BFLY P1, R101, R102, R103, R104 ;  /* 0x0c00006766657389 */ /* 0x0000640000020068 */
[----:B01----:R-:W-:Y:S01]  /*2060*/  ENDCOLLECTIVE ;  /* 0x000000000000791b */ /* 0x003fe20003800000 */
.L_x_1164:
[----:B------:R-:W-:-:S05]  /*2070*/  FADD.FTZ R55, R100, R57 ;  /* 0x0000003964377221 */ /* 0x000fca0000010000 */
[----:B------:R-:W-:Y:S02]  /*2080*/  MOV R102, R55 ;  /* 0x0000003700667202 */ /* 0x000fe40000000f00 */
[----:B------:R-:W-:-:S07]  /*2090*/  MOV R57, R101 ;  /* 0x0000006500397202 */ /* 0x000fce0000000f00 */
[----:B------:R-:W-:Y:S05]  /*20a0*/  WARPSYNC.COLLECTIVE R99, `(.L_x_1165) ;  /* 0x0000000063087348 */ /* 0x000fea0003c00000 */
[----:B------:R0:W1:Y:S02]  /*20b0*/  SHFL.BFLY P1, R101, R102, R103, R104 ;  /* 0x0c00006766657389 */ /* 0x0000640000020068 */
[----:B01----:R-:W-:Y:S01]  /*20c0*/  ENDCOLLECTIVE ;  /* 0x000000000000791b */ /* 0x003fe20003800000 */
.L_x_1165:
[----:B------:R-:W-:Y:S01]  /*20d0*/  MOV R80, R101 ;  /* 0x0000006500507202 */ /* 0x000fe20000000f00 */
[----:B------:R-:W-:Y:S06]  /*20e0*/  BRA `(.L_x_1166) ;  /* 0xffffffec00307947 */ /* 0x000fec000383ffff */
.L_x_1167:
        /* <DEDUP_REMOVED lines=9> */
.L_x_2902:


//--------------------- .text._ZN10layer_norm31ln_parallel_residual_bwd_kernelINS_13Kernel_traitsIf13__nv_bfloat16fS2_fjLj256ELj1ELj4ELj1ELj16ENS_18Kernel_traits_baseILj256EfS2_fS2_fjLj128EEEEELb0ELb1ELb0EEEvNS_9BwdParamsE --------------------------
	.section	.text._ZN10layer_norm31ln_parallel_residual_bwd_kernelINS_13Kernel_traitsIf13__nv_bfloat16fS2_fjLj256ELj1ELj4ELj1ELj16ENS_18Kernel_traits_baseILj256EfS2_fS2_fjLj128EEEEELb0ELb1ELb0EEEvNS_9BwdParamsE,"ax",@progbits
	.align	128
        .global         _ZN10layer_norm31ln_parallel_residual_bwd_kernelINS_13Kernel_traitsIf13__nv_bfloat16fS2_fjLj256ELj1ELj4ELj1ELj16ENS_18Kernel_traits_baseILj256EfS2_fS2_fjLj128EEEEELb0ELb1ELb0EEEvNS_9BwdParamsE
        .type           _ZN10layer_norm31ln_parallel_residual_bwd_kernelINS_13Kernel_traitsIf13__nv_bfloat16fS2_fjLj256ELj1ELj4ELj1ELj16ENS_18Kernel_traits_baseILj256EfS2_fS2_fjLj128EEEEELb0ELb1ELb0EEEvNS_9BwdParamsE,@function
        .size           _ZN10layer_norm31ln_parallel_residual_bwd_kernelINS_13Kernel_traitsIf13__nv_bfloat16fS2_fjLj256ELj1ELj4ELj1ELj16ENS_18Kernel_traits_baseILj256EfS2_fS2_fjLj128EEEEELb0ELb1ELb0EEEvNS_9BwdParamsE,(.L_x_2903 - _ZN10layer_norm31ln_parallel_residual_bwd_kernelINS_13Kernel_traitsIf13__nv_bfloat16fS2_fjLj256ELj1ELj4ELj1ELj16ENS_18Kernel_traits_baseILj256EfS2_fS2_fjLj128EEEEELb0ELb1ELb0EEEvNS_9BwdParamsE)
        .other          _ZN10layer_norm31ln_parallel_residual_bwd_kernelINS_13Kernel_traitsIf13__nv_bfloat16fS2_fjLj256ELj1ELj4ELj1ELj16ENS_18Kernel_traits_baseILj256EfS2_fS2_fjLj128EEEEELb0ELb1ELb0EEEvNS_9BwdParamsE,@"STO_CUDA_ENTRY STV_DEFAULT"
_ZN10layer_norm31ln_parallel_residual_bwd_kernelINS_13Kernel_traitsIf13__nv_bfloat16fS2_fjLj256ELj1ELj4ELj1ELj16ENS_18Kernel_traits_baseILj256EfS2_fS2_fjLj128EEEEELb0ELb1ELb0EEEvNS_9BwdParamsE:
.text._ZN10layer_norm31ln_parallel_residual_bwd_kernelINS_13Kernel_traitsIf13__nv_bfloat16fS2_fjLj256ELj1ELj4ELj1ELj16ENS_18Kernel_traits_baseILj256EfS2_fS2_fjLj128EEEEELb0ELb1ELb0EEEvNS_9BwdParamsE:
        /* <DEDUP_REMOVED lines=37> */
[----:B------:R-:W-:-:S11]  /*0250*/  HFMA2.MMA R37, -RZ, RZ, 0, 0 ;  /* 0x00000000ff257435 */ /* 0x000fd600000001ff */
.L_x_1175:
        /* <DEDUP_REMOVED lines=32> */
[C---:B--2---:R-:W-:Y:S02]  /*0460*/  PRMT R57, R60.reuse, 0x7632, R57 ;  /* 0x000076323c397816 */ /* 0x044fe40000000039 */
[----:B------:R-:W-:Y:S02]  /*0470*/  SHF.L.U32 R71, R60, 0x10, RZ ;  /* 0x000000103c477819 */ /* 0x000fe400000006ff */
[C---:B------:R-:W-:Y:S02]  /*0480*/  PRMT R59, R61.reuse, 0x7632, R59 ;  /* 0x000076323d3b7816 */ /* 0x040fe4000000003b */
[C---:B------:R-:W-:Y:S02]  /*0490*/  PRMT R60, R62.reuse, 0x7632, R60 ;  /* 0x000076323e3c7816 */ /* 0x040fe4000000003c */
[----:B------:R-:W-:Y:S01]  /*04a0*/  SHF.L.U32 R65, R62, 0x10, RZ ;  /* 0x000000103e417819 */ /* 0x000fe200000006ff */
[----:B----4-:R-:W-:Y:S01]  /*04b0*/  FADD.FTZ R62, -R70, R52 ;  /* 0x00000034463e7221 */ /* 0x010fe20000010100 */
[----:B------:R-:W-:Y:S01]  /*04c0*/  SHF.L.U32 R67, R61, 0x10, RZ ;  /* 0x000000103d437819 */ /* 0x000fe200000006ff */
[----:B-----5:R-:W-:Y:S01]  /*04d0*/  FMUL.FTZ R3, R7, R56 ;  /* 0x0000003807037220 */ /* 0x020fe20000410000 */
[----:B------:R-:W-:Y:S01]  /*04e0*/  PRMT R61, R63, 0x7632, R61 ;  /* 0x000076323f3d7816 */ /* 0x000fe2000000003d */
[----:B------:R-:W-:Y:S01]  /*04f0*/  FMUL.FTZ R56, R16, R71 ;  /* 0x0000004710387220 */ /* 0x000fe20000410000 */
[----:B------:R-:W-:-:S02]  /*0500*/  SHF.L.U32 R74, R57, 0x10, RZ ;  /* 0x00000010394a7819 */ /* 0x000fc400000006ff */
[----:B------:R-:W-:Y:S01]  /*0510*/  SHF.L.U32 R76, R59, 0x10, RZ ;  /* 0x000000103b4c7819 */ /* 0x000fe200000006ff */
[C---:B------:R-:W-:Y:S01]  /*0520*/  FMUL.FTZ R59, R7.reuse, R62 ;  /* 0x0000003e073b7220 */ /* 0x040fe20000410000 */
[C---:B------:R-:W-:Y:S01]  /*0530*/  FADD.FTZ R58, -R70.reuse, R58 ;  /* 0x0000003a463a7221 */ /* 0x040fe20000010100 */
[----:B------:R-:W-:Y:S01]  /*0540*/  FMUL.FTZ R62, R7, R66 ;  /* 0x00000042073e7220 */ /* 0x000fe20000410000 */
[----:B------:R-:W-:Y:S01]  /*0550*/  SHF.L.U32 R72, R61, 0x10, RZ ;  /* 0x000000103d487819 */ /* 0x000fe200000006ff */
[C---:B------:R-:W-:Y:S01]  /*0560*/  FADD.FTZ R52, -R70.reuse, R53 ;  /* 0x0000003546347221 */ /* 0x040fe20000010100 */
[----:B------:R-:W-:Y:S01]  /*0570*/  FMUL.FTZ R61, R17, R74 ;  /* 0x0000004a113d7220 */ /* 0x000fe20000410000 */
[----:B------:R-:W-:Y:S01]  /*0580*/  FADD.FTZ R66, RZ, R56 ;  /* 0x00000038ff427221 */ /* 0x000fe20000010000 */
[----:B------:R-:W-:Y:S01]  /*0590*/  FFMA.FTZ R53, R3, R56, RZ ;  /* 0x0000003803357223 */ /* 0x000fe200000100ff */
[C---:B------:R-:W-:Y:S01]  /*05a0*/  FADD.FTZ R54, -R70.reuse, R54 ;  /* 0x0000003646367221 */ /* 0x040fe20000010100 */
[----:B------:R-:W-:Y:S01]  /*05b0*/  FADD.FTZ R70, -R70, R55 ;  /* 0x0000003746467221 */ /* 0x000fe20000010100 */
[----:B------:R-:W-:Y:S01]  /*05c0*/  FMUL.FTZ R57, R7, R58 ;  /* 0x0000003a07397220 */ /* 0x000fe20000410000 */
[----:B------:R-:W-:Y:S01]  /*05d0*/  FMUL.FTZ R58, R18, R67 ;  /* 0x00000043123a7220 */ /* 0x000fe20000410000 */
[----:B------:R-:W-:Y:S01]  /*05e0*/  FADD.FTZ R41, R41, R74 ;  /* 0x0000004a29297221 */ /* 0x000fe20000010000 */
[----:B------:R-:W-:Y:S01]  /*05f0*/  FFMA.FTZ R33, R62, R74, R33 ;  /* 0x0000004a3e217223 */ /* 0x000fe20000010021 */
        /* <DEDUP_REMOVED lines=39> */
.L_x_1171:
[----:B------:R-:W-:Y:S05]  /*0870*/  BSYNC B1 ;  /* 0x0000000000017941 */ /* 0x000fea0003800000 */
.L_x_1170:
        /* <DEDUP_REMOVED lines=20> */
.L_x_1187:
        /* <DEDUP_REMOVED lines=13> */
[-CC-:B------:R-:W-:Y:S01]  /*0a90*/  FFMA.FTZ R72, R62, R74.reuse, R55.reuse ;  /* 0x0000004a3e487223 */ /* 0x180fe20000010037 */
[-CC-:B------:R-:W-:Y:S01]  /*0aa0*/  FFMA.FTZ R75, R57, R74.reuse, R55.reuse ;  /* 0x0000004a394b7223 */ /* 0x180fe20000010037 */
[-CC-:B------:R-:W-:Y:S01]  /*0ab0*/  FFMA.FTZ R54, R64, R74.reuse, R55.reuse ;  /* 0x0000004a40367223 */ /* 0x180fe20000010037 */
[-CC-:B------:R-:W-:Y:S01]  /*0ac0*/  FFMA.FTZ R73, R59, R74.reuse, R55.reuse ;  /* 0x0000004a3b497223 */ /* 0x180fe20000010037 */
[-CC-:B------:R-:W-:Y:S01]  /*0ad0*/  FFMA.FTZ R76, R66, R74.reuse, R55.reuse ;  /* 0x0000004a424c7223 */ /* 0x180fe20000010037 */
[-CC-:B------:R-:W-:Y:S01]  /*0ae0*/  FFMA.FTZ R53, R65, R74.reuse, R55.reuse ;  /* 0x0000004a41357223 */ /* 0x180fe20000010037 */
[----:B------:R-:W-:Y:S01]  /*0af0*/  ISETP.NE.AND.EX P0, PT, RZ, UR9, PT, P0 ;  /* 0x00000009ff007c0c */ /* 0x000fe2000bf05300 */
        /* <DEDUP_REMOVED lines=17> */
[----:B------:R-:W0:Y:S01]  /*0c10*/  @P1 LDC.64 R52, c[0x0][0x308] ;  /* 0x0000c200ff341b82 */ /* 0x000e220000000a00 */
        /* <DEDUP_REMOVED lines=8> */
[----:B------:R-:W-:-:S02]  /*0ca0*/  ISETP.NE.U32.AND P0, PT, RZ, UR14, PT ;  /* 0x0000000eff007c0c */ /* 0x000fc4000bf05070 */
[----:B------:R-:W-:Y:S02]  /*0cb0*/  SEL R48, R71, R48, P1 ;  /* 0x0000003047307207 */ /* 0x000fe40000800000 */
[----:B------:R-:W-:Y:S02]  /*0cc0*/  ISETP.NE.AND.EX P0, PT, RZ, UR15, PT, P0 ;  /* 0x0000000fff007c0c */ /* 0x000fe4000bf05300 */
[----:B------:R-:W-:Y:S02]  /*0cd0*/  SEL R49, R72, R49, P1 ;  /* 0x0000003148317207 */ /* 0x000fe40000800000 */
[----:B------:R-:W-:Y:S02]  /*0ce0*/  SEL R50, R75, R50, P1 ;  /* 0x000000324b327207 */ /* 0x000fe40000800000 */
[----:B------:R-:W-:Y:S02]  /*0cf0*/  SEL R51, R54, R51, P1 ;  /* 0x0000003336337207 */ /* 0x000fe40000800000 */
[----:B------:R-:W-:-:S02]  /*0d00*/  SEL R44, R73, R44, P1 ;  /* 0x0000002c492c7207 */ /* 0x000fc40000800000 */
[----:B------:R-:W-:Y:S01]  /*0d10*/  SEL R45, R76, R45, P1 ;  /* 0x0000002d4c2d7207 */ /* 0x000fe20000800000 */
[----:B0-----:R-:W-:Y:S01]  /*0d20*/  @P1 IMAD.WIDE.U32 R52, R6, 0x20, R52 ;  /* 0x0000002006341825 */ /* 0x001fe200078e0034 */
[----:B------:R-:W-:Y:S02]  /*0d30*/  SEL R46, R55, R46, P1 ;  /* 0x0000002e372e7207 */ /* 0x000fe40000800000 */
[----:B------:R-:W-:Y:S02]  /*0d40*/  @P0 F2FP.BF16.F32.PACK_AB R7, RZ, R75 ;  /* 0x0000004bff07023e */ /* 0x000fe400000010ff */
[----:B------:R-:W-:Y:S01]  /*0d50*/  SEL R47, R74, R47, P1 ;  /* 0x0000002f4a2f7207 */ /* 0x000fe20000800000 */
[----:B------:R-:W-:Y:S01]  /*0d60*/  @P1 STG.E.128 desc[UR4][R52.64], R48 ;  /* 0x0000003034001986 */ /* 0x000fe2000c101d04 */
[----:B------:R-:W-:Y:S02]  /*0d70*/  @P0 PRMT R29, R7, 0x7610, R29 ;  /* 0x00007610071d0816 */ /* 0x000fe4000000001d */
[----:B------:R-:W-:Y:S01]  /*0d80*/  @P0 F2FP.BF16.F32.PACK_AB R7, RZ, R54 ;  /* 0x00000036ff07023e */ /* 0x000fe200000010ff */
[----:B------:R0:W-:Y:S03]  /*0d90*/  @P1 STG.E.128 desc[UR4][R52.64+0x10], R44 ;  /* 0x0000102c34001986 */ /* 0x0001e6000c101d04 */
[----:B------:R-:W-:-:S02]  /*0da0*/  @P0 PRMT R29, R29, 0x5410, R7 ;  /* 0x000054101d1d0816 */ /* 0x000fc40000000007 */
[----:B------:R-:W-:-:S04]  /*0db0*/  @P0 F2FP.BF16.F32.PACK_AB R7, RZ, R73 ;  /* 0x00000049ff07023e */ /* 0x000fc800000010ff */
[----:B------:R-:W-:Y:S02]  /*0dc0*/  @P0 PRMT R30, R7, 0x7610, R30 ;  /* 0x00007610071e0816 */ /* 0x000fe4000000001e */
[----:B------:R-:W-:Y:S02]  /*0dd0*/  @P0 F2FP.BF16.F32.PACK_AB R7, RZ, R72 ;  /* 0x00000048ff07023e */ /* 0x000fe400000010ff */
[----:B0-----:R-:W-:Y:S02]  /*0de0*/  F2FP.BF16.F32.PACK_AB R53, R54, R75 ;  /* 0x0000004b3635723e */ /* 0x001fe400000010ff */
[----:B------:R-:W-:Y:S02]  /*0df0*/  F2FP.BF16.F32.PACK_AB R54, R76, R73 ;  /* 0x000000494c36723e */ /* 0x000fe400000010ff */
[-C--:B------:R-:W-:Y:S02]  /*0e00*/  @P0 F2FP.BF16.F32.PACK_AB R73, RZ, R71.reuse ;  /* 0x00000047ff49023e */ /* 0x080fe400000010ff */
[----:B------:R-:W-:-:S02]  /*0e10*/  F2FP.BF16.F32.PACK_AB R52, R72, R71 ;  /* 0x000000474834723e */ /* 0x000fc400000010ff */
[----:B------:R-:W-:Y:S02]  /*0e20*/  @P0 PRMT R28, R73, 0x7610, R28 ;  /* 0x00007610491c0816 */ /* 0x000fe4000000001c */
[----:B------:R-:W0:Y:S01]  /*0e30*/  LDC.64 R72, c[0x0][0x2f8] ;  /* 0x0000be00ff487b82 */ /* 0x000e220000000a00 */
[-C--:B------:R-:W-:Y:S02]  /*0e40*/  @P0 F2FP.BF16.F32.PACK_AB R71, RZ, R55.reuse ;  /* 0x00000037ff47023e */ /* 0x080fe400000010ff */
[----:B------:R-:W-:Y:S02]  /*0e50*/  F2FP.BF16.F32.PACK_AB R55, R74, R55 ;  /* 0x000000374a37723e */ /* 0x000fe400000010ff */
[----:B------:R-:W-:Y:S02]  /*0e60*/  @P0 F2FP.BF16.F32.PACK_AB R76, RZ, R76 ;  /* 0x0000004cff4c023e */ /* 0x000fe400000010ff */
[----:B------:R-:W-:Y:S02]  /*0e70*/  @P0 F2FP.BF16.F32.PACK_AB R74, RZ, R74 ;  /* 0x0000004aff4a023e */ /* 0x000fe400000010ff */
[----:B------:R-:W-:-:S02]  /*0e80*/  @P0 PRMT R31, R71, 0x7610, R31 ;  /* 0x00007610471f0816 */ /* 0x000fc4000000001f */
[----:B------:R-:W-:Y:S02]  /*0e90*/  @P0 PRMT R30, R30, 0x5410, R76 ;  /* 0x000054101e1e0816 */ /* 0x000fe4000000004c */
[----:B------:R-:W-:Y:S02]  /*0ea0*/  @P0 PRMT R28, R28, 0x5410, R7 ;  /* 0x000054101c1c0816 */ /* 0x000fe40000000007 */
[----:B------:R-:W-:Y:S01]  /*0eb0*/  @P0 PRMT R31, R31, 0x5410, R74 ;  /* 0x000054101f1f0816 */ /* 0x000fe2000000004a */
[----:B0-----:R-:W-:-:S05]  /*0ec0*/  IMAD.WIDE.U32 R72, R6, 0x10, R72 ;  /* 0x0000001006487825 */ /* 0x001fca00078e0048 */
[----:B------:R0:W-:Y:S02]  /*0ed0*/  STG.E.128 desc[UR4][R72.64], R52 ;  /* 0x0000003448007986 */ /* 0x0001e4000c101d04 */
[----:B0-----:R-:W-:-:S04]  /*0ee0*/  @P0 LEA R72, P1, R6, UR14, 0x4 ;  /* 0x0000000e06480c11 */ /* 0x001fc8000f8220ff */
[----:B------:R-:W-:-:S05]  /*0ef0*/  @P0 LEA.HI.X R73, R6, UR15, RZ, 0x4, P1 ;  /* 0x0000000f06490c11 */ /* 0x000fca00088f24ff */
[----:B------:R1:W-:Y:S04]  /*0f00*/  @P0 STG.E.128 desc[UR4][R72.64], R28 ;  /* 0x0000001c48000986 */ /* 0x0003e8000c101d04 */
.L_x_1174:
[----:B------:R-:W-:Y:S05]  /*0f10*/  BSYNC B1 ;  /* 0x0000000000017941 */ /* 0x000fea0003800000 */
.L_x_1173:
[----:B-----5:R-:W4:Y:S02]  /*0f20*/  LDC.64 R6, c[0x0][0x210] ;  /* 0x00008400ff067b82 */ /* 0x020f240000000a00 */
[----:B----4-:R-:W-:-:S04]  /*0f30*/  LEA R5, R6, R5, 0x2 ;  /* 0x0000000506057211 */ /* 0x010fc800078e10ff */
[----:B------:R-:W-:-:S13]  /*0f40*/  ISETP.GE.AND P0, PT, R5, R7, PT ;  /* 0x000000070500720c */ /* 0x000fda0003f06270 */
[----:B------:R-:W-:Y:S05]  /*0f50*/  @!P0 BRA `(.L_x_1175) ;  /* 0xfffffff000c08947 */ /* 0x000fea000383ffff */
.L_x_1169:
[----:B------:R-:W-:Y:S05]  /*0f60*/  BSYNC B0 ;  /* 0x0000000000007941 */ /* 0x000fea0003800000 */
.L_x_1168:
        /* <DEDUP_REMOVED lines=9> */
[----:B------:R-:W-:Y:S01]  /*1000*/  LEA R2, R31, R2, 0x2 ;  /* 0x000000021f027211 */ /* 0x000fe200078e10ff */
        /* <DEDUP_REMOVED lines=29> */
[C---:B------:R-:W-:Y:S02]  /*11e0*/  SHF.L.U64.HI R7, R3.reuse, 0x2, R0 ;  /* 0x0000000203077819 */ /* 0x040fe40000010200 */
[----:B------:R-:W-:Y:S01]  /*11f0*/  SHF.L.U32 R0, R3, 0x2, RZ ;  /* 0x0000000203007819 */ /* 0x000fe200000006ff */
[----:B------:R-:W0:Y:S03]  /*1200*/  LDS R10, [R2] ;  /* 0x00000000020a7984 */ /* 0x000e260000000800 */
[C---:B------:R-:W-:Y:S01]  /*1210*/  IADD3 R6, P2, R0.reuse, UR16, RZ ;  /* 0x0000001000067c10 */ /* 0x040fe2000ff5e0ff */
[----:B------:R-:W1:Y:S01]  /*1220*/  LDS R15, [R2+0x400] ;  /* 0x00040000020f7984 */ /* 0x000e620000000800 */
[----:B------:R-:W-:Y:S02]  /*1230*/  IADD3 R0, P3, R0, UR18, RZ ;  /* 0x0000001200007c10 */ /* 0x000fe4000ff7e0ff */
[C---:B------:R-:W-:Y:S01]  /*1240*/  IADD3.X R9, R7.reuse, UR17, RZ, P2, !PT ;  /* 0x0000001107097c10 */ /* 0x040fe200097fe4ff */
[----:B-----5:R-:W2:Y:S01]  /*1250*/  LDS R19, [R2+0x800] ;  /* 0x0008000002137984 */ /* 0x020ea20000000800 */
[----:B------:R-:W-:-:S02]  /*1260*/  IADD3.X R7, R7, UR19, RZ, P3, !PT ;  /* 0x0000001307077c10 */ /* 0x000fc40009ffe4ff */
[----:B------:R-:W-:Y:S01]  /*1270*/  @P1 MOV R3, R9 ;  /* 0x0000000900031202 */ /* 0x000fe20000000f00 */
[----:B------:R-:W3:Y:S01]  /*1280*/  LDS R12, [R2+0x200] ;  /* 0x00020000020c7984 */ /* 0x000ee20000000800 */
[----:B------:R-:W-:Y:S02]  /*1290*/  @P1 MOV R4, R0 ;  /* 0x0000000000041202 */ /* 0x000fe40000000f00 */
[----:B------:R-:W-:Y:S01]  /*12a0*/  @P1 MOV R5, R7 ;  /* 0x0000000700051202 */ /* 0x000fe20000000f00 */
[----:B------:R-:W4:Y:S01]  /*12b0*/  LDS R23, [R2+0xc00] ;  /* 0x000c000002177984 */ /* 0x000f220000000800 */
[----:B------:R-:W-:-:S03]  /*12c0*/  @P1 IADD3 R0, P3, R0, 0x200, RZ ;  /* 0x0000020000001810 */ /* 0x000fc60007f7e0ff */
[----:B------:R-:W4:Y:S01]  /*12d0*/  LDS R17, [R2+0x600] ;  /* 0x0006000002117984 */ /* 0x000f220000000800 */
[----:B------:R-:W-:-:S03]  /*12e0*/  @P1 IADD3.X R7, RZ, R7, RZ, P3, !PT ;  /* 0x00000007ff071210 */ /* 0x000fc60001ffe4ff */
[----:B------:R-:W4:Y:S04]  /*12f0*/  LDS R21, [R2+0xa00] ;  /* 0x000a000002157984 */ /* 0x000f280000000800 */
[----:B------:R0:W4:Y:S02]  /*1300*/  LDS R29, [R2+0xe00] ;  /* 0x000e0000021d7984 */ /* 0x0001240000000800 */
[----:B0-----:R-:W-:Y:S02]  /*1310*/  @P1 MOV R2, R6 ;  /* 0x0000000600021202 */ /* 0x001fe40000000f00 */
        /* <DEDUP_REMOVED lines=12> */
[----:B0-----:R-:W-:Y:S02]  /*13e0*/  MOV R2, R6 ;  /* 0x0000000600027202 */ /* 0x001fe40000000f00 */
[----:B------:R-:W-:Y:S01]  /*13f0*/  MOV R3, R9 ;  /* 0x0000000900037202 */ /* 0x000fe20000000f00 */
[----:B-1----:R-:W-:Y:S01]  /*1400*/  IMAD.MOV.U32 R4, RZ, RZ, R0 ;  /* 0x000000ffff047224 */ /* 0x002fe200078e0000 */
[----:B------:R-:W-:Y:S01]  /*1410*/  MOV R5, R7 ;  /* 0x0000000700057202 */ /* 0x000fe20000000f00 */
[----:B------:R-:W-:Y:S06]  /*1420*/  @!P0 EXIT ;  /* 0x000000000000894d */ /* 0x000fec0003800000 */
[----:B------:R-:W-:Y:S04]  /*1430*/  STG.E desc[UR4][R2.64], R29 ;  /* 0x0000001d02007986 */ /* 0x000fe8000c101904 */
[----:B------:R-:W-:Y:S01]  /*1440*/  STG.E desc[UR4][R4.64], R13 ;  /* 0x0000000d04007986 */ /* 0x000fe2000c101904 */
[----:B------:R-:W-:Y:S05]  /*1450*/  EXIT ;  /* 0x000000000000794d */ /* 0x000fea0003800000 */
.L_x_1172:
        /* <DEDUP_REMOVED lines=8> */
.L_x_1177:
[----:B------:R-:W-:Y:S05]  /*14e0*/  BSYNC B1 ;  /* 0x0000000000017941 */ /* 0x000fea0003800000 */
.L_x_1176:
        /* <DEDUP_REMOVED lines=8> */
.L_x_1178:
[----:B------:R-:W-:Y:S01]  /*1570*/  HFMA2.MMA R54, -RZ, RZ, 0, 1.1920928955078125e-07 ;  /* 0x00000002ff367435 */ /* 0x000fe200000001ff */
[----:B------:R-:W-:Y:S02]  /*1580*/  MOV R55, R75 ;  /* 0x0000004b00377202 */ /* 0x000fe40000000f00 */
[----:B------:R-:W-:-:S08]  /*1590*/  MOV R74, R71 ;  /* 0x00000047004a7202 */ /* 0x000fd00000000f00 */
[----:B------:R-:W-:Y:S05]  /*15a0*/  WARPSYNC.COLLECTIVE R52, `(.L_x_1179) ;  /* 0x0000000034087348 */ /* 0x000fea0003c00000 */
[----:B------:R0:W1:Y:S02]  /*15b0*/  SHFL.BFLY P0, R71, R55, R54, R53 ;  /* 0x0c00003637477389 */ /* 0x0000640000000035 */
[----:B01----:R-:W-:Y:S01]  /*15c0*/  ENDCOLLECTIVE ;  /* 0x000000000000791b */ /* 0x003fe20003800000 */
.L_x_1179:
[----:B------:R-:W-:-:S04]  /*15d0*/  FADD.FTZ R74, R74, R73 ;  /* 0x000000494a4a7221 */ /* 0x000fc80000010000 */
[----:B------:R-:W-:Y:S02]  /*15e0*/  IMAD.MOV.U32 R55, RZ, RZ, R74 ;  /* 0x000000ffff377224 */ /* 0x000fe400078e004a */
[----:B------:R-:W-:-:S07]  /*15f0*/  FADD.FTZ R76, R75, R71 ;  /* 0x000000474b4c7221 */ /* 0x000fce0000010000 */
[----:B------:R-:W-:Y:S05]  /*1600*/  WARPSYNC.COLLECTIVE R52, `(.L_x_1180) ;  /* 0x0000000034087348 */ /* 0x000fea0003c00000 */
[----:B------:R0:W1:Y:S02]  /*1610*/  SHFL.BFLY P0, R71, R55, R54, R53 ;  /* 0x0c00003637477389 */ /* 0x0000640000000035 */
[----:B01----:R-:W-:Y:S01]  /*1620*/  ENDCOLLECTIVE ;  /* 0x000000000000791b */ /* 0x003fe20003800000 */
.L_x_1180:
[----:B------:R-:W-:Y:S01]  /*1630*/  HFMA2.MMA R54, -RZ, RZ, 0, 2.384185791015625e-07 ;  /* 0x00000004ff367435 */ /* 0x000fe200000001ff */
[----:B------:R-:W-:Y:S02]  /*1640*/  MOV R55, R76 ;  /* 0x0000004c00377202 */ /* 0x000fe40000000f00 */
[----:B------:R-:W-:-:S08]  /*1650*/  MOV R77, R71 ;  /* 0x00000047004d7202 */ /* 0x000fd00000000f00 */
[----:B------:R-:W-:Y:S05]  /*1660*/  WARPSYNC.COLLECTIVE R52, `(.L_x_1181) ;  /* 0x0000000034087348 */ /* 0x000fea0003c00000 */
[----:B------:R0:W1:Y:S02]  /*1670*/  SHFL.BFLY P0, R71, R55, R54, R53 ;  /* 0x0c00003637477389 */ /* 0x0000640000000035 */
[----:B01----:R-:W-:Y:S01]  /*1680*/  ENDCOLLECTIVE ;  /* 0x000000000000791b */ /* 0x003fe20003800000 */
.L_x_1181:
[----:B------:R-:W-:-:S05]  /*1690*/  FADD.FTZ R77, R74, R77 ;  /* 0x0000004d4a4d7221 */ /* 0x000fca0000010000 */
[----:B------:R-:W-:Y:S01]  /*16a0*/  MOV R55, R77 ;  /* 0x0000004d00377202 */ /* 0x000fe20000000f00 */
[----:B------:R-:W-:-:S07]  /*16b0*/  FADD.FTZ R76, R76, R71 ;  /* 0x000000474c4c7221 */ /* 0x000fce0000010000 */
[----:B------:R-:W-:Y:S05]  /*16c0*/  WARPSYNC.COLLECTIVE R52, `(.L_x_1182) ;  /* 0x0000000034087348 */ /* 0x000fea0003c00000 */
[----:B------:R0:W1:Y:S02]  /*16d0*/  SHFL.BFLY P0, R71, R55, R54, R53 ;  /* 0x0c00003637477389 */ /* 0x0000640000000035 */
[----:B01----:R-:W-:Y:S01]  /*16e0*/  ENDCOLLECTIVE ;  /* 0x000000000000791b */ /* 0x003fe20003800000 */
.L_x_1182:
[----:B------:R-:W-:Y:S01]  /*16f0*/  HFMA2.MMA R54, -RZ, RZ, 0, 4.76837158203125e-07 ;  /* 0x00000008ff367435 */ /* 0x000fe200000001ff */
[----:B------:R-:W-:Y:S02]  /*1700*/  MOV R55, R76 ;  /* 0x0000004c00377202 */ /* 0x000fe40000000f00 */
[----:B------:R-:W-:-:S08]  /*1710*/  MOV R72, R71 ;  /* 0x0000004700487202 */ /* 0x000fd00000000f00 */
[----:B------:R-:W-:Y:S05]  /*1720*/  WARPSYNC.COLLECTIVE R52, `(.L_x_1183) ;  /* 0x0000000034087348 */ /* 0x000fea0003c00000 */
[----:B------:R0:W1:Y:S02]  /*1730*/  SHFL.BFLY P0, R71, R55, R54, R53 ;  /* 0x0c00003637477389 */ /* 0x0000640000000035 */
[----:B01----:R-:W-:Y:S01]  /*1740*/  ENDCOLLECTIVE ;  /* 0x000000000000791b */ /* 0x003fe20003800000 */
.L_x_1183:
[----:B------:R-:W-:-:S05]  /*1750*/  FADD.FTZ R72, R77, R72 ;  /* 0x000000484d487221 */ /* 0x000fca0000010000 */
[----:B------:R-:W-:Y:S01]  /*1760*/  MOV R55, R72 ;  /* 0x0000004800377202 */ /* 0x000fe20000000f00 */
[----:B------:R-:W-:-:S07]  /*1770*/  FADD.FTZ R74, R76, R71 ;  /* 0x000000474c4a7221 */ /* 0x000fce0000010000 */
[----:B------:R-:W-:Y:S05]  /*1780*/  WARPSYNC.COLLECTIVE R52, `(.L_x_1184) ;  /* 0x0000000034087348 */ /* 0x000fea0003c00000 */
[----:B------:R0:W1:Y:S02]  /*1790*/  SHFL.BFLY P0, R71, R55, R54, R53 ;  /* 0x0c00003637477389 */ /* 0x0000640000000035 */
[----:B01----:R-:W-:Y:S01]  /*17a0*/  ENDCOLLECTIVE ;  /* 0x000000000000791b */ /* 0x003fe20003800000 */
.L_x_1184:
[----:B------:R-:W-:Y:S01]  /*17b0*/  HFMA2.MMA R54, -RZ, RZ, 0, 9.5367431640625e-07 ;  /* 0x00000010ff367435 */ /* 0x000fe200000001ff */
[----:B------:R-:W-:Y:S02]  /*17c0*/  MOV R55, R74 ;  /* 0x0000004a00377202 */ /* 0x000fe40000000f00 */
[----:B------:R-:W-:-:S08]  /*17d0*/  MOV R73, R71 ;  /* 0x0000004700497202 */ /* 0x000fd00000000f00 */
[----:B------:R-:W-:Y:S05]  /*17e0*/  WARPSYNC.COLLECTIVE R52, `(.L_x_1185) ;  /* 0x0000000034087348 */ /* 0x000fea0003c00000 */
[----:B------:R0:W1:Y:S02]  /*17f0*/  SHFL.BFLY P0, R71, R55, R54, R53 ;  /* 0x0c00003637477389 */ /* 0x0000640000000035 */
[----:B01----:R-:W-:Y:S01]  /*1800*/  ENDCOLLECTIVE ;  /* 0x000000000000791b */ /* 0x003fe20003800000 */
.L_x_1185:
[----:B------:R-:W-:-:S05]  /*1810*/  FADD.FTZ R73, R72, R73 ;  /* 0x0000004948497221 */ /* 0x000fca0000010000 */
[----:B------:R-:W-:Y:S02]  /*1820*/  MOV R55, R73 ;  /* 0x0000004900377202 */ /* 0x000fe40000000f00 */
[----:B------:R-:W-:-:S07]  /*1830*/  MOV R75, R71 ;  /* 0x00000047004b7202 */ /* 0x000fce0000000f00 */
[----:B------:R-:W-:Y:S05]  /*1840*/  WARPSYNC.COLLECTIVE R52, `(.L_x_1186) ;  /* 0x0000000034087348 */ /* 0x000fea0003c00000 */
[----:B------:R0:W1:Y:S02]  /*1850*/  SHFL.BFLY P0, R71, R55, R54, R53 ;  /* 0x0c00003637477389 */ /* 0x0000640000000035 */
[----:B01----:R-:W-:Y:S01]  /*1860*/  ENDCOLLECTIVE ;  /* 0x000000000000791b */ /* 0x003fe20003800000 */
.L_x_1186:
[----:B------:R-:W-:Y:S05]  /*1870*/  BRA `(.L_x_1187) ;  /* 0xfffffff000507947 */ /* 0x000fea000383ffff */
.L_x_1188:
        /* <DEDUP_REMOVED lines=16> */
.L_x_2903:


//--------------------- .text._ZN10layer_norm31ln_parallel_residual_bwd_kernelINS_13Kernel_traitsIf13__nv_bfloat16fS2_fjLj256ELj1ELj4ELj1ELj16ENS_18Kernel_traits_baseILj256EfS2_fS2_fjLj128EEEEELb0ELb1ELb1EEEvNS_9BwdParamsE --------------------------
	.section	.text._ZN10layer_norm31ln_parallel_residual_bwd_kernelINS_13Kernel_traitsIf13__nv_bfloat16fS2_fjLj256ELj1ELj4ELj1ELj16ENS_18Kernel_traits_baseILj256EfS2_fS2_fjLj128EEEEELb0ELb1ELb1EEEvNS_9BwdParamsE,"ax",@progbits
	.align	128
        .global         _ZN10layer_norm31ln_parallel_residual_bwd_kernelINS_13Kernel_traitsIf13__nv_bfloat16fS2_fjLj256ELj1ELj4ELj1ELj16ENS_18Kernel_traits_baseILj256EfS2_fS2_fjLj128EEEEELb0ELb1ELb1EEEvNS_9BwdParamsE
        .type           _ZN10layer_norm31ln_parallel_residual_bwd_kernelINS_13Kernel_traitsIf13__nv_bfloat16fS2_fjLj256ELj1ELj4ELj1ELj16ENS_18Kernel_traits_baseILj256EfS2_fS2_fjLj128EEEEELb0ELb1ELb1EEEvNS_9BwdParamsE,@function
        .size           _ZN10layer_norm31ln_parallel_residual_bwd_kernelINS_13Kernel_traitsIf13__nv_bfloat16fS2_fjLj256ELj1ELj4ELj1ELj16ENS_18Kernel_traits_baseILj256EfS2_fS2_fjLj128EEEEELb0ELb1ELb1EEEvNS_9BwdParamsE,(.L_x_2904 - _ZN10layer_norm31ln_parallel_residual_bwd_kernelINS_13Kernel_traitsIf13__nv_bfloat16fS2_fjLj256ELj1ELj4ELj1ELj16ENS_18Kernel_traits_baseILj256EfS2_fS2_fjLj128EEEEELb0ELb1ELb1EEEvNS_9BwdParamsE)
        .other          _ZN10layer_norm31ln_parallel_residual_bwd_kernelINS_13Kernel_traitsIf13__nv_bfloat16fS2_fjLj256ELj1ELj4ELj1ELj16ENS_18Kernel_traits_baseILj256EfS2_fS2_fjLj128EEEEELb0ELb1ELb1EEEvNS_9BwdParamsE,@"STO_CUDA_ENTRY STV_DEFAULT"
_ZN10layer_norm31ln_parallel_residual_bwd_kernelINS_13Kernel_traitsIf13__nv_bfloat16fS2_fjLj256ELj1ELj4ELj1ELj16ENS_18Kernel_traits_baseILj256EfS2_fS2_fjLj128EEEEELb0ELb1ELb1EEEvNS_9BwdParamsE:
.text._ZN10layer_norm31ln_parallel_residual_bwd_kernelINS_13Kernel_traitsIf13__nv_bfloat16fS2_fjLj256ELj1ELj4ELj1ELj16ENS_18Kernel_traits_baseILj256EfS2_fS2_fjLj128EEEEELb0ELb1ELb1EEEvNS_9BwdParamsE:
        /* <DEDUP_REMOVED lines=25> */
.L_x_1190:
[----:B------:R-:W0:Y:S01]  /*0190*/  LDC.U8 R61, c[0x0][0x2a0] ;  /* 0x0000a800ff3d7b82 */ /* 0x000e220000000000 */
[----:B------:R-:W-:Y:S01]  /*01a0*/  SHF.L.U32 R0, R60, 0x5, RZ ;  /* 0x000000053c007819 */ /* 0x000fe200000006ff */
[----:B------:R-:W-:-:S03]  /*01b0*/  ULDC.64 UR6, c[0x0][0x260] ;  /* 0x0000980000067ab9 */ /* 0x000fc60000000a00 */
[----:B------:R-:W-:-:S04]  /*01c0*/  LOP3.LUT R0, R0, 0x3e0, RZ, 0xc0, !PT ;  /* 0x000003e000007812 */ /* 0x000fc800078ec0ff */
[----:B------:R-:W-:-:S04]  /*01d0*/  IADD3 R2, P0, R0, UR6, RZ ;  /* 0x0000000600027c10 */ /* 0x000fc8000ff1e0ff */
[----:B------:R-:W-:Y:S01]  /*01e0*/  IADD3.X R3, RZ, UR7, RZ, P0, !PT ;  /* 0x00000007ff037c10 */ /* 0x000fe200087fe4ff */
[----:B------:R-:W-:Y:S02]  /*01f0*/  ULDC.64 UR6, c[0x0][0x2c8] ;  /* 0x0000b20000067ab9 */ /* 0x000fe40000000a00 */
[----:B------:R-:W-:Y:S01]  /*0200*/  ISETP.NE.U32.AND P0, PT, RZ, UR6, PT ;  /* 0x00000006ff007c0c */ /* 0x000fe2000bf05070 */
[----:B------:R-:W-:Y:S01]  /*0210*/  BSSY B1, `(.L_x_1192) ;  /* 0x00000d6000017945 */ /* 0x000fe20003800000 */
[----:B------:R-:W5:Y:S01]  /*0220*/  LDG.E.128 R20, desc[UR4][R2.64] ;  /* 0x0000000402147981 */ /* 0x000f62000c1e1d00 */
[----:B------:R-:W-:Y:S02]  /*0230*/  LOP3.LUT R60, R60, 0x1f, RZ, 0xc0, !PT ;  /* 0x0000001f3c3c7812 */ /* 0x000fe400078ec0ff */
[----:B------:R-:W-:Y:S02]  /*0240*/  CS2R R56, SRZ ;  /* 0x0000000000387805 */ /* 0x000fe4000001ff00 */
[----:B------:R-:W-:Y:S01]  /*0250*/  ISETP.NE.AND.EX P0, PT, RZ, UR7, PT, P0 ;  /* 0x00000007ff007c0c */ /* 0x000fe2000bf05300 */
[----:B------:R1:W5:Y:S01]  /*0260*/  LDG.E.128 R24, desc[UR4][R2.64+0x10] ;  /* 0x0000100402187981 */ /* 0x000362000c1e1d00 */
[----:B------:R-:W-:-:S02]  /*0270*/  CS2R R54, SRZ ;  /* 0x0000000000367805 */ /* 0x000fc4000001ff00 */
[----:B------:R-:W-:Y:S02]  /*0280*/  CS2R R52, SRZ ;  /* 0x0000000000347805 */ /* 0x000fe4000001ff00 */
[----:B------:R-:W-:Y:S02]  /*0290*/  CS2R R10, SRZ ;  /* 0x00000000000a7805 */ /* 0x000fe4000001ff00 */
[----:B------:R-:W-:Y:S02]  /*02a0*/  CS2R R8, SRZ ;  /* 0x0000000000087805 */ /* 0x000fe4000001ff00 */
[----:B------:R-:W-:Y:S02]  /*02b0*/  CS2R R6, SRZ ;  /* 0x0000000000067805 */ /* 0x000fe4000001ff00 */
[----:B------:R-:W-:Y:S02]  /*02c0*/  CS2R R4, SRZ ;  /* 0x0000000000047805 */ /* 0x000fe4000001ff00 */
[----:B-1----:R-:W-:-:S07]  /*02d0*/  CS2R R2, SRZ ;  /* 0x0000000000027805 */ /* 0x002fce000001ff00 */
.L_x_1194:
[----:B------:R-:W1:Y:S01]  /*02e0*/  LDC.64 R40, c[0x0][0x250] ;  /* 0x00009400ff287b82 */ /* 0x000e620000000a00 */
[----:B------:R-:W-:-:S05]  /*02f0*/  IMAD R0, R62, UR8, RZ ;  /* 0x000000083e007c24 */ /* 0x000fca000f8e02ff */
[----:B------:R-:W-:Y:S02]  /*0300*/  SHF.R.S32.HI R43, RZ, 0x1f, R0 ;  /* 0x0000001fff2b7819 */ /* 0x000fe40000011400 */
[----:B------:R-:W2:Y:S02]  /*0310*/  LDC.64 R48, c[0x0][0x2b8] ;  /* 0x0000ae00ff307b82 */ /* 0x000ea40000000a00 */
[----:B------:R-:W-:-:S04]  /*0320*/  LEA.HI R43, R43, R0, RZ, 0x3 ;  /* 0x000000002b2b7211 */ /* 0x000fc800078f18ff */
[----:B------:R-:W-:Y:S02]  /*0330*/  LEA.HI.SX32 R64, R43, R60, 0x1d ;  /* 0x0000003c2b407211 */ /* 0x000fe400078feaff */
[----:B------:R-:W3:Y:S02]  /*0340*/  LDC.64 R66, c[0x0][0x258] ;  /* 0x00009600ff427b82 */ /* 0x000ee40000000a00 */
[----:B------:R-:W-:-:S04]  /*0350*/  LEA R70, P1, R64, UR10, 0x5 ;  /* 0x0000000a40467c11 */ /* 0x000fc8000f8228ff */
[----:B------:R-:W-:Y:S01]  /*0360*/  LEA.HI.X R71, R64, UR11, RZ, 0x5, P1 ;  /* 0x0000000b40477c11 */ /* 0x000fe200088f2cff */
[----:B-1----:R-:W-:Y:S01]  /*0370*/  IMAD.WIDE R72, R62, 0x4, R40 ;  /* 0x000000043e487825 */ /* 0x002fe200078e0228 */
[----:B------:R-:W1:Y:S03]  /*0380*/  LDC.64 R58, c[0x0][0x2c8] ;  /* 0x0000b200ff3a7b82 */ /* 0x000e660000000a00 */
[----:B------:R-:W4:Y:S04]  /*0390*/  LDG.E.128 R44, desc[UR4][R70.64] ;  /* 0x00000004462c7981 */ /* 0x000f28000c1e1d00 */
[----:B------:R-:W4:Y:S01]  /*03a0*/  LDG.E R73, desc[UR4][R72.64] ;  /* 0x0000000448497981 */ /* 0x000f22000c1e1900 */
[----:B--2---:R-:W-:-:S03]  /*03b0*/  IMAD.WIDE.U32 R48, R64, 0x10, R48 ;  /* 0x0000001040307825 */ /* 0x004fc600078e0030 */
[----:B------:R-:W2:Y:S04]  /*03c0*/  LDG.E.128 R40, desc[UR4][R70.64+0x10] ;  /* 0x0000100446287981 */ /* 0x000ea8000c1e1d00 */
[----:B------:R-:W2:Y:S01]  /*03d0*/  LDG.E.128 R48, desc[UR4][R48.64] ;  /* 0x0000000430307981 */ /* 0x000ea2000c1e1d00 */
[----:B---3--:R-:W-:-:S05]  /*03e0*/  IMAD.WIDE R66, R62, 0x4, R66 ;  /* 0x000000043e427825 */ /* 0x008fca00078e0242 */
[----:B------:R-:W3:Y:S01]  /*03f0*/  LDG.E R63, desc[UR4][R66.64] ;  /* 0x00000004423f7981 */ /* 0x000ee2000c1e1900 */
[----:B0-----:R-:W-:Y:S02]  /*0400*/  ISETP.NE.AND P3, PT, R61, RZ, PT ;  /* 0x000000ff3d00720c */ /* 0x001fe40003f65270 */
[----:B-1----:R-:W-:-:S04]  /*0410*/  @P0 LEA R68, P1, R64, R58, 0x5 ;  /* 0x0000003a40440211 */ /* 0x002fc800078228ff */
[----:B------:R-:W-:-:S05]  /*0420*/  @P0 LEA.HI.X R69, R64, R59, RZ, 0x5, P1 ;  /* 0x0000003b40450211 */ /* 0x000fca00008f2cff */
[----:B-----5:R-:W5:Y:S04]  /*0430*/  @P0 LDG.E.128 R16, desc[UR4][R68.64] ;  /* 0x0000000444100981 */ /* 0x020f68000c1e1d00 */
[----:B------:R0:W5:Y:S01]  /*0440*/  @P0 LDG.E.128 R12, desc[UR4][R68.64+0x10] ;  /* 0x00001004440c0981 */ /* 0x000162000c1e1d00 */
[----:B------:R-:W-:Y:S01]  /*0450*/  UMOV UR6, 0xffffffff ;  /* 0xffffffff00067882 */ /* 0x000fe20000000000 */
[----:B----4-:R-:W-:-:S05]  /*0460*/  FSEL R73, R73, RZ, !P3 ;  /* 0x000000ff49497208 */ /* 0x010fca0005800000 */
[C---:B------:R-:W-:Y:S01]  /*0470*/  FADD.FTZ R0, -R73.reuse, R44 ;  /* 0x0000002c49007221 */ /* 0x040fe20000010100 */
[C---:B------:R-:W-:Y:S01]  /*0480*/  FADD.FTZ R72, -R73.reuse, R45 ;  /* 0x0000002d49487221 */ /* 0x040fe20000010100 */
[C---:B--2---:R-:W-:Y:S02]  /*0490*/  PRMT R75, R48.reuse, 0x7632, R75 ;  /* 0x00007632304b7816 */ /* 0x044fe4000000004b */
[----:B------:R-:W-:Y:S01]  /*04a0*/  SHF.L.U32 R45, R48, 0x10, RZ ;  /* 0x00000010302d7819 */ /* 0x000fe200000006ff */
[----:B------:R-:W-:Y:S01]  /*04b0*/  FADD.FTZ R74, -R73, R40 ;  /* 0x00000028494a7221 */ /* 0x000fe20000010100 */
[----:B------:R-:W-:Y:S01]  /*04c0*/  PRMT R44, R49, 0x7632, R44 ;  /* 0x00007632312c7816 */ /* 0x000fe2000000002c */
[----:B---3--:R-:W-:Y:S01]  /*04d0*/  FMUL.FTZ R0, R63, R0 ;  /* 0x000000003f007220 */ /* 0x008fe20000410000 */
[----:B------:R-:W-:Y:S01]  /*04e0*/  FADD.FTZ R70, -R73, R41 ;  /* 0x0000002949467221 */ /* 0x000fe20000010100 */
[----:B------:R-:W-:Y:S01]  /*04f0*/  SHF.L.U32 R48, R75, 0x10, RZ ;  /* 0x000000104b307819 */ /* 0x000fe200000006ff */
[----:B------:R-:W-:Y:S01]  /*0500*/  FADD.FTZ R11, R45, R11 ;  /* 0x0000000b2d0b7221 */ /* 0x000fe20000010000 */
[----:B------:R-:W-:Y:S01]  /*0510*/  SHF.L.U32 R71, R49, 0x10, RZ ;  /* 0x0000001031477819 */ /* 0x000fe200000006ff */
[-C--:B------:R-:W-:Y:S01]  /*0520*/  FFMA.FTZ R3, R0, R45.reuse, R3 ;  /* 0x0000002d00037223 */ /* 0x080fe20000010003 */
[----:B------:R-:W-:Y:S01]  /*0530*/  FMUL.FTZ R41, R63, R72 ;  /* 0x000000483f297220 */ /* 0x000fe20000410000 */
[----:B------:R-:W-:Y:S01]  /*0540*/  PRMT R65, R50, 0x7632, R65 ;  /* 0x0000763232417816 */ /* 0x000fe20000000041 */
[----:B------:R-:W-:Y:S01]  /*0550*/  FMUL.FTZ R45, R20, R45 ;  /* 0x0000002d142d7220 */ /* 0x000fe20000410000 */
[----:B------:R-:W-:Y:S01]  /*0560*/  SHF.L.U32 R49, R50, 0x10, RZ ;  /* 0x0000001032317819 */ /* 0x000fe200000006ff */
[----:B------:R-:W-:Y:S01]  /*0570*/  FADD.FTZ R66, -R73, R47 ;  /* 0x0000002f49427221 */ /* 0x000fe20000010100 */
[----:B------:R-:W-:Y:S01]  /*0580*/  SHF.L.U32 R50, R44, 0x10, RZ ;  /* 0x000000102c327819 */ /* 0x000fe200000006ff */
[----:B------:R-:W-:Y:S01]  /*0590*/  FMUL.FTZ R44, R63, R74 ;  /* 0x0000004a3f2c7220 */ /* 0x000fe20000410000 */
[C---:B------:R-:W-:Y:S01]  /*05a0*/  PRMT R67, R51.reuse, 0x7632, R67 ;  /* 0x0000763233437816 */ /* 0x040fe20000000043 */
[----:B------:R-:W-:-:S02]  /*05b0*/  IMAD.U32 R47, R51, 0x10000, RZ ;  /* 0x00010000332f7824 */ /* 0x000fc400078e00ff */
[----:B------:R-:W-:Y:S01]  /*05c0*/  FADD.FTZ R10, R48, R10 ;  /* 0x0000000a300a7221 */ /* 0x000fe20000010000 */
[-C--:B------:R-:W-:Y:S01]  /*05d0*/  FFMA.FTZ R2, R41, R48.reuse, R2 ;  /* 0x0000003029027223 */ /* 0x080fe20000010002 */
[----:B------:R-:W-:Y:S01]  /*05e0*/  FMUL.FTZ R48, R21, R48 ;  /* 0x0000003015307220 */ /* 0x000fe20000410000 */
[----:B------:R-:W-:Y:S01]  /*05f0*/  FADD.FTZ R51, RZ, R45 ;  /* 0x0000002dff337221 */ /* 0x000fe20000010000 */
[C---:B------:R-:W-:Y:S01]  /*0600*/  FADD.FTZ R46, -R73.reuse, R46 ;  /* 0x0000002e492e7221 */ /* 0x040fe20000010100 */
[----:B------:R-:W-:Y:S01]  /*0610*/  FADD.FTZ R40, -R73, R42 ;  /* 0x0000002a49287221 */ /* 0x000fe20000010100 */
[----:B------:R-:W-:Y:S01]  /*0620*/  FFMA.FTZ R72, R0, R45, RZ ;  /* 0x0000002d00487223 */ /* 0x000fe200000100ff */
[----:B------:R-:W-:Y:S01]  /*0630*/  FADD.FTZ R55, R49, R55 ;  /* 0x0000003731377221 */ /* 0x000fe20000010000 */
[-C--:B------:R-:W-:Y:S01]  /*0640*/  FFMA.FTZ R7, R44, R49.reuse, R7 ;  /* 0x000000312c077223 */ /* 0x080fe20000010007 */
[----:B------:R-:W-:Y:S01]  /*0650*/  FMUL.FTZ R42, R24, R49 ;  /* 0x00000031182a7220 */ /* 0x000fe20000410000 */
[----:B0-----:R-:W-:Y:S01]  /*0660*/  FADD.FTZ R68, -R73, R43 ;  /* 0x0000002b49447221 */ /* 0x001fe20000010100 */
[----:B------:R-:W-:Y:S01]  /*0670*/  FMUL.FTZ R49, R63, R66 ;  /* 0x000000423f317220 */ /* 0x000fe20000410000 */
        /* <DEDUP_REMOVED lines=8> */
[C---:B------:R-:W-:Y:S01]  /*0700*/  FFMA.FTZ R66, R46.reuse, R43, R51 ;  /* 0x0000002b2e427223 */ /* 0x040fe20000010033 */
[----:B------:R-:W-:Y:S01]  /*0710*/  SHF.L.U32 R65, R65, 0x10, RZ ;  /* 0x0000001041417819 */ /* 0x000fe200000006ff */
[----:B------:R-:W-:Y:S01]  /*0720*/  FADD.FTZ R53, R71, R53 ;  /* 0x0000003547357221 */ /* 0x000fe20000010000 */
[----:B------:R-:W-:Y:S01]  /*0730*/  FFMA.FTZ R5, R46, R71, R5 ;  /* 0x000000472e057223 */ /* 0x000fe20000010005 */
[----:B------:R-:W-:Y:S01]  /*0740*/  FADD.FTZ R69, R69, R50 ;  /* 0x0000003245457221 */ /* 0x000fe20000010000 */
        /* <DEDUP_REMOVED lines=41> */
.L_x_1206:
        /* <DEDUP_REMOVED lines=86> */
[----:B0-----:R-:W-:-:S05]  /*0f40*/  IMAD R62, R48, 0x4, R62 ;  /* 0x00000004303e7824 */ /* 0x001fca00078e023e */
[----:B------:R-:W-:-:S13]  /*0f50*/  ISETP.GE.AND P1, PT, R62, R49, PT ;  /* 0x000000313e00720c */ /* 0x000fda0003f26270 */
[----:B-1----:R-:W-:Y:S05]  /*0f60*/  @!P1 BRA `(.L_x_1194) ;  /* 0xfffffff000dc9947 */ /* 0x002fea000383ffff */
[----:B------:R-:W-:Y:S05]  /*0f70*/  BSYNC B1 ;  /* 0x0000000000017941 */ /* 0x000fea0003800000 */
.L_x_1192:
[----:B------:R-:W-:Y:S01]  /*0f80*/  MOV R14, R5 ;  /* 0x00000005000e7202 */ /* 0x000fe20000000f00 */
[----:B------:R-:W-:Y:S01]  /*0f90*/  IMAD.MOV.U32 R18, RZ, RZ, R53 ;  /* 0x000000ffff127224 */ /* 0x000fe200078e0035 */
[----:B------:R-:W-:Y:S01]  /*0fa0*/  MOV R15, R4 ;  /* 0x00000004000f7202 */ /* 0x000fe20000000f00 */
[----:B------:R-:W-:Y:S01]  /*0fb0*/  IMAD.MOV.U32 R21, RZ, RZ, R54 ;  /* 0x000000ffff157224 */ /* 0x000fe200078e0036 */
        /* <DEDUP_REMOVED lines=11> */
[----:B------:R-:W-:-:S07]  /*1070*/  MOV R23, R56 ;  /* 0x0000003800177202 */ /* 0x000fce0000000f00 */
.L_x_1191:
[----:B------:R-:W-:Y:S05]  /*1080*/  BSYNC B0 ;  /* 0x0000000000007941 */ /* 0x000fea0003800000 */
.L_x_1189:
        /* <DEDUP_REMOVED lines=64> */
.L_x_1193:
[----:B------:R-:W-:Y:S01]  /*1490*/  HFMA2.MMA R71, -RZ, RZ, 0, 5.9604644775390625e-08 ;  /* 0x00000001ff477435 */ /* 0x000fe200000001ff */
[----:B------:R-:W-:Y:S01]  /*14a0*/  BSSY B2, `(.L_x_1195) ;  /* 0x0000006000027945 */ /* 0x000fe20003800000 */
[----:B------:R-:W-:Y:S02]  /*14b0*/  MOV R74, 0x1f ;  /* 0x0000001f004a7802 */ /* 0x000fe40000000f00 */
[----:B------:R-:W-:-:S07]  /*14c0*/  MOV R73, 0xffffffff ;  /* 0xffffffff00497802 */ /* 0x000fce0000000f00 */
[----:B-----5:R-:W-:Y:S05]  /*14d0*/  WARPSYNC.COLLECTIVE R73, `(.L_x_1196) ;  /* 0x0000000049087348 */ /* 0x020fea0003c00000 */
[----:B------:R0:W1:Y:S02]  /*14e0*/  SHFL.BFLY P1, R72, R76, R71, R74 ;  /* 0x0c0000474c487389 */ /* 0x000064000002004a */
[----:B01---5:R-:W-:Y:S01]  /*14f0*/  ENDCOLLECTIVE ;  /* 0x000000000000791b */ /* 0x023fe20003800000 */
.L_x_1196:
[----:B------:R-:W-:Y:S05]  /*1500*/  BSYNC B2 ;  /* 0x0000000000027941 */ /* 0x000fea0003800000 */
.L_x_1195:
[----:B------:R-:W-:Y:S01]  /*1510*/  HFMA2.MMA R71, -RZ, RZ, 0, 5.9604644775390625e-08 ;  /* 0x00000001ff477435 */ /* 0x000fe200000001ff */
[----:B------:R-:W-:Y:S01]  /*1520*/  FADD.FTZ R69, R76, R72 ;  /* 0x000000484c457221 */ /* 0x000fe20000010000 */
[----:B------:R-:W-:Y:S01]  /*1530*/  IMAD.MOV.U32 R76, RZ, RZ, R70 ;  /* 0x000000ffff4c7224 */ /* 0x000fe200078e0046 */
[----:B------:R-:W-:Y:S02]  /*1540*/  MOV R74, 0x1f ;  /* 0x0000001f004a7802 */ /* 0x000fe40000000f00 */
[----:B------:R-:W-:-:S07]  /*1550*/  MOV R73, 0xffffffff ;  /* 0xffffffff00497802 */ /* 0x000fce0000000f00 */
[----:B------:R-:W-:Y:S05]  /*1560*/  WARPSYNC.COLLECTIVE R73, `(.L_x_1197) ;  /* 0x0000000049087348 */ /* 0x000fea0003c00000 */
[----:B------:R0:W1:Y:S02]  /*1570*/  SHFL.BFLY P1, R72, R76, R71, R74 ;  /* 0x0c0000474c487389 */ /* 0x000064000002004a */
[----:B01----:R-:W-:Y:S01]  /*1580*/  ENDCOLLECTIVE ;  /* 0x000000000000791b */ /* 0x003fe20003800000 */
.L_x_1197:
[----:B------:R-:W-:Y:S01]  /*1590*/  HFMA2.MMA R71, -RZ, RZ, 0, 1.1920928955078125e-07 ;  /* 0x00000002ff477435 */ /* 0x000fe200000001ff */
[----:B------:R-:W-:Y:S02]  /*15a0*/  MOV R76, R69 ;  /* 0x00000045004c7202 */ /* 0x000fe40000000f00 */
[----:B------:R-:W-:-:S08]  /*15b0*/  MOV R67, R72 ;  /* 0x0000004800437202 */ /* 0x000fd00000000f00 */
[----:B------:R-:W-:Y:S05]  /*15c0*/  WARPSYNC.COLLECTIVE R73, `(.L_x_1198) ;  /* 0x0000000049087348 */ /* 0x000fea0003c00000 */
[----:B------:R0:W1:Y:S02]  /*15d0*/  SHFL.BFLY P1, R72, R76, R71, R74 ;  /* 0x0c0000474c487389 */ /* 0x000064000002004a */
[----:B01----:R-:W-:Y:S01]  /*15e0*/  ENDCOLLECTIVE ;  /* 0x000000000000791b */ /* 0x003fe20003800000 */
.L_x_1198:
[----:B------:R-:W-:-:S04]  /*15f0*/  FADD.FTZ R67, R70, R67 ;  /* 0x0000004346437221 */ /* 0x000fc80000010000 */
[----:B------:R-:W-:Y:S02]  /*1600*/  IMAD.MOV.U32 R76, RZ, RZ, R67 ;  /* 0x000000ffff4c7224 */ /* 0x000fe400078e0043 */
[----:B------:R-:W-:-:S07]  /*1610*/  FADD.FTZ R75, R69, R72 ;  /* 0x00000048454b7221 */ /* 0x000fce0000010000 */
[----:B------:R-:W-:Y:S05]  /*1620*/  WARPSYNC.COLLECTIVE R73, `(.L_x_1199) ;  /* 0x0000000049087348 */ /* 0x000fea0003c00000 */
[----:B------:R0:W1:Y:S02]  /*1630*/  SHFL.BFLY P1, R72, R76, R71, R74 ;  /* 0x0c0000474c487389 */ /* 0x000064000002004a */
[----:B01----:R-:W-:Y:S01]  /*1640*/  ENDCOLLECTIVE ;  /* 0x000000000000791b */ /* 0x003fe20003800000 */
.L_x_1199:
[----:B------:R-:W-:Y:S01]  /*1650*/  HFMA2.MMA R71, -RZ, RZ, 0, 2.384185791015625e-07 ;  /* 0x00000004ff477435 */ /* 0x000fe200000001ff */
[----:B------:R-:W-:Y:S02]  /*1660*/  MOV R76, R75 ;  /* 0x0000004b004c7202 */ /* 0x000fe40000000f00 */
[----:B------:R-:W-:-:S08]  /*1670*/  MOV R77, R72 ;  /* 0x00000048004d7202 */ /* 0x000fd00000000f00 */
[----:B------:R-:W-:Y:S05]  /*1680*/  WARPSYNC.COLLECTIVE R73, `(.L_x_1200) ;  /* 0x0000000049087348 */ /* 0x000fea0003c00000 */
[----:B------:R0:W1:Y:S02]  /*1690*/  SHFL.BFLY P1, R72, R76, R71, R74 ;  /* 0x0c0000474c487389 */ /* 0x000064000002004a */
[----:B01----:R-:W-:Y:S01]  /*16a0*/  ENDCOLLECTIVE ;  /* 0x000000000000791b */ /* 0x003fe20003800000 */
.L_x_1200:
[----:B------:R-:W-:-:S05]  /*16b0*/  FADD.FTZ R67, R67, R77 ;  /* 0x0000004d43437221 */ /* 0x000fca0000010000 */
[----:B------:R-:W-:Y:S01]  /*16c0*/  MOV R76, R67 ;  /* 0x00000043004c7202 */ /* 0x000fe20000000f00 */
[----:B------:R-:W-:-:S07]  /*16d0*/  FADD.FTZ R77, R75, R72 ;  /* 0x000000484b4d7221 */ /* 0x000fce0000010000 */
[----:B------:R-:W-:Y:S05]  /*16e0*/  WARPSYNC.COLLECTIVE R73, `(.L_x_1201) ;  /* 0x0000000049087348 */ /* 0x000fea0003c00000 */
[----:B------:R0:W1:Y:S02]  /*16f0*/  SHFL.BFLY P1, R72, R76, R71, R74 ;  /* 0x0c0000474c487389 */ /* 0x000064000002004a */
[----:B01----:R-:W-:Y:S01]  /*1700*/  ENDCOLLECTIVE ;  /* 0x000000000000791b */ /* 0x003fe20003800000 */
.L_x_1201:
[----:B------:R-:W-:Y:S01]  /*1710*/  MOV R76, R77 ;  /* 0x0000004d004c7202 */ /* 0x000fe20000000f00 */
[----:B------:R-:W-:Y:S01]  /*1720*/  IMAD.MOV.U32 R71, RZ, RZ, 0x8 ;  /* 0x00000008ff477424 */ /* 0x000fe200078e00ff */
[----:B------:R-:W-:-:S07]  /*1730*/  MOV R70, R72 ;  /* 0x0000004800467202 */ /* 0x000fce0000000f00 */
[----:B------:R-:W-:Y:S05]  /*1740*/  WARPSYNC.COLLECTIVE R73, `(.L_x_1202) ;  /* 0x0000000049087348 */ /* 0x000fea0003c00000 */
[----:B------:R0:W1:Y:S02]  /*1750*/  SHFL.BFLY P1, R72, R76, R71, R74 ;  /* 0x0c0000474c487389 */ /* 0x000064000002004a */
[----:B01----:R-:W-:Y:S01]  /*1760*/  ENDCOLLECTIVE ;  /* 0x000000000000791b */ /* 0x003fe20003800000 */
.L_x_1202:
[----:B------:R-:W-:-:S05]  /*1770*/  FADD.FTZ R75, R67, R70 ;  /* 0x00000046434b7221 */ /* 0x000fca0000010000 */
[----:B------:R-:W-:Y:S01]  /*1780*/  MOV R76, R75 ;  /* 0x0000004b004c7202 */ /* 0x000fe20000000f00 */
[----:B------:R-:W-:-:S07]  /*1790*/  FADD.FTZ R67, R77, R72 ;  /* 0x000000484d437221 */ /* 0x000fce0000010000 */
[----:B------:R-:W-:Y:S05]  /*17a0*/  WARPSYNC.COLLECTIVE R73, `(.L_x_1203) ;  /* 0x0000000049087348 */ /* 0x000fea0003c00000 */
[----:B------:R0:W1:Y:S02]  /*17b0*/  SHFL.BFLY P1, R72, R76, R71, R74 ;  /* 0x0c0000474c487389 */ /* 0x000064000002004a */
[----:B01----:R-:W-:Y:S01]  /*17c0*/  ENDCOLLECTIVE ;  /* 0x000000000000791b */ /* 0x003fe20003800000 */
.L_x_1203:
[----:B------:R-:W-:Y:S01]  /*17d0*/  HFMA2.MMA R71, -RZ, RZ, 0, 9.5367431640625e-07 ;  /* 0x00000010ff477435 */ /* 0x000fe200000001ff */
[----:B------:R-:W-:Y:S02]  /*17e0*/  MOV R76, R67 ;  /* 0x00000043004c7202 */ /* 0x000fe40000000f00 */
[----:B------:R-:W-:-:S08]  /*17f0*/  MOV R70, R72 ;  /* 0x0000004800467202 */ /* 0x000fd00000000f00 */
[----:B------:R-:W-:Y:S05]  /*1800*/  WARPSYNC.COLLECTIVE R73, `(.L_x_1204) ;  /* 0x0000000049087348 */ /* 0x000fea0003c00000 */
[----:B------:R0:W1:Y:S02]  /*1810*/  SHFL.BFLY P1, R72, R76, R71, R74 ;  /* 0x0c0000474c487389 */ /* 0x000064000002004a */
[----:B01----:R-:W-:Y:S01]  /*1820*/  ENDCOLLECTIVE ;  /* 0x000000000000791b */ /* 0x003fe20003800000 */
.L_x_1204:
[----:B------:R-:W-:-:S05]  /*1830*/  FADD.FTZ R69, R75, R70 ;  /* 0x000000464b457221 */ /* 0x000fca0000010000 */
[----:B------:R-:W-:Y:S02]  /*1840*/  MOV R76, R69 ;  /* 0x00000045004c7202 */ /* 0x000fe40000000f00 */
[----:B------:R-:W-:-:S07]  /*1850*/  MOV R70, R72 ;  /* 0x0000004800467202 */ /* 0x000fce0000000f00 */
[----:B------:R-:W-:Y:S05]  /*1860*/  WARPSYNC.COLLECTIVE R73, `(.L_x_1205) ;  /* 0x0000000049087348 */ /* 0x000fea0003c00000 */
[----:B------:R0:W1:Y:S02]  /*1870*/  SHFL.BFLY P1, R72, R76, R71, R74 ;  /* 0x0c0000474c487389 */ /* 0x000064000002004a */
[----:B01----:R-:W-:Y:S01]  /*1880*/  ENDCOLLECTIVE ;  /* 0x000000000000791b */ /* 0x003fe20003800000 */
.L_x_1205:
[----:B------:R-:W-:Y:S05]  /*1890*/  BRA `(.L_x_1206) ;  /* 0xfffffff000507947 */ /* 0x000fea000383ffff */
.L_x_1207:
        /* <DEDUP_REMOVED lines=14> */
.L_x_2904:


//--------------------- .text._ZN10layer_norm31ln_parallel_residual_bwd_kernelINS_13Kernel_traitsIf13__nv_bfloat16fS2_fjLj256ELj1ELj4ELj1ELj16ENS_18Kernel_traits_baseILj256EfS2_fS2_fjLj128EEEEELb1ELb0ELb0EEEvNS_9BwdParamsE --------------------------
	.section	.text._ZN10layer_norm31ln_parallel_residual_bwd_kernelINS_13Kernel_traitsIf13__nv_bfloat16fS2_fjLj256ELj1ELj4ELj1ELj16ENS_18Kernel_traits_baseILj256EfS2_fS2_fjLj128EEEEELb1ELb0ELb0EEEvNS_9BwdParamsE,"ax",@progbits
	.align	128
        .global         _ZN10layer_norm31ln_parallel_residual_bwd_kernelINS_13Kernel_traitsIf13__nv_bfloat16fS2_fjLj256ELj1ELj4ELj1ELj16ENS_18Kernel_traits_baseILj256EfS2_fS2_fjLj128EEEEELb1ELb0ELb0EEEvNS_9BwdParamsE
        .type           _ZN10layer_norm31ln_parallel_residual_bwd_kernelINS_13Kernel_traitsIf13__nv_bfloat16fS2_fjLj256ELj1ELj4ELj1ELj16ENS_18Kernel_traits_baseILj256EfS2_fS2_fjLj128EEEEELb1ELb0ELb0EEEvNS_9BwdParamsE,@function
        .size           _ZN10layer_norm31ln_parallel_residual_bwd_kernelINS_13Kernel_traitsIf13__nv_bfloat16fS2_fjLj256ELj1ELj4ELj1ELj16ENS_18Kernel_traits_baseILj256EfS2_fS2_fjLj128EEEEELb1ELb0ELb0EEEvNS_9BwdParamsE,(.L_x_2905 - _ZN10layer_norm31ln_parallel_residual_bwd_kernelINS_13Kernel_traitsIf13__nv_bfloat16fS2_fjLj256ELj1ELj4ELj1ELj16ENS_18Kernel_traits_baseILj256EfS2_fS2_fjLj128EEEEELb1ELb0ELb0EEEvNS_9BwdParamsE)
        .other          _ZN10layer_norm31ln_parallel_residual_bwd_kernelINS_13Kernel_traitsIf13__nv_bfloat16fS2_fjLj256ELj1ELj4ELj1ELj16ENS_18Kernel_traits_baseILj256EfS2_fS2_fjLj128EEEEELb1ELb0ELb0EEEvNS_9BwdParamsE,@"STO_CUDA_ENTRY STV_DEFAULT"
_ZN10layer_norm31ln_parallel_residual_bwd_kernelINS_13Kernel_traitsIf13__nv_bfloat16fS2_fjLj256ELj1ELj4ELj1ELj16ENS_18Kernel_traits_baseILj256EfS2_fS2_fjLj128EEEEELb1ELb0ELb0EEEvNS_9BwdParamsE:
.text._ZN10layer_norm31ln_parallel_residual_bwd_kernelINS_13Kernel_traitsIf13__nv_bfloat16fS2_fjLj256ELj1ELj4ELj1ELj16ENS_18Kernel_traits_baseILj256EfS2_fS2_fjLj128EEEEELb1ELb0ELb0EEEvNS_9BwdParamsE:
        /* <DEDUP_REMOVED lines=28> */
[----:B------:R-:W-:-:S05]  /*01c0*/  SHF.R.U32.HI R96, RZ, 0x5, R96 ;  /* 0x00000005ff607819 */ /* 0x000fca0000011660 */
[----:B-1----:R-:W-:-:S05]  /*01d0*/  IMAD R96, R23, 0x4, R96 ;  /* 0x0000000417607824 */ /* 0x002fca00078e0260 */
[----:B------:R-:W-:Y:S01]  /*01e0*/  ISETP.GE.AND P0, PT, R96, UR6, PT ;  /* 0x0000000660007c0c */ /* 0x000fe2000bf06270 */
[----:B------:R-:W-:Y:S01]  /*01f0*/  ULDC.64 UR6, c[0x0][0x240] ;  /* 0x0000900000067ab9 */ /* 0x000fe20000000a00 */
        /* <DEDUP_REMOVED lines=20> */
.L_x_1215:
[----:B-1----:R-:W1:Y:S02]  /*0340*/  LDC.64 R72, c[0x0][0x258] ;  /* 0x00009600ff487b82 */ /* 0x002e640000000a00 */
[----:B-1----:R-:W-:-:S05]  /*0350*/  IMAD.WIDE R72, R96, 0x4, R72 ;  /* 0x0000000460487825 */ /* 0x002fca00078e0248 */
[----:B-----5:R1:W5:Y:S01]  /*0360*/  LDG.E R114, desc[UR4][R72.64] ;  /* 0x0000000448727981 */ /* 0x020362000c1e1900 */
[----:B------:R-:W-:Y:S01]  /*0370*/  IMAD.U32 R99, RZ, RZ, UR26 ;  /* 0x0000001aff637e24 */ /* 0x000fe2000f8e00ff */
[----:B------:R-:W-:Y:S01]  /*0380*/  BSSY B1, `(.L_x_1210) ;  /* 0x00000a6000017945 */ /* 0x000fe20003800000 */
[----:B------:R-:W-:Y:S02]  /*0390*/  IMAD.MOV.U32 R76, RZ, RZ, RZ ;  /* 0x000000ffff4c7224 */ /* 0x000fe400078e00ff */
[----:B------:R-:W-:-:S05]  /*03a0*/  IMAD R74, R96, R99, RZ ;  /* 0x00000063604a7224 */ /* 0x000fca00078e02ff */
[----:B------:R-:W-:-:S04]  /*03b0*/  SHF.R.S32.HI R75, RZ, 0x1f, R74 ;  /* 0x0000001fff4b7819 */ /* 0x000fc8000001144a */
        /* <DEDUP_REMOVED lines=12> */
[----:B------:R-:W3:Y:S08]  /*0480*/  @P0 LDC.64 R102, c[0x0][0x248] ;  /* 0x00009200ff660b82 */ /* 0x000ef00000000a00 */
[----:B------:R-:W4:Y:S01]  /*0490*/  LDC.64 R76, c[0x0][0x2b8] ;  /* 0x0000ae00ff4c7b82 */ /* 0x000f220000000a00 */
[----:B-1----:R-:W-:Y:S01]  /*04a0*/  IMAD.WIDE R106, R96, 0x4, R72 ;  /* 0x00000004606a7825 */ /* 0x002fe200078e0248 */
[C---:B------:R-:W-:Y:S01]  /*04b0*/  LEA R110, P1, R101.reuse, UR10, 0x5 ;  /* 0x0000000a656e7c11 */ /* 0x040fe2000f8228ff */
[----:B------:R-:W4:Y:S02]  /*04c0*/  LDG.E.64 R116, desc[UR4][R116.64] ;  /* 0x0000000474747981 */ /* 0x000f24000c1e1b00 */
[----:B--2---:R-:W-:Y:S01]  /*04d0*/  IMAD.WIDE.U32 R72, R101, 0x10, R74 ;  /* 0x0000001065487825 */ /* 0x004fe200078e004a */
[----:B---3--:R-:W-:-:S05]  /*04e0*/  @P0 IADD3 R102, P2, R3, R102, RZ ;  /* 0x0000006603660210 */ /* 0x008fca0007f5e0ff */
[----:B------:R-:W2:Y:S01]  /*04f0*/  LDG.E.128 R72, desc[UR4][R72.64] ;  /* 0x0000000448487981 */ /* 0x000ea2000c1e1d00 */
[----:B------:R-:W-:Y:S01]  /*0500*/  @P0 IMAD.X R103, R0, 0x1, R103, P2 ;  /* 0x0000000100670824 */ /* 0x000fe200010e0667 */
[C---:B------:R-:W-:Y:S02]  /*0510*/  LEA.HI.X R111, R101.reuse, UR11, RZ, 0x5, P1 ;  /* 0x0000000b656f7c11 */ /* 0x040fe400088f2cff */
[----:B------:R1:W3:Y:S01]  /*0520*/  LDG.E R3, desc[UR4][R106.64] ;  /* 0x000000046a037981 */ /* 0x0002e2000c1e1900 */
[----:B----4-:R-:W-:-:S03]  /*0530*/  IMAD.WIDE.U32 R76, R101, 0x10, R76 ;  /* 0x00000010654c7825 */ /* 0x010fc600078e004c */
[----:B------:R-:W4:Y:S04]  /*0540*/  @P0 LDG.E.64 R102, desc[UR4][R102.64] ;  /* 0x0000000466660981 */ /* 0x000f28000c1e1b00 */
[----:B------:R-:W4:Y:S04]  /*0550*/  LDG.E.128 R80, desc[UR4][R110.64] ;  /* 0x000000046e507981 */ /* 0x000f28000c1e1d00 */
[----:B------:R-:W4:Y:S04]  /*0560*/  LDG.E.128 R76, desc[UR4][R76.64] ;  /* 0x000000044c4c7981 */ /* 0x000f28000c1e1d00 */
[----:B------:R4:W4:Y:S01]  /*0570*/  LDG.E.128 R84, desc[UR4][R110.64+0x10] ;  /* 0x000010046e547981 */ /* 0x000922000c1e1d00 */
[----:B------:R-:W-:-:S04]  /*0580*/  ISETP.NE.U32.AND P1, PT, RZ, UR8, PT ;  /* 0x00000008ff007c0c */ /* 0x000fc8000bf25070 */
[----:B------:R-:W-:-:S13]  /*0590*/  ISETP.NE.AND.EX P1, PT, RZ, UR9, PT, P1 ;  /* 0x00000009ff007c0c */ /* 0x000fda000bf25310 */
[----:B------:R-:W-:-:S04]  /*05a0*/  @P1 LEA R104, P2, R101, UR8, 0x5 ;  /* 0x0000000865681c11 */ /* 0x000fc8000f8428ff */
[----:B------:R-:W-:-:S05]  /*05b0*/  @P1 LEA.HI.X R105, R101, UR9, RZ, 0x5, P2 ;  /* 0x0000000965691c11 */ /* 0x000fca00090f2cff */
[----:B------:R-:W5:Y:S04]  /*05c0*/  @P1 LDG.E.128 R24, desc[UR4][R104.64] ;  /* 0x0000000468181981 */ /* 0x000f68000c1e1d00 */
[----:B------:R4:W5:Y:S01]  /*05d0*/  @P1 LDG.E.128 R20, desc[UR4][R104.64+0x10] ;  /* 0x0000100468141981 */ /* 0x000962000c1e1d00 */
[----:B0-----:R-:W-:Y:S02]  /*05e0*/  ISETP.NE.AND P1, PT, R95, RZ, PT ;  /* 0x000000ff5f00720c */ /* 0x001fe40003f25270 */
[--C-:B------:R-:W-:Y:S02]  /*05f0*/  SHF.R.U32.HI R0, RZ, 0x18, R117.reuse ;  /* 0x00000018ff007819 */ /* 0x100fe40000011675 */
[--C-:B-1----:R-:W-:Y:S02]  /*0600*/  SHF.R.U32.HI R106, RZ, 0x10, R117.reuse ;  /* 0x00000010ff6a7819 */ /* 0x102fe40000011675 */
[----:B------:R-:W-:-:S02]  /*0610*/  SHF.R.U32.HI R108, RZ, 0x8, R117 ;  /* 0x00000008ff6c7819 */ /* 0x000fc40000011675 */
[----:B------:R-:W-:Y:S01]  /*0620*/  MOV R109, R117 ;  /* 0x00000075006d7202 */ /* 0x000fe20000000f00 */
[C---:B--2---:R-:W-:Y:S01]  /*0630*/  IMAD.U32 R115, R72.reuse, 0x10000, RZ ;  /* 0x0001000048737824 */ /* 0x044fe200078e00ff */
[----:B------:R-:W-:Y:S02]  /*0640*/  PRMT R72, R72, 0x7632, R72 ;  /* 0x0000763248487816 */ /* 0x000fe40000000048 */
[----:B---3--:R-:W-:Y:S02]  /*0650*/  FSEL R3, R3, RZ, !P1 ;  /* 0x000000ff03037208 */ /* 0x008fe40004800000 */
[C-C-:B----4-:R-:W-:Y:S02]  /*0660*/  @P0 SHF.R.U64 R98, R102.reuse, 0x8, R103.reuse ;  /* 0x0000000866620819 */ /* 0x150fe40000001267 */
[----:B------:R-:W-:Y:S02]  /*0670*/  @P0 SHF.R.U64 R100, R102, 0x10, R103 ;  /* 0x0000001066640819 */ /* 0x000fe40000001267 */
[----:B------:R-:W-:-:S02]  /*0680*/  @P0 PRMT R94, R98, 0x7610, R94 ;  /* 0x00007610625e0816 */ /* 0x000fc4000000005e */
[----:B------:R-:W-:Y:S02]  /*0690*/  @P0 PRMT R93, R100, 0x7610, R93 ;  /* 0x00007610645d0816 */ /* 0x000fe4000000005d */
[C---:B------:R-:W-:Y:S01]  /*06a0*/  @P0 PRMT R92, R102.reuse, 0x7610, R92 ;  /* 0x00007610665c0816 */ /* 0x040fe2000000005c */
[----:B------:R-:W-:Y:S01]  /*06b0*/  FADD.FTZ R123, R81, -R3 ;  /* 0x80000003517b7221 */ /* 0x000fe20000010000 */
[----:B------:R-:W-:Y:S02]  /*06c0*/  @P0 PRMT R91, R103, 0x7610, R91 ;  /* 0x00007610675b0816 */ /* 0x000fe4000000005b */
[--C-:B------:R-:W-:Y:S02]  /*06d0*/  @P0 SHF.R.U64 R102, R102, 0x18, R103.reuse ;  /* 0x0000001866660819 */ /* 0x100fe40000001267 */
[--C-:B------:R-:W-:Y:S02]  /*06e0*/  @P0 SHF.R.U32.HI R98, RZ, 0x8, R103.reuse ;  /* 0x00000008ff620819 */ /* 0x100fe40000011667 */
[----:B------:R-:W-:-:S02]  /*06f0*/  @P0 SHF.R.U32.HI R100, RZ, 0x10, R103 ;  /* 0x00000010ff640819 */ /* 0x000fc40000011667 */
[----:B------:R-:W-:Y:S01]  /*0700*/  @P0 SHF.R.U32.HI R103, RZ, 0x18, R103 ;  /* 0x00000018ff670819 */ /* 0x000fe20000011667 */
[--C-:B------:R-:W-:Y:S01]  /*0710*/  FADD.FTZ R121, R80, -R3.reuse ;  /* 0x8000000350797221 */ /* 0x100fe20000010000 */
[----:B------:R-:W-:Y:S01]  /*0720*/  SHF.L.U32 R81, R76, 0x10, RZ ;  /* 0x000000104c517819 */ /* 0x000fe200000006ff */
[----:B------:R-:W-:Y:S01]  /*0730*/  IMAD.U32 R72, R72, 0x10000, RZ ;  /* 0x0001000048487824 */ /* 0x000fe200078e00ff */
[----:B------:R-:W-:Y:S01]  /*0740*/  PRMT R76, R76, 0x7632, R76 ;  /* 0x000076324c4c7816 */ /* 0x000fe2000000004c */
[----:B------:R-:W-:Y:S01]  /*0750*/  FADD.FTZ R119, R82, -R3 ;  /* 0x8000000352777221 */ /* 0x000fe20000010000 */
[----:B------:R-:W-:Y:S01]  /*0760*/  SHF.R.U64 R110, R116, 0x18, R117 ;  /* 0x00000018746e7819 */ /* 0x000fe20000001275 */
[----:B------:R-:W-:Y:S01]  /*0770*/  FADD.FTZ R113, R84, -R3 ;  /* 0x8000000354717221 */ /* 0x000fe20000010000 */
[----:B------:R-:W-:Y:S01]  /*0780*/  SHF.R.U64 R111, R116, 0x10, R117 ;  /* 0x00000010746f7819 */ /* 0x000fe20000001275 */
[----:B------:R-:W-:Y:S01]  /*0790*/  FADD.FTZ R105, R86, -R3 ;  /* 0x8000000356697221 */ /* 0x000fe20000010000 */
[----:B------:R-:W-:Y:S01]  /*07a0*/  SHF.R.U64 R112, R116, 0x8, R117 ;  /* 0x0000000874707819 */ /* 0x000fe20000001275 */
[--C-:B------:R-:W-:Y:S01]  /*07b0*/  FADD.FTZ R117, R83, -R3.reuse ;  /* 0x8000000353757221 */ /* 0x100fe20000010000 */
[----:B------:R-:W-:Y:S01]  /*07c0*/  @P0 PRMT R2, R103, 0x7610, R2 ;  /* 0x0000761067020816 */ /* 0x000fe20000000002 */
[--C-:B------:R-:W-:Y:S01]  /*07d0*/  FADD.FTZ R103, R85, -R3.reuse ;  /* 0x8000000355677221 */ /* 0x100fe20000010000 */
[----:B------:R-:W-:Y:S01]  /*07e0*/  FADD.FTZ R107, R87, -R3 ;  /* 0x80000003576b7221 */ /* 0x000fe20000010000 */
[----:B------:R-:W-:Y:S01]  /*07f0*/  FMUL.FTZ R83, R12, R115 ;  /* 0x000000730c537220 */ /* 0x000fe20000410000 */
[----:B-----5:R-:W-:Y:S01]  /*0800*/  FMUL.FTZ R3, R114, R121 ;  /* 0x0000007972037220 */ /* 0x020fe20000410000 */
[----:B------:R-:W-:Y:S01]  /*0810*/  SHF.L.U32 R76, R76, 0x10, RZ ;  /* 0x000000104c4c7819 */ /* 0x000fe200000006ff */
        /* <DEDUP_REMOVED lines=8> */
[C---:B------:R-:W-:Y:S01]  /*08a0*/  PRMT R76, R73.reuse, 0x7632, R76 ;  /* 0x00007632494c7816 */ /* 0x040fe2000000004c */
[----:B------:R-:W-:Y:S01]  /*08b0*/  IMAD.U32 R87, R73, 0x10000, RZ ;  /* 0x0001000049577824 */ /* 0x000fe200078e00ff */
[----:B------:R-:W-:-:S02]  /*08c0*/  @P0 PRMT R89, R98, 0x7610, R89 ;  /* 0x0000761062590816 */ /* 0x000fc40000000059 */
[C---:B------:R-:W-:Y:S01]  /*08d0*/  PRMT R73, R77.reuse, 0x7632, R73 ;  /* 0x000076324d497816 */ /* 0x040fe20000000049 */
[----:B------:R-:W-:Y:S01]  /*08e0*/  IMAD.U32 R98, R76, 0x10000, RZ ;  /* 0x000100004c627824 */ /* 0x000fe200078e00ff */
[----:B------:R-:W-:Y:S01]  /*08f0*/  @P0 PRMT R88, R100, 0x7610, R88 ;  /* 0x0000761064580816 */ /* 0x000fe20000000058 */
[----:B------:R-:W-:Y:S01]  /*0900*/  FMUL.FTZ R121, R14, R87 ;  /* 0x000000570e797220 */ /* 0x000fe20000410000 */
[----:B------:R-:W-:Y:S01]  /*0910*/  SHF.L.U32 R85, R77, 0x10, RZ ;  /* 0x000000104d557819 */ /* 0x000fe200000006ff */
[----:B------:R-:W-:Y:S01]  /*0920*/  FMUL.FTZ R83, R114, R119 ;  /* 0x0000007772537220 */ /* 0x000fe20000410000 */
[C---:B------:R-:W-:Y:S01]  /*0930*/  PRMT R100, R78.reuse, 0x7632, R100 ;  /* 0x000076324e647816 */ /* 0x040fe20000000064 */
[----:B------:R-:W-:Y:S01]  /*0940*/  IMAD.U32 R76, R73, 0x10000, RZ ;  /* 0x00010000494c7824 */ /* 0x000fe200078e00ff */
        /* <DEDUP_REMOVED lines=9> */
[----:B------:R-:W-:Y:S01]  /*09e0*/  PRMT R76, R74, 0x7632, R76 ;  /* 0x000076324a4c7816 */ /* 0x000fe2000000004c */
[----:B------:R-:W-:Y:S01]  /*09f0*/  FADD.FTZ R48, R48, R115 ;  /* 0x0000007330307221 */ /* 0x000fe20000010000 */
[----:B------:R-:W-:Y:S01]  /*0a00*/  FFMA.FTZ R56, R3, R115, R56 ;  /* 0x0000007303387223 */ /* 0x000fe20000010038 */
[----:B------:R-:W-:-:S02]  /*0a10*/  SHF.L.U32 R115, R74, 0x10, RZ ;  /* 0x000000104a737819 */ /* 0x000fc400000006ff */
[----:B------:R-:W-:Y:S01]  /*0a20*/  SHF.L.U32 R76, R76, 0x10, RZ ;  /* 0x000000104c4c7819 */ /* 0x000fe200000006ff */
[----:B------:R-:W-:Y:S01]  /*0a30*/  FADD.FTZ R49, R49, R72 ;  /* 0x0000004831317221 */ /* 0x000fe20000010000 */
[----:B------:R-:W-:Y:S01]  /*0a40*/  FFMA.FTZ R57, R82, R72, R57 ;  /* 0x0000004852397223 */ /* 0x000fe20000010039 */
[----:B------:R-:W-:Y:S01]  /*0a50*/  FADD.FTZ R50, R50, R87 ;  /* 0x0000005732327221 */ /* 0x000fe20000010000 */
[----:B------:R-:W-:Y:S01]  /*0a60*/  FFMA.FTZ R58, R83, R87, R58 ;  /* 0x00000057533a7223 */ /* 0x000fe2000001003a */
[C---:B------:R-:W-:Y:S01]  /*0a70*/  PRMT R78, R75.reuse, 0x7632, R78 ;  /* 0x000076324b4e7816 */ /* 0x040fe2000000004e */
[----:B------:R-:W-:Y:S01]  /*0a80*/  FMUL.FTZ R117, R16, R115 ;  /* 0x0000007310757220 */ /* 0x000fe20000410000 */
[----:B------:R-:W-:Y:S01]  /*0a90*/  SHF.L.U32 R72, R100, 0x10, RZ ;  /* 0x0000001064487819 */ /* 0x000fe200000006ff */
[C---:B------:R-:W-:Y:S01]  /*0aa0*/  FMUL.FTZ R87, R114.reuse, R113 ;  /* 0x0000007172577220 */ /* 0x040fe20000410000 */
[----:B------:R-:W-:Y:S02]  /*0ab0*/  IMAD.U32 R75, R75, 0x10000, RZ ;  /* 0x000100004b4b7824 */ /* 0x000fe400078e00ff */
[----:B------:R-:W-:Y:S01]  /*0ac0*/  FMUL.FTZ R74, R17, R76 ;  /* 0x0000004c114a7220 */ /* 0x000fe20000410000 */
[----:B------:R-:W-:Y:S01]  /*0ad0*/  FMUL.FTZ R100, R114, R103 ;  /* 0x0000006772647220 */ /* 0x000fe20000410000 */
[----:B------:R-:W-:Y:S01]  /*0ae0*/  PRMT R73, R79, 0x7632, R73 ;  /* 0x000076324f497816 */ /* 0x000fe20000000049 */
[----:B------:R-:W-:Y:S01]  /*0af0*/  FADD.FTZ R51, R51, R98 ;  /* 0x0000006233337221 */ /* 0x000fe20000010000 */
[----:B------:R-:W-:Y:S01]  /*0b00*/  FFMA.FTZ R59, R86, R98, R59 ;  /* 0x00000062563b7223 */ /* 0x000fe2000001003b */
[----:B------:R-:W-:Y:S01]  /*0b10*/  SHF.L.U32 R79, R79, 0x10, RZ ;  /* 0x000000104f4f7819 */ /* 0x000fe200000006ff */
[----:B------:R-:W-:Y:S01]  /*0b20*/  FADD.FTZ R40, R40, R77 ;  /* 0x0000004d28287221 */ /* 0x000fe20000010000 */
[-C--:B------:R-:W-:Y:S01]  /*0b30*/  FFMA.FTZ R98, R8, R77.reuse, R117 ;  /* 0x0000004d08627223 */ /* 0x080fe20000010075 */
[----:B------:R-:W-:Y:S01]  /*0b40*/  FFMA.FTZ R32, R87, R77, R32 ;  /* 0x0000004d57207223 */ /* 0x000fe20000010020 */
[----:B------:R-:W-:Y:S01]  /*0b50*/  FADD.FTZ R41, R41, R72 ;  /* 0x0000004829297221 */ /* 0x000fe20000010000 */
[-C--:B------:R-:W-:Y:S01]  /*0b60*/  FFMA.FTZ R103, R9, R72.reuse, R74 ;  /* 0x0000004809677223 */ /* 0x080fe2000001004a */
[----:B------:R-:W-:Y:S01]  /*0b70*/  FFMA.FTZ R33, R100, R72, R33 ;  /* 0x0000004864217223 */ /* 0x000fe20000010021 */
[----:B------:R-:W-:Y:S01]  /*0b80*/  FMUL.FTZ R77, R18, R75 ;  /* 0x0000004b124d7220 */ /* 0x000fe20000410000 */
[----:B------:R-:W-:Y:S01]  /*0b90*/  IMAD.U32 R78, R78, 0x10000, RZ ;  /* 0x000100004e4e7824 */ /* 0x000fe200078e00ff */
[----:B------:R-:W-:Y:S01]  /*0ba0*/  SHF.L.U32 R74, R73, 0x10, RZ ;  /* 0x00000010494a7819 */ /* 0x000fe200000006ff */
[----:B------:R-:W-:Y:S01]  /*0bb0*/  FADD.FTZ R72, RZ, R80 ;  /* 0x00000050ff487221 */ /* 0x000fe20000010000 */
[----:B------:R-:W-:Y:S01]  /*0bc0*/  FFMA.FTZ R73, R3, R80, RZ ;  /* 0x0000005003497223 */ /* 0x000fe200000100ff */
[----:B------:R-:W-:Y:S01]  /*0bd0*/  @P0 PRMT R90, R102, 0x7610, R90 ;  /* 0x00007610665a0816 */ /* 0x000fe2000000005a */
[----:B------:R-:W-:Y:S01]  /*0be0*/  FADD.FTZ R45, R45, R76 ;  /* 0x0000004c2d2d7221 */ /* 0x000fe20000010000 */
[----:B------:R-:W-:Y:S01]  /*0bf0*/  FFMA.FTZ R53, R100, R76, R53 ;  /* 0x0000004c64357223 */ /* 0x000fe20000010035 */
[----:B------:R-:W-:Y:S01]  /*0c00*/  FFMA.FTZ R102, R10, R79, R77 ;  /* 0x0000004f0a667223 */ /* 0x000fe2000001004d */
[----:B------:R-:W-:Y:S01]  /*0c10*/  FMUL.FTZ R76, R19, R78 ;  /* 0x0000004e134c7220 */ /* 0x000fe20000410000 */
[----:B------:R-:W-:Y:S01]  /*0c20*/  FMUL.FTZ R104, R114, R107 ;  /* 0x0000006b72687220 */ /* 0x000fe20000410000 */
[----:B------:R-:W-:Y:S01]  /*0c30*/  FADD.FTZ R77, R72, R81 ;  /* 0x00000051484d7221 */ /* 0x000fe20000010000 */
[----:B------:R-:W-:Y:S01]  /*0c40*/  FFMA.FTZ R72, R82, R81, R73 ;  /* 0x0000005152487223 */ /* 0x000fe20000010049 */
[----:B------:R-:W-:Y:S01]  /*0c50*/  FMUL.FTZ R105, R114, R105 ;  /* 0x0000006972697220 */ /* 0x000fe20000410000 */
        /* <DEDUP_REMOVED lines=24> */
.L_x_1211:
[----:B------:R-:W-:Y:S05]  /*0de0*/  BSYNC B1 ;  /* 0x0000000000017941 */ /* 0x000fea0003800000 */
.L_x_1210:
        /* <DEDUP_REMOVED lines=20> */
.L_x_1229:
        /* <DEDUP_REMOVED lines=13> */
[-CC-:B-1----:R-:W-:Y:S01]  /*1000*/  FFMA.FTZ R75, R3, R73.reuse, R72.reuse ;  /* 0x00000049034b7223 */ /* 0x182fe20000010048 */
[-CC-:B------:R-:W-:Y:S01]  /*1010*/  FFMA.FTZ R74, R82, R73.reuse, R72.reuse ;  /* 0x00000049524a7223 */ /* 0x180fe20000010048 */
        /* <DEDUP_REMOVED lines=35> */
[C---:B------:R-:W-:Y:S01]  /*1250*/  FMUL.FTZ R118, R77.reuse, UR15 ;  /* 0x0000000f4d767c20 */ /* 0x040fe20008410000 */
[----:B------:R-:W-:Y:S01]  /*1260*/  SEL R61, R78, R61, P2 ;  /* 0x0000003d4e3d7207 */ /* 0x000fe20001000000 */
[----:B------:R-:W-:Y:S01]  /*1270*/  FMUL.FTZ R119, R76, UR15 ;  /* 0x0000000f4c777c20 */ /* 0x000fe20008410000 */
[----:B------:R-:W-:Y:S01]  /*1280*/  SEL R62, R77, R62, P2 ;  /* 0x0000003e4d3e7207 */ /* 0x000fe20001000000 */
[----:B------:R-:W-:Y:S01]  /*1290*/  FMUL.FTZ R120, R116, UR15 ;  /* 0x0000000f74787c20 */ /* 0x000fe20008410000 */
[C---:B------:R-:W-:Y:S01]  /*12a0*/  SEL R63, R74.reuse, R63, P2 ;  /* 0x0000003f4a3f7207 */ /* 0x040fe20001000000 */
[----:B------:R-:W-:Y:S01]  /*12b0*/  FMUL.FTZ R74, R74, UR15 ;  /* 0x0000000f4a4a7c20 */ /* 0x000fe20008410000 */
[C---:B------:R-:W-:Y:S01]  /*12c0*/  SEL R64, R117.reuse, R64, P2 ;  /* 0x0000004075407207 */ /* 0x040fe20001000000 */
[----:B------:R-:W-:Y:S01]  /*12d0*/  FMUL.FTZ R117, R117, UR15 ;  /* 0x0000000f75757c20 */ /* 0x000fe20008410000 */
[----:B------:R-:W-:Y:S01]  /*12e0*/  SEL R65, R76, R65, P2 ;  /* 0x000000414c417207 */ /* 0x000fe20001000000 */
[----:B------:R-:W-:Y:S01]  /*12f0*/  @P2 STG.E.128 desc[UR4][R72.64], R60 ;  /* 0x0000003c48002986 */ /* 0x000fe2000c101d04 */
[----:B------:R-:W-:-:S02]  /*1300*/  SEL R66, R79, R66, P2 ;  /* 0x000000424f427207 */ /* 0x000fc40001000000 */
[----:B------:R-:W-:Y:S02]  /*1310*/  SEL R67, R116, R67, P2 ;  /* 0x0000004374437207 */ /* 0x000fe40001000000 */
[----:B------:R-:W-:Y:S02]  /*1320*/  @P0 LOP3.LUT P1, RZ, R93, 0xff, RZ, 0xc0, !PT ;  /* 0x000000ff5dff0812 */ /* 0x000fe4000782c0ff */
[----:B------:R-:W-:Y:S01]  /*1330*/  @P0 LOP3.LUT P4, RZ, R91, 0xff, RZ, 0xc0, !PT ;  /* 0x000000ff5bff0812 */ /* 0x000fe2000788c0ff */
[----:B------:R0:W-:Y:S01]  /*1340*/  @P2 STG.E.128 desc[UR4][R72.64+0x10], R64 ;  /* 0x0000104048002986 */ /* 0x0001e2000c101d04 */
[----:B------:R-:W-:Y:S02]  /*1350*/  @P0 FSEL R115, R118, RZ, P1 ;  /* 0x000000ff76730208 */ /* 0x000fe40000800000 */
[----:B------:R-:W-:Y:S02]  /*1360*/  @P0 LOP3.LUT P2, RZ, R90, 0xff, RZ, 0xc0, !PT ;  /* 0x000000ff5aff0812 */ /* 0x000fe4000784c0ff */
[----:B------:R-:W-:-:S02]  /*1370*/  @P0 LOP3.LUT P1, RZ, R89, 0xff, RZ, 0xc0, !PT ;  /* 0x000000ff59ff0812 */ /* 0x000fc4000782c0ff */
[----:B------:R-:W-:Y:S02]  /*1380*/  @P0 FSEL R77, R74, RZ, P2 ;  /* 0x000000ff4a4d0208 */ /* 0x000fe40001000000 */
[----:B------:R-:W-:Y:S02]  /*1390*/  @P0 FSEL R114, R119, RZ, P1 ;  /* 0x000000ff77720208 */ /* 0x000fe40000800000 */
[----:B------:R-:W-:Y:S02]  /*13a0*/  @P0 FSEL R76, R117, RZ, P4 ;  /* 0x000000ff754c0208 */ /* 0x000fe40002000000 */
[----:B------:R-:W-:Y:S02]  /*13b0*/  LOP3.LUT P1, RZ, R111, 0xff, RZ, 0xc0, !PT ;  /* 0x000000ff6fff7812 */ /* 0x000fe4000782c0ff */
[----:B------:R-:W-:Y:S02]  /*13c0*/  LOP3.LUT P2, RZ, R110, 0xff, RZ, 0xc0, !PT ;  /* 0x000000ff6eff7812 */ /* 0x000fe4000784c0ff */
[----:B------:R-:W-:-:S02]  /*13d0*/  LOP3.LUT P4, RZ, R109, 0xff, RZ, 0xc0, !PT ;  /* 0x000000ff6dff7812 */ /* 0x000fc4000788c0ff */
[----:B------:R-:W-:Y:S02]  /*13e0*/  LOP3.LUT P5, RZ, R108, 0xff, RZ, 0xc0, !PT ;  /* 0x000000ff6cff7812 */ /* 0x000fe400078ac0ff */
        /* <DEDUP_REMOVED lines=49> */
.L_x_1214:
[----:B------:R-:W-:Y:S05]  /*1700*/  BSYNC B1 ;  /* 0x0000000000017941 */ /* 0x000fea0003800000 */
.L_x_1213:
[----:B--23--:R-:W2:Y:S02]  /*1710*/  LDC.64 R72, c[0x0][0x210] ;  /* 0x00008400ff487b82 */ /* 0x00cea40000000a00 */
[----:B--2---:R-:W-:-:S04]  /*1720*/  LEA R96, R72, R96, 0x2 ;  /* 0x0000006048607211 */ /* 0x004fc800078e10ff */
[----:B------:R-:W-:-:S13]  /*1730*/  ISETP.GE.AND P0, PT, R96, R73, PT ;  /* 0x000000496000720c */ /* 0x000fda0003f06270 */
[----:B------:R-:W-:Y:S05]  /*1740*/  @!P0 BRA `(.L_x_1215) ;  /* 0xffffffe800fc8947 */ /* 0x000fea000383ffff */
.L_x_1209:
[----:B------:R-:W-:Y:S05]  /*1750*/  BSYNC B0 ;  /* 0x0000000000007941 */ /* 0x000fea0003800000 */
.L_x_1208:
[----:B------:R-:W2:Y:S01]  /*1760*/  S2R R3, SR_CgaCtaId ;  /* 0x0000000000037919 */ /* 0x000ea20000008800 */
[----:B------:R-:W-:Y:S01]  /*1770*/  MOV R0, 0x400 ;  /* 0x0000040000007802 */ /* 0x000fe20000000f00 */
[----:B------:R-:W-:Y:S05]  /*1780*/  WARPSYNC.ALL ;  /* 0x0000000000007948 */ /* 0x000fea0003800000 */
[----:B------:R-:W3:Y:S01]  /*1790*/  S2R R61, SR_TID.X ;  /* 0x00000000003d7919 */ /* 0x000ee20000002100 */
[----:B------:R-:W-:Y:S01]  /*17a0*/  ULDC.64 UR18, c[0x0][0x2d8] ;  /* 0x0000b60000127ab9 */ /* 0x000fe20000000a00 */
[----:B------:R-:W-:Y:S01]  /*17b0*/  ULDC.64 UR20, c[0x0][0x2d0] ;  /* 0x0000b40000147ab9 */ /* 0x000fe20000000a00 */
[----:B------:R-:W-:Y:S01]  /*17c0*/  ULDC.64 UR22, c[0x0][0x2e8] ;  /* 0x0000ba0000167ab9 */ /* 0x000fe20000000a00 */
[----:B------:R-:W4:Y:S01]  /*17d0*/  S2R R24, SR_CTAID.X ;  /* 0x0000000000187919 */ /* 0x000f220000002500 */
[----:B------:R-:W-:Y:S01]  /*17e0*/  ULDC.64 UR24, c[0x0][0x2e0] ;  /* 0x0000b80000187ab9 */ /* 0x000fe20000000a00 */
[----:B------:R-:W-:Y:S01]  /*17f0*/  BSSY B0, `(.L_x_1216) ;  /* 0x0000077000007945 */ /* 0x000fe20003800000 */
[----:B--2---:R-:W-:-:S05]  /*1800*/  LEA R0, R3, R0, 0x18 ;  /* 0x0000000003007211 */ /* 0x004fca00078ec0ff */
[C---:B---3--:R-:W-:Y:S01]  /*1810*/  IMAD R2, R61.reuse, 0x20, R0 ;  /* 0x000000203d027824 */ /* 0x048fe200078e0200 */
[----:B------:R-:W-:Y:S01]  /*1820*/  LEA R0, R61, R0, 0x2 ;  /* 0x000000003d007211 */ /* 0x000fe200078e10ff */
[----:B----4-:R-:W-:-:S03]  /*1830*/  IMAD R24, R24, R99, RZ ;  /* 0x0000006318187224 */ /* 0x010fc600078e02ff */
[----:B------:R-:W-:Y:S01]  /*1840*/  STS.128 [R2], R36 ;  /* 0x0000002402007388 */ /* 0x000fe20000000c00 */
[----:B------:R-:W-:-:S03]  /*1850*/  IADD3 R99, R99, 0x7f, -R61 ;  /* 0x0000007f63637810 */ /* 0x000fc60007ffe83d */
[----:B------:R-:W-:Y:S01]  /*1860*/  STS.128 [R2+0x10], R40 ;  /* 0x0000102802007388 */ /* 0x000fe20000000c00 */
[----:B------:R-:W-:Y:S01]  /*1870*/  BAR.SYNC.DEFER_BLOCKING 0x0 ;  /* 0x0000000000007b1d */ /* 0x000fe20000010000 */
[C---:B------:R-:W-:Y:S02]  /*1880*/  LOP3.LUT P1, RZ, R99.reuse, 0xffffff80, RZ, 0xc0, !PT ;  /* 0xffffff8063ff7812 */ /* 0x040fe4000782c0ff */
[----:B------:R-:W-:-:S03]  /*1890*/  ISETP.GE.U32.AND P0, PT, R99, 0x100, PT ;  /* 0x000001006300780c */ /* 0x000fc60003f06070 */
[----:B------:R-:W2:Y:S04]  /*18a0*/  LDS R3, [R0] ;  /* 0x0000000000037984 */ /* 0x000ea80000000800 */
[----:B-----5:R-:W3:Y:S04]  /*18b0*/  LDS R6, [R0+0x400] ;  /* 0x0004000000067984 */ /* 0x020ee80000000800 */
        /* <DEDUP_REMOVED lines=90> */
[-C--:B------:R-:W-:Y:S02]  /*1e60*/  MOV R5, R23.reuse ;  /* 0x0000001700057202 */ /* 0x080fe40000000f00 */
        /* <DEDUP_REMOVED lines=13> */
[----:B------:R1:W-:Y:S02]  /*1f40*/  STG.E desc[UR4][R2.64], R31 ;  /* 0x0000001f02007986 */ /* 0x0003e4000c101904 */
[----:B------:R-:W-:-:S08]  /*1f50*/  IMAD.X R15, RZ, RZ, R15, P4 ;  /* 0x000000ffff0f7224 */ /* 0x000fd000020e060f */
.L_x_1217:
[----:B------:R-:W-:Y:S05]  /*1f60*/  BSYNC B0 ;  /* 0x0000000000007941 */ /* 0x000fea0003800000 */
.L_x_1216:
        /* <DEDUP_REMOVED lines=15> */
.L_x_1212:
        /* <DEDUP_REMOVED lines=8> */
.L_x_1219:
[----:B------:R-:W-:Y:S05]  /*20e0*/  BSYNC B1 ;  /* 0x0000000000017941 */ /* 0x000fea0003800000 */
.L_x_1218:
        /* <DEDUP_REMOVED lines=8> */
.L_x_1220:
[----:B------:R-:W-:Y:S01]  /*2170*/  FADD.FTZ R72, R72, R75 ;  /* 0x0000004b48487221 */ /* 0x000fe20000010000 */
[----:B------:R-:W-:-:S04]  /*2180*/  HFMA2.MMA R117, -RZ, RZ, 0, 1.1920928955078125e-07 ;  /* 0x00000002ff757435 */ /* 0x000fc800000001ff */
[----:B------:R-:W-:Y:S01]  /*2190*/  MOV R118, R72 ;  /* 0x0000004800767202 */ /* 0x000fe20000000f00 */
[----:B------:R-:W-:-:S07]  /*21a0*/  IMAD.MOV.U32 R73, RZ, RZ, R116 ;  /* 0x000000ffff497224 */ /* 0x000fce00078e0074 */
[----:B------:R-:W-:Y:S05]  /*21b0*/  WARPSYNC.COLLECTIVE R115, `(.L_x_1221) ;  /* 0x0000000073087348 */ /* 0x000fea0003c00000 */
[----:B------:R0:W1:Y:S02]  /*21c0*/  SHFL.BFLY P0, R116, R118, R117, R120 ;  /* 0x0c00007576747389 */ /* 0x0000640000000078 */
[----:B01----:R-:W-:Y:S01]  /*21d0*/  ENDCOLLECTIVE ;  /* 0x000000000000791b */ /* 0x003fe20003800000 */
.L_x_1221:
[----:B------:R-:W-:-:S05]  /*21e0*/  FADD.FTZ R73, R73, R76 ;  /* 0x0000004c49497221 */ /* 0x000fca0000010000 */
[----:B------:R-:W-:Y:S01]  /*21f0*/  MOV R118, R73 ;  /* 0x0000004900767202 */ /* 0x000fe20000000f00 */
[----:B------:R-:W-:-:S07]  /*2200*/  IMAD.MOV.U32 R77, RZ, RZ, R116 ;  /* 0x000000ffff4d7224 */ /* 0x000fce00078e0074 */
[----:B------:R-:W-:Y:S05]  /*2210*/  WARPSYNC.COLLECTIVE R115, `(.L_x_1222) ;  /* 0x0000000073087348 */ /* 0x000fea0003c00000 */
[----:B------:R0:W1:Y:S02]  /*2220*/  SHFL.BFLY P0, R116, R118, R117, R120 ;  /* 0x0c00007576747389 */ /* 0x0000640000000078 */
[----:B01----:R-:W-:Y:S01]  /*2230*/  ENDCOLLECTIVE ;  /* 0x000000000000791b */ /* 0x003fe20003800000 */
.L_x_1222:
[----:B------:R-:W-:Y:S01]  /*2240*/  FADD.FTZ R77, R72, R77 ;  /* 0x0000004d484d7221 */ /* 0x000fe20000010000 */
[----:B------:R-:W-:-:S03]  /*2250*/  HFMA2.MMA R117, -RZ, RZ, 0, 2.384185791015625e-07 ;  /* 0x00000004ff757435 */ /* 0x000fc600000001ff */
[----:B------:R-:W-:Y:S01]  /*2260*/  IMAD.MOV.U32 R118, RZ, RZ, R77 ;  /* 0x000000ffff767224 */ /* 0x000fe200078e004d */
[----:B------:R-:W-:-:S07]  /*2270*/  MOV R74, R116 ;  /* 0x00000074004a7202 */ /* 0x000fce0000000f00 */
[----:B------:R-:W-:Y:S05]  /*2280*/  WARPSYNC.COLLECTIVE R115, `(.L_x_1223) ;  /* 0x0000000073087348 */ /* 0x000fea0003c00000 */
[----:B------:R0:W1:Y:S02]  /*2290*/  SHFL.BFLY P0, R116, R118, R117, R120 ;  /* 0x0c00007576747389 */ /* 0x0000640000000078 */
[----:B01----:R-:W-:Y:S01]  /*22a0*/  ENDCOLLECTIVE ;  /* 0x000000000000791b */ /* 0x003fe20003800000 */
.L_x_1223:
[----:B------:R-:W-:-:S04]  /*22b0*/  FADD.FTZ R74, R73, R74 ;  /* 0x0000004a494a7221 */ /* 0x000fc80000010000 */
[----:B------:R-:W-:Y:S01]  /*22c0*/  IMAD.MOV.U32 R118, RZ, RZ, R74 ;  /* 0x000000ffff767224 */ /* 0x000fe200078e004a */
[----:B------:R-:W-:-:S07]  /*22d0*/  MOV R78, R116 ;  /* 0x00000074004e7202 */ /* 0x000fce0000000f00 */
[----:B------:R-:W-:Y:S05]  /*22e0*/  WARPSYNC.COLLECTIVE R115, `(.L_x_1224) ;  /* 0x0000000073087348 */ /* 0x000fea0003c00000 */
[----:B------:R0:W1:Y:S02]  /*22f0*/  SHFL.BFLY P0, R116, R118, R117, R120 ;  /* 0x0c00007576747389 */ /* 0x0000640000000078 */
[----:B01----:R-:W-:Y:S01]  /*2300*/  ENDCOLLECTIVE ;  /* 0x000000000000791b */ /* 0x003fe20003800000 */
.L_x_1224:
[----:B------:R-:W-:-:S05]  /*2310*/  FADD.FTZ R78, R77, R78 ;  /* 0x0000004e4d4e7221 */ /* 0x000fca0000010000 */
[----:B------:R-:W-:Y:S01]  /*2320*/  MOV R118, R78 ;  /* 0x0000004e00767202 */ /* 0x000fe20000000f00 */
[----:B------:R-:W-:Y:S01]  /*2330*/  IMAD.MOV.U32 R117, RZ, RZ, 0x8 ;  /* 0x00000008ff757424 */ /* 0x000fe200078e00ff */
[----:B------:R-:W-:-:S07]  /*2340*/  MOV R79, R116 ;  /* 0x00000074004f7202 */ /* 0x000fce0000000f00 */
[----:B------:R-:W-:Y:S05]  /*2350*/  WARPSYNC.COLLECTIVE R115, `(.L_x_1225) ;  /* 0x0000000073087348 */ /* 0x000fea0003c00000 */
[----:B------:R0:W1:Y:S02]  /*2360*/  SHFL.BFLY P0, R116, R118, R117, R120 ;  /* 0x0c00007576747389 */ /* 0x0000640000000078 */
[----:B01----:R-:W-:Y:S01]  /*2370*/  ENDCOLLECTIVE ;  /* 0x000000000000791b */ /* 0x003fe20003800000 */
.L_x_1225:
[----:B------:R-:W-:-:S05]  /*2380*/  FADD.FTZ R79, R74, R79 ;  /* 0x0000004f4a4f7221 */ /* 0x000fca0000010000 */
[----:B------:R-:W-:Y:S02]  /*2390*/  MOV R118, R79 ;  /* 0x0000004f00767202 */ /* 0x000fe40000000f00 */
[----:B------:R-:W-:-:S07]  /*23a0*/  MOV R75, R116 ;  /* 0x00000074004b7202 */ /* 0x000fce0000000f00 */
[----:B------:R-:W-:Y:S05]  /*23b0*/  WARPSYNC.COLLECTIVE R115, `(.L_x_1226) ;  /* 0x0000000073087348 */ /* 0x000fea0003c00000 */
[----:B------:R0:W1:Y:S02]  /*23c0*/  SHFL.BFLY P0, R116, R118, R117, R120 ;  /* 0x0c00007576747389 */ /* 0x0000640000000078 */
[----:B01----:R-:W-:Y:S01]  /*23d0*/  ENDCOLLECTIVE ;  /* 0x000000000000791b */ /* 0x003fe20003800000 */
.L_x_1226:
[----:B------:R-:W-:Y:S01]  /*23e0*/  FADD.FTZ R75, R78, R75 ;  /* 0x0000004b4e4b7221 */ /* 0x000fe20000010000 */
[----:B------:R-:W-:-:S04]  /*23f0*/  HFMA2.MMA R117, -RZ, RZ, 0, 9.5367431640625e-07 ;  /* 0x00000010ff757435 */ /* 0x000fc800000001ff */
[----:B------:R-:W-:Y:S01]  /*2400*/  MOV R118, R75 ;  /* 0x0000004b00767202 */ /* 0x000fe20000000f00 */
[----:B------:R-:W-:-:S07]  /*2410*/  IMAD.MOV.U32 R76, RZ, RZ, R116 ;  /* 0x000000ffff4c7224 */ /* 0x000fce00078e0074 */
[----:B------:R-:W-:Y:S05]  /*2420*/  WARPSYNC.COLLECTIVE R115, `(.L_x_1227) ;  /* 0x0000000073087348 */ /* 0x000fea0003c00000 */
[----:B------:R0:W1:Y:S02]  /*2430*/  SHFL.BFLY P0, R116, R118, R117, R120 ;  /* 0x0c00007576747389 */ /* 0x0000640000000078 */
[----:B01----:R-:W-:Y:S01]  /*2440*/  ENDCOLLECTIVE ;  /* 0x000000000000791b */ /* 0x003fe20003800000 */
.L_x_1227:
[----:B------:R-:W-:-:S05]  /*2450*/  FADD.FTZ R76, R79, R76 ;  /* 0x0000004c4f4c7221 */ /* 0x000fca0000010000 */
[----:B------:R-:W-:Y:S01]  /*2460*/  MOV R118, R76 ;  /* 0x0000004c00767202 */ /* 0x000fe20000000f00 */
[----:B------:R-:W-:-:S07]  /*2470*/  IMAD.MOV.U32 R72, RZ, RZ, R116 ;  /* 0x000000ffff487224 */ /* 0x000fce00078e0074 */
[----:B------:R-:W-:Y:S05]  /*2480*/  WARPSYNC.COLLECTIVE R115, `(.L_x_1228) ;  /* 0x0000000073087348 */ /* 0x000fea0003c00000 */
[----:B------:R0:W1:Y:S02]  /*2490*/  SHFL.BFLY P0, R116, R118, R117, R120 ;  /* 0x0c00007576747389 */ /* 0x0000640000000078 */
[----:B01----:R-:W-:Y:S01]  /*24a0*/  ENDCOLLECTIVE ;  /* 0x000000000000791b */ /* 0x003fe20003800000 */
.L_x_1228:
[----:B------:R-:W-:Y:S01]  /*24b0*/  MOV R73, R116 ;  /* 0x0000007400497202 */ /* 0x000fe20000000f00 */
[----:B------:R-:W-:Y:S06]  /*24c0*/  BRA `(.L_x_1229) ;  /* 0xffffffe800987947 */ /* 0x000fec000383ffff */
.L_x_1230:
        /* <DEDUP_REMOVED lines=11> */
.L_x_2905:


//--------------------- .text._ZN10layer_norm31ln_parallel_residual_bwd_kernelINS_13Kernel_traitsIf13__nv_bfloat16fS2_fjLj256ELj1ELj4ELj1ELj16ENS_18Kernel_traits_baseILj256EfS2_fS2_fjLj128EEEEELb1ELb0ELb1EEEvNS_9BwdParamsE --------------------------
	.section	.text._ZN10layer_norm31ln_parallel_residual_bwd_kernelINS_13Kernel_traitsIf13__nv_bfloat16fS2_fjLj256ELj1ELj4ELj1ELj16ENS_18Kernel_traits_baseILj256EfS2_fS2_fjLj128EEEEELb1ELb0ELb1EEEvNS_9BwdParamsE,"ax",@progbits
	.align	128
        .global         _ZN10layer_norm31ln_parallel_residual_bwd_kernelINS_13Kernel_traitsIf13__nv_bfloat16fS2_fjLj256ELj1ELj4ELj1ELj16ENS_18Kernel_traits_baseILj256EfS2_fS2_fjLj128EEEEELb1ELb0ELb1EEEvNS_9BwdParamsE
        .type           _ZN10layer_norm31ln_parallel_residual_bwd_kernelINS_13Kernel_traitsIf13__nv_bfloat16fS2_fjLj256ELj1ELj4ELj1ELj16ENS_18Kernel_traits_baseILj256EfS2_fS2_fjLj128EEEEELb1ELb0ELb1EEEvNS_9BwdParamsE,@function
        .size           _ZN10layer_norm31ln_parallel_residual_bwd_kernelINS_13Kernel_traitsIf13__nv_bfloat16fS2_fjLj256ELj1ELj4ELj1ELj16ENS_18Kernel_traits_baseILj256EfS2_fS2_fjLj128EEEEELb1ELb0ELb1EEEvNS_9BwdParamsE,(.L_x_2906 - _ZN10layer_norm31ln_parallel_residual_bwd_kernelINS_13Kernel_traitsIf13__nv_bfloat16fS2_fjLj256ELj1ELj4ELj1ELj16ENS_18Kernel_traits_baseILj256EfS2_fS2_fjLj128EEEEELb1ELb0ELb1EEEvNS_9BwdParamsE)
        .other          _ZN10layer_norm31ln_parallel_residual_bwd_kernelINS_13Kernel_traitsIf13__nv_bfloat16fS2_fjLj256ELj1ELj4ELj1ELj16ENS_18Kernel_traits_baseILj256EfS2_fS2_fjLj128EEEEELb1ELb0ELb1EEEvNS_9BwdParamsE,@"STO_CUDA_ENTRY STV_DEFAULT"
_ZN10layer_norm31ln_parallel_residual_bwd_kernelINS_13Kernel_traitsIf13__nv_bfloat16fS2_fjLj256ELj1ELj4ELj1ELj16ENS_18Kernel_traits_baseILj256EfS2_fS2_fjLj128EEEEELb1ELb0ELb1EEEvNS_9BwdParamsE:
.text._ZN10layer_norm31ln_parallel_residual_bwd_kernelINS_13Kernel_traitsIf13__nv_bfloat16fS2_fjLj256ELj1ELj4ELj1ELj16ENS_18Kernel_traits_baseILj256EfS2_fS2_fjLj128EEEEELb1ELb0ELb1EEEvNS_9BwdParamsE:
        /* <DEDUP_REMOVED lines=34> */
.L_x_1232:
[----:B------:R-:W-:Y:S01]  /*0220*/  IMAD.SHL.U32 R0, R92, 0x20, RZ ;  /* 0x000000205c007824 */ /* 0x000fe200078e00ff */
[----:B------:R-:W0:Y:S01]  /*0230*/  LDC.U8 R85, c[0x0][0x2a0] ;  /* 0x0000a800ff557b82 */ /* 0x000e220000000000 */
        /* <DEDUP_REMOVED lines=32> */
[----:B0-2---:R-:W-:-:S07]  /*0440*/  CS2R R4, SRZ ;  /* 0x0000000000047805 */ /* 0x005fce000001ff00 */
.L_x_1236:
        /* <DEDUP_REMOVED lines=8> */
[C---:B------:R-:W-:Y:S02]  /*04d0*/  LEA.HI.X R107, R102.reuse, UR13, RZ, 0x5, P1 ;  /* 0x0000000d666b7c11 */ /* 0x040fe400088f2cff */
[----:B------:R-:W3:Y:S01]  /*04e0*/  LDC.64 R64, c[0x0][0x2b8] ;  /* 0x0000ae00ff407b82 */ /* 0x000ee20000000a00 */
[----:B0-----:R-:W-:Y:S02]  /*04f0*/  IMAD.WIDE R88, R93, 0x4, R88 ;  /* 0x000000045d587825 */ /* 0x001fe400078e0258 */
[----:B------:R-:W4:Y:S04]  /*0500*/  LDG.E.128 R60, desc[UR4][R106.64] ;  /* 0x000000046a3c7981 */ /* 0x000f28000c1e1d00 */
[----:B------:R0:W4:Y:S01]  /*0510*/  LDG.E R0, desc[UR4][R88.64] ;  /* 0x0000000458007981 */ /* 0x000122000c1e1900 */
[----:B------:R-:W0:Y:S01]  /*0520*/  LDC.64 R104, c[0x0][0x258] ;  /* 0x00009600ff687b82 */ /* 0x000e220000000a00 */
[----:B-1----:R-:W-:-:S02]  /*0530*/  IMAD.WIDE.U32 R56, R102, 0x10, R56 ;  /* 0x0000001066387825 */ /* 0x002fc400078e0038 */
[----:B------:R4:W4:Y:S04]  /*0540*/  LDG.E.128 R68, desc[UR4][R106.64+0x10] ;  /* 0x000010046a447981 */ /* 0x000928000c1e1d00 */
[----:B------:R-:W4:Y:S01]  /*0550*/  LDG.E.128 R56, desc[UR4][R56.64] ;  /* 0x0000000438387981 */ /* 0x000f22000c1e1d00 */
[----:B--2---:R-:W-:-:S04]  /*0560*/  ISETP.NE.U32.AND P1, PT, R86, RZ, PT ;  /* 0x000000ff5600720c */ /* 0x004fc80003f25070 */
[----:B------:R-:W-:Y:S01]  /*0570*/  ISETP.NE.AND.EX P1, PT, R87, RZ, PT, P1 ;  /* 0x000000ff5700720c */ /* 0x000fe20003f25310 */
[----:B---3--:R-:W-:-:S06]  /*0580*/  IMAD.WIDE.U32 R64, R102, 0x10, R64 ;  /* 0x0000001066407825 */ /* 0x008fcc00078e0040 */
[----:B------:R-:W2:Y:S01]  /*0590*/  LDG.E.128 R64, desc[UR4][R64.64] ;  /* 0x0000000440407981 */ /* 0x000ea2000c1e1d00 */
[----:B0-----:R-:W-:-:S05]  /*05a0*/  IMAD.WIDE R104, R93, 0x4, R104 ;  /* 0x000000045d687825 */ /* 0x001fca00078e0268 */
[----:B------:R-:W0:Y:S01]  /*05b0*/  @P1 LDC.64 R88, c[0x0][0x248] ;  /* 0x00009200ff581b82 */ /* 0x000e220000000a00 */
[----:B------:R1:W3:Y:S01]  /*05c0*/  LDG.E R104, desc[UR4][R104.64] ;  /* 0x0000000468687981 */ /* 0x0002e2000c1e1900 */
        /* <DEDUP_REMOVED lines=8> */
[----:B-----5:R-:W5:Y:S01]  /*0650*/  LDG.E.64 R108, desc[UR4][R108.64] ;  /* 0x000000046c6c7981 */ /* 0x020f62000c1e1b00 */
[----:B0-----:R-:W-:-:S04]  /*0660*/  @P0 LEA R110, P2, R102, R88, 0x5 ;  /* 0x00000058666e0211 */ /* 0x001fc800078428ff */
[----:B------:R-:W-:Y:S02]  /*0670*/  @P0 LEA.HI.X R111, R102, R89, RZ, 0x5, P2 ;  /* 0x00000059666f0211 */ /* 0x000fe400010f2cff */
[----:B------:R-:W-:-:S03]  /*0680*/  ISETP.NE.AND P2, PT, R85, RZ, PT ;  /* 0x000000ff5500720c */ /* 0x000fc60003f45270 */
[----:B------:R-:W5:Y:S04]  /*0690*/  @P0 LDG.E.128 R36, desc[UR4][R110.64] ;  /* 0x000000046e240981 */ /* 0x000f68000c1e1d00 */
[----:B------:R0:W5:Y:S01]  /*06a0*/  @P0 LDG.E.128 R40, desc[UR4][R110.64+0x10] ;  /* 0x000010046e280981 */ /* 0x000162000c1e1d00 */
[----:B------:R-:W-:Y:S01]  /*06b0*/  UMOV UR6, 0xffffffff ;  /* 0xffffffff00067882 */ /* 0x000fe20000000000 */
[----:B----4-:R-:W-:-:S05]  /*06c0*/  FSEL R106, R0, RZ, !P2 ;  /* 0x000000ff006a7208 */ /* 0x010fca0005000000 */
[----:B------:R-:W-:Y:S01]  /*06d0*/  FADD.FTZ R113, R60, -R106 ;  /* 0x8000006a3c717221 */ /* 0x000fe20000010000 */
[C---:B------:R-:W-:Y:S02]  /*06e0*/  SHF.L.U32 R107, R56.reuse, 0x10, RZ ;  /* 0x00000010386b7819 */ /* 0x040fe400000006ff */
[----:B------:R-:W-:Y:S01]  /*06f0*/  PRMT R112, R56, 0x7632, R112 ;  /* 0x0000763238707816 */ /* 0x000fe20000000070 */
[----:B-1----:R-:W-:Y:S02]  /*0700*/  FADD.FTZ R105, R61, -R106 ;  /* 0x8000006a3d697221 */ /* 0x002fe40000010000 */
[----:B------:R-:W-:Y:S01]  /*0710*/  FMUL.FTZ R117, R24, R107 ;  /* 0x0000006b18757220 */ /* 0x000fe20000410000 */
[C---:B------:R-:W-:Y:S01]  /*0720*/  PRMT R114, R57.reuse, 0x7632, R114 ;  /* 0x0000763239727816 */ /* 0x040fe20000000072 */
[----:B------:R-:W-:Y:S01]  /*0730*/  IMAD.U32 R112, R112, 0x10000, RZ ;  /* 0x0001000070707824 */ /* 0x000fe200078e00ff */
[----:B0-----:R-:W-:Y:S01]  /*0740*/  SHF.L.U32 R111, R57, 0x10, RZ ;  /* 0x00000010396f7819 */ /* 0x001fe200000006ff */
[C---:B--2---:R-:W-:Y:S01]  /*0750*/  IMAD.U32 R115, R64.reuse, 0x10000, RZ ;  /* 0x0001000040737824 */ /* 0x044fe200078e00ff */
[----:B------:R-:W-:Y:S01]  /*0760*/  PRMT R64, R64, 0x7632, R64 ;  /* 0x0000763240407816 */ /* 0x000fe20000000040 */
[----:B------:R-:W-:-:S02]  /*0770*/  FMUL.FTZ R110, R25, R112 ;  /* 0x00000070196e7220 */ /* 0x000fc40000410000 */
[----:B------:R-:W-:Y:S01]  /*0780*/  FADD.FTZ R84, R115, R84 ;  /* 0x0000005473547221 */ /* 0x000fe20000010000 */
[----:B---3--:R-:W-:Y:S01]  /*0790*/  FMUL.FTZ R0, R104, R113 ;  /* 0x0000007168007220 */ /* 0x008fe20000410000 */
[-C--:B------:R-:W-:Y:S01]  /*07a0*/  FFMA.FTZ R61, R32, R115.reuse, R117 ;  /* 0x00000073203d7223 */ /* 0x080fe20000010075 */
[----:B------:R-:W-:Y:S01]  /*07b0*/  SHF.L.U32 R64, R64, 0x10, RZ ;  /* 0x0000001040407819 */ /* 0x000fe200000006ff */
[--C-:B------:R-:W-:Y:S01]  /*07c0*/  FADD.FTZ R113, R62, -R106.reuse ;  /* 0x8000006a3e717221 */ /* 0x100fe20000010000 */
[----:B------:R-:W-:Y:S01]  /*07d0*/  FFMA.FTZ R103, R0, R115, R103 ;  /* 0x0000007300677223 */ /* 0x000fe20000010067 */
[C---:B------:R-:W-:Y:S02]  /*07e0*/  IMAD.U32 R115, R65.reuse, 0x10000, RZ ;  /* 0x0001000041737824 */ /* 0x040fe400078e00ff */
[----:B------:R-:W-:Y:S01]  /*07f0*/  FMUL.FTZ R56, R104, R105 ;  /* 0x0000006968387220 */ /* 0x000fe20000410000 */
[----:B------:R-:W-:Y:S01]  /*0800*/  PRMT R65, R65, 0x7632, R65 ;  /* 0x0000763241417816 */ /* 0x000fe20000000041 */
[----:B------:R-:W-:Y:S01]  /*0810*/  FADD.FTZ R63, R63, -R106 ;  /* 0x8000006a3f3f7221 */ /* 0x000fe20000010000 */
[----:B------:R-:W-:Y:S01]  /*0820*/  SHF.L.U32 R114, R114, 0x10, RZ ;  /* 0x0000001072727819 */ /* 0x000fe200000006ff */
[----:B------:R-:W-:Y:S01]  /*0830*/  FMUL.FTZ R62, R104, R113 ;  /* 0x00000071683e7220 */ /* 0x000fe20000410000 */
[-C--:B------:R-:W-:Y:S01]  /*0840*/  FFMA.FTZ R57, R33, R64.reuse, R110 ;  /* 0x0000004021397223 */ /* 0x080fe2000001006e */
[----:B------:R-:W-:Y:S01]  /*0850*/  FMUL.FTZ R113, R26, R111 ;  /* 0x0000006f1a717220 */ /* 0x000fe20000410000 */
[----:B------:R-:W-:Y:S01]  /*0860*/  FADD.FTZ R80, R64, R80 ;  /* 0x0000005040507221 */ /* 0x000fe20000010000 */
[----:B------:R-:W-:Y:S01]  /*0870*/  FFMA.FTZ R81, R56, R64, R81 ;  /* 0x0000004038517223 */ /* 0x000fe20000010051 */
[----:B------:R-:W-:Y:S01]  /*0880*/  SHF.L.U32 R110, R65, 0x10, RZ ;  /* 0x00000010416e7819 */ /* 0x000fe200000006ff */
[----:B------:R-:W-:Y:S01]  /*0890*/  FMUL.FTZ R64, R104, R63 ;  /* 0x0000003f68407220 */ /* 0x000fe20000410000 */
[----:B------:R-:W-:Y:S01]  /*08a0*/  FMUL.FTZ R116, R27, R114 ;  /* 0x000000721b747220 */ /* 0x000fe20000410000 */
[----:B------:R-:W-:Y:S01]  /*08b0*/  FADD.FTZ R76, R115, R76 ;  /* 0x0000004c734c7221 */ /* 0x000fe20000010000 */
[-C--:B------:R-:W-:Y:S01]  /*08c0*/  FFMA.FTZ R77, R62, R115.reuse, R77 ;  /* 0x000000733e4d7223 */ /* 0x080fe2000001004d */
[----:B------:R-:W-:Y:S01]  /*08d0*/  FFMA.FTZ R60, R34, R115, R113 ;  /* 0x00000073223c7223 */ /* 0x000fe20000010071 */
[C---:B------:R-:W-:Y:S01]  /*08e0*/  PRMT R65, R67.reuse, 0x7632, R65 ;  /* 0x0000763243417816 */ /* 0x040fe20000000041 */
[----:B------:R-:W-:-:S02]  /*08f0*/  IMAD.U32 R105, R67, 0x10000, RZ ;  /* 0x0001000043697824 */ /* 0x000fc400078e00ff */
[----:B------:R-:W-:Y:S01]  /*0900*/  FADD.FTZ R72, R110, R72 ;  /* 0x000000486e487221 */ /* 0x000fe20000010000 */
[-C--:B------:R-:W-:Y:S01]  /*0910*/  FFMA.FTZ R73, R64, R110.reuse, R73 ;  /* 0x0000006e40497223 */ /* 0x080fe20000010049 */
[----:B------:R-:W-:Y:S01]  /*0920*/  FFMA.FTZ R63, R35, R110, R116 ;  /* 0x0000006e233f7223 */ /* 0x000fe20000010074 */
[----:B------:R-:W-:Y:S01]  /*0930*/  PRMT R115, R58, 0x7632, R115 ;  /* 0x000076323a737816 */ /* 0x000fe20000000073 */
[----:B------:R-:W-:Y:S01]  /*0940*/  FADD.FTZ R67, R68, -R106 ;  /* 0x8000006a44437221 */ /* 0x000fe20000010000 */
[----:B------:R-:W-:Y:S01]  /*0950*/  FADD.FTZ R82, R107, R82 ;  /* 0x000000526b527221 */ /* 0x000fe20000010000 */
[----:B------:R-:W-:Y:S01]  /*0960*/  FFMA.FTZ R83, R0, R107, R83 ;  /* 0x0000006b00537223 */ /* 0x000fe20000010053 */
[----:B------:R-:W-:Y:S01]  /*0970*/  SHF.L.U32 R110, R58, 0x10, RZ ;  /* 0x000000103a6e7819 */ /* 0x000fe200000006ff */
[C---:B------:R-:W-:Y:S01]  /*0980*/  IMAD.U32 R107, R59.reuse, 0x10000, RZ ;  /* 0x000100003b6b7824 */ /* 0x040fe200078e00ff */
[----:B------:R-:W-:Y:S01]  /*0990*/  PRMT R58, R59, 0x7632, R58 ;  /* 0x000076323b3a7816 */ /* 0x000fe2000000003a */
[----:B------:R-:W-:Y:S01]  /*09a0*/  FADD.FTZ R59, R70, -R106 ;  /* 0x8000006a463b7221 */ /* 0x000fe20000010000 */
[----:B------:R-:W-:Y:S01]  /*09b0*/  PRMT R113, R66, 0x7632, R113 ;  /* 0x0000763242717816 */ /* 0x000fe20000000071 */
[----:B------:R-:W-:Y:S01]  /*09c0*/  FMUL.FTZ R70, R104, R67 ;  /* 0x0000004368467220 */ /* 0x000fe20000410000 */
[----:B------:R-:W-:Y:S01]  /*09d0*/  SHF.L.U32 R115, R115, 0x10, RZ ;  /* 0x0000001073737819 */ /* 0x000fe200000006ff */
[----:B------:R-:W-:Y:S01]  /*09e0*/  FADD.FTZ R74, R111, R74 ;  /* 0x0000004a6f4a7221 */ /* 0x000fe20000010000 */
[----:B------:R-:W-:Y:S01]  /*09f0*/  FFMA.FTZ R75, R62, R111, R75 ;  /* 0x0000006f3e4b7223 */ /* 0x000fe2000001004b */
[----:B------:R-:W-:Y:S01]  /*0a00*/  FADD.FTZ R111, R69, -R106 ;  /* 0x8000006a456f7221 */ /* 0x000fe20000010000 */
[----:B------:R-:W-:-:S02]  /*0a10*/  IMAD.U32 R66, R66, 0x10000, RZ ;  /* 0x0001000042427824 */ /* 0x000fc400078e00ff */
[----:B------:R-:W-:Y:S01]  /*0a20*/  FADD.FTZ R71, R71, -R106 ;  /* 0x8000006a47477221 */ /* 0x000fe20000010000 */
[-C--:B------:R-:W-:Y:S01]  /*0a30*/  FMUL.FTZ R69, R20, R110.reuse ;  /* 0x0000006e14457220 */ /* 0x080fe20000410000 */
[----:B------:R-:W-:Y:S01]  /*0a40*/  FADD.FTZ R15, R110, R15 ;  /* 0x0000000f6e0f7221 */ /* 0x000fe20000010000 */
[----:B------:R-:W-:Y:S01]  /*0a50*/  FFMA.FTZ R11, R70, R110, R11 ;  /* 0x0000006e460b7223 */ /* 0x000fe2000001000b */
[----:B------:R-:W-:Y:S02]  /*0a60*/  IMAD.U32 R113, R113, 0x10000, RZ ;  /* 0x0001000071717824 */ /* 0x000fe400078e00ff */
[----:B------:R-:W-:Y:S01]  /*0a70*/  FMUL.FTZ R106, R21, R115 ;  /* 0x00000073156a7220 */ /* 0x000fe20000410000 */
[----:B------:R-:W-:Y:S01]  /*0a80*/  SHF.L.U32 R110, R58, 0x10, RZ ;  /* 0x000000103a6e7819 */ /* 0x000fe200000006ff */
[----:B------:R-:W-:Y:S01]  /*0a90*/  FADD.FTZ R7, R66, R7 ;  /* 0x0000000742077221 */ /* 0x000fe20000010000 */
[-C--:B------:R-:W-:Y:S01]  /*0aa0*/  FFMA.FTZ R68, R28, R66.reuse, R69 ;  /* 0x000000421c447223 */ /* 0x080fe20000010045 */
[----:B------:R-:W-:Y:S01]  /*0ab0*/  FFMA.FTZ R3, R70, R66, R3 ;  /* 0x0000004246037223 */ /* 0x000fe20000010003 */
[----:B------:R-:W-:Y:S01]  /*0ac0*/  FFMA.FTZ R67, R29, R113, R106 ;  /* 0x000000711d437223 */ /* 0x000fe2000001006a */
[----:B------:R-:W-:Y:S01]  /*0ad0*/  FMUL.FTZ R66, R104, R59 ;  /* 0x0000003b68427220 */ /* 0x000fe20000410000 */
[----:B------:R-:W-:-:S02]  /*0ae0*/  IMAD.U32 R106, R65, 0x10000, RZ ;  /* 0x00010000416a7824 */ /* 0x000fc400078e00ff */
[----:B------:R-:W-:Y:S01]  /*0af0*/  FMUL.FTZ R58, R23, R110 ;  /* 0x0000006e173a7220 */ /* 0x000fe20000410000 */
[C---:B------:R-:W-:Y:S01]  /*0b00*/  FMUL.FTZ R59, R104.reuse, R71 ;  /* 0x00000047683b7220 */ /* 0x040fe20000410000 */
[----:B------:R-:W-:Y:S01]  /*0b10*/  FMUL.FTZ R69, R104, R111 ;  /* 0x0000006f68457220 */ /* 0x000fe20000410000 */
[----:B------:R-:W-:Y:S01]  /*0b20*/  FMUL.FTZ R111, R22, R107 ;  /* 0x0000006b166f7220 */ /* 0x000fe20000410000 */
[----:B------:R-:W-:Y:S01]  /*0b30*/  FADD.FTZ R8, R106, R8 ;  /* 0x000000086a087221 */ /* 0x000fe20000010000 */
[-C--:B------:R-:W-:Y:S01]  /*0b40*/  FFMA.FTZ R58, R31, R106.reuse, R58 ;  /* 0x0000006a1f3a7223 */ /* 0x080fe2000001003a */
        /* <DEDUP_REMOVED lines=65> */
.L_x_1248:
        /* <DEDUP_REMOVED lines=129> */
.L_x_1234:
        /* <DEDUP_REMOVED lines=32> */
.L_x_1233:
[----:B------:R-:W-:Y:S05]  /*1970*/  BSYNC B0 ;  /* 0x0000000000007941 */ /* 0x000fea0003800000 */
.L_x_1231:
[----:B------:R-:W1:Y:S01]  /*1980*/  S2R R3, SR_CgaCtaId ;  /* 0x0000000000037919 */ /* 0x000e620000008800 */
[----:B------:R-:W-:Y:S01]  /*1990*/  MOV R0, 0x400 ;  /* 0x0000040000007802 */ /* 0x000fe20000000f00 */
[----:B------:R-:W-:Y:S05]  /*19a0*/  WARPSYNC.ALL ;  /* 0x0000000000007948 */ /* 0x000fea0003800000 */
[----:B0-----:R-:W0:Y:S01]  /*19b0*/  S2R R53, SR_TID.X ;  /* 0x0000000000357919 */ /* 0x001e220000002100 */
[----:B------:R-:W-:Y:S01]  /*19c0*/  ULDC UR6, c[0x0][0x218] ;  /* 0x0000860000067ab9 */ /* 0x000fe20000000800 */
[----:B------:R-:W-:Y:S01]  /*19d0*/  ULDC.64 UR8, c[0x0][0x2e8] ;  /* 0x0000ba0000087ab9 */ /* 0x000fe20000000a00 */
[----:B------:R-:W-:Y:S01]  /*19e0*/  ULDC.64 UR22, c[0x0][0x2e0] ;  /* 0x0000b80000167ab9 */ /* 0x000fe20000000a00 */
[----:B------:R-:W2:Y:S01]  /*19f0*/  S2R R13, SR_CTAID.X ;  /* 0x00000000000d7919 */ /* 0x000ea20000002500 */
[----:B-1----:R-:W-:-:S04]  /*1a00*/  LEA R0, R3, R0, 0x18 ;  /* 0x0000000003007211 */ /* 0x002fc800078ec0ff */
[C---:B0-----:R-:W-:Y:S01]  /*1a10*/  LEA R2, R53.reuse, R0, 0x5 ;  /* 0x0000000035027211 */ /* 0x041fe200078e28ff */
[----:B------:R-:W-:-:S04]  /*1a20*/  IMAD R0, R53, 0x4, R0 ;  /* 0x0000000435007824 */ /* 0x000fc800078e0200 */
[----:B------:R2:W-:Y:S04]  /*1a30*/  STS.128 [R2], R24 ;  /* 0x0000001802007388 */ /* 0x0005e80000000c00 */
[----:B------:R-:W-:Y:S01]  /*1a40*/  STS.128 [R2+0x10], R48 ;  /* 0x0000103002007388 */ /* 0x000fe20000000c00 */
[----:B------:R-:W-:Y:S01]  /*1a50*/  BAR.SYNC.DEFER_BLOCKING 0x0 ;  /* 0x0000000000007b1d */ /* 0x000fe20000010000 */
[----:B--2---:R-:W-:-:S05]  /*1a60*/  IMAD R24, R13, UR6, RZ ;  /* 0x000000060d187c24 */ /* 0x004fca000f8e02ff */
[----:B------:R-:W-:Y:S01]  /*1a70*/  ULDC.64 UR6, c[0x0][0x2d8] ;  /* 0x0000b60000067ab9 */ /* 0x000fe20000000a00 */
        /* <DEDUP_REMOVED lines=13> */
[----:B------:R-:W-:Y:S01]  /*1b50*/  IADD3 R5, P0, R24, R53, RZ ;  /* 0x0000003518057210 */ /* 0x000fe20007f1e0ff */
[----:B------:R-:W-:Y:S01]  /*1b60*/  STS.128 [R2], R20 ;  /* 0x0000001402007388 */ /* 0x000fe20000000c00 */
[----:B----4-:R-:W-:Y:S02]  /*1b70*/  FADD.FTZ R3, R3, R8 ;  /* 0x0000000803037221 */ /* 0x010fe40000010000 */
[----:B------:R-:W-:Y:S01]  /*1b80*/  SHF.L.U32 R8, R5, 0x2, RZ ;  /* 0x0000000205087819 */ /* 0x000fe200000006ff */
[----:B------:R-:W-:Y:S01]  /*1b90*/  STS.128 [R2+0x10], R36 ;  /* 0x0000102402007388 */ /* 0x000fe20000000c00 */
[----:B-----5:R-:W-:Y:S01]  /*1ba0*/  FADD.FTZ R4, R4, R7 ;  /* 0x0000000704047221 */ /* 0x020fe20000010000 */
[----:B------:R-:W-:Y:S01]  /*1bb0*/  BAR.SYNC.DEFER_BLOCKING 0x0 ;  /* 0x0000000000007b1d */ /* 0x000fe20000010000 */
[----:B------:R-:W-:Y:S02]  /*1bc0*/  IADD3 R6, P1, R8, UR8, RZ ;  /* 0x0000000808067c10 */ /* 0x000fe4000ff3e0ff */
[----:B------:R-:W-:Y:S01]  /*1bd0*/  FADD.FTZ R13, R4, R9 ;  /* 0x00000009040d7221 */ /* 0x000fe20000010000 */
[----:B------:R-:W-:-:S04]  /*1be0*/  IADD3.X R4, RZ, RZ, RZ, P0, !PT ;  /* 0x000000ffff047210 */ /* 0x000fc800007fe4ff */
[----:B------:R-:W-:Y:S01]  /*1bf0*/  SHF.L.U64.HI R9, R5, 0x2, R4 ;  /* 0x0000000205097819 */ /* 0x000fe20000010204 */
        /* <DEDUP_REMOVED lines=74> */
.L_x_1235:
[----:B------:R-:W-:Y:S01]  /*20a0*/  HFMA2.MMA R91, -RZ, RZ, 0, 1.847743988037109375e-06 ;  /* 0x0000001fff5b7435 */ /* 0x000fe200000001ff */
[----:B------:R-:W-:Y:S01]  /*20b0*/  BSSY B2, `(.L_x_1237) ;  /* 0x0000006000027945 */ /* 0x000fe20003800000 */
[----:B------:R-:W-:Y:S01]  /*20c0*/  IMAD.MOV.U32 R110, RZ, RZ, 0x1 ;  /* 0x00000001ff6e7424 */ /* 0x000fe200078e00ff */
[----:B------:R-:W-:-:S08]  /*20d0*/  MOV R112, 0xffffffff ;  /* 0xffffffff00707802 */ /* 0x000fd00000000f00 */
[----:B-----5:R-:W-:Y:S05]  /*20e0*/  WARPSYNC.COLLECTIVE R112, `(.L_x_1238) ;  /* 0x0000000070087348 */ /* 0x020fea0003c00000 */
[----:B------:R0:W1:Y:S02]  /*20f0*/  SHFL.BFLY P3, R107, R105, R110, R91 ;  /* 0x0c00006e696b7389 */ /* 0x000064000006005b */
[----:B01---5:R-:W-:Y:S01]  /*2100*/  ENDCOLLECTIVE ;  /* 0x000000000000791b */ /* 0x023fe20003800000 */
.L_x_1238:
[----:B------:R-:W-:Y:S05]  /*2110*/  BSYNC B2 ;  /* 0x0000000000027941 */ /* 0x000fea0003800000 */
.L_x_1237:
        /* <DEDUP_REMOVED lines=8> */
.L_x_1239:
[----:B------:R-:W-:Y:S01]  /*21a0*/  MOV R105, R106 ;  /* 0x0000006a00697202 */ /* 0x000fe20000000f00 */
[----:B------:R-:W-:Y:S01]  /*21b0*/  IMAD.MOV.U32 R110, RZ, RZ, 0x2 ;  /* 0x00000002ff6e7424 */ /* 0x000fe200078e00ff */
[----:B------:R-:W-:-:S07]  /*21c0*/  MOV R71, R107 ;  /* 0x0000006b00477202 */ /* 0x000fce0000000f00 */
[----:B------:R-:W-:Y:S05]  /*21d0*/  WARPSYNC.COLLECTIVE R112, `(.L_x_1240) ;  /* 0x0000000070087348 */ /* 0x000fea0003c00000 */
[----:B------:R0:W1:Y:S02]  /*21e0*/  SHFL.BFLY P3, R107, R105, R110, R91 ;  /* 0x0c00006e696b7389 */ /* 0x000064000006005b */
[----:B01----:R-:W-:Y:S01]  /*21f0*/  ENDCOLLECTIVE ;  /* 0x000000000000791b */ /* 0x003fe20003800000 */
.L_x_1240:
[----:B------:R-:W-:-:S05]  /*2200*/  FADD.FTZ R111, R90, R71 ;  /* 0x000000475a6f7221 */ /* 0x000fca0000010000 */
[----:B------:R-:W-:Y:S01]  /*2210*/  MOV R105, R111 ;  /* 0x0000006f00697202 */ /* 0x000fe20000000f00 */
[----:B------:R-:W-:-:S07]  /*2220*/  FADD.FTZ R113, R106, R107 ;  /* 0x0000006b6a717221 */ /* 0x000fce0000010000 */
[----:B------:R-:W-:Y:S05]  /*2230*/  WARPSYNC.COLLECTIVE R112, `(.L_x_1241) ;  /* 0x0000000070087348 */ /* 0x000fea0003c00000 */
[----:B------:R0:W1:Y:S02]  /*2240*/  SHFL.BFLY P3, R107, R105, R110, R91 ;  /* 0x0c00006e696b7389 */ /* 0x000064000006005b */
[----:B01----:R-:W-:Y:S01]  /*2250*/  ENDCOLLECTIVE ;  /* 0x000000000000791b */ /* 0x003fe20003800000 */
.L_x_1241:
[----:B------:R-:W-:Y:S01]  /*2260*/  HFMA2.MMA R110, -RZ, RZ, 0, 2.384185791015625e-07 ;  /* 0x00000004ff6e7435 */ /* 0x000fe200000001ff */
[----:B------:R-:W-:Y:S01]  /*2270*/  IMAD.MOV.U32 R105, RZ, RZ, R113 ;  /* 0x000000ffff697224 */ /* 0x000fe200078e0071 */
[----:B------:R-:W-:-:S09]  /*2280*/  MOV R114, R107 ;  /* 0x0000006b00727202 */ /* 0x000fd20000000f00 */
[----:B------:R-:W-:Y:S05]  /*2290*/  WARPSYNC.COLLECTIVE R112, `(.L_x_1242) ;  /* 0x0000000070087348 */ /* 0x000fea0003c00000 */
[----:B------:R0:W1:Y:S02]  /*22a0*/  SHFL.BFLY P3, R107, R105, R110, R91 ;  /* 0x0c00006e696b7389 */ /* 0x000064000006005b */
[----:B01----:R-:W-:Y:S01]  /*22b0*/  ENDCOLLECTIVE ;  /* 0x000000000000791b */ /* 0x003fe20003800000 */
.L_x_1242:
[----:B------:R-:W-:-:S05]  /*22c0*/  FADD.FTZ R114, R111, R114 ;  /* 0x000000726f727221 */ /* 0x000fca0000010000 */
[----:B------:R-:W-:Y:S01]  /*22d0*/  MOV R105, R114 ;  /* 0x0000007200697202 */ /* 0x000fe20000000f00 */
[----:B------:R-:W-:-:S07]  /*22e0*/  FADD.FTZ R115, R113, R107 ;  /* 0x0000006b71737221 */ /* 0x000fce0000010000 */
[----:B------:R-:W-:Y:S05]  /*22f0*/  WARPSYNC.COLLECTIVE R112, `(.L_x_1243) ;  /* 0x0000000070087348 */ /* 0x000fea0003c00000 */
[----:B------:R0:W1:Y:S02]  /*2300*/  SHFL.BFLY P3, R107, R105, R110, R91 ;  /* 0x0c00006e696b7389 */ /* 0x000064000006005b */
[----:B01----:R-:W-:Y:S01]  /*2310*/  ENDCOLLECTIVE ;  /* 0x000000000000791b */ /* 0x003fe20003800000 */
.L_x_1243:
[----:B------:R-:W-:Y:S01]  /*2320*/  HFMA2.MMA R110, -RZ, RZ, 0, 4.76837158203125e-07 ;  /* 0x00000008ff6e7435 */ /* 0x000fe200000001ff */
[----:B------:R-:W-:Y:S01]  /*2330*/  MOV R105, R115 ;  /* 0x0000007300697202 */ /* 0x000fe20000000f00 */
[----:B------:R-:W-:-:S09]  /*2340*/  IMAD.MOV.U32 R71, RZ, RZ, R107 ;  /* 0x000000ffff477224 */ /* 0x000fd200078e006b */
[----:B------:R-:W-:Y:S05]  /*2350*/  WARPSYNC.COLLECTIVE R112, `(.L_x_1244) ;  /* 0x0000000070087348 */ /* 0x000fea0003c00000 */
[----:B------:R0:W1:Y:S02]  /*2360*/  SHFL.BFLY P3, R107, R105, R110, R91 ;  /* 0x0c00006e696b7389 */ /* 0x000064000006005b */
[----:B01----:R-:W-:Y:S01]  /*2370*/  ENDCOLLECTIVE ;  /* 0x000000000000791b */ /* 0x003fe20003800000 */
.L_x_1244:
[----:B------:R-:W-:-:S04]  /*2380*/  FADD.FTZ R116, R114, R71 ;  /* 0x0000004772747221 */ /* 0x000fc80000010000 */
[----:B------:R-:W-:Y:S02]  /*2390*/  IMAD.MOV.U32 R105, RZ, RZ, R116 ;  /* 0x000000ffff697224 */ /* 0x000fe400078e0074 */
[----:B------:R-:W-:-:S07]  /*23a0*/  FADD.FTZ R71, R115, R107 ;  /* 0x0000006b73477221 */ /* 0x000fce0000010000 */
[----:B------:R-:W-:Y:S05]  /*23b0*/  WARPSYNC.COLLECTIVE R112, `(.L_x_1245) ;  /* 0x0000000070087348 */ /* 0x000fea0003c00000 */
[----:B------:R0:W1:Y:S02]  /*23c0*/  SHFL.BFLY P3, R107, R105, R110, R91 ;  /* 0x0c00006e696b7389 */ /* 0x000064000006005b */
[----:B01----:R-:W-:Y:S01]  /*23d0*/  ENDCOLLECTIVE ;  /* 0x000000000000791b */ /* 0x003fe20003800000 */
.L_x_1245:
[----:B------:R-:W-:Y:S01]  /*23e0*/  MOV R105, R71 ;  /* 0x0000004700697202 */ /* 0x000fe20000000f00 */
[----:B------:R-:W-:Y:S01]  /*23f0*/  IMAD.MOV.U32 R110, RZ, RZ, 0x10 ;  /* 0x00000010ff6e7424 */ /* 0x000fe200078e00ff */
[----:B------:R-:W-:-:S07]  /*2400*/  MOV R117, R107 ;  /* 0x0000006b00757202 */ /* 0x000fce0000000f00 */
[----:B------:R-:W-:Y:S05]  /*2410*/  WARPSYNC.COLLECTIVE R112, `(.L_x_1246) ;  /* 0x0000000070087348 */ /* 0x000fea0003c00000 */
[----:B------:R0:W1:Y:S02]  /*2420*/  SHFL.BFLY P3, R107, R105, R110, R91 ;  /* 0x0c00006e696b7389 */ /* 0x000064000006005b */
[----:B01----:R-:W-:Y:S01]  /*2430*/  ENDCOLLECTIVE ;  /* 0x000000000000791b */ /* 0x003fe20003800000 */
.L_x_1246:
[----:B------:R-:W-:-:S05]  /*2440*/  FADD.FTZ R90, R116, R117 ;  /* 0x00000075745a7221 */ /* 0x000fca0000010000 */
[----:B------:R-:W-:Y:S02]  /*2450*/  MOV R105, R90 ;  /* 0x0000005a00697202 */ /* 0x000fe40000000f00 */
[----:B------:R-:W-:-:S07]  /*2460*/  MOV R106, R107 ;  /* 0x0000006b006a7202 */ /* 0x000fce0000000f00 */
[----:B------:R-:W-:Y:S05]  /*2470*/  WARPSYNC.COLLECTIVE R112, `(.L_x_1247) ;  /* 0x0000000070087348 */ /* 0x000fea0003c00000 */
[----:B------:R0:W1:Y:S02]  /*2480*/  SHFL.BFLY P3, R107, R105, R110, R91 ;  /* 0x0c00006e696b7389 */ /* 0x000064000006005b */
[----:B01----:R-:W-:Y:S01]  /*2490*/  ENDCOLLECTIVE ;  /* 0x000000000000791b */ /* 0x003fe20003800000 */
.L_x_1247:
[----:B------:R-:W-:Y:S05]  /*24a0*/  BRA `(.L_x_1248) ;  /* 0xffffffe800ac7947 */ /* 0x000fea000383ffff */
.L_x_1249:
        /* <DEDUP_REMOVED lines=13> */
.L_x_2906:


//--------------------- .text._ZN10layer_norm22ln_bwd_finalize_kernelINS_22Kernel_traits_finalizeILj256Ef13__nv_bfloat16fS2_fjLb0ELj1024ELj4ENS_18Kernel_traits_baseILj256EfS2_fS2_fjLj1024EEEEELb0ELb0EEEvNS_9BwdParamsE --------------------------
	.section	.text._ZN10layer_norm22ln_bwd_finalize_kernelINS_22Kernel_traits_finalizeILj256Ef13__nv_bfloat16fS2_fjLb0ELj1024ELj4ENS_18Kernel_traits_baseILj256EfS2_fS2_fjLj1024EEEEELb0ELb0EEEvNS_9BwdParamsE,"ax",@progbits
	.align	128
        .global         _ZN10layer_norm22ln_bwd_finalize_kernelINS_22Kernel_traits_finalizeILj256Ef13__nv_bfloat16fS2_fjLb0ELj1024ELj4ENS_18Kernel_traits_baseILj256EfS2_fS2_fjLj1024EEEEELb0ELb0EEEvNS_9BwdParamsE
        .type           _ZN10layer_norm22ln_bwd_finalize_kernelINS_22Kernel_traits_finalizeILj256Ef13__nv_bfloat16fS2_fjLb0ELj1024ELj4ENS_18Kernel_traits_baseILj256EfS2_fS2_fjLj1024EEEEELb0ELb0EEEvNS_9BwdParamsE,@function
        .size           _ZN10layer_norm22ln_bwd_finalize_kernelINS_22Kernel_traits_finalizeILj256Ef13__nv_bfloat16fS2_fjLb0ELj1024ELj4ENS_18Kernel_traits_baseILj256EfS2_fS2_fjLj1024EEEEELb0ELb0EEEvNS_9BwdParamsE,(.L_x_2907 - _ZN10layer_norm22ln_bwd_finalize_kernelINS_22Kernel_traits_finalizeILj256Ef13__nv_bfloat16fS2_fjLb0ELj1024ELj4ENS_18Kernel_traits_baseILj256EfS2_fS2_fjLj1024EEEEELb0ELb0EEEvNS_9BwdParamsE)
        .other          _ZN10layer_norm22ln_bwd_finalize_kernelINS_22Kernel_traits_finalizeILj256Ef13__nv_bfloat16fS2_fjLb0ELj1024ELj4ENS_18Kernel_traits_baseILj256EfS2_fS2_fjLj1024EEEEELb0ELb0EEEvNS_9BwdParamsE,@"STO_CUDA_ENTRY STV_DEFAULT"
_ZN10layer_norm22ln_bwd_finalize_kernelINS_22Kernel_traits_finalizeILj256Ef13__nv_bfloat16fS2_fjLb0ELj1024ELj4ENS_18Kernel_traits_baseILj256EfS2_fS2_fjLj1024EEEEELb0ELb0EEEvNS_9BwdParamsE:
.text._ZN10layer_norm22ln_bwd_finalize_kernelINS_22Kernel_traits_finalizeILj256Ef13__nv_bfloat16fS2_fjLb0ELj1024ELj4ENS_18Kernel_traits_baseILj256EfS2_fS2_fjLj1024EEEEELb0ELb0EEEvNS_9BwdParamsE:
        /* <DEDUP_REMOVED lines=25> */
.L_x_1262:
        /* <DEDUP_REMOVED lines=30> */
.L_x_1254:
        /* <DEDUP_REMOVED lines=36> */
.L_x_1253:
[----:B------:R-:W-:Y:S05]  /*05b0*/  BSYNC B1 ;  /* 0x0000000000017941 */ /* 0x000fea0003800000 */
.L_x_1252:
        /* <DEDUP_REMOVED lines=24> */
.L_x_1256:
[----:B------:R-:W-:Y:S05]  /*0740*/  BSYNC B1 ;  /* 0x0000000000017941 */ /* 0x000fea0003800000 */
.L_x_1255:
        /* <DEDUP_REMOVED lines=12> */
.L_x_1257:
[----:B------:R-:W-:Y:S05]  /*0810*/  BSYNC B1 ;  /* 0x0000000000017941 */ /* 0x000fea0003800000 */
.L_x_1251:
[----:B------:R-:W-:Y:S05]  /*0820*/  BSYNC B0 ;  /* 0x0000000000007941 */ /* 0x000fea0003800000 */
.L_x_1250:
        /* <DEDUP_REMOVED lines=29> */
.L_x_1273:
[----:B---3--:R-:W-:Y:S01]  /*0a00*/  FADD.FTZ R9, R18, R9 ;  /* 0x0000000912097221 */ /* 0x008fe20000010000 */
[----:B--2---:R-:W-:-:S04]  /*0a10*/  FADD.FTZ R11, R10, R11 ;  /* 0x0000000b0a0b7221 */ /* 0x004fc80000010000 */
[----:B------:R2:W-:Y:S04]  /*0a20*/  @!P1 STS [R6+0x2000], R9 ;  /* 0x0020000906009388 */ /* 0x0005e80000000800 */
[----:B------:R2:W-:Y:S02]  /*0a30*/  @!P1 STS [R6+0x2080], R11 ;  /* 0x0020800b06009388 */ /* 0x0005e40000000800 */
.L_x_1258:
        /* <DEDUP_REMOVED lines=16> */
.L_x_1261:
[----:B------:R-:W-:Y:S05]  /*0b40*/  BSYNC B0 ;  /* 0x0000000000007941 */ /* 0x000fea0003800000 */
.L_x_1260:
[C---:B------:R-:W-:Y:S01]  /*0b50*/  ISETP.GT.U32.AND P1, PT, R3.reuse, -0x101, PT ;  /* 0xfffffeff0300780c */ /* 0x040fe20003f24070 */
[----:B------:R-:W-:Y:S01]  /*0b60*/  VIADD R4, R4, 0x80 ;  /* 0x0000008004047836 */ /* 0x000fe20000000000 */
[----:B------:R-:W-:-:S11]  /*0b70*/  IADD3 R3, R3, 0x100, RZ ;  /* 0x0000010003037810 */ /* 0x000fd60007ffe0ff */
[----:B------:R-:W-:Y:S05]  /*0b80*/  @P1 BRA `(.L_x_1262) ;  /* 0xfffffff400801947 */ /* 0x000fea000383ffff */
[----:B------:R-:W-:Y:S05]  /*0b90*/  EXIT ;  /* 0x000000000000794d */ /* 0x000fea0003800000 */
.L_x_1259:
[----:B------:R-:W-:Y:S01]  /*0ba0*/  HFMA2.MMA R21, -RZ, RZ, 0, 5.9604644775390625e-08 ;  /* 0x00000001ff157435 */ /* 0x000fe200000001ff */
[----:B0--3--:R-:W-:Y:S01]  /*0bb0*/  MOV R22, R10 ;  /* 0x0000000a00167202 */ /* 0x009fe20000000f00 */
[----:B------:R-:W-:Y:S01]  /*0bc0*/  IMAD.MOV.U32 R19, RZ, RZ, -0x1 ;  /* 0xffffffffff137424 */ /* 0x000fe200078e00ff */
[----:B------:R-:W-:-:S08]  /*0bd0*/  MOV R24, 0x1f ;  /* 0x0000001f00187802 */ /* 0x000fd00000000f00 */
[----:B-12---:R-:W-:Y:S05]  /*0be0*/  WARPSYNC.COLLECTIVE R19, `(.L_x_1263) ;  /* 0x0000000013087348 */ /* 0x006fea0003c00000 */
[----:B------:R0:W3:Y:S02]  /*0bf0*/  SHFL.BFLY P2, R20, R22, R21, R24 ;  /* 0x0c00001516147389 */ /* 0x0000e40000040018 */
[----:B0123--:R-:W-:Y:S01]  /*0c00*/  ENDCOLLECTIVE ;  /* 0x000000000000791b */ /* 0x00ffe20003800000 */
.L_x_1263:
[----:B------:R-:W-:Y:S01]  /*0c10*/  HFMA2.MMA R21, -RZ, RZ, 0, 1.1920928955078125e-07 ;  /* 0x00000002ff157435 */ /* 0x000fe200000001ff */
[----:B------:R-:W-:-:S05]  /*0c20*/  MOV R11, R20 ;  /* 0x00000014000b7202 */ /* 0x000fca0000000f00 */
[----:B------:R-:W-:-:S05]  /*0c30*/  FADD.FTZ R11, R10, R11 ;  /* 0x0000000b0a0b7221 */ /* 0x000fca0000010000 */
[----:B------:R-:W-:-:S07]  /*0c40*/  MOV R22, R11 ;  /* 0x0000000b00167202 */ /* 0x000fce0000000f00 */
[----:B------:R-:W-:Y:S05]  /*0c50*/  WARPSYNC.COLLECTIVE R19, `(.L_x_1264) ;  /* 0x0000000013087348 */ /* 0x000fea0003c00000 */
[----:B------:R0:W1:Y:S02]  /*0c60*/  SHFL.BFLY P2, R20, R22, R21, R24 ;  /* 0x0c00001516147389 */ /* 0x0000640000040018 */
[----:B01----:R-:W-:Y:S01]  /*0c70*/  ENDCOLLECTIVE ;  /* 0x000000000000791b */ /* 0x003fe20003800000 */
.L_x_1264:
[----:B------:R-:W-:Y:S01]  /*0c80*/  HFMA2.MMA R21, -RZ, RZ, 0, 2.384185791015625e-07 ;  /* 0x00000004ff157435 */ /* 0x000fe200000001ff */
[----:B------:R-:W-:-:S04]  /*0c90*/  IMAD.MOV.U32 R14, RZ, RZ, R20 ;  /* 0x000000ffff0e7224 */ /* 0x000fc800078e0014 */
[----:B------:R-:W-:-:S05]  /*0ca0*/  FADD.FTZ R14, R11, R14 ;  /* 0x0000000e0b0e7221 */ /* 0x000fca0000010000 */
[----:B------:R-:W-:-:S07]  /*0cb0*/  MOV R22, R14 ;  /* 0x0000000e00167202 */ /* 0x000fce0000000f00 */
[----:B------:R-:W-:Y:S05]  /*0cc0*/  WARPSYNC.COLLECTIVE R19, `(.L_x_1265) ;  /* 0x0000000013087348 */ /* 0x000fea0003c00000 */
[----:B------:R0:W1:Y:S02]  /*0cd0*/  SHFL.BFLY P2, R20, R22, R21, R24 ;  /* 0x0c00001516147389 */ /* 0x0000640000040018 */
[----:B01----:R-:W-:Y:S01]  /*0ce0*/  ENDCOLLECTIVE ;  /* 0x000000000000791b */ /* 0x003fe20003800000 */
.L_x_1265:
[----:B------:R-:W-:Y:S01]  /*0cf0*/  IMAD.MOV.U32 R21, RZ, RZ, 0x8 ;  /* 0x00000008ff157424 */ /* 0x000fe200078e00ff */
[----:B------:R-:W-:-:S05]  /*0d00*/  MOV R13, R20 ;  /* 0x00000014000d7202 */ /* 0x000fca0000000f00 */
[----:B------:R-:W-:-:S05]  /*0d10*/  FADD.FTZ R13, R14, R13 ;  /* 0x0000000d0e0d7221 */ /* 0x000fca0000010000 */
[----:B------:R-:W-:-:S07]  /*0d20*/  MOV R22, R13 ;  /* 0x0000000d00167202 */ /* 0x000fce0000000f00 */
[----:B------:R-:W-:Y:S05]  /*0d30*/  WARPSYNC.COLLECTIVE R19, `(.L_x_1266) ;  /* 0x0000000013087348 */ /* 0x000fea0003c00000 */
[----:B------:R0:W1:Y:S02]  /*0d40*/  SHFL.BFLY P2, R20, R22, R21, R24 ;  /* 0x0c00001516147389 */ /* 0x0000640000040018 */
[----:B01----:R-:W-:Y:S01]  /*0d50*/  ENDCOLLECTIVE ;  /* 0x000000000000791b */ /* 0x003fe20003800000 */
.L_x_1266:
[----:B------:R-:W-:Y:S01]  /*0d60*/  HFMA2.MMA R21, -RZ, RZ, 0, 9.5367431640625e-07 ;  /* 0x00000010ff157435 */ /* 0x000fe200000001ff */
[----:B------:R-:W-:-:S05]  /*0d70*/  MOV R10, R20 ;  /* 0x00000014000a7202 */ /* 0x000fca0000000f00 */
[----:B------:R-:W-:-:S05]  /*0d80*/  FADD.FTZ R10, R13, R10 ;  /* 0x0000000a0d0a7221 */ /* 0x000fca0000010000 */
[----:B------:R-:W-:-:S07]  /*0d90*/  MOV R22, R10 ;  /* 0x0000000a00167202 */ /* 0x000fce0000000f00 */
[----:B------:R-:W-:Y:S05]  /*0da0*/  WARPSYNC.COLLECTIVE R19, `(.L_x_1267) ;  /* 0x0000000013087348 */ /* 0x000fea0003c00000 */
[----:B------:R0:W1:Y:S02]  /*0db0*/  SHFL.BFLY P2, R20, R22, R21, R24 ;  /* 0x0c00001516147389 */ /* 0x0000640000040018 */
[----:B01----:R-:W-:Y:S01]  /*0dc0*/  ENDCOLLECTIVE ;  /* 0x000000000000791b */ /* 0x003fe20003800000 */
.L_x_1267:
[----:B------:R-:W-:Y:S01]  /*0dd0*/  HFMA2.MMA R21, -RZ, RZ, 0, 5.9604644775390625e-08 ;  /* 0x00000001ff157435 */ /* 0x000fe200000001ff */
[----:B------:R-:W-:Y:S01]  /*0de0*/  IMAD.MOV.U32 R22, RZ, RZ, R9 ;  /* 0x000000ffff167224 */ /* 0x000fe200078e0009 */
[----:B------:R-:W-:-:S09]  /*0df0*/  MOV R11, R20 ;  /* 0x00000014000b7202 */ /* 0x000fd20000000f00 */
[----:B------:R-:W-:Y:S05]  /*0e00*/  WARPSYNC.COLLECTIVE R19, `(.L_x_1268) ;  /* 0x0000000013087348 */ /* 0x000fea0003c00000 */
[----:B------:R0:W1:Y:S02]  /*0e10*/  SHFL.BFLY P2, R20, R22, R21, R24 ;  /* 0x0c00001516147389 */ /* 0x0000640000040018 */
[----:B01----:R-:W-:Y:S01]  /*0e20*/  ENDCOLLECTIVE ;  /* 0x000000000000791b */ /* 0x003fe20003800000 */
.L_x_1268:
[----:B------:R-:W-:Y:S01]  /*0e30*/  HFMA2.MMA R21, -RZ, RZ, 0, 1.1920928955078125e-07 ;  /* 0x00000002ff157435 */ /* 0x000fe200000001ff */
[----:B------:R-:W-:-:S05]  /*0e40*/  MOV R14, R20 ;  /* 0x00000014000e7202 */ /* 0x000fca0000000f00 */
[----:B------:R-:W-:-:S05]  /*0e50*/  FADD.FTZ R15, R9, R14 ;  /* 0x0000000e090f7221 */ /* 0x000fca0000010000 */
[----:B------:R-:W-:-:S07]  /*0e60*/  MOV R22, R15 ;  /* 0x0000000f00167202 */ /* 0x000fce0000000f00 */
[----:B------:R-:W-:Y:S05]  /*0e70*/  WARPSYNC.COLLECTIVE R19, `(.L_x_1269) ;  /* 0x0000000013087348 */ /* 0x000fea0003c00000 */
[----:B------:R0:W1:Y:S02]  /*0e80*/  SHFL.BFLY P2, R20, R22, R21, R24 ;  /* 0x0c00001516147389 */ /* 0x0000640000040018 */
[----:B01----:R-:W-:Y:S01]  /*0e90*/  ENDCOLLECTIVE ;  /* 0x000000000000791b */ /* 0x003fe20003800000 */
.L_x_1269:
[----:B------:R-:W-:Y:S01]  /*0ea0*/  HFMA2.MMA R21, -RZ, RZ, 0, 2.384185791015625e-07 ;  /* 0x00000004ff157435 */ /* 0x000fe200000001ff */
[----:B------:R-:W-:-:S04]  /*0eb0*/  IMAD.MOV.U32 R16, RZ, RZ, R20 ;  /* 0x000000ffff107224 */ /* 0x000fc800078e0014 */
[----:B------:R-:W-:-:S05]  /*0ec0*/  FADD.FTZ R16, R15, R16 ;  /* 0x000000100f107221 */ /* 0x000fca0000010000 */
[----:B------:R-:W-:-:S07]  /*0ed0*/  MOV R22, R16 ;  /* 0x0000001000167202 */ /* 0x000fce0000000f00 */
[----:B------:R-:W-:Y:S05]  /*0ee0*/  WARPSYNC.COLLECTIVE R19, `(.L_x_1270) ;  /* 0x0000000013087348 */ /* 0x000fea0003c00000 */
[----:B------:R0:W1:Y:S02]  /*0ef0*/  SHFL.BFLY P2, R20, R22, R21, R24 ;  /* 0x0c00001516147389 */ /* 0x0000640000040018 */
[----:B01----:R-:W-:Y:S01]  /*0f00*/  ENDCOLLECTIVE ;  /* 0x000000000000791b */ /* 0x003fe20003800000 */
.L_x_1270:
[----:B------:R-:W-:Y:S01]  /*0f10*/  IMAD.MOV.U32 R21, RZ, RZ, 0x8 ;  /* 0x00000008ff157424 */ /* 0x000fe200078e00ff */
[----:B------:R-:W-:-:S05]  /*0f20*/  MOV R17, R20 ;  /* 0x0000001400117202 */ /* 0x000fca0000000f00 */
[----:B------:R-:W-:-:S05]  /*0f30*/  FADD.FTZ R17, R16, R17 ;  /* 0x0000001110117221 */ /* 0x000fca0000010000 */
[----:B------:R-:W-:-:S07]  /*0f40*/  MOV R22, R17 ;  /* 0x0000001100167202 */ /* 0x000fce0000000f00 */
[----:B------:R-:W-:Y:S05]  /*0f50*/  WARPSYNC.COLLECTIVE R19, `(.L_x_1271) ;  /* 0x0000000013087348 */ /* 0x000fea0003c00000 */
[----:B------:R0:W1:Y:S02]  /*0f60*/  SHFL.BFLY P2, R20, R22, R21, R24 ;  /* 0x0c00001516147389 */ /* 0x0000640000040018 */
[----:B01----:R-:W-:Y:S01]  /*0f70*/  ENDCOLLECTIVE ;  /* 0x000000000000791b */ /* 0x003fe20003800000 */
.L_x_1271:
[----:B------:R-:W-:Y:S01]  /*0f80*/  HFMA2.MMA R21, -RZ, RZ, 0, 9.5367431640625e-07 ;  /* 0x00000010ff157435 */ /* 0x000fe200000001ff */
[----:B------:R-:W-:-:S05]  /*0f90*/  MOV R18, R20 ;  /* 0x0000001400127202 */ /* 0x000fca0000000f00 */
[----:B------:R-:W-:-:S05]  /*0fa0*/  FADD.FTZ R18, R17, R18 ;  /* 0x0000001211127221 */ /* 0x000fca0000010000 */
[----:B------:R-:W-:-:S07]  /*0fb0*/  MOV R22, R18 ;  /* 0x0000001200167202 */ /* 0x000fce0000000f00 */
[----:B------:R-:W-:Y:S05]  /*0fc0*/  WARPSYNC.COLLECTIVE R19, `(.L_x_1272) ;  /* 0x0000000013087348 */ /* 0x000fea0003c00000 */
[----:B------:R0:W1:Y:S02]  /*0fd0*/  SHFL.BFLY P2, R20, R22, R21, R24 ;  /* 0x0c00001516147389 */ /* 0x0000640000040018 */
[----:B01----:R-:W-:Y:S01]  /*0fe0*/  ENDCOLLECTIVE ;  /* 0x000000000000791b */ /* 0x003fe20003800000 */
.L_x_1272:
[----:B------:R-:W-:Y:S01]  /*0ff0*/  MOV R9, R20 ;  /* 0x0000001400097202 */ /* 0x000fe20000000f00 */
[----:B------:R-:W-:Y:S06]  /*1000*/  BRA `(.L_x_1273) ;  /* 0xfffffff8007c7947 */ /* 0x000fec000383ffff */
.L_x_1274:
        /* <DEDUP_REMOVED lines=15> */
.L_x_2907:


//--------------------- .text._ZN10layer_norm40ln_parallel_residual_bwd_finalize_kernelINS_22Kernel_traits_finalizeILj256Ef13__nv_bfloat16fS2_fjLb0ELj1024ELj4ENS_18Kernel_traits_baseILj256EfS2_fS2_fjLj1024EEEEELb0EEEvNS_9BwdParamsE --------------------------
	.section	.text._ZN10layer_norm40ln_parallel_residual_bwd_finalize_kernelINS_22Kernel_traits_finalizeILj256Ef13__nv_bfloat16fS2_fjLb0ELj1024ELj4ENS_18Kernel_traits_baseILj256EfS2_fS2_fjLj1024EEEEELb0EEEvNS_9BwdParamsE,"ax",@progbits
	.align	128
        .global         _ZN10layer_norm40ln_parallel_residual_bwd_finalize_kernelINS_22Kernel_traits_finalizeILj256Ef13__nv_bfloat16fS2_fjLb0ELj1024ELj4ENS_18Kernel_traits_baseILj256EfS2_fS2_fjLj1024EEEEELb0EEEvNS_9BwdParamsE
        .type           _ZN10layer_norm40ln_parallel_residual_bwd_finalize_kernelINS_22Kernel_traits_finalizeILj256Ef13__nv_bfloat16fS2_fjLb0ELj1024ELj4ENS_18Kernel_traits_baseILj256EfS2_fS2_fjLj1024EEEEELb0EEEvNS_9BwdParamsE,@function
        .size           _ZN10layer_norm40ln_parallel_residual_bwd_finalize_kernelINS_22Kernel_traits_finalizeILj256Ef13__nv_bfloat16fS2_fjLb0ELj1024ELj4ENS_18Kernel_traits_baseILj256EfS2_fS2_fjLj1024EEEEELb0EEEvNS_9BwdParamsE,(.L_x_2908 - _ZN10layer_norm40ln_parallel_residual_bwd_finalize_kernelINS_22Kernel_traits_finalizeILj256Ef13__nv_bfloat16fS2_fjLb0ELj1024ELj4ENS_18Kernel_traits_baseILj256EfS2_fS2_fjLj1024EEEEELb0EEEvNS_9BwdParamsE)
        .other          _ZN10layer_norm40ln_parallel_residual_bwd_finalize_kernelINS_22Kernel_traits_finalizeILj256Ef13__nv_bfloat16fS2_fjLb0ELj1024ELj4ENS_18Kernel_traits_baseILj256EfS2_fS2_fjLj1024EEEEELb0EEEvNS_9BwdParamsE,@"STO_CUDA_ENTRY STV_DEFAULT"
_ZN10layer_norm40ln_parallel_residual_bwd_finalize_kernelINS_22Kernel_traits_finalizeILj256Ef13__nv_bfloat16fS2_fjLb0ELj1024ELj4ENS_18Kernel_traits_baseILj256EfS2_fS2_fjLj1024EEEEELb0EEEvNS_9BwdParamsE:
.text._ZN10layer_norm40ln_parallel_residual_bwd_finalize_kernelINS_22Kernel_traits_finalizeILj256Ef13__nv_bfloat16fS2_fjLb0ELj1024ELj4ENS_18Kernel_traits_baseILj256EfS2_fS2_fjLj1024EEEEELb0EEEvNS_9BwdParamsE:
        /* <DEDUP_REMOVED lines=22> */
.L_x_1287:
        /* <DEDUP_REMOVED lines=42> */
.L_x_1279:
        /* <DEDUP_REMOVED lines=62> */
.L_x_1278:
[----:B------:R-:W-:Y:S05]  /*07e0*/  BSYNC B1 ;  /* 0x0000000000017941 */ /* 0x000fea0003800000 */
.L_x_1277:
        /* <DEDUP_REMOVED lines=38> */
.L_x_1281:
[----:B------:R-:W-:Y:S05]  /*0a50*/  BSYNC B1 ;  /* 0x0000000000017941 */ /* 0x000fea0003800000 */
.L_x_1280:
        /* <DEDUP_REMOVED lines=20> */
.L_x_1282:
[----:B------:R-:W-:Y:S05]  /*0ba0*/  BSYNC B1 ;  /* 0x0000000000017941 */ /* 0x000fea0003800000 */
.L_x_1276:
[----:B------:R-:W-:Y:S05]  /*0bb0*/  BSYNC B0 ;  /* 0x0000000000007941 */ /* 0x000fea0003800000 */
.L_x_1275:
        /* <DEDUP_REMOVED lines=54> */
.L_x_1308:
        /* <DEDUP_REMOVED lines=10> */
.L_x_1283:
        /* <DEDUP_REMOVED lines=24> */
.L_x_1286:
[----:B------:R-:W-:Y:S05]  /*1140*/  BSYNC B0 ;  /* 0x0000000000007941 */ /* 0x000fea0003800000 */
.L_x_1285:
[C---:B------:R-:W-:Y:S02]  /*1150*/  ISETP.GT.U32.AND P1, PT, R4.reuse, -0x101, PT ;  /* 0xfffffeff0400780c */ /* 0x040fe40003f24070 */
[----:B------:R-:W-:Y:S02]  /*1160*/  IADD3 R4, R4, 0x100, RZ ;  /* 0x0000010004047810 */ /* 0x000fe40007ffe0ff */
[----:B------:R-:W-:-:S09]  /*1170*/  IADD3 R5, R5, 0x80, RZ ;  /* 0x0000008005057810 */ /* 0x000fd20007ffe0ff */
[----:B------:R-:W-:Y:S05]  /*1180*/  @P1 BRA `(.L_x_1287) ;  /* 0xffffffec00f41947 */ /* 0x000fea000383ffff */
[----:B------:R-:W-:Y:S05]  /*1190*/  EXIT ;  /* 0x000000000000794d */ /* 0x000fea0003800000 */
.L_x_1284:
[----:B------:R-:W-:Y:S01]  /*11a0*/  HFMA2.MMA R14, -RZ, RZ, 0, 5.9604644775390625e-08 ;  /* 0x00000001ff0e7435 */ /* 0x000fe200000001ff */
[----:B----4-:R-:W-:Y:S02]  /*11b0*/  MOV R27, R10 ;  /* 0x0000000a001b7202 */ /* 0x010fe40000000f00 */
[----:B------:R-:W-:Y:S02]  /*11c0*/  MOV R13, 0x1f ;  /* 0x0000001f000d7802 */ /* 0x000fe40000000f00 */
[----:B------:R-:W-:-:S07]  /*11d0*/  MOV R12, 0xffffffff ;  /* 0xffffffff000c7802 */ /* 0x000fce0000000f00 */
[----:B0123--:R-:W-:Y:S05]  /*11e0*/  WARPSYNC.COLLECTIVE R12, `(.L_x_1288) ;  /* 0x000000000c087348 */ /* 0x00ffea0003c00000 */
[----:B------:R4:W0:Y:S02]  /*11f0*/  SHFL.BFLY P2, R17, R27, R14, R13 ;  /* 0x0c00000e1b117389 */ /* 0x000824000004000d */
[----:B01234-:R-:W-:Y:S01]  /*1200*/  ENDCOLLECTIVE ;  /* 0x000000000000791b */ /* 0x01ffe20003800000 */
.L_x_1288:
[----:B------:R-:W-:Y:S01]  /*1210*/  HFMA2.MMA R14, -RZ, RZ, 0, 1.1920928955078125e-07 ;  /* 0x00000002ff0e7435 */ /* 0x000fe200000001ff */
[----:B------:R-:W-:-:S05]  /*1220*/  FADD.FTZ R11, R10, R17 ;  /* 0x000000110a0b7221 */ /* 0x000fca0000010000 */
[----:B------:R-:W-:-:S07]  /*1230*/  MOV R27, R11 ;  /* 0x0000000b001b7202 */ /* 0x000fce0000000f00 */
[----:B------:R-:W-:Y:S05]  /*1240*/  WARPSYNC.COLLECTIVE R12, `(.L_x_1289) ;  /* 0x000000000c087348 */ /* 0x000fea0003c00000 */
[----:B------:R0:W1:Y:S02]  /*1250*/  SHFL.BFLY P2, R17, R27, R14, R13 ;  /* 0x0c00000e1b117389 */ /* 0x000064000004000d */
[----:B01----:R-:W-:Y:S01]  /*1260*/  ENDCOLLECTIVE ;  /* 0x000000000000791b */ /* 0x003fe20003800000 */
.L_x_1289:
[----:B------:R-:W-:Y:S01]  /*1270*/  HFMA2.MMA R14, -RZ, RZ, 0, 2.384185791015625e-07 ;  /* 0x00000004ff0e7435 */ /* 0x000fe200000001ff */
[----:B------:R-:W-:-:S05]  /*1280*/  FADD.FTZ R10, R11, R17 ;  /* 0x000000110b0a7221 */ /* 0x000fca0000010000 */
[----:B------:R-:W-:-:S07]  /*1290*/  MOV R27, R10 ;  /* 0x0000000a001b7202 */ /* 0x000fce0000000f00 */
[----:B------:R-:W-:Y:S05]  /*12a0*/  WARPSYNC.COLLECTIVE R12, `(.L_x_1290) ;  /* 0x000000000c087348 */ /* 0x000fea0003c00000 */
[----:B------:R0:W1:Y:S02]  /*12b0*/  SHFL.BFLY P2, R17, R27, R14, R13 ;  /* 0x0c00000e1b117389 */ /* 0x000064000004000d */
[----:B01----:R-:W-:Y:S01]  /*12c0*/  ENDCOLLECTIVE ;  /* 0x000000000000791b */ /* 0x003fe20003800000 */
.L_x_1290:
[----:B------:R-:W-:Y:S01]  /*12d0*/  HFMA2.MMA R14, -RZ, RZ, 0, 4.76837158203125e-07 ;  /* 0x00000008ff0e7435 */ /* 0x000fe200000001ff */
[----:B------:R-:W-:-:S05]  /*12e0*/  FADD.FTZ R19, R10, R17 ;  /* 0x000000110a137221 */ /* 0x000fca0000010000 */
[----:B------:R-:W-:-:S07]  /*12f0*/  MOV R27, R19 ;  /* 0x00000013001b7202 */ /* 0x000fce0000000f00 */
[----:B------:R-:W-:Y:S05]  /*1300*/  WARPSYNC.COLLECTIVE R12, `(.L_x_1291) ;  /* 0x000000000c087348 */ /* 0x000fea0003c00000 */
[----:B------:R0:W1:Y:S02]  /*1310*/  SHFL.BFLY P2, R17, R27, R14, R13 ;  /* 0x0c00000e1b117389 */ /* 0x000064000004000d */
[----:B01----:R-:W-:Y:S01]  /*1320*/  ENDCOLLECTIVE ;  /* 0x000000000000791b */ /* 0x003fe20003800000 */
.L_x_1291:
[----:B------:R-:W-:Y:S01]  /*1330*/  HFMA2.MMA R14, -RZ, RZ, 0, 9.5367431640625e-07 ;  /* 0x00000010ff0e7435 */ /* 0x000fe200000001ff */
[----:B------:R-:W-:-:S05]  /*1340*/  FADD.FTZ R11, R19, R17 ;  /* 0x00000011130b7221 */ /* 0x000fca0000010000 */
[----:B------:R-:W-:-:S07]  /*1350*/  MOV R27, R11 ;  /* 0x0000000b001b7202 */ /* 0x000fce0000000f00 */
[----:B------:R-:W-:Y:S05]  /*1360*/  WARPSYNC.COLLECTIVE R12, `(.L_x_1292) ;  /* 0x000000000c087348 */ /* 0x000fea0003c00000 */
[----:B------:R0:W1:Y:S02]  /*1370*/  SHFL.BFLY P2, R17, R27, R14, R13 ;  /* 0x0c00000e1b117389 */ /* 0x000064000004000d */
[----:B01----:R-:W-:Y:S01]  /*1380*/  ENDCOLLECTIVE ;  /* 0x000000000000791b */ /* 0x003fe20003800000 */
.L_x_1292:
[----:B------:R-:W-:Y:S01]  /*1390*/  HFMA2.MMA R14, -RZ, RZ, 0, 5.9604644775390625e-08 ;  /* 0x00000001ff0e7435 */ /* 0x000fe200000001ff */
[----:B------:R-:W-:Y:S01]  /*13a0*/  IMAD.MOV.U32 R27, RZ, RZ, R15 ;  /* 0x000000ffff1b7224 */ /* 0x000fe200078e000f */
[----:B------:R-:W-:-:S09]  /*13b0*/  MOV R10, R17 ;  /* 0x00000011000a7202 */ /* 0x000fd20000000f00 */
[----:B------:R-:W-:Y:S05]  /*13c0*/  WARPSYNC.COLLECTIVE R12, `(.L_x_1293) ;  /* 0x000000000c087348 */ /* 0x000fea0003c00000 */
[----:B------:R0:W1:Y:S02]  /*13d0*/  SHFL.BFLY P2, R17, R27, R14, R13 ;  /* 0x0c00000e1b117389 */ /* 0x000064000004000d */
[----:B01----:R-:W-:Y:S01]  /*13e0*/  ENDCOLLECTIVE ;  /* 0x000000000000791b */ /* 0x003fe20003800000 */
.L_x_1293:
[----:B------:R-:W-:Y:S01]  /*13f0*/  HFMA2.MMA R14, -RZ, RZ, 0, 1.1920928955078125e-07 ;  /* 0x00000002ff0e7435 */ /* 0x000fe200000001ff */
[----:B------:R-:W-:-:S05]  /*1400*/  MOV R16, R17 ;  /* 0x0000001100107202 */ /* 0x000fca0000000f00 */
[----:B------:R-:W-:-:S05]  /*1410*/  FADD.FTZ R16, R15, R16 ;  /* 0x000000100f107221 */ /* 0x000fca0000010000 */
[----:B------:R-:W-:-:S07]  /*1420*/  MOV R27, R16 ;  /* 0x00000010001b7202 */ /* 0x000fce0000000f00 */
[----:B------:R-:W-:Y:S05]  /*1430*/  WARPSYNC.COLLECTIVE R12, `(.L_x_1294) ;  /* 0x000000000c087348 */ /* 0x000fea0003c00000 */
[----:B------:R0:W1:Y:S02]  /*1440*/  SHFL.BFLY P2, R17, R27, R14, R13 ;  /* 0x0c00000e1b117389 */ /* 0x000064000004000d */
[----:B01----:R-:W-:Y:S01]  /*1450*/  ENDCOLLECTIVE ;  /* 0x000000000000791b */ /* 0x003fe20003800000 */
.L_x_1294:
[----:B------:R-:W-:Y:S01]  /*1460*/  HFMA2.MMA R14, -RZ, RZ, 0, 2.384185791015625e-07 ;  /* 0x00000004ff0e7435 */ /* 0x000fe200000001ff */
[----:B------:R-:W-:-:S05]  /*1470*/  MOV R19, R17 ;  /* 0x0000001100137202 */ /* 0x000fca0000000f00 */
[----:B------:R-:W-:-:S05]  /*1480*/  FADD.FTZ R15, R16, R19 ;  /* 0x00000013100f7221 */ /* 0x000fca0000010000 */
[----:B------:R-:W-:-:S07]  /*1490*/  MOV R27, R15 ;  /* 0x0000000f001b7202 */ /* 0x000fce0000000f00 */
[----:B------:R-:W-:Y:S05]  /*14a0*/  WARPSYNC.COLLECTIVE R12, `(.L_x_1295) ;  /* 0x000000000c087348 */ /* 0x000fea0003c00000 */
[----:B------:R0:W1:Y:S02]  /*14b0*/  SHFL.BFLY P2, R17, R27, R14, R13 ;  /* 0x0c00000e1b117389 */ /* 0x000064000004000d */
[----:B01----:R-:W-:Y:S01]  /*14c0*/  ENDCOLLECTIVE ;  /* 0x000000000000791b */ /* 0x003fe20003800000 */
.L_x_1295:
[----:B------:R-:W-:Y:S01]  /*14d0*/  HFMA2.MMA R14, -RZ, RZ, 0, 4.76837158203125e-07 ;  /* 0x00000008ff0e7435 */ /* 0x000fe200000001ff */
[----:B------:R-:W-:-:S05]  /*14e0*/  MOV R18, R17 ;  /* 0x0000001100127202 */ /* 0x000fca0000000f00 */
[----:B------:R-:W-:-:S05]  /*14f0*/  FADD.FTZ R20, R15, R18 ;  /* 0x000000120f147221 */ /* 0x000fca0000010000 */
[----:B------:R-:W-:-:S07]  /*1500*/  MOV R27, R20 ;  /* 0x00000014001b7202 */ /* 0x000fce0000000f00 */
[----:B------:R-:W-:Y:S05]  /*1510*/  WARPSYNC.COLLECTIVE R12, `(.L_x_1296) ;  /* 0x000000000c087348 */ /* 0x000fea0003c00000 */
[----:B------:R0:W1:Y:S02]  /*1520*/  SHFL.BFLY P2, R17, R27, R14, R13 ;  /* 0x0c00000e1b117389 */ /* 0x000064000004000d */
[----:B01----:R-:W-:Y:S01]  /*1530*/  ENDCOLLECTIVE ;  /* 0x000000000000791b */ /* 0x003fe20003800000 */
.L_x_1296:
[----:B------:R-:W-:Y:S01]  /*1540*/  HFMA2.MMA R14, -RZ, RZ, 0, 9.5367431640625e-07 ;  /* 0x00000010ff0e7435 */ /* 0x000fe200000001ff */
[----:B------:R-:W-:-:S05]  /*1550*/  MOV R21, R17 ;  /* 0x0000001100157202 */ /* 0x000fca0000000f00 */
[----:B------:R-:W-:-:S05]  /*1560*/  FADD.FTZ R16, R20, R21 ;  /* 0x0000001514107221 */ /* 0x000fca0000010000 */
[----:B------:R-:W-:-:S07]  /*1570*/  MOV R27, R16 ;  /* 0x00000010001b7202 */ /* 0x000fce0000000f00 */
[----:B------:R-:W-:Y:S05]  /*1580*/  WARPSYNC.COLLECTIVE R12, `(.L_x_1297) ;  /* 0x000000000c087348 */ /* 0x000fea0003c00000 */
[----:B------:R0:W1:Y:S02]  /*1590*/  SHFL.BFLY P2, R17, R27, R14, R13 ;  /* 0x0c00000e1b117389 */ /* 0x000064000004000d */
[----:B01----:R-:W-:Y:S01]  /*15a0*/  ENDCOLLECTIVE ;  /* 0x000000000000791b */ /* 0x003fe20003800000 */
.L_x_1297:
[----:B------:R-:W-:Y:S01]  /*15b0*/  HFMA2.MMA R14, -RZ, RZ, 0, 5.9604644775390625e-08 ;  /* 0x00000001ff0e7435 */ /* 0x000fe200000001ff */
[----:B------:R-:W-:Y:S02]  /*15c0*/  MOV R27, R9 ;  /* 0x00000009001b7202 */ /* 0x000fe40000000f00 */
[----:B------:R-:W-:-:S08]  /*15d0*/  MOV R15, R17 ;  /* 0x00000011000f7202 */ /* 0x000fd00000000f00 */
[----:B------:R-:W-:Y:S05]  /*15e0*/  WARPSYNC.COLLECTIVE R12, `(.L_x_1298) ;  /* 0x000000000c087348 */ /* 0x000fea0003c00000 */
[----:B------:R0:W1:Y:S02]  /*15f0*/  SHFL.BFLY P2, R17, R27, R14, R13 ;  /* 0x0c00000e1b117389 */ /* 0x000064000004000d */
[----:B01----:R-:W-:Y:S01]  /*1600*/  ENDCOLLECTIVE ;  /* 0x000000000000791b */ /* 0x003fe20003800000 */
.L_x_1298:
[----:B------:R-:W-:Y:S01]  /*1610*/  HFMA2.MMA R14, -RZ, RZ, 0, 1.1920928955078125e-07 ;  /* 0x00000002ff0e7435 */ /* 0x000fe200000001ff */
[----:B------:R-:W-:-:S05]  /*1620*/  MOV R18, R17 ;  /* 0x0000001100127202 */ /* 0x000fca0000000f00 */
[----:B------:R-:W-:-:S05]  /*1630*/  FADD.FTZ R20, R9, R18 ;  /* 0x0000001209147221 */ /* 0x000fca0000010000 */
[----:B------:R-:W-:-:S07]  /*1640*/  MOV R27, R20 ;  /* 0x00000014001b7202 */ /* 0x000fce0000000f00 */
[----:B------:R-:W-:Y:S05]  /*1650*/  WARPSYNC.COLLECTIVE R12, `(.L_x_1299) ;  /* 0x000000000c087348 */ /* 0x000fea0003c00000 */
[----:B------:R0:W1:Y:S02]  /*1660*/  SHFL.BFLY P2, R17, R27, R14, R13 ;  /* 0x0c00000e1b117389 */ /* 0x000064000004000d */
[----:B01----:R-:W-:Y:S01]  /*1670*/  ENDCOLLECTIVE ;  /* 0x000000000000791b */ /* 0x003fe20003800000 */
.L_x_1299:
[----:B------:R-:W-:Y:S01]  /*1680*/  IMAD.MOV.U32 R14, RZ, RZ, 0x4 ;  /* 0x00000004ff0e7424 */ /* 0x000fe200078e00ff */
[----:B------:R-:W-:-:S05]  /*1690*/  MOV R21, R17 ;  /* 0x0000001100157202 */ /* 0x000fca0000000f00 */
[----:B------:R-:W-:-:S05]  /*16a0*/  FADD.FTZ R9, R20, R21 ;  /* 0x0000001514097221 */ /* 0x000fca0000010000 */
[----:B------:R-:W-:-:S07]  /*16b0*/  MOV R27, R9 ;  /* 0x00000009001b7202 */ /* 0x000fce0000000f00 */
[----:B------:R-:W-:Y:S05]  /*16c0*/  WARPSYNC.COLLECTIVE R12, `(.L_x_1300) ;  /* 0x000000000c087348 */ /* 0x000fea0003c00000 */
[----:B------:R0:W1:Y:S02]  /*16d0*/  SHFL.BFLY P2, R17, R27, R14, R13 ;  /* 0x0c00000e1b117389 */ /* 0x000064000004000d */
[----:B01----:R-:W-:Y:S01]  /*16e0*/  ENDCOLLECTIVE ;  /* 0x000000000000791b */ /* 0x003fe20003800000 */
.L_x_1300:
[----:B------:R-:W-:Y:S01]  /*16f0*/  HFMA2.MMA R14, -RZ, RZ, 0, 4.76837158203125e-07 ;  /* 0x00000008ff0e7435 */ /* 0x000fe200000001ff */
[----:B------:R-:W-:-:S05]  /*1700*/  MOV R22, R17 ;  /* 0x0000001100167202 */ /* 0x000fca0000000f00 */
[----:B------:R-:W-:-:S05]  /*1710*/  FADD.FTZ R22, R9, R22 ;  /* 0x0000001609167221 */ /* 0x000fca0000010000 */
[----:B------:R-:W-:-:S07]  /*1720*/  MOV R27, R22 ;  /* 0x00000016001b7202 */ /* 0x000fce0000000f00 */
[----:B------:R-:W-:Y:S05]  /*1730*/  WARPSYNC.COLLECTIVE R12, `(.L_x_1301) ;  /* 0x000000000c087348 */ /* 0x000fea0003c00000 */
[----:B------:R0:W1:Y:S02]  /*1740*/  SHFL.BFLY P2, R17, R27, R14, R13 ;  /* 0x0c00000e1b117389 */ /* 0x000064000004000d */
[----:B01----:R-:W-:Y:S01]  /*1750*/  ENDCOLLECTIVE ;  /* 0x000000000000791b */ /* 0x003fe20003800000 */
.L_x_1301:
[----:B------:R-:W-:Y:S01]  /*1760*/  HFMA2.MMA R14, -RZ, RZ, 0, 9.5367431640625e-07 ;  /* 0x00000010ff0e7435 */ /* 0x000fe200000001ff */
[----:B------:R-:W-:-:S05]  /*1770*/  MOV R23, R17 ;  /* 0x0000001100177202 */ /* 0x000fca0000000f00 */
[----:B------:R-:W-:-:S05]  /*1780*/  FADD.FTZ R18, R22, R23 ;  /* 0x0000001716127221 */ /* 0x000fca0000010000 */
[----:B------:R-:W-:-:S07]  /*1790*/  MOV R27, R18 ;  /* 0x00000012001b7202 */ /* 0x000fce0000000f00 */
[----:B------:R-:W-:Y:S05]  /*17a0*/  WARPSYNC.COLLECTIVE R12, `(.L_x_1302) ;  /* 0x000000000c087348 */ /* 0x000fea0003c00000 */
[----:B------:R0:W1:Y:S02]  /*17b0*/  SHFL.BFLY P2, R17, R27, R14, R13 ;  /* 0x0c00000e1b117389 */ /* 0x000064000004000d */
[----:B01----:R-:W-:Y:S01]  /*17c0*/  ENDCOLLECTIVE ;  /* 0x000000000000791b */ /* 0x003fe20003800000 */
.L_x_1302:
[----:B------:R-:W-:Y:S01]  /*17d0*/  HFMA2.MMA R14, -RZ, RZ, 0, 5.9604644775390625e-08 ;  /* 0x00000001ff0e7435 */ /* 0x000fe200000001ff */
[----:B------:R-:W-:Y:S02]  /*17e0*/  MOV R27, R8 ;  /* 0x00000008001b7202 */ /* 0x000fe40000000f00 */
[----:B------:R-:W-:-:S08]  /*17f0*/  MOV R9, R17 ;  /* 0x0000001100097202 */ /* 0x000fd00000000f00 */
[----:B------:R-:W-:Y:S05]  /*1800*/  WARPSYNC.COLLECTIVE R12, `(.L_x_1303) ;  /* 0x000000000c087348 */ /* 0x000fea0003c00000 */
[----:B------:R0:W1:Y:S02]  /*1810*/  SHFL.BFLY P2, R17, R27, R14, R13 ;  /* 0x0c00000e1b117389 */ /* 0x000064000004000d */
[----:B01----:R-:W-:Y:S01]  /*1820*/  ENDCOLLECTIVE ;  /* 0x000000000000791b */ /* 0x003fe20003800000 */
.L_x_1303:
[----:B------:R-:W-:Y:S01]  /*1830*/  HFMA2.MMA R14, -RZ, RZ, 0, 1.1920928955078125e-07 ;  /* 0x00000002ff0e7435 */ /* 0x000fe200000001ff */
[----:B------:R-:W-:-:S05]  /*1840*/  MOV R19, R17 ;  /* 0x0000001100137202 */ /* 0x000fca0000000f00 */
[----:B------:R-:W-:-:S05]  /*1850*/  FADD.FTZ R23, R8, R19 ;  /* 0x0000001308177221 */ /* 0x000fca0000010000 */
[----:B------:R-:W-:-:S07]  /*1860*/  MOV R27, R23 ;  /* 0x00000017001b7202 */ /* 0x000fce0000000f00 */
[----:B------:R-:W-:Y:S05]  /*1870*/  WARPSYNC.COLLECTIVE R12, `(.L_x_1304) ;  /* 0x000000000c087348 */ /* 0x000fea0003c00000 */
[----:B------:R0:W1:Y:S02]  /*1880*/  SHFL.BFLY P2, R17, R27, R14, R13 ;  /* 0x0c00000e1b117389 */ /* 0x000064000004000d */
[----:B01----:R-:W-:Y:S01]  /*1890*/  ENDCOLLECTIVE ;  /* 0x000000000000791b */ /* 0x003fe20003800000 */
.L_x_1304:
[----:B------:R-:W-:Y:S01]  /*18a0*/  HFMA2.MMA R14, -RZ, RZ, 0, 2.384185791015625e-07 ;  /* 0x00000004ff0e7435 */ /* 0x000fe200000001ff */
[----:B------:R-:W-:-:S05]  /*18b0*/  MOV R22, R17 ;  /* 0x0000001100167202 */ /* 0x000fca0000000f00 */
[----:B------:R-:W-:-:S05]  /*18c0*/  FADD.FTZ R8, R23, R22 ;  /* 0x0000001617087221 */ /* 0x000fca0000010000 */
[----:B------:R-:W-:-:S07]  /*18d0*/  MOV R27, R8 ;  /* 0x00000008001b7202 */ /* 0x000fce0000000f00 */
[----:B------:R-:W-:Y:S05]  /*18e0*/  WARPSYNC.COLLECTIVE R12, `(.L_x_1305) ;  /* 0x000000000c087348 */ /* 0x000fea0003c00000 */
[----:B------:R0:W1:Y:S02]  /*18f0*/  SHFL.BFLY P2, R17, R27, R14, R13 ;  /* 0x0c00000e1b117389 */ /* 0x000064000004000d */
[----:B01----:R-:W-:Y:S01]  /*1900*/  ENDCOLLECTIVE ;  /* 0x000000000000791b */ /* 0x003fe20003800000 */
.L_x_1305:
[----:B------:R-:W-:Y:S01]  /*1910*/  HFMA2.MMA R14, -RZ, RZ, 0, 4.76837158203125e-07 ;  /* 0x00000008ff0e7435 */ /* 0x000fe200000001ff */
[----:B------:R-:W-:-:S05]  /*1920*/  MOV R21, R17 ;  /* 0x0000001100157202 */ /* 0x000fca0000000f00 */
[----:B------:R-:W-:-:S05]  /*1930*/  FADD.FTZ R24, R8, R21 ;  /* 0x0000001508187221 */ /* 0x000fca0000010000 */
[----:B------:R-:W-:-:S07]  /*1940*/  MOV R27, R24 ;  /* 0x00000018001b7202 */ /* 0x000fce0000000f00 */
[----:B------:R-:W-:Y:S05]  /*1950*/  WARPSYNC.COLLECTIVE R12, `(.L_x_1306) ;  /* 0x000000000c087348 */ /* 0x000fea0003c00000 */
[----:B------:R0:W1:Y:S02]  /*1960*/  SHFL.BFLY P2, R17, R27, R14, R13 ;  /* 0x0c00000e1b117389 */ /* 0x000064000004000d */
[----:B01----:R-:W-:Y:S01]  /*1970*/  ENDCOLLECTIVE ;  /* 0x000000000000791b */ /* 0x003fe20003800000 */
.L_x_1306:
[----:B------:R-:W-:Y:S01]  /*1980*/  HFMA2.MMA R14, -RZ, RZ, 0, 9.5367431640625e-07 ;  /* 0x00000010ff0e7435 */ /* 0x000fe200000001ff */
[----:B------:R-:W-:-:S05]  /*1990*/  MOV R25, R17 ;  /* 0x0000001100197202 */ /* 0x000fca0000000f00 */
[----:B------:R-:W-:-:S05]  /*19a0*/  FADD.FTZ R25, R24, R25 ;  /* 0x0000001918197221 */ /* 0x000fca0000010000 */
[----:B------:R-:W-:-:S07]  /*19b0*/  MOV R27, R25 ;  /* 0x00000019001b7202 */ /* 0x000fce0000000f00 */
[----:B------:R-:W-:Y:S05]  /*19c0*/  WARPSYNC.COLLECTIVE R12, `(.L_x_1307) ;  /* 0x000000000c087348 */ /* 0x000fea0003c00000 */
[----:B------:R0:W1:Y:S02]  /*19d0*/  SHFL.BFLY P2, R17, R27, R14, R13 ;  /* 0x0c00000e1b117389 */ /* 0x000064000004000d */
[----:B01----:R-:W-:Y:S01]  /*19e0*/  ENDCOLLECTIVE ;  /* 0x000000000000791b */ /* 0x003fe20003800000 */
.L_x_1307:
[----:B------:R-:W-:Y:S05]  /*19f0*/  BRA `(.L_x_1308) ;  /* 0xfffffff400487947 */ /* 0x000fea000383ffff */
.L_x_1309:
        /* <DEDUP_REMOVED lines=16> */
.L_x_2908:


//--------------------- .text._ZN10layer_norm31ln_parallel_residual_bwd_kernelINS_13Kernel_traitsIf13__nv_bfloat16fS2_fjLj256ELj1ELj4ELj1ELj16ENS_18Kernel_traits_baseILj256EfS2_fS2_fjLj128EEEEELb1ELb1ELb0EEEvNS_9BwdParamsE --------------------------
	.section	.text._ZN10layer_norm31ln_parallel_residual_bwd_kernelINS_13Kernel_traitsIf13__nv_bfloat16fS2_fjLj256ELj1ELj4ELj1ELj16ENS_18Kernel_traits_baseILj256EfS2_fS2_fjLj128EEEEELb1ELb1ELb0EEEvNS_9BwdParamsE,"ax",@progbits
	.align	128
        .global         _ZN10layer_norm31ln_parallel_residual_bwd_kernelINS_13Kernel_traitsIf13__nv_bfloat16fS2_fjLj256ELj1ELj4ELj1ELj16ENS_18Kernel_traits_baseILj256EfS2_fS2_fjLj128EEEEELb1ELb1ELb0EEEvNS_9BwdParamsE
        .type           _ZN10layer_norm31ln_parallel_residual_bwd_kernelINS_13Kernel_traitsIf13__nv_bfloat16fS2_fjLj256ELj1ELj4ELj1ELj16ENS_18Kernel_traits_baseILj256EfS2_fS2_fjLj128EEEEELb1ELb1ELb0EEEvNS_9BwdParamsE,@function
        .size           _ZN10layer_norm31ln_parallel_residual_bwd_kernelINS_13Kernel_traitsIf13__nv_bfloat16fS2_fjLj256ELj1ELj4ELj1ELj16ENS_18Kernel_traits_baseILj256EfS2_fS2_fjLj128EEEEELb1ELb1ELb0EEEvNS_9BwdParamsE,(.L_x_2909 - _ZN10layer_norm31ln_parallel_residual_bwd_kernelINS_13Kernel_traitsIf13__nv_bfloat16fS2_fjLj256ELj1ELj4ELj1ELj16ENS_18Kernel_traits_baseILj256EfS2_fS2_fjLj128EEEEELb1ELb1ELb0EEEvNS_9BwdParamsE)
        .other          _ZN10layer_norm31ln_parallel_residual_bwd_kernelINS_13Kernel_traitsIf13__nv_bfloat16fS2_fjLj256ELj1ELj4ELj1ELj16ENS_18Kernel_traits_baseILj256EfS2_fS2_fjLj128EEEEELb1ELb1ELb0EEEvNS_9BwdParamsE,@"STO_CUDA_ENTRY STV_DEFAULT"
_ZN10layer_norm31ln_parallel_residual_bwd_kernelINS_13Kernel_traitsIf13__nv_bfloat16fS2_fjLj256ELj1ELj4ELj1ELj16ENS_18Kernel_traits_baseILj256EfS2_fS2_fjLj128EEEEELb1ELb1ELb0EEEvNS_9BwdParamsE:
.text._ZN10layer_norm31ln_parallel_residual_bwd_kernelINS_13Kernel_traitsIf13__nv_bfloat16fS2_fjLj256ELj1ELj4ELj1ELj16ENS_18Kernel_traits_baseILj256EfS2_fS2_fjLj128EEEEELb1ELb1ELb0EEEvNS_9BwdParamsE:
        /* <DEDUP_REMOVED lines=28> */
[----:B------:R-:W-:Y:S01]  /*01c0*/  CS2R R34, SRZ ;  /* 0x0000000000227805 */ /* 0x000fe2000001ff00 */
[----:B-1----:R-:W-:Y:S01]  /*01d0*/  IMAD R68, R5, 0x4, R68 ;  /* 0x0000000405447824 */ /* 0x002fe200078e0244 */
[----:B------:R-:W-:-:S02]  /*01e0*/  CS2R R32, SRZ ;  /* 0x0000000000207805 */ /* 0x000fc4000001ff00 */
[----:B------:R-:W-:Y:S02]  /*01f0*/  CS2R R42, SRZ ;  /* 0x00000000002a7805 */ /* 0x000fe4000001ff00 */
[----:B------:R-:W-:Y:S02]  /*0200*/  CS2R R40, SRZ ;  /* 0x0000000000287805 */ /* 0x000fe4000001ff00 */
[----:B------:R-:W-:Y:S02]  /*0210*/  CS2R R38, SRZ ;  /* 0x0000000000267805 */ /* 0x000fe4000001ff00 */
[----:B------:R-:W-:Y:S01]  /*0220*/  ISETP.GE.AND P0, PT, R68, UR6, PT ;  /* 0x0000000644007c0c */ /* 0x000fe2000bf06270 */
[----:B------:R-:W-:Y:S01]  /*0230*/  ULDC.64 UR6, c[0x0][0x240] ;  /* 0x0000900000067ab9 */ /* 0x000fe20000000a00 */
[----:B------:R-:W-:-:S11]  /*0240*/  CS2R R36, SRZ ;  /* 0x0000000000247805 */ /* 0x000fd6000001ff00 */
[----:B0-----:R-:W-:Y:S05]  /*0250*/  @P0 BRA `(.L_x_1311) ;  /* 0x00000010006c0947 */ /* 0x001fea0003800000 */
[----:B------:R-:W0:Y:S01]  /*0260*/  LDC.U8 R11, c[0x0][0x2a0] ;  /* 0x0000a800ff0b7b82 */ /* 0x000e220000000000 */
[----:B------:R-:W-:-:S11]  /*0270*/  HFMA2.MMA R45, -RZ, RZ, 0, 0 ;  /* 0x00000000ff2d7435 */ /* 0x000fd600000001ff */
.L_x_1317:
        /* <DEDUP_REMOVED lines=29> */
[----:B------:R-:W2:Y:S01]  /*0450*/  @P0 LDG.E.64 R76, desc[UR4][R76.64] ;  /* 0x000000044c4c0981 */ /* 0x000ea2000c1e1b00 */
        /* <DEDUP_REMOVED lines=17> */
[C-C-:B--2---:R-:W-:Y:S02]  /*0570*/  @P0 SHF.R.U64 R81, R76.reuse, 0x8, R77.reuse ;  /* 0x000000084c510819 */ /* 0x144fe4000000124d */
[----:B------:R-:W-:-:S02]  /*0580*/  @P0 SHF.R.U64 R86, R76, 0x10, R77 ;  /* 0x000000104c560819 */ /* 0x000fc4000000124d */
[----:B------:R-:W-:Y:S02]  /*0590*/  @P0 PRMT R9, R81, 0x7610, R9 ;  /* 0x0000761051090816 */ /* 0x000fe40000000009 */
[----:B------:R-:W-:Y:S02]  /*05a0*/  FSEL R81, R3, RZ, !P1 ;  /* 0x000000ff03517208 */ /* 0x000fe40004800000 */
[C---:B------:R-:W-:Y:S02]  /*05b0*/  @P0 PRMT R7, R76.reuse, 0x7610, R7 ;  /* 0x000076104c070816 */ /* 0x040fe40000000007 */
[----:B------:R-:W-:Y:S02]  /*05c0*/  @P0 PRMT R6, R77, 0x7610, R6 ;  /* 0x000076104d060816 */ /* 0x000fe40000000006 */
[--C-:B------:R-:W-:Y:S02]  /*05d0*/  @P0 SHF.R.U64 R76, R76, 0x18, R77.reuse ;  /* 0x000000184c4c0819 */ /* 0x100fe4000000124d */
[----:B------:R-:W-:-:S02]  /*05e0*/  @P0 SHF.R.U32.HI R83, RZ, 0x8, R77 ;  /* 0x00000008ff530819 */ /* 0x000fc4000001164d */
[--C-:B------:R-:W-:Y:S02]  /*05f0*/  @P0 SHF.R.U32.HI R84, RZ, 0x10, R77.reuse ;  /* 0x00000010ff540819 */ /* 0x100fe4000001164d */
[----:B------:R-:W-:Y:S01]  /*0600*/  @P0 SHF.R.U32.HI R77, RZ, 0x18, R77 ;  /* 0x00000018ff4d0819 */ /* 0x000fe2000001164d */
[--C-:B---3--:R-:W-:Y:S01]  /*0610*/  FADD.FTZ R87, R58, -R81.reuse ;  /* 0x800000513a577221 */ /* 0x108fe20000010000 */
[----:B------:R-:W-:Y:S02]  /*0620*/  PRMT R92, R65, 0x7632, R92 ;  /* 0x00007632415c7816 */ /* 0x000fe4000000005c */
[----:B------:R-:W-:Y:S01]  /*0630*/  @P0 PRMT R0, R77, 0x7610, R0 ;  /* 0x000076104d000816 */ /* 0x000fe20000000000 */
[--C-:B------:R-:W-:Y:S01]  /*0640*/  FADD.FTZ R77, R61, -R81.reuse ;  /* 0x800000513d4d7221 */ /* 0x100fe20000010000 */
[----:B------:R-:W-:Y:S01]  /*0650*/  SHF.L.U32 R65, R65, 0x10, RZ ;  /* 0x0000001041417819 */ /* 0x000fe200000006ff */
[----:B-----5:R-:W-:Y:S01]  /*0660*/  FMUL.FTZ R61, R70, R87 ;  /* 0x00000057463d7220 */ /* 0x020fe20000410000 */
[----:B------:R-:W-:Y:S01]  /*0670*/  @P0 PRMT R4, R83, 0x7610, R4 ;  /* 0x0000761053040816 */ /* 0x000fe20000000004 */
[--C-:B------:R-:W-:Y:S01]  /*0680*/  FADD.FTZ R3, R56, -R81.reuse ;  /* 0x8000005138037221 */ /* 0x100fe20000010000 */
[--C-:B------:R-:W-:Y:S01]  /*0690*/  FADD.FTZ R57, R57, -R81.reuse ;  /* 0x8000005139397221 */ /* 0x100fe20000010000 */
[--C-:B------:R-:W-:Y:S01]  /*06a0*/  FADD.FTZ R59, R59, -R81.reuse ;  /* 0x800000513b3b7221 */ /* 0x100fe20000010000 */
[--C-:B------:R-:W-:Y:S01]  /*06b0*/  FADD.FTZ R85, R60, -R81.reuse ;  /* 0x800000513c557221 */ /* 0x100fe20000010000 */
[--C-:B------:R-:W-:Y:S01]  /*06c0*/  FADD.FTZ R83, R62, -R81.reuse ;  /* 0x800000513e537221 */ /* 0x100fe20000010000 */
[C---:B------:R-:W-:Y:S01]  /*06d0*/  PRMT R58, R64.reuse, 0x7632, R58 ;  /* 0x00007632403a7816 */ /* 0x040fe2000000003a */
[----:B------:R-:W-:Y:S01]  /*06e0*/  FADD.FTZ R81, R63, -R81 ;  /* 0x800000513f517221 */ /* 0x000fe20000010000 */
[----:B------:R-:W-:Y:S01]  /*06f0*/  IMAD.U32 R63, R64, 0x10000, RZ ;  /* 0x00010000403f7824 */ /* 0x000fe200078e00ff */
[C---:B------:R-:W-:Y:S01]  /*0700*/  PRMT R56, R67.reuse, 0x7632, R56 ;  /* 0x0000763243387816 */ /* 0x040fe20000000038 */
[----:B------:R-:W-:Y:S01]  /*0710*/  FADD.FTZ R34, R34, R65 ;  /* 0x0000004122227221 */ /* 0x000fe20000010000 */
[----:B------:R-:W-:Y:S01]  /*0720*/  SHF.L.U32 R67, R67, 0x10, RZ ;  /* 0x0000001043437819 */ /* 0x000fe200000006ff */
[-C--:B------:R-:W-:Y:S01]  /*0730*/  FFMA.FTZ R38, R61, R65.reuse, R38 ;  /* 0x000000413d267223 */ /* 0x080fe20000010026 */
[----:B------:R-:W-:Y:S01]  /*0740*/  FMUL.FTZ R62, R22, R65 ;  /* 0x00000041163e7220 */ /* 0x000fe20000410000 */
[----:B------:R-:W-:Y:S01]  /*0750*/  @P0 PRMT R5, R76, 0x7610, R5 ;  /* 0x000076104c050816 */ /* 0x000fe20000000005 */
[----:B------:R-:W-:Y:S01]  /*0760*/  FMUL.FTZ R65, R70, R83 ;  /* 0x0000005346417220 */ /* 0x000fe20000410000 */
[----:B------:R-:W-:-:S02]  /*0770*/  IMAD.U32 R58, R58, 0x10000, RZ ;  /* 0x000100003a3a7824 */ /* 0x000fc400078e00ff */
[----:B------:R-:W-:Y:S01]  /*0780*/  FMUL.FTZ R76, R70, R57 ;  /* 0x00000039464c7220 */ /* 0x000fe20000410000 */
[----:B------:R-:W-:Y:S01]  /*0790*/  FMUL.FTZ R60, R20, R63 ;  /* 0x0000003f143c7220 */ /* 0x000fe20000410000 */
[C---:B------:R-:W-:Y:S01]  /*07a0*/  PRMT R90, R66.reuse, 0x7632, R90 ;  /* 0x00007632425a7816 */ /* 0x040fe2000000005a */
[----:B------:R-:W-:Y:S02]  /*07b0*/  IMAD.U32 R89, R66, 0x10000, RZ ;  /* 0x0001000042597824 */ /* 0x000fe400078e00ff */
        /* <DEDUP_REMOVED lines=9> */
[----:B------:R-:W-:Y:S01]  /*0850*/  @P0 PRMT R2, R84, 0x7610, R2 ;  /* 0x0000761054020816 */ /* 0x000fe20000000002 */
[----:B------:R-:W-:Y:S01]  /*0860*/  FMUL.FTZ R84, R70, R59 ;  /* 0x0000003b46547220 */ /* 0x000fe20000410000 */
[----:B------:R-:W-:Y:S01]  /*0870*/  @P0 PRMT R8, R86, 0x7610, R8 ;  /* 0x0000761056080816 */ /* 0x000fe20000000008 */
[----:B------:R-:W-:Y:S01]  /*0880*/  IMAD.U32 R90, R90, 0x10000, RZ ;  /* 0x000100005a5a7824 */ /* 0x000fe200078e00ff */
[----:B------:R-:W-:Y:S01]  /*0890*/  SHF.L.U32 R92, R92, 0x10, RZ ;  /* 0x000000105c5c7819 */ /* 0x000fe200000006ff */
[----:B------:R-:W-:Y:S01]  /*08a0*/  FMUL.FTZ R86, R70, R77 ;  /* 0x0000004d46567220 */ /* 0x000fe20000410000 */
[----:B------:R-:W-:Y:S01]  /*08b0*/  FADD.FTZ R59, R58, R67 ;  /* 0x000000433a3b7221 */ /* 0x000fe20000010000 */
[----:B------:R-:W-:Y:S01]  /*08c0*/  FFMA.FTZ R58, R76, R67, R57 ;  /* 0x000000434c3a7223 */ /* 0x000fe20000010039 */
[----:B------:R-:W-:Y:S01]  /*08d0*/  SHF.L.U32 R56, R56, 0x10, RZ ;  /* 0x0000001038387819 */ /* 0x000fe200000006ff */
[----:B------:R-:W-:Y:S01]  /*08e0*/  FMUL.FTZ R88, R70, R81 ;  /* 0x0000005146587220 */ /* 0x000fe20000410000 */
        /* <DEDUP_REMOVED lines=11> */
[----:B------:R-:W-:Y:S01]  /*09a0*/  FMUL.FTZ R63, R70, R85 ;  /* 0x00000055463f7220 */ /* 0x000fe20000410000 */
        /* <DEDUP_REMOVED lines=15> */
.L_x_1313:
[----:B------:R-:W-:Y:S05]  /*0aa0*/  BSYNC B1 ;  /* 0x0000000000017941 */ /* 0x000fea0003800000 */
.L_x_1312:
        /* <DEDUP_REMOVED lines=20> */
.L_x_1329:
        /* <DEDUP_REMOVED lines=13> */
[----:B------:R-:W-:Y:S01]  /*0cc0*/  ISETP.NE.U32.AND P2, PT, RZ, UR16, PT ;  /* 0x00000010ff007c0c */ /* 0x000fe2000bf45070 */
[-C--:B------:R-:W-:Y:S01]  /*0cd0*/  FFMA.FTZ R85, R61, R56.reuse, R57 ;  /* 0x000000383d557223 */ /* 0x080fe20000010039 */
[----:B------:R-:W-:Y:S01]  /*0ce0*/  ISETP.NE.AND.EX P0, PT, RZ, UR13, PT, P0 ;  /* 0x0000000dff007c0c */ /* 0x000fe2000bf05300 */
[----:B------:R-:W-:Y:S01]  /*0cf0*/  FADD.FTZ R59, R60, -R59 ;  /* 0x8000003b3c3b7221 */ /* 0x000fe20000010000 */
[----:B------:R-:W-:Y:S01]  /*0d00*/  ISETP.NE.AND.EX P2, PT, RZ, UR17, PT, P2 ;  /* 0x00000011ff007c0c */ /* 0x000fe2000bf45320 */
[----:B------:R-:W-:Y:S01]  /*0d10*/  FADD.FTZ R85, R62, -R85 ;  /* 0x800000553e557221 */ /* 0x000fe20000010000 */
[----:B------:R-:W-:Y:S01]  /*0d20*/  FFMA.FTZ R90, R86, R56, R57 ;  /* 0x00000038565a7223 */ /* 0x000fe20000010039 */
[----:B-----5:R-:W-:-:S02]  /*0d30*/  FMUL.FTZ R59, R70, R59 ;  /* 0x0000003b463b7220 */ /* 0x020fc40000410000 */
[----:B------:R-:W-:Y:S02]  /*0d40*/  FMUL.FTZ R91, R70, R85 ;  /* 0x00000055465b7220 */ /* 0x000fe40000410000 */
[----:B------:R-:W-:Y:S02]  /*0d50*/  @P1 FADD.FTZ R59, R16, R59 ;  /* 0x0000003b103b1221 */ /* 0x000fe40000010000 */
[----:B------:R-:W-:Y:S02]  /*0d60*/  @P1 FADD.FTZ R91, R18, R91 ;  /* 0x0000005b125b1221 */ /* 0x000fe40000010000 */
[----:B-1----:R-:W-:Y:S01]  /*0d70*/  FMUL.FTZ R87, R59, UR15 ;  /* 0x0000000f3b577c20 */ /* 0x002fe20008410000 */
[----:B------:R-:W-:Y:S02]  /*0d80*/  @P0 LOP3.LUT P4, RZ, R7, 0xff, RZ, 0xc0, !PT ;  /* 0x000000ff07ff0812 */ /* 0x000fe4000788c0ff */
[----:B------:R-:W-:Y:S02]  /*0d90*/  SEL R48, R59, R48, P2 ;  /* 0x000000303b307207 */ /* 0x000fe40001000000 */
[----:B------:R-:W-:-:S02]  /*0da0*/  @P0 FSEL R58, R87, RZ, P4 ;  /* 0x000000ff573a0208 */ /* 0x000fc40002000000 */
[C---:B------:R-:W-:Y:S01]  /*0db0*/  SEL R50, R91.reuse, R50, P2 ;  /* 0x000000325b327207 */ /* 0x040fe20001000000 */
[----:B------:R-:W-:Y:S01]  /*0dc0*/  FMUL.FTZ R91, R91, UR15 ;  /* 0x0000000f5b5b7c20 */ /* 0x000fe20008410000 */
[----:B------:R-:W-:Y:S02]  /*0dd0*/  @P0 F2FP.BF16.F32.PACK_AB R58, RZ, R58 ;  /* 0x0000003aff3a023e */ /* 0x000fe400000010ff */
[----:B------:R-:W-:Y:S02]  /*0de0*/  @P0 LOP3.LUT P5, RZ, R8, 0xff, RZ, 0xc0, !PT ;  /* 0x000000ff08ff0812 */ /* 0x000fe400078ac0ff */
[----:B------:R-:W-:Y:S01]  /*0df0*/  @P0 PRMT R52, R58, 0x7610, R52 ;  /* 0x000076103a340816 */ /* 0x000fe20000000034 */
[----:B------:R-:W-:Y:S01]  /*0e00*/  FFMA.FTZ R58, R76, R56, R57 ;  /* 0x000000384c3a7223 */ /* 0x000fe20000010039 */
[----:B------:R-:W-:-:S03]  /*0e10*/  @P0 LOP3.LUT P4, RZ, R9, 0xff, RZ, 0xc0, !PT ;  /* 0x000000ff09ff0812 */ /* 0x000fc6000788c0ff */
[----:B------:R-:W-:-:S04]  /*0e20*/  FADD.FTZ R59, R67, -R58 ;  /* 0x8000003a433b7221 */ /* 0x000fc80000010000 */
        /* <DEDUP_REMOVED lines=24> */
[----:B------:R-:W-:-:S04]  /*0fb0*/  FMUL.FTZ R59, R70, R59 ;  /* 0x0000003b463b7220 */ /* 0x000fc80000410000 */
[----:B------:R-:W-:-:S04]  /*0fc0*/  @P1 FADD.FTZ R59, R12, R59 ;  /* 0x0000003b0c3b1221 */ /* 0x000fc80000010000 */
[C---:B------:R-:W-:Y:S01]  /*0fd0*/  FMUL.FTZ R89, R59.reuse, UR15 ;  /* 0x0000000f3b597c20 */ /* 0x040fe20008410000 */
[----:B------:R-:W-:-:S04]  /*0fe0*/  SEL R28, R59, R28, P2 ;  /* 0x0000001c3b1c7207 */ /* 0x000fc80001000000 */
[----:B------:R-:W-:Y:S02]  /*0ff0*/  @P0 FSEL R59, R89, RZ, P4 ;  /* 0x000000ff593b0208 */ /* 0x000fe40002000000 */
[----:B------:R-:W-:Y:S02]  /*1000*/  @P0 LOP3.LUT P4, RZ, R4, 0xff, RZ, 0xc0, !PT ;  /* 0x000000ff04ff0812 */ /* 0x000fe4000788c0ff */
[----:B------:R-:W-:-:S04]  /*1010*/  @P0 F2FP.BF16.F32.PACK_AB R59, RZ, R59 ;  /* 0x0000003bff3b023e */ /* 0x000fc800000010ff */
[----:B------:R-:W-:Y:S01]  /*1020*/  @P0 PRMT R54, R59, 0x7610, R54 ;  /* 0x000076103b360816 */ /* 0x000fe20000000036 */
[----:B------:R-:W-:-:S04]  /*1030*/  FADD.FTZ R59, R81, -R90 ;  /* 0x8000005a513b7221 */ /* 0x000fc80000010000 */
[----:B------:R-:W-:-:S04]  /*1040*/  FMUL.FTZ R90, R70, R59 ;  /* 0x0000003b465a7220 */ /* 0x000fc80000410000 */
[----:B------:R-:W-:-:S05]  /*1050*/  @P1 FADD.FTZ R90, R13, R90 ;  /* 0x0000005a0d5a1221 */ /* 0x000fca0000010000 */
[C---:B------:R-:W-:Y:S01]  /*1060*/  SEL R29, R90.reuse, R29, P2 ;  /* 0x0000001d5a1d7207 */ /* 0x040fe20001000000 */
[----:B------:R-:W-:-:S05]  /*1070*/  FMUL.FTZ R90, R90, UR15 ;  /* 0x0000000f5a5a7c20 */ /* 0x000fca0008410000 */
[----:B------:R-:W-:Y:S02]  /*1080*/  @P0 FSEL R59, R90, RZ, P4 ;  /* 0x000000ff5a3b0208 */ /* 0x000fe40002000000 */
        /* <DEDUP_REMOVED lines=8> */
[C---:B------:R-:W-:Y:S01]  /*1110*/  FMUL.FTZ R59, R70.reuse, R59 ;  /* 0x0000003b463b7220 */ /* 0x040fe20000410000 */
[----:B------:R-:W-:Y:S02]  /*1120*/  FMUL.FTZ R70, R70, R57 ;  /* 0x0000003946467220 */ /* 0x000fe40000410000 */
[----:B------:R-:W0:Y:S01]  /*1130*/  @P2 LDC.64 R56, c[0x0][0x308] ;  /* 0x0000c200ff382b82 */ /* 0x000e220000000a00 */
[----:B------:R-:W-:Y:S01]  /*1140*/  @P1 FADD.FTZ R59, R14, R59 ;  /* 0x0000003b0e3b1221 */ /* 0x000fe20000010000 */
[----:B------:R-:W-:Y:S01]  /*1150*/  @P1 FADD.FTZ R70, R15, R70 ;  /* 0x000000460f461221 */ /* 0x000fe20000010000 */
[----:B------:R-:W-:-:S03]  /*1160*/  LOP3.LUT P1, RZ, R79, 0xff, RZ, 0xc0, !PT ;  /* 0x000000ff4fff7812 */ /* 0x000fc6000782c0ff */
[C---:B------:R-:W-:Y:S01]  /*1170*/  SEL R30, R59.reuse, R30, P2 ;  /* 0x0000001e3b1e7207 */ /* 0x040fe20001000000 */
[----:B------:R-:W-:Y:S01]  /*1180*/  FMUL.FTZ R59, R59, UR15 ;  /* 0x0000000f3b3b7c20 */ /* 0x000fe20008410000 */
[C---:B------:R-:W-:Y:S01]  /*1190*/  SEL R31, R70.reuse, R31, P2 ;  /* 0x0000001f461f7207 */ /* 0x040fe20001000000 */
[----:B------:R-:W-:-:S03]  /*11a0*/  FMUL.FTZ R70, R70, UR15 ;  /* 0x0000000f46467c20 */ /* 0x000fc60008410000 */
[----:B------:R-:W-:Y:S02]  /*11b0*/  @P0 FSEL R92, R59, RZ, P4 ;  /* 0x000000ff3b5c0208 */ /* 0x000fe40002000000 */
[----:B------:R-:W-:Y:S02]  /*11c0*/  LOP3.LUT P4, RZ, R75, 0xff, RZ, 0xc0, !PT ;  /* 0x000000ff4bff7812 */ /* 0x000fe4000788c0ff */
[----:B------:R-:W-:Y:S02]  /*11d0*/  @P0 F2FP.BF16.F32.PACK_AB R92, RZ, R92 ;  /* 0x0000005cff5c023e */ /* 0x000fe400000010ff */
[----:B------:R-:W-:Y:S02]  /*11e0*/  FSEL R89, R89, RZ, P4 ;  /* 0x000000ff59597208 */ /* 0x000fe40002000000 */
[----:B------:R-:W-:Y:S01]  /*11f0*/  @P0 PRMT R55, R92, 0x7610, R55 ;  /* 0x000076105c370816 */ /* 0x000fe20000000037 */
[----:B0-----:R-:W-:Y:S01]  /*1200*/  @P2 IMAD.WIDE.U32 R92, R10, 0x20, R56 ;  /* 0x000000200a5c2825 */ /* 0x001fe200078e0038 */
[----:B------:R-:W-:-:S02]  /*1210*/  FSEL R57, R91, RZ, P1 ;  /* 0x000000ff5b397208 */ /* 0x000fc40000800000 */
[----:B------:R-:W-:Y:S02]  /*1220*/  LOP3.LUT P1, RZ, R82, 0xff, RZ, 0xc0, !PT ;  /* 0x000000ff52ff7812 */ /* 0x000fe4000782c0ff */
[----:B------:R-:W-:Y:S04]  /*1230*/  @P2 STG.E.128 desc[UR4][R92.64], R48 ;  /* 0x000000305c002986 */ /* 0x000fe8000c101d04 */
[----:B------:R0:W-:Y:S01]  /*1240*/  @P2 STG.E.128 desc[UR4][R92.64+0x10], R28 ;  /* 0x0000101c5c002986 */ /* 0x0001e2000c101d04 */
[----:B------:R-:W-:-:S04]  /*1250*/  LOP3.LUT P2, RZ, R78, 0xff, RZ, 0xc0, !PT ;  /* 0x000000ff4eff7812 */ /* 0x000fc8000784c0ff */
[----:B------:R-:W-:Y:S02]  /*1260*/  FSEL R56, R58, RZ, P2 ;  /* 0x000000ff3a387208 */ /* 0x000fe40001000000 */
[----:B------:R-:W-:Y:S02]  /*1270*/  F2FP.BF16.F32.PACK_AB R58, R90, R89 ;  /* 0x000000595a3a723e */ /* 0x000fe400000010ff */
[----:B------:R-:W1:Y:S01]  /*1280*/  LDC.64 R90, c[0x0][0x2f8] ;  /* 0x0000be00ff5a7b82 */ /* 0x000e620000000a00 */
[----:B------:R-:W-:Y:S02]  /*1290*/  F2FP.BF16.F32.PACK_AB R57, R56, R57 ;  /* 0x000000393839723e */ /* 0x000fe400000010ff */
[----:B------:R-:W-:Y:S02]  /*12a0*/  LOP3.LUT P2, RZ, R80, 0xff, RZ, 0xc0, !PT ;  /* 0x000000ff50ff7812 */ /* 0x000fe4000784c0ff */
[----:B------:R-:W-:Y:S02]  /*12b0*/  FSEL R56, R87, RZ, P1 ;  /* 0x000000ff57387208 */ /* 0x000fe40000800000 */
[----:B------:R-:W-:-:S02]  /*12c0*/  LOP3.LUT P1, RZ, R73, 0xff, RZ, 0xc0, !PT ;  /* 0x000000ff49ff7812 */ /* 0x000fc4000782c0ff */
[----:B------:R-:W-:Y:S02]  /*12d0*/  FSEL R85, R85, RZ, P2 ;  /* 0x000000ff55557208 */ /* 0x000fe40001000000 */
[----:B------:R-:W-:Y:S02]  /*12e0*/  LOP3.LUT P2, RZ, R72, 0xff, RZ, 0xc0, !PT ;  /* 0x000000ff48ff7812 */ /* 0x000fe4000784c0ff */
[----:B------:R-:W-:Y:S02]  /*12f0*/  FSEL R59, R59, RZ, P1 ;  /* 0x000000ff3b3b7208 */ /* 0x000fe40000800000 */
[----:B------:R-:W-:Y:S02]  /*1300*/  @P0 LOP3.LUT P1, RZ, R0, 0xff, RZ, 0xc0, !PT ;  /* 0x000000ff00ff0812 */ /* 0x000fe4000782c0ff */
[C---:B0-----:R-:W-:Y:S02]  /*1310*/  FSEL R92, R70.reuse, RZ, P2 ;  /* 0x000000ff465c7208 */ /* 0x041fe40001000000 */
[----:B------:R-:W-:-:S02]  /*1320*/  @P0 FSEL R70, R70, RZ, P1 ;  /* 0x000000ff46460208 */ /* 0x000fc40000800000 */
[----:B------:R-:W-:Y:S02]  /*1330*/  F2FP.BF16.F32.PACK_AB R59, R92, R59 ;  /* 0x0000003b5c3b723e */ /* 0x000fe400000010ff */
[C---:B------:R-:W-:Y:S01]  /*1340*/  @P0 LEA R92, P1, R10.reuse, UR12, 0x4 ;  /* 0x0000000c0a5c0c11 */ /* 0x040fe2000f8220ff */
[C---:B-1----:R-:W-:Y:S01]  /*1350*/  IMAD.WIDE.U32 R90, R10.reuse, 0x10, R90 ;  /* 0x000000100a5a7825 */ /* 0x042fe200078e005a */
[----:B------:R-:W-:Y:S02]  /*1360*/  @P0 F2FP.BF16.F32.PACK_AB R70, RZ, R70 ;  /* 0x00000046ff46023e */ /* 0x000fe400000010ff */
[----:B------:R-:W-:Y:S02]  /*1370*/  F2FP.BF16.F32.PACK_AB R56, R85, R56 ;  /* 0x000000385538723e */ /* 0x000fe400000010ff */
[----:B------:R-:W-:Y:S02]  /*1380*/  @P0 LEA.HI.X R93, R10, UR13, RZ, 0x4, P1 ;  /* 0x0000000d0a5d0c11 */ /* 0x000fe400088f24ff */
[----:B------:R-:W-:Y:S01]  /*1390*/  @P0 PRMT R55, R55, 0x5410, R70 ;  /* 0x0000541037370816 */ /* 0x000fe20000000046 */
[----:B------:R2:W-:Y:S04]  /*13a0*/  STG.E.128 desc[UR4][R90.64], R56 ;  /* 0x000000385a007986 */ /* 0x0005e8000c101d04 */
[----:B------:R2:W-:Y:S02]  /*13b0*/  @P0 STG.E.128 desc[UR4][R92.64], R52 ;  /* 0x000000345c000986 */ /* 0x0005e4000c101d04 */
.L_x_1316:
[----:B------:R-:W-:Y:S05]  /*13c0*/  BSYNC B1 ;  /* 0x0000000000017941 */ /* 0x000fea0003800000 */
.L_x_1315:
[----:B--2---:R-:W2:Y:S02]  /*13d0*/  LDC.64 R56, c[0x0][0x210] ;  /* 0x00008400ff387b82 */ /* 0x004ea40000000a00 */
[----:B--2---:R-:W-:-:S05]  /*13e0*/  IMAD R68, R56, 0x4, R68 ;  /* 0x0000000438447824 */ /* 0x004fca00078e0244 */
[----:B------:R-:W-:-:S13]  /*13f0*/  ISETP.GE.AND P0, PT, R68, R57, PT ;  /* 0x000000394400720c */ /* 0x000fda0003f06270 */
[----:B------:R-:W-:Y:S05]  /*1400*/  @!P0 BRA `(.L_x_1317) ;  /* 0xffffffec009c8947 */ /* 0x000fea000383ffff */
.L_x_1311:
[----:B------:R-:W-:Y:S05]  /*1410*/  BSYNC B0 ;  /* 0x0000000000007941 */ /* 0x000fea0003800000 */
.L_x_1310:
[----:B------:R-:W2:Y:S01]  /*1420*/  S2R R3, SR_CgaCtaId ;  /* 0x0000000000037919 */ /* 0x000ea20000008800 */
[----:B------:R-:W-:Y:S01]  /*1430*/  MOV R0, 0x400 ;  /* 0x0000040000007802 */ /* 0x000fe20000000f00 */
[----:B------:R-:W-:Y:S05]  /*1440*/  WARPSYNC.ALL ;  /* 0x0000000000007948 */ /* 0x000fea0003800000 */
[----:B------:R-:W4:Y:S01]  /*1450*/  S2R R15, SR_TID.X ;  /* 0x00000000000f7919 */ /* 0x000f220000002100 */
[----:B------:R-:W-:Y:S01]  /*1460*/  ULDC.64 UR18, c[0x0][0x2d8] ;  /* 0x0000b60000127ab9 */ /* 0x000fe20000000a00 */
[----:B------:R-:W-:Y:S01]  /*1470*/  ULDC.64 UR20, c[0x0][0x2d0] ;  /* 0x0000b40000147ab9 */ /* 0x000fe20000000a00 */
[----:B-----5:R-:W0:Y:S01]  /*1480*/  S2R R22, SR_CTAID.X ;  /* 0x0000000000167919 */ /* 0x020e220000002500 */
        /* <DEDUP_REMOVED lines=50> */
[----:B------:R-:W-:-:S02]  /*17b0*/  @P1 IMAD.MOV.U32 R3, RZ, RZ, R17 ;  /* 0x000000ffff031224 */ /* 0x000fc400078e0011 */
[----:B---3--:R-:W-:Y:S01]  /*17c0*/  FADD.FTZ R11, RZ, R11 ;  /* 0x0000000bff0b7221 */ /* 0x008fe20000010000 */
[----:B------:R-:W-:Y:S01]  /*17d0*/  @P1 MOV R4, R0 ;  /* 0x0000000000041202 */ /* 0x000fe20000000f00 */
[----:B------:R-:W-:Y:S01]  /*17e0*/  @P1 IMAD.MOV.U32 R5, RZ, RZ, R15 ;  /* 0x000000ffff051224 */ /* 0x000fe200078e000f */
[----:B------:R-:W-:Y:S01]  /*17f0*/  @P1 IADD3 R6, P2, R6, 0x200, RZ ;  /* 0x0000020006061810 */ /* 0x000fe20007f5e0ff */
[----:B----4-:R-:W-:Y:S01]  /*1800*/  FADD.FTZ R13, R18, R13 ;  /* 0x0000000d120d7221 */ /* 0x010fe20000010000 */
[----:B------:R-:W-:Y:S02]  /*1810*/  @P1 IADD3 R0, P3, R0, 0x200, RZ ;  /* 0x0000020000001810 */ /* 0x000fe40007f7e0ff */
[----:B------:R-:W-:Y:S01]  /*1820*/  @P1 IADD3.X R17, RZ, R17, RZ, P2, !PT ;  /* 0x00000011ff111210 */ /* 0x000fe200017fe4ff */
[----:B------:R-:W-:Y:S01]  /*1830*/  FADD.FTZ R11, R11, R16 ;  /* 0x000000100b0b7221 */ /* 0x000fe20000010000 */
[----:B------:R0:W-:Y:S01]  /*1840*/  @P1 STG.E desc[UR4][R2.64], R13 ;  /* 0x0000000d02001986 */ /* 0x0001e2000c101904 */
[----:B------:R-:W-:-:S02]  /*1850*/  @P1 IMAD.X R15, RZ, RZ, R15, P3 ;  /* 0x000000ffff0f1224 */ /* 0x000fc400018e060f */
[----:B------:R-:W-:Y:S01]  /*1860*/  FADD.FTZ R11, R11, R20 ;  /* 0x000000140b0b7221 */ /* 0x000fe20000010000 */
[----:B------:R1:W-:Y:S03]  /*1870*/  @P1 STG.E desc[UR4][R4.64], R9 ;  /* 0x0000000904001986 */ /* 0x0003e6000c101904 */
        /* <DEDUP_REMOVED lines=9> */
.L_x_1314:
[----:B------:R-:W-:Y:S01]  /*1910*/  HFMA2.MMA R58, -RZ, RZ, 0, 5.9604644775390625e-08 ;  /* 0x00000001ff3a7435 */ /* 0x000fe200000001ff */
[----:B------:R-:W-:Y:S01]  /*1920*/  BSSY B1, `(.L_x_1318) ;  /* 0x0000006000017945 */ /* 0x000fe20003800000 */
[----:B------:R-:W-:Y:S01]  /*1930*/  IMAD.MOV.U32 R57, RZ, RZ, 0x1f ;  /* 0x0000001fff397424 */ /* 0x000fe200078e00ff */
[----:B------:R-:W-:-:S08]  /*1940*/  MOV R56, 0xffffffff ;  /* 0xffffffff00387802 */ /* 0x000fd00000000f00 */
[----:B0----5:R-:W-:Y:S05]  /*1950*/  WARPSYNC.COLLECTIVE R56, `(.L_x_1319) ;  /* 0x0000000038087348 */ /* 0x021fea0003c00000 */
[----:B------:R1:W2:Y:S02]  /*1960*/  SHFL.BFLY P0, R85, R59, R58, R57 ;  /* 0x0c00003a3b557389 */ /* 0x0002a40000000039 */
[----:B012--5:R-:W-:Y:S01]  /*1970*/  ENDCOLLECTIVE ;  /* 0x000000000000791b */ /* 0x027fe20003800000 */
.L_x_1319:
[----:B------:R-:W-:Y:S05]  /*1980*/  BSYNC B1 ;  /* 0x0000000000017941 */ /* 0x000fea0003800000 */
.L_x_1318:
        /* <DEDUP_REMOVED lines=8> */
.L_x_1320:
[----:B------:R-:W-:Y:S01]  /*1a10*/  MOV R59, R89 ;  /* 0x00000059003b7202 */ /* 0x000fe20000000f00 */
[----:B------:R-:W-:Y:S02]  /*1a20*/  IMAD.MOV.U32 R58, RZ, RZ, 0x2 ;  /* 0x00000002ff3a7424 */ /* 0x000fe400078e00ff */
[----:B------:R-:W-:-:S07]  /*1a30*/  IMAD.MOV.U32 R90, RZ, RZ, R85 ;  /* 0x000000ffff5a7224 */ /* 0x000fce00078e0055 */
[----:B------:R-:W-:Y:S05]  /*1a40*/  WARPSYNC.COLLECTIVE R56, `(.L_x_1321) ;  /* 0x0000000038087348 */ /* 0x000fea0003c00000 */
[----:B------:R0:W1:Y:S02]  /*1a50*/  SHFL.BFLY P0, R85, R59, R58, R57 ;  /* 0x0c00003a3b557389 */ /* 0x0000640000000039 */
[----:B01----:R-:W-:Y:S01]  /*1a60*/  ENDCOLLECTIVE ;  /* 0x000000000000791b */ /* 0x003fe20003800000 */
.L_x_1321:
[----:B------:R-:W-:-:S05]  /*1a70*/  FADD.FTZ R90, R90, R87 ;  /* 0x000000575a5a7221 */ /* 0x000fca0000010000 */
[----:B------:R-:W-:Y:S01]  /*1a80*/  MOV R59, R90 ;  /* 0x0000005a003b7202 */ /* 0x000fe20000000f00 */
[----:B------:R-:W-:-:S07]  /*1a90*/  FADD.FTZ R92, R89, R85 ;  /* 0x00000055595c7221 */ /* 0x000fce0000010000 */
[----:B------:R-:W-:Y:S05]  /*1aa0*/  WARPSYNC.COLLECTIVE R56, `(.L_x_1322) ;  /* 0x0000000038087348 */ /* 0x000fea0003c00000 */
[----:B------:R0:W1:Y:S02]  /*1ab0*/  SHFL.BFLY P0, R85, R59, R58, R57 ;  /* 0x0c00003a3b557389 */ /* 0x0000640000000039 */
[----:B01----:R-:W-:Y:S01]  /*1ac0*/  ENDCOLLECTIVE ;  /* 0x000000000000791b */ /* 0x003fe20003800000 */
.L_x_1322:
[----:B------:R-:W-:Y:S01]  /*1ad0*/  MOV R59, R92 ;  /* 0x0000005c003b7202 */ /* 0x000fe20000000f00 */
[----:B------:R-:W-:Y:S02]  /*1ae0*/  IMAD.MOV.U32 R58, RZ, RZ, 0x4 ;  /* 0x00000004ff3a7424 */ /* 0x000fe400078e00ff */
[----:B------:R-:W-:-:S07]  /*1af0*/  IMAD.MOV.U32 R91, RZ, RZ, R85 ;  /* 0x000000ffff5b7224 */ /* 0x000fce00078e0055 */
[----:B------:R-:W-:Y:S05]  /*1b00*/  WARPSYNC.COLLECTIVE R56, `(.L_x_1323) ;  /* 0x0000000038087348 */ /* 0x000fea0003c00000 */
[----:B------:R0:W1:Y:S02]  /*1b10*/  SHFL.BFLY P0, R85, R59, R58, R57 ;  /* 0x0c00003a3b557389 */ /* 0x0000640000000039 */
[----:B01----:R-:W-:Y:S01]  /*1b20*/  ENDCOLLECTIVE ;  /* 0x000000000000791b */ /* 0x003fe20003800000 */
.L_x_1323:
[----:B------:R-:W-:-:S05]  /*1b30*/  FADD.FTZ R91, R90, R91 ;  /* 0x0000005b5a5b7221 */ /* 0x000fca0000010000 */
[----:B------:R-:W-:Y:S01]  /*1b40*/  MOV R59, R91 ;  /* 0x0000005b003b7202 */ /* 0x000fe20000000f00 */
[----:B------:R-:W-:-:S07]  /*1b50*/  FADD.FTZ R92, R92, R85 ;  /* 0x000000555c5c7221 */ /* 0x000fce0000010000 */
[----:B------:R-:W-:Y:S05]  /*1b60*/  WARPSYNC.COLLECTIVE R56, `(.L_x_1324) ;  /* 0x0000000038087348 */ /* 0x000fea0003c00000 */
[----:B------:R0:W1:Y:S02]  /*1b70*/  SHFL.BFLY P0, R85, R59, R58, R57 ;  /* 0x0c00003a3b557389 */ /* 0x0000640000000039 */
[----:B01----:R-:W-:Y:S01]  /*1b80*/  ENDCOLLECTIVE ;  /* 0x000000000000791b */ /* 0x003fe20003800000 */
.L_x_1324:
[----:B------:R-:W-:Y:S01]  /*1b90*/  MOV R59, R92 ;  /* 0x0000005c003b7202 */ /* 0x000fe20000000f00 */
[----:B------:R-:W-:Y:S02]  /*1ba0*/  IMAD.MOV.U32 R58, RZ, RZ, 0x8 ;  /* 0x00000008ff3a7424 */ /* 0x000fe400078e00ff */
[----:B------:R-:W-:-:S07]  /*1bb0*/  IMAD.MOV.U32 R93, RZ, RZ, R85 ;  /* 0x000000ffff5d7224 */ /* 0x000fce00078e0055 */
[----:B------:R-:W-:Y:S05]  /*1bc0*/  WARPSYNC.COLLECTIVE R56, `(.L_x_1325) ;  /* 0x0000000038087348 */ /* 0x000fea0003c00000 */
[----:B------:R0:W1:Y:S02]  /*1bd0*/  SHFL.BFLY P0, R85, R59, R58, R57 ;  /* 0x0c00003a3b557389 */ /* 0x0000640000000039 */
[----:B01----:R-:W-:Y:S01]  /*1be0*/  ENDCOLLECTIVE ;  /* 0x000000000000791b */ /* 0x003fe20003800000 */
.L_x_1325:
[----:B------:R-:W-:-:S05]  /*1bf0*/  FADD.FTZ R93, R91, R93 ;  /* 0x0000005d5b5d7221 */ /* 0x000fca0000010000 */
[----:B------:R-:W-:Y:S01]  /*1c00*/  MOV R59, R93 ;  /* 0x0000005d003b7202 */ /* 0x000fe20000000f00 */
[----:B------:R-:W-:-:S07]  /*1c10*/  FADD.FTZ R89, R92, R85 ;  /* 0x000000555c597221 */ /* 0x000fce0000010000 */
[----:B------:R-:W-:Y:S05]  /*1c20*/  WARPSYNC.COLLECTIVE R56, `(.L_x_1326) ;  /* 0x0000000038087348 */ /* 0x000fea0003c00000 */
[----:B------:R0:W1:Y:S02]  /*1c30*/  SHFL.BFLY P0, R85, R59, R58, R57 ;  /* 0x0c00003a3b557389 */ /* 0x0000640000000039 */
[----:B01----:R-:W-:Y:S01]  /*1c40*/  ENDCOLLECTIVE ;  /* 0x000000000000791b */ /* 0x003fe20003800000 */
.L_x_1326:
[----:B------:R-:W-:Y:S01]  /*1c50*/  MOV R59, R89 ;  /* 0x00000059003b7202 */ /* 0x000fe20000000f00 */
[----:B------:R-:W-:Y:S02]  /*1c60*/  IMAD.MOV.U32 R58, RZ, RZ, 0x10 ;  /* 0x00000010ff3a7424 */ /* 0x000fe400078e00ff */
[----:B------:R-:W-:-:S07]  /*1c70*/  IMAD.MOV.U32 R87, RZ, RZ, R85 ;  /* 0x000000ffff577224 */ /* 0x000fce00078e0055 */
[----:B------:R-:W-:Y:S05]  /*1c80*/  WARPSYNC.COLLECTIVE R56, `(.L_x_1327) ;  /* 0x0000000038087348 */ /* 0x000fea0003c00000 */
[----:B------:R0:W1:Y:S02]  /*1c90*/  SHFL.BFLY P0, R85, R59, R58, R57 ;  /* 0x0c00003a3b557389 */ /* 0x0000640000000039 */
[----:B01----:R-:W-:Y:S01]  /*1ca0*/  ENDCOLLECTIVE ;  /* 0x000000000000791b */ /* 0x003fe20003800000 */
.L_x_1327:
[----:B------:R-:W-:-:S05]  /*1cb0*/  FADD.FTZ R87, R93, R87 ;  /* 0x000000575d577221 */ /* 0x000fca0000010000 */
[----:B------:R-:W-:Y:S02]  /*1cc0*/  MOV R59, R87 ;  /* 0x00000057003b7202 */ /* 0x000fe40000000f00 */
[----:B------:R-:W-:-:S07]  /*1cd0*/  MOV R90, R85 ;  /* 0x00000055005a7202 */ /* 0x000fce0000000f00 */
[----:B------:R-:W-:Y:S05]  /*1ce0*/  WARPSYNC.COLLECTIVE R56, `(.L_x_1328) ;  /* 0x0000000038087348 */ /* 0x000fea0003c00000 */
[----:B------:R0:W1:Y:S02]  /*1cf0*/  SHFL.BFLY P0, R85, R59, R58, R57 ;  /* 0x0c00003a3b557389 */ /* 0x0000640000000039 */
[----:B01----:R-:W-:Y:S01]  /*1d00*/  ENDCOLLECTIVE ;  /* 0x000000000000791b */ /* 0x003fe20003800000 */
.L_x_1328:
[----:B------:R-:W-:Y:S05]  /*1d10*/  BRA `(.L_x_1329) ;  /* 0xffffffec00b47947 */ /* 0x000fea000383ffff */
.L_x_1330:
        /* <DEDUP_REMOVED lines=14> */
.L_x_2909:


//--------------------- .text._ZN10layer_norm22ln_bwd_finalize_kernelINS_22Kernel_traits_finalizeILj256Ef13__nv_bfloat16fS2_fjLb0ELj1024ELj4ENS_18Kernel_traits_baseILj256EfS2_fS2_fjLj1024EEEEELb0ELb1EEEvNS_9BwdParamsE --------------------------
	.section	.text._ZN10layer_norm22ln_bwd_finalize_kernelINS_22Kernel_traits_finalizeILj256Ef13__nv_bfloat16fS2_fjLb0ELj1024ELj4ENS_18Kernel_traits_baseILj256EfS2_fS2_fjLj1024EEEEELb0ELb1EEEvNS_9BwdParamsE,"ax",@progbits
	.align	128
        .global         _ZN10layer_norm22ln_bwd_finalize_kernelINS_22Kernel_traits_finalizeILj256Ef13__nv_bfloat16fS2_fjLb0ELj1024ELj4ENS_18Kernel_traits_baseILj256EfS2_fS2_fjLj1024EEEEELb0ELb1EEEvNS_9BwdParamsE
        .type           _ZN10layer_norm22ln_bwd_finalize_kernelINS_22Kernel_traits_finalizeILj256Ef13__nv_bfloat16fS2_fjLb0ELj1024ELj4ENS_18Kernel_traits_baseILj256EfS2_fS2_fjLj1024EEEEELb0ELb1EEEvNS_9BwdParamsE,@function
        .size           _ZN10layer_norm22ln_bwd_finalize_kernelINS_22Kernel_traits_finalizeILj256Ef13__nv_bfloat16fS2_fjLb0ELj1024ELj4ENS_18Kernel_traits_baseILj256EfS2_fS2_fjLj1024EEEEELb0ELb1EEEvNS_9BwdParamsE,(.L_x_2910 - _ZN10layer_norm22ln_bwd_finalize_kernelINS_22Kernel_traits_finalizeILj256Ef13__nv_bfloat16fS2_fjLb0ELj1024ELj4ENS_18Kernel_traits_baseILj256EfS2_fS2_fjLj1024EEEEELb0ELb1EEEvNS_9BwdParamsE)
        .other          _ZN10layer_norm22ln_bwd_finalize_kernelINS_22Kernel_traits_finalizeILj256Ef13__nv_bfloat16fS2_fjLb0ELj1024ELj4ENS_18Kernel_traits_baseILj256EfS2_fS2_fjLj1024EEEEELb0ELb1EEEvNS_9BwdParamsE,@"STO_CUDA_ENTRY STV_DEFAULT"
_ZN10layer_norm22ln_bwd_finalize_kernelINS_22Kernel_traits_finalizeILj256Ef13__nv_bfloat16fS2_fjLb0ELj1024ELj4ENS_18Kernel_traits_baseILj256EfS2_fS2_fjLj1024EEEEELb0ELb1EEEvNS_9BwdParamsE:
.text._ZN10layer_norm22ln_bwd_finalize_kernelINS_22Kernel_traits_finalizeILj256Ef13__nv_bfloat16fS2_fjLb0ELj1024ELj4ENS_18Kernel_traits_baseILj256EfS2_fS2_fjLj1024EEEEELb0ELb1EEEvNS_9BwdParamsE:
        /* <DEDUP_REMOVED lines=26> */
.L_x_1340:
        /* <DEDUP_REMOVED lines=31> */
.L_x_1335:
        /* <DEDUP_REMOVED lines=34> */
.L_x_1334:
[----:B------:R-:W-:Y:S05]  /*05b0*/  BSYNC B1 ;  /* 0x0000000000017941 */ /* 0x000fea0003800000 */
.L_x_1333:
        /* <DEDUP_REMOVED lines=25> */
.L_x_1337:
[----:B------:R-:W-:Y:S05]  /*0750*/  BSYNC B1 ;  /* 0x0000000000017941 */ /* 0x000fea0003800000 */
.L_x_1336:
        /* <DEDUP_REMOVED lines=12> */
.L_x_1332:
[----:B------:R-:W-:Y:S05]  /*0820*/  BSYNC B0 ;  /* 0x0000000000007941 */ /* 0x000fea0003800000 */
.L_x_1331:
        /* <DEDUP_REMOVED lines=29> */
.L_x_1351:
[----:B------:R-:W-:Y:S01]  /*0a00*/  @!P1 SHF.R.U32.HI R12, RZ, 0x3, R0 ;  /* 0x00000003ff0c9819 */ /* 0x000fe20000011600 */
[----:B----4-:R-:W-:Y:S01]  /*0a10*/  FADD.FTZ R14, R9, R14 ;  /* 0x0000000e090e7221 */ /* 0x010fe20000010000 */
[----:B---3--:R-:W-:Y:S02]  /*0a20*/  FADD.FTZ R11, R10, R11 ;  /* 0x0000000b0a0b7221 */ /* 0x008fe40000010000 */
[----:B------:R-:W-:-:S05]  /*0a30*/  @!P1 LOP3.LUT R12, R12, 0x1ffffffc, RZ, 0xc0, !PT ;  /* 0x1ffffffc0c0c9812 */ /* 0x000fca00078ec0ff */
[----:B------:R3:W-:Y:S04]  /*0a40*/  @!P1 STS [R12+UR4+0x2000], R14 ;  /* 0x0020000e0c009988 */ /* 0x0007e80008000804 */
[----:B------:R3:W-:Y:S02]  /*0a50*/  @!P1 STS [R12+UR4+0x2080], R11 ;  /* 0x0020800b0c009988 */ /* 0x0007e40008000804 */
.L_x_1338:
        /* <DEDUP_REMOVED lines=15> */
.L_x_1339:
[----:B------:R-:W-:Y:S01]  /*0b50*/  HFMA2.MMA R19, -RZ, RZ, 0, 5.9604644775390625e-08 ;  /* 0x00000001ff137435 */ /* 0x000fe200000001ff */
[----:B0--3--:R-:W-:Y:S01]  /*0b60*/  MOV R20, R10 ;  /* 0x0000000a00147202 */ /* 0x009fe20000000f00 */
[----:B------:R-:W-:Y:S01]  /*0b70*/  IMAD.MOV.U32 R22, RZ, RZ, 0x1f ;  /* 0x0000001fff167424 */ /* 0x000fe200078e00ff */
[----:B------:R-:W-:-:S08]  /*0b80*/  MOV R17, 0xffffffff ;  /* 0xffffffff00117802 */ /* 0x000fd00000000f00 */
[----:B-12---:R-:W-:Y:S05]  /*0b90*/  WARPSYNC.COLLECTIVE R17, `(.L_x_1341) ;  /* 0x0000000011087348 */ /* 0x006fea0003c00000 */
[----:B------:R0:W3:Y:S02]  /*0ba0*/  SHFL.BFLY P2, R18, R20, R19, R22 ;  /* 0x0c00001314127389 */ /* 0x0000e40000040016 */
[----:B0123--:R-:W-:Y:S01]  /*0bb0*/  ENDCOLLECTIVE ;  /* 0x000000000000791b */ /* 0x00ffe20003800000 */
.L_x_1341:
[----:B------:R-:W-:Y:S01]  /*0bc0*/  HFMA2.MMA R19, -RZ, RZ, 0, 1.1920928955078125e-07 ;  /* 0x00000002ff137435 */ /* 0x000fe200000001ff */
[----:B------:R-:W-:-:S05]  /*0bd0*/  MOV R11, R18 ;  /* 0x00000012000b7202 */ /* 0x000fca0000000f00 */
[----:B------:R-:W-:-:S05]  /*0be0*/  FADD.FTZ R11, R10, R11 ;  /* 0x0000000b0a0b7221 */ /* 0x000fca0000010000 */
[----:B------:R-:W-:-:S07]  /*0bf0*/  MOV R20, R11 ;  /* 0x0000000b00147202 */ /* 0x000fce0000000f00 */
[----:B------:R-:W-:Y:S05]  /*0c00*/  WARPSYNC.COLLECTIVE R17, `(.L_x_1342) ;  /* 0x0000000011087348 */ /* 0x000fea0003c00000 */
[----:B------:R0:W1:Y:S02]  /*0c10*/  SHFL.BFLY P2, R18, R20, R19, R22 ;  /* 0x0c00001314127389 */ /* 0x0000640000040016 */
[----:B01----:R-:W-:Y:S01]  /*0c20*/  ENDCOLLECTIVE ;  /* 0x000000000000791b */ /* 0x003fe20003800000 */
.L_x_1342:
[----:B------:R-:W-:Y:S01]  /*0c30*/  HFMA2.MMA R19, -RZ, RZ, 0, 2.384185791015625e-07 ;  /* 0x00000004ff137435 */ /* 0x000fe200000001ff */
[----:B------:R-:W-:-:S04]  /*0c40*/  IMAD.MOV.U32 R12, RZ, RZ, R18 ;  /* 0x000000ffff0c7224 */ /* 0x000fc800078e0012 */
[----:B------:R-:W-:-:S05]  /*0c50*/  FADD.FTZ R12, R11, R12 ;  /* 0x0000000c0b0c7221 */ /* 0x000fca0000010000 */
[----:B------:R-:W-:-:S07]  /*0c60*/  MOV R20, R12 ;  /* 0x0000000c00147202 */ /* 0x000fce0000000f00 */
[----:B------:R-:W-:Y:S05]  /*0c70*/  WARPSYNC.COLLECTIVE R17, `(.L_x_1343) ;  /* 0x0000000011087348 */ /* 0x000fea0003c00000 */
[----:B------:R0:W1:Y:S02]  /*0c80*/  SHFL.BFLY P2, R18, R20, R19, R22 ;  /* 0x0c00001314127389 */ /* 0x0000640000040016 */
[----:B01----:R-:W-:Y:S01]  /*0c90*/  ENDCOLLECTIVE ;  /* 0x000000000000791b */ /* 0x003fe20003800000 */
.L_x_1343:
[----:B------:R-:W-:Y:S01]  /*0ca0*/  IMAD.MOV.U32 R19, RZ, RZ, 0x8 ;  /* 0x00000008ff137424 */ /* 0x000fe200078e00ff */
[----:B------:R-:W-:-:S05]  /*0cb0*/  MOV R13, R18 ;  /* 0x00000012000d7202 */ /* 0x000fca0000000f00 */
[----:B------:R-:W-:-:S05]  /*0cc0*/  FADD.FTZ R13, R12, R13 ;  /* 0x0000000d0c0d7221 */ /* 0x000fca0000010000 */
[----:B------:R-:W-:-:S07]  /*0cd0*/  MOV R20, R13 ;  /* 0x0000000d00147202 */ /* 0x000fce0000000f00 */
[----:B------:R-:W-:Y:S05]  /*0ce0*/  WARPSYNC.COLLECTIVE R17, `(.L_x_1344) ;  /* 0x0000000011087348 */ /* 0x000fea0003c00000 */
[----:B------:R0:W1:Y:S02]  /*0cf0*/  SHFL.BFLY P2, R18, R20, R19, R22 ;  /* 0x0c00001314127389 */ /* 0x0000640000040016 */
[----:B01----:R-:W-:Y:S01]  /*0d00*/  ENDCOLLECTIVE ;  /* 0x000000000000791b */ /* 0x003fe20003800000 */
.L_x_1344:
[----:B------:R-:W-:Y:S01]  /*0d10*/  HFMA2.MMA R19, -RZ, RZ, 0, 9.5367431640625e-07 ;  /* 0x00000010ff137435 */ /* 0x000fe200000001ff */
[----:B------:R-:W-:-:S05]  /*0d20*/  MOV R10, R18 ;  /* 0x00000012000a7202 */ /* 0x000fca0000000f00 */
[----:B------:R-:W-:-:S05]  /*0d30*/  FADD.FTZ R10, R13, R10 ;  /* 0x0000000a0d0a7221 */ /* 0x000fca0000010000 */
[----:B------:R-:W-:-:S07]  /*0d40*/  MOV R20, R10 ;  /* 0x0000000a00147202 */ /* 0x000fce0000000f00 */
[----:B------:R-:W-:Y:S05]  /*0d50*/  WARPSYNC.COLLECTIVE R17, `(.L_x_1345) ;  /* 0x0000000011087348 */ /* 0x000fea0003c00000 */
[----:B------:R0:W1:Y:S02]  /*0d60*/  SHFL.BFLY P2, R18, R20, R19, R22 ;  /* 0x0c00001314127389 */ /* 0x0000640000040016 */
[----:B01----:R-:W-:Y:S01]  /*0d70*/  ENDCOLLECTIVE ;  /* 0x000000000000791b */ /* 0x003fe20003800000 */
.L_x_1345:
[----:B------:R-:W-:Y:S01]  /*0d80*/  HFMA2.MMA R19, -RZ, RZ, 0, 5.9604644775390625e-08 ;  /* 0x00000001ff137435 */ /* 0x000fe200000001ff */
[----:B------:R-:W-:Y:S01]  /*0d90*/  IMAD.MOV.U32 R20, RZ, RZ, R9 ;  /* 0x000000ffff147224 */ /* 0x000fe200078e0009 */
[----:B------:R-:W-:-:S09]  /*0da0*/  MOV R11, R18 ;  /* 0x00000012000b7202 */ /* 0x000fd20000000f00 */
[----:B------:R-:W-:Y:S05]  /*0db0*/  WARPSYNC.COLLECTIVE R17, `(.L_x_1346) ;  /* 0x0000000011087348 */ /* 0x000fea0003c00000 */
[----:B------:R0:W1:Y:S02]  /*0dc0*/  SHFL.BFLY P2, R18, R20, R19, R22 ;  /* 0x0c00001314127389 */ /* 0x0000640000040016 */
[----:B01----:R-:W-:Y:S01]  /*0dd0*/  ENDCOLLECTIVE ;  /* 0x000000000000791b */ /* 0x003fe20003800000 */
.L_x_1346:
[----:B------:R-:W-:Y:S01]  /*0de0*/  HFMA2.MMA R19, -RZ, RZ, 0, 1.1920928955078125e-07 ;  /* 0x00000002ff137435 */ /* 0x000fe200000001ff */
[----:B------:R-:W-:-:S05]  /*0df0*/  MOV R12, R18 ;  /* 0x00000012000c7202 */ /* 0x000fca0000000f00 */
[----:B------:R-:W-:-:S05]  /*0e00*/  FADD.FTZ R14, R9, R12 ;  /* 0x0000000c090e7221 */ /* 0x000fca0000010000 */
[----:B------:R-:W-:-:S07]  /*0e10*/  MOV R20, R14 ;  /* 0x0000000e00147202 */ /* 0x000fce0000000f00 */
[----:B------:R-:W-:Y:S05]  /*0e20*/  WARPSYNC.COLLECTIVE R17, `(.L_x_1347) ;  /* 0x0000000011087348 */ /* 0x000fea0003c00000 */
[----:B------:R0:W1:Y:S02]  /*0e30*/  SHFL.BFLY P2, R18, R20, R19, R22 ;  /* 0x0c00001314127389 */ /* 0x0000640000040016 */
[----:B01----:R-:W-:Y:S01]  /*0e40*/  ENDCOLLECTIVE ;  /* 0x000000000000791b */ /* 0x003fe20003800000 */
.L_x_1347:
[----:B------:R-:W-:Y:S01]  /*0e50*/  HFMA2.MMA R19, -RZ, RZ, 0, 2.384185791015625e-07 ;  /* 0x00000004ff137435 */ /* 0x000fe200000001ff */
[----:B------:R-:W-:-:S04]  /*0e60*/  IMAD.MOV.U32 R13, RZ, RZ, R18 ;  /* 0x000000ffff0d7224 */ /* 0x000fc800078e0012 */
[----:B------:R-:W-:-:S05]  /*0e70*/  FADD.FTZ R15, R14, R13 ;  /* 0x0000000d0e0f7221 */ /* 0x000fca0000010000 */
[----:B------:R-:W-:-:S07]  /*0e80*/  MOV R20, R15 ;  /* 0x0000000f00147202 */ /* 0x000fce0000000f00 */
[----:B------:R-:W-:Y:S05]  /*0e90*/  WARPSYNC.COLLECTIVE R17, `(.L_x_1348) ;  /* 0x0000000011087348 */ /* 0x000fea0003c00000 */
[----:B------:R0:W1:Y:S02]  /*0ea0*/  SHFL.BFLY P2, R18, R20, R19, R22 ;  /* 0x0c00001314127389 */ /* 0x0000640000040016 */
[----:B01----:R-:W-:Y:S01]  /*0eb0*/  ENDCOLLECTIVE ;  /* 0x000000000000791b */ /* 0x003fe20003800000 */
.L_x_1348:
[----:B------:R-:W-:Y:S01]  /*0ec0*/  IMAD.MOV.U32 R19, RZ, RZ, 0x8 ;  /* 0x00000008ff137424 */ /* 0x000fe200078e00ff */
[----:B------:R-:W-:-:S05]  /*0ed0*/  MOV R16, R18 ;  /* 0x0000001200107202 */ /* 0x000fca0000000f00 */
[----:B------:R-:W-:-:S05]  /*0ee0*/  FADD.FTZ R16, R15, R16 ;  /* 0x000000100f107221 */ /* 0x000fca0000010000 */
[----:B------:R-:W-:-:S07]  /*0ef0*/  MOV R20, R16 ;  /* 0x0000001000147202 */ /* 0x000fce0000000f00 */
[----:B------:R-:W-:Y:S05]  /*0f00*/  WARPSYNC.COLLECTIVE R17, `(.L_x_1349) ;  /* 0x0000000011087348 */ /* 0x000fea0003c00000 */
[----:B------:R0:W1:Y:S02]  /*0f10*/  SHFL.BFLY P2, R18, R20, R19, R22 ;  /* 0x0c00001314127389 */ /* 0x0000640000040016 */
[----:B01----:R-:W-:Y:S01]  /*0f20*/  ENDCOLLECTIVE ;  /* 0x000000000000791b */ /* 0x003fe20003800000 */
.L_x_1349:
[----:B------:R-:W-:Y:S01]  /*0f30*/  HFMA2.MMA R19, -RZ, RZ, 0, 9.5367431640625e-07 ;  /* 0x00000010ff137435 */ /* 0x000fe200000001ff */
[----:B------:R-:W-:-:S05]  /*0f40*/  MOV R9, R18 ;  /* 0x0000001200097202 */ /* 0x000fca0000000f00 */
[----:B------:R-:W-:-:S05]  /*0f50*/  FADD.FTZ R9, R16, R9 ;  /* 0x0000000910097221 */ /* 0x000fca0000010000 */
[----:B------:R-:W-:-:S07]  /*0f60*/  MOV R20, R9 ;  /* 0x0000000900147202 */ /* 0x000fce0000000f00 */
[----:B------:R-:W-:Y:S05]  /*0f70*/  WARPSYNC.COLLECTIVE R17, `(.L_x_1350) ;  /* 0x0000000011087348 */ /* 0x000fea0003c00000 */
[----:B------:R0:W1:Y:S02]  /*0f80*/  SHFL.BFLY P2, R18, R20, R19, R22 ;  /* 0x0c00001314127389 */ /* 0x0000640000040016 */
[----:B01----:R-:W-:Y:S01]  /*0f90*/  ENDCOLLECTIVE ;  /* 0x000000000000791b */ /* 0x003fe20003800000 */
.L_x_1350:
[----:B------:R-:W-:Y:S01]  /*0fa0*/  MOV R14, R18 ;  /* 0x00000012000e7202 */ /* 0x000fe20000000f00 */
[----:B------:R-:W-:Y:S06]  /*0fb0*/  BRA `(.L_x_1351) ;  /* 0xfffffff800907947 */ /* 0x000fec000383ffff */
.L_x_1352:
        /* <DEDUP_REMOVED lines=12> */
.L_x_2910:


//--------------------- .text._ZN10layer_norm40ln_parallel_residual_bwd_finalize_kernelINS_22Kernel_traits_finalizeILj256Ef13__nv_bfloat16fS2_fjLb0ELj1024ELj4ENS_18Kernel_traits_baseILj256EfS2_fS2_fjLj1024EEEEELb1EEEvNS_9BwdParamsE --------------------------
	.section	.text._ZN10layer_norm40ln_parallel_residual_bwd_finalize_kernelINS_22Kernel_traits_finalizeILj256Ef13__nv_bfloat16fS2_fjLb0ELj1024ELj4ENS_18Kernel_traits_baseILj256EfS2_fS2_fjLj1024EEEEELb1EEEvNS_9BwdParamsE,"ax",@progbits
	.align	128
        .global         _ZN10layer_norm40ln_parallel_residual_bwd_finalize_kernelINS_22Kernel_traits_finalizeILj256Ef13__nv_bfloat16fS2_fjLb0ELj1024ELj4ENS_18Kernel_traits_baseILj256EfS2_fS2_fjLj1024EEEEELb1EEEvNS_9BwdParamsE
        .type           _ZN10layer_norm40ln_parallel_residual_bwd_finalize_kernelINS_22Kernel_traits_finalizeILj256Ef13__nv_bfloat16fS2_fjLb0ELj1024ELj4ENS_18Kernel_traits_baseILj256EfS2_fS2_fjLj1024EEEEELb1EEEvNS_9BwdParamsE,@function
        .size           _ZN10layer_norm40ln_parallel_residual_bwd_finalize_kernelINS_22Kernel_traits_finalizeILj256Ef13__nv_bfloat16fS2_fjLb0ELj1024ELj4ENS_18Kernel_traits_baseILj256EfS2_fS2_fjLj1024EEEEELb1EEEvNS_9BwdParamsE,(.L_x_2911 - _ZN10layer_norm40ln_parallel_residual_bwd_finalize_kernelINS_22Kernel_traits_finalizeILj256Ef13__nv_bfloat16fS2_fjLb0ELj1024ELj4ENS_18Kernel_traits_baseILj256EfS2_fS2_fjLj1024EEEEELb1EEEvNS_9BwdParamsE)
        .other          _ZN10layer_norm40ln_parallel_residual_bwd_finalize_kernelINS_22Kernel_traits_finalizeILj256Ef13__nv_bfloat16fS2_fjLb0ELj1024ELj4ENS_18Kernel_traits_baseILj256EfS2_fS2_fjLj1024EEEEELb1EEEvNS_9BwdParamsE,@"STO_CUDA_ENTRY STV_DEFAULT"
_ZN10layer_norm40ln_parallel_residual_bwd_finalize_kernelINS_22Kernel_traits_finalizeILj256Ef13__nv_bfloat16fS2_fjLb0ELj1024ELj4ENS_18Kernel_traits_baseILj256EfS2_fS2_fjLj1024EEEEELb1EEEvNS_9BwdParamsE:
.text._ZN10layer_norm40ln_parallel_residual_bwd_finalize_kernelINS_22Kernel_traits_finalizeILj256Ef13__nv_bfloat16fS2_fjLb0ELj1024ELj4ENS_18Kernel_traits_baseILj256EfS2_fS2_fjLj1024EEEEELb1EEEvNS_9BwdParamsE:
        /* <DEDUP_REMOVED lines=23> */
.L_x_1364:
        /* <DEDUP_REMOVED lines=41> */
.L_x_1357:
        /* <DEDUP_REMOVED lines=62> */
.L_x_1356:
[----:B------:R-:W-:Y:S05]  /*07e0*/  BSYNC B1 ;  /* 0x0000000000017941 */ /* 0x000fea0003800000 */
.L_x_1355:
        /* <DEDUP_REMOVED lines=39> */
.L_x_1359:
[----:B------:R-:W-:Y:S05]  /*0a60*/  BSYNC B1 ;  /* 0x0000000000017941 */ /* 0x000fea0003800000 */
.L_x_1358:
        /* <DEDUP_REMOVED lines=20> */
.L_x_1354:
[----:B------:R-:W-:Y:S05]  /*0bb0*/  BSYNC B0 ;  /* 0x0000000000007941 */ /* 0x000fea0003800000 */
.L_x_1353:
        /* <DEDUP_REMOVED lines=54> */
.L_x_1385:
        /* <DEDUP_REMOVED lines=10> */
.L_x_1360:
        /* <DEDUP_REMOVED lines=22> */
.L_x_1363:
[----:B------:R-:W-:Y:S05]  /*1120*/  BSYNC B0 ;  /* 0x0000000000007941 */ /* 0x000fea0003800000 */
.L_x_1362:
[C---:B------:R-:W-:Y:S02]  /*1130*/  ISETP.GT.U32.AND P1, PT, R4.reuse, -0x101, PT ;  /* 0xfffffeff0400780c */ /* 0x040fe40003f24070 */
[----:B------:R-:W-:Y:S02]  /*1140*/  IADD3 R4, R4, 0x100, RZ ;  /* 0x0000010004047810 */ /* 0x000fe40007ffe0ff */
[----:B------:R-:W-:-:S09]  /*1150*/  IADD3 R5, R5, 0x80, RZ ;  /* 0x0000008005057810 */ /* 0x000fd20007ffe0ff */
[----:B------:R-:W-:Y:S05]  /*1160*/  @P1 BRA `(.L_x_1364) ;  /* 0xfffffff000001947 */ /* 0x000fea000383ffff */
[----:B------:R-:W-:Y:S05]  /*1170*/  EXIT ;  /* 0x000000000000794d */ /* 0x000fea0003800000 */
.L_x_1361:
[----:B------:R-:W-:Y:S01]  /*1180*/  HFMA2.MMA R13, -RZ, RZ, 0, 5.9604644775390625e-08 ;  /* 0x00000001ff0d7435 */ /* 0x000fe200000001ff */
[----:B0-----:R-:W-:Y:S02]  /*1190*/  MOV R26, R9 ;  /* 0x00000009001a7202 */ /* 0x001fe40000000f00 */
[----:B------:R-:W-:Y:S02]  /*11a0*/  MOV R12, 0x1f ;  /* 0x0000001f000c7802 */ /* 0x000fe40000000f00 */
[----:B------:R-:W-:-:S07]  /*11b0*/  MOV R11, 0xffffffff ;  /* 0xffffffff000b7802 */ /* 0x000fce0000000f00 */
[----:B-1234-:R-:W-:Y:S05]  /*11c0*/  WARPSYNC.COLLECTIVE R11, `(.L_x_1365) ;  /* 0x000000000b087348 */ /* 0x01efea0003c00000 */
[----:B------:R0:W0:Y:S02]  /*11d0*/  SHFL.BFLY P2, R16, R26, R13, R12 ;  /* 0x0c00000d1a107389 */ /* 0x000024000004000c */
[----:B01234-:R-:W-:Y:S01]  /*11e0*/  ENDCOLLECTIVE ;  /* 0x000000000000791b */ /* 0x01ffe20003800000 */
.L_x_1365:
[----:B------:R-:W-:Y:S01]  /*11f0*/  HFMA2.MMA R13, -RZ, RZ, 0, 1.1920928955078125e-07 ;  /* 0x00000002ff0d7435 */ /* 0x000fe200000001ff */
[----:B------:R-:W-:-:S05]  /*1200*/  FADD.FTZ R10, R9, R16 ;  /* 0x00000010090a7221 */ /* 0x000fca0000010000 */
[----:B------:R-:W-:-:S07]  /*1210*/  MOV R26, R10 ;  /* 0x0000000a001a7202 */ /* 0x000fce0000000f00 */
[----:B------:R-:W-:Y:S05]  /*1220*/  WARPSYNC.COLLECTIVE R11, `(.L_x_1366) ;  /* 0x000000000b087348 */ /* 0x000fea0003c00000 */
[----:B------:R0:W1:Y:S02]  /*1230*/  SHFL.BFLY P2, R16, R26, R13, R12 ;  /* 0x0c00000d1a107389 */ /* 0x000064000004000c */
[----:B01----:R-:W-:Y:S01]  /*1240*/  ENDCOLLECTIVE ;  /* 0x000000000000791b */ /* 0x003fe20003800000 */
.L_x_1366:
[----:B------:R-:W-:Y:S01]  /*1250*/  HFMA2.MMA R13, -RZ, RZ, 0, 2.384185791015625e-07 ;  /* 0x00000004ff0d7435 */ /* 0x000fe200000001ff */
[----:B------:R-:W-:-:S05]  /*1260*/  FADD.FTZ R9, R10, R16 ;  /* 0x000000100a097221 */ /* 0x000fca0000010000 */
[----:B------:R-:W-:-:S07]  /*1270*/  MOV R26, R9 ;  /* 0x00000009001a7202 */ /* 0x000fce0000000f00 */
[----:B------:R-:W-:Y:S05]  /*1280*/  WARPSYNC.COLLECTIVE R11, `(.L_x_1367) ;  /* 0x000000000b087348 */ /* 0x000fea0003c00000 */
[----:B------:R0:W1:Y:S02]  /*1290*/  SHFL.BFLY P2, R16, R26, R13, R12 ;  /* 0x0c00000d1a107389 */ /* 0x000064000004000c */
[----:B01----:R-:W-:Y:S01]  /*12a0*/  ENDCOLLECTIVE ;  /* 0x000000000000791b */ /* 0x003fe20003800000 */
.L_x_1367:
[----:B------:R-:W-:Y:S01]  /*12b0*/  HFMA2.MMA R13, -RZ, RZ, 0, 4.76837158203125e-07 ;  /* 0x00000008ff0d7435 */ /* 0x000fe200000001ff */
[----:B------:R-:W-:-:S05]  /*12c0*/  FADD.FTZ R18, R9, R16 ;  /* 0x0000001009127221 */ /* 0x000fca0000010000 */
[----:B------:R-:W-:-:S07]  /*12d0*/  MOV R26, R18 ;  /* 0x00000012001a7202 */ /* 0x000fce0000000f00 */
[----:B------:R-:W-:Y:S05]  /*12e0*/  WARPSYNC.COLLECTIVE R11, `(.L_x_1368) ;  /* 0x000000000b087348 */ /* 0x000fea0003c00000 */
[----:B------:R0:W1:Y:S02]  /*12f0*/  SHFL.BFLY P2, R16, R26, R13, R12 ;  /* 0x0c00000d1a107389 */ /* 0x000064000004000c */
[----:B01----:R-:W-:Y:S01]  /*1300*/  ENDCOLLECTIVE ;  /* 0x000000000000791b */ /* 0x003fe20003800000 */
.L_x_1368:
[----:B------:R-:W-:Y:S01]  /*1310*/  HFMA2.MMA R13, -RZ, RZ, 0, 9.5367431640625e-07 ;  /* 0x00000010ff0d7435 */ /* 0x000fe200000001ff */
[----:B------:R-:W-:-:S05]  /*1320*/  FADD.FTZ R10, R18, R16 ;  /* 0x00000010120a7221 */ /* 0x000fca0000010000 */
[----:B------:R-:W-:-:S07]  /*1330*/  MOV R26, R10 ;  /* 0x0000000a001a7202 */ /* 0x000fce0000000f00 */
[----:B------:R-:W-:Y:S05]  /*1340*/  WARPSYNC.COLLECTIVE R11, `(.L_x_1369) ;  /* 0x000000000b087348 */ /* 0x000fea0003c00000 */
[----:B------:R0:W1:Y:S02]  /*1350*/  SHFL.BFLY P2, R16, R26, R13, R12 ;  /* 0x0c00000d1a107389 */ /* 0x000064000004000c */
[----:B01----:R-:W-:Y:S01]  /*1360*/  ENDCOLLECTIVE ;  /* 0x000000000000791b */ /* 0x003fe20003800000 */
.L_x_1369:
[----:B------:R-:W-:Y:S01]  /*1370*/  HFMA2.MMA R13, -RZ, RZ, 0, 5.9604644775390625e-08 ;  /* 0x00000001ff0d7435 */ /* 0x000fe200000001ff */
[----:B------:R-:W-:Y:S02]  /*1380*/  MOV R26, R14 ;  /* 0x0000000e001a7202 */ /* 0x000fe40000000f00 */
[----:B------:R-:W-:-:S08]  /*1390*/  MOV R9, R16 ;  /* 0x0000001000097202 */ /* 0x000fd00000000f00 */
[----:B------:R-:W-:Y:S05]  /*13a0*/  WARPSYNC.COLLECTIVE R11, `(.L_x_1370) ;  /* 0x000000000b087348 */ /* 0x000fea0003c00000 */
[----:B------:R0:W1:Y:S02]  /*13b0*/  SHFL.BFLY P2, R16, R26, R13, R12 ;  /* 0x0c00000d1a107389 */ /* 0x000064000004000c */
[----:B01----:R-:W-:Y:S01]  /*13c0*/  ENDCOLLECTIVE ;  /* 0x000000000000791b */ /* 0x003fe20003800000 */
.L_x_1370:
[----:B------:R-:W-:Y:S01]  /*13d0*/  HFMA2.MMA R13, -RZ, RZ, 0, 1.1920928955078125e-07 ;  /* 0x00000002ff0d7435 */ /* 0x000fe200000001ff */
[----:B------:R-:W-:-:S05]  /*13e0*/  MOV R15, R16 ;  /* 0x00000010000f7202 */ /* 0x000fca0000000f00 */
[----:B------:R-:W-:-:S05]  /*13f0*/  FADD.FTZ R15, R14, R15 ;  /* 0x0000000f0e0f7221 */ /* 0x000fca0000010000 */
[----:B------:R-:W-:-:S07]  /*1400*/  MOV R26, R15 ;  /* 0x0000000f001a7202 */ /* 0x000fce0000000f00 */
[----:B------:R-:W-:Y:S05]  /*1410*/  WARPSYNC.COLLECTIVE R11, `(.L_x_1371) ;  /* 0x000000000b087348 */ /* 0x000fea0003c00000 */
[----:B------:R0:W1:Y:S02]  /*1420*/  SHFL.BFLY P2, R16, R26, R13, R12 ;  /* 0x0c00000d1a107389 */ /* 0x000064000004000c */
[----:B01----:R-:W-:Y:S01]  /*1430*/  ENDCOLLECTIVE ;  /* 0x000000000000791b */ /* 0x003fe20003800000 */
.L_x_1371:
[----:B------:R-:W-:Y:S01]  /*1440*/  HFMA2.MMA R13, -RZ, RZ, 0, 2.384185791015625e-07 ;  /* 0x00000004ff0d7435 */ /* 0x000fe200000001ff */
[----:B------:R-:W-:-:S05]  /*1450*/  MOV R18, R16 ;  /* 0x0000001000127202 */ /* 0x000fca0000000f00 */
[----:B------:R-:W-:-:S05]  /*1460*/  FADD.FTZ R14, R15, R18 ;  /* 0x000000120f0e7221 */ /* 0x000fca0000010000 */
[----:B------:R-:W-:-:S07]  /*1470*/  MOV R26, R14 ;  /* 0x0000000e001a7202 */ /* 0x000fce0000000f00 */
[----:B------:R-:W-:Y:S05]  /*1480*/  WARPSYNC.COLLECTIVE R11, `(.L_x_1372) ;  /* 0x000000000b087348 */ /* 0x000fea0003c00000 */
[----:B------:R0:W1:Y:S02]  /*1490*/  SHFL.BFLY P2, R16, R26, R13, R12 ;  /* 0x0c00000d1a107389 */ /* 0x000064000004000c */
[----:B01----:R-:W-:Y:S01]  /*14a0*/  ENDCOLLECTIVE ;  /* 0x000000000000791b */ /* 0x003fe20003800000 */
.L_x_1372:
[----:B------:R-:W-:Y:S01]  /*14b0*/  HFMA2.MMA R13, -RZ, RZ, 0, 4.76837158203125e-07 ;  /* 0x00000008ff0d7435 */ /* 0x000fe200000001ff */
[----:B------:R-:W-:-:S05]  /*14c0*/  MOV R17, R16 ;  /* 0x0000001000117202 */ /* 0x000fca0000000f00 */
[----:B------:R-:W-:-:S05]  /*14d0*/  FADD.FTZ R19, R14, R17 ;  /* 0x000000110e137221 */ /* 0x000fca0000010000 */
[----:B------:R-:W-:-:S07]  /*14e0*/  MOV R26, R19 ;  /* 0x00000013001a7202 */ /* 0x000fce0000000f00 */
[----:B------:R-:W-:Y:S05]  /*14f0*/  WARPSYNC.COLLECTIVE R11, `(.L_x_1373) ;  /* 0x000000000b087348 */ /* 0x000fea0003c00000 */
[----:B------:R0:W1:Y:S02]  /*1500*/  SHFL.BFLY P2, R16, R26, R13, R12 ;  /* 0x0c00000d1a107389 */ /* 0x000064000004000c */
[----:B01----:R-:W-:Y:S01]  /*1510*/  ENDCOLLECTIVE ;  /* 0x000000000000791b */ /* 0x003fe20003800000 */
.L_x_1373:
[----:B------:R-:W-:Y:S01]  /*1520*/  HFMA2.MMA R13, -RZ, RZ, 0, 9.5367431640625e-07 ;  /* 0x00000010ff0d7435 */ /* 0x000fe200000001ff */
[----:B------:R-:W-:-:S05]  /*1530*/  MOV R20, R16 ;  /* 0x0000001000147202 */ /* 0x000fca0000000f00 */
[----:B------:R-:W-:-:S05]  /*1540*/  FADD.FTZ R15, R19, R20 ;  /* 0x00000014130f7221 */ /* 0x000fca0000010000 */
[----:B------:R-:W-:-:S07]  /*1550*/  MOV R26, R15 ;  /* 0x0000000f001a7202 */ /* 0x000fce0000000f00 */
[----:B------:R-:W-:Y:S05]  /*1560*/  WARPSYNC.COLLECTIVE R11, `(.L_x_1374) ;  /* 0x000000000b087348 */ /* 0x000fea0003c00000 */
[----:B------:R0:W1:Y:S02]  /*1570*/  SHFL.BFLY P2, R16, R26, R13, R12 ;  /* 0x0c00000d1a107389 */ /* 0x000064000004000c */
[----:B01----:R-:W-:Y:S01]  /*1580*/  ENDCOLLECTIVE ;  /* 0x000000000000791b */ /* 0x003fe20003800000 */
.L_x_1374:
[----:B------:R-:W-:Y:S01]  /*1590*/  HFMA2.MMA R13, -RZ, RZ, 0, 5.9604644775390625e-08 ;  /* 0x00000001ff0d7435 */ /* 0x000fe200000001ff */
[----:B------:R-:W-:Y:S02]  /*15a0*/  MOV R26, R8 ;  /* 0x00000008001a7202 */ /* 0x000fe40000000f00 */
[----:B------:R-:W-:-:S08]  /*15b0*/  MOV R14, R16 ;  /* 0x00000010000e7202 */ /* 0x000fd00000000f00 */
[----:B------:R-:W-:Y:S05]  /*15c0*/  WARPSYNC.COLLECTIVE R11, `(.L_x_1375) ;  /* 0x000000000b087348 */ /* 0x000fea0003c00000 */
[----:B------:R0:W1:Y:S02]  /*15d0*/  SHFL.BFLY P2, R16, R26, R13, R12 ;  /* 0x0c00000d1a107389 */ /* 0x000064000004000c */
[----:B01----:R-:W-:Y:S01]  /*15e0*/  ENDCOLLECTIVE ;  /* 0x000000000000791b */ /* 0x003fe20003800000 */
.L_x_1375:
[----:B------:R-:W-:Y:S01]  /*15f0*/  HFMA2.MMA R13, -RZ, RZ, 0, 1.1920928955078125e-07 ;  /* 0x00000002ff0d7435 */ /* 0x000fe200000001ff */
[----:B------:R-:W-:-:S05]  /*1600*/  MOV R17, R16 ;  /* 0x0000001000117202 */ /* 0x000fca0000000f00 */
[----:B------:R-:W-:-:S05]  /*1610*/  FADD.FTZ R19, R8, R17 ;  /* 0x0000001108137221 */ /* 0x000fca0000010000 */
[----:B------:R-:W-:-:S07]  /*1620*/  MOV R26, R19 ;  /* 0x00000013001a7202 */ /* 0x000fce0000000f00 */
[----:B------:R-:W-:Y:S05]  /*1630*/  WARPSYNC.COLLECTIVE R11, `(.L_x_1376) ;  /* 0x000000000b087348 */ /* 0x000fea0003c00000 */
[----:B------:R0:W1:Y:S02]  /*1640*/  SHFL.BFLY P2, R16, R26, R13, R12 ;  /* 0x0c00000d1a107389 */ /* 0x000064000004000c */
[----:B01----:R-:W-:Y:S01]  /*1650*/  ENDCOLLECTIVE ;  /* 0x000000000000791b */ /* 0x003fe20003800000 */
.L_x_1376:
[----:B------:R-:W-:Y:S01]  /*1660*/  HFMA2.MMA R13, -RZ, RZ, 0, 2.384185791015625e-07 ;  /* 0x00000004ff0d7435 */ /* 0x000fe200000001ff */
[----:B------:R-:W-:-:S05]  /*1670*/  MOV R20, R16 ;  /* 0x0000001000147202 */ /* 0x000fca0000000f00 */
[----:B------:R-:W-:-:S05]  /*1680*/  FADD.FTZ R8, R19, R20 ;  /* 0x0000001413087221 */ /* 0x000fca0000010000 */
[----:B------:R-:W-:-:S07]  /*1690*/  MOV R26, R8 ;  /* 0x00000008001a7202 */ /* 0x000fce0000000f00 */
[----:B------:R-:W-:Y:S05]  /*16a0*/  WARPSYNC.COLLECTIVE R11, `(.L_x_1377) ;  /* 0x000000000b087348 */ /* 0x000fea0003c00000 */
[----:B------:R0:W1:Y:S02]  /*16b0*/  SHFL.BFLY P2, R16, R26, R13, R12 ;  /* 0x0c00000d1a107389 */ /* 0x000064000004000c */
[----:B01----:R-:W-:Y:S01]  /*16c0*/  ENDCOLLECTIVE ;  /* 0x000000000000791b */ /* 0x003fe20003800000 */
.L_x_1377:
[----:B------:R-:W-:Y:S01]  /*16d0*/  HFMA2.MMA R13, -RZ, RZ, 0, 4.76837158203125e-07 ;  /* 0x00000008ff0d7435 */ /* 0x000fe200000001ff */
[----:B------:R-:W-:-:S05]  /*16e0*/  MOV R21, R16 ;  /* 0x0000001000157202 */ /* 0x000fca0000000f00 */
[----:B------:R-:W-:-:S05]  /*16f0*/  FADD.FTZ R21, R8, R21 ;  /* 0x0000001508157221 */ /* 0x000fca0000010000 */
[----:B------:R-:W-:-:S07]  /*1700*/  MOV R26, R21 ;  /* 0x00000015001a7202 */ /* 0x000fce0000000f00 */
[----:B------:R-:W-:Y:S05]  /*1710*/  WARPSYNC.COLLECTIVE R11, `(.L_x_1378) ;  /* 0x000000000b087348 */ /* 0x000fea0003c00000 */
[----:B------:R0:W1:Y:S02]  /*1720*/  SHFL.BFLY P2, R16, R26, R13, R12 ;  /* 0x0c00000d1a107389 */ /* 0x000064000004000c */
[----:B01----:R-:W-:Y:S01]  /*1730*/  ENDCOLLECTIVE ;  /* 0x000000000000791b */ /* 0x003fe20003800000 */
.L_x_1378:
[----:B------:R-:W-:Y:S01]  /*1740*/  HFMA2.MMA R13, -RZ, RZ, 0, 9.5367431640625e-07 ;  /* 0x00000010ff0d7435 */ /* 0x000fe200000001ff */
[----:B------:R-:W-:-:S05]  /*1750*/  MOV R22, R16 ;  /* 0x0000001000167202 */ /* 0x000fca0000000f00 */
[----:B------:R-:W-:-:S05]  /*1760*/  FADD.FTZ R17, R21, R22 ;  /* 0x0000001615117221 */ /* 0x000fca0000010000 */
[----:B------:R-:W-:-:S07]  /*1770*/  MOV R26, R17 ;  /* 0x00000011001a7202 */ /* 0x000fce0000000f00 */
[----:B------:R-:W-:Y:S05]  /*1780*/  WARPSYNC.COLLECTIVE R11, `(.L_x_1379) ;  /* 0x000000000b087348 */ /* 0x000fea0003c00000 */
[----:B------:R0:W1:Y:S02]  /*1790*/  SHFL.BFLY P2, R16, R26, R13, R12 ;  /* 0x0c00000d1a107389 */ /* 0x000064000004000c */
[----:B01----:R-:W-:Y:S01]  /*17a0*/  ENDCOLLECTIVE ;  /* 0x000000000000791b */ /* 0x003fe20003800000 */
.L_x_1379:
[----:B------:R-:W-:Y:S01]  /*17b0*/  HFMA2.MMA R13, -RZ, RZ, 0, 5.9604644775390625e-08 ;  /* 0x00000001ff0d7435 */ /* 0x000fe200000001ff */
[----:B------:R-:W-:Y:S02]  /*17c0*/  MOV R26, R7 ;  /* 0x00000007001a7202 */ /* 0x000fe40000000f00 */
[----:B------:R-:W-:-:S08]  /*17d0*/  MOV R8, R16 ;  /* 0x0000001000087202 */ /* 0x000fd00000000f00 */
[----:B------:R-:W-:Y:S05]  /*17e0*/  WARPSYNC.COLLECTIVE R11, `(.L_x_1380) ;  /* 0x000000000b087348 */ /* 0x000fea0003c00000 */
[----:B------:R0:W1:Y:S02]  /*17f0*/  SHFL.BFLY P2, R16, R26, R13, R12 ;  /* 0x0c00000d1a107389 */ /* 0x000064000004000c */
[----:B01----:R-:W-:Y:S01]  /*1800*/  ENDCOLLECTIVE ;  /* 0x000000000000791b */ /* 0x003fe20003800000 */
.L_x_1380:
[----:B------:R-:W-:Y:S01]  /*1810*/  HFMA2.MMA R13, -RZ, RZ, 0, 1.1920928955078125e-07 ;  /* 0x00000002ff0d7435 */ /* 0x000fe200000001ff */
[----:B------:R-:W-:-:S05]  /*1820*/  MOV R18, R16 ;  /* 0x0000001000127202 */ /* 0x000fca0000000f00 */
[----:B------:R-:W-:-:S05]  /*1830*/  FADD.FTZ R22, R7, R18 ;  /* 0x0000001207167221 */ /* 0x000fca0000010000 */
[----:B------:R-:W-:-:S07]  /*1840*/  MOV R26, R22 ;  /* 0x00000016001a7202 */ /* 0x000fce0000000f00 */
[----:B------:R-:W-:Y:S05]  /*1850*/  WARPSYNC.COLLECTIVE R11, `(.L_x_1381) ;  /* 0x000000000b087348 */ /* 0x000fea0003c00000 */
[----:B------:R0:W1:Y:S02]  /*1860*/  SHFL.BFLY P2, R16, R26, R13, R12 ;  /* 0x0c00000d1a107389 */ /* 0x000064000004000c */
[----:B01----:R-:W-:Y:S01]  /*1870*/  ENDCOLLECTIVE ;  /* 0x000000000000791b */ /* 0x003fe20003800000 */
.L_x_1381:
[----:B------:R-:W-:Y:S01]  /*1880*/  HFMA2.MMA R13, -RZ, RZ, 0, 2.384185791015625e-07 ;  /* 0x00000004ff0d7435 */ /* 0x000fe200000001ff */
[----:B------:R-:W-:-:S05]  /*1890*/  MOV R21, R16 ;  /* 0x0000001000157202 */ /* 0x000fca0000000f00 */
[----:B------:R-:W-:-:S05]  /*18a0*/  FADD.FTZ R7, R22, R21 ;  /* 0x0000001516077221 */ /* 0x000fca0000010000 */
[----:B------:R-:W-:-:S07]  /*18b0*/  MOV R26, R7 ;  /* 0x00000007001a7202 */ /* 0x000fce0000000f00 */
[----:B------:R-:W-:Y:S05]  /*18c0*/  WARPSYNC.COLLECTIVE R11, `(.L_x_1382) ;  /* 0x000000000b087348 */ /* 0x000fea0003c00000 */
[----:B------:R0:W1:Y:S02]  /*18d0*/  SHFL.BFLY P2, R16, R26, R13, R12 ;  /* 0x0c00000d1a107389 */ /* 0x000064000004000c */
[----:B01----:R-:W-:Y:S01]  /*18e0*/  ENDCOLLECTIVE ;  /* 0x000000000000791b */ /* 0x003fe20003800000 */
.L_x_1382:
[----:B------:R-:W-:Y:S01]  /*18f0*/  HFMA2.MMA R13, -RZ, RZ, 0, 4.76837158203125e-07 ;  /* 0x00000008ff0d7435 */ /* 0x000fe200000001ff */
[----:B------:R-:W-:-:S05]  /*1900*/  MOV R20, R16 ;  /* 0x0000001000147202 */ /* 0x000fca0000000f00 */
[----:B------:R-:W-:-:S05]  /*1910*/  FADD.FTZ R23, R7, R20 ;  /* 0x0000001407177221 */ /* 0x000fca0000010000 */
[----:B------:R-:W-:-:S07]  /*1920*/  MOV R26, R23 ;  /* 0x00000017001a7202 */ /* 0x000fce0000000f00 */
[----:B------:R-:W-:Y:S05]  /*1930*/  WARPSYNC.COLLECTIVE R11, `(.L_x_1383) ;  /* 0x000000000b087348 */ /* 0x000fea0003c00000 */
[----:B------:R0:W1:Y:S02]  /*1940*/  SHFL.BFLY P2, R16, R26, R13, R12 ;  /* 0x0c00000d1a107389 */ /* 0x000064000004000c */
[----:B01----:R-:W-:Y:S01]  /*1950*/  ENDCOLLECTIVE ;  /* 0x000000000000791b */ /* 0x003fe20003800000 */
.L_x_1383:
[----:B------:R-:W-:Y:S01]  /*1960*/  HFMA2.MMA R13, -RZ, RZ, 0, 9.5367431640625e-07 ;  /* 0x00000010ff0d7435 */ /* 0x000fe200000001ff */
[----:B------:R-:W-:-:S05]  /*1970*/  MOV R24, R16 ;  /* 0x0000001000187202 */ /* 0x000fca0000000f00 */
[----:B------:R-:W-:-:S05]  /*1980*/  FADD.FTZ R24, R23, R24 ;  /* 0x0000001817187221 */ /* 0x000fca0000010000 */
[----:B------:R-:W-:-:S07]  /*1990*/  MOV R26, R24 ;  /* 0x00000018001a7202 */ /* 0x000fce0000000f00 */
[----:B------:R-:W-:Y:S05]  /*19a0*/  WARPSYNC.COLLECTIVE R11, `(.L_x_1384) ;  /* 0x000000000b087348 */ /* 0x000fea0003c00000 */
[----:B------:R0:W1:Y:S02]  /*19b0*/  SHFL.BFLY P2, R16, R26, R13, R12 ;  /* 0x0c00000d1a107389 */ /* 0x000064000004000c */
[----:B01----:R-:W-:Y:S01]  /*19c0*/  ENDCOLLECTIVE ;  /* 0x000000000000791b */ /* 0x003fe20003800000 */
.L_x_1384:
[----:B------:R-:W-:Y:S05]  /*19d0*/  BRA `(.L_x_1385) ;  /* 0xfffffff400507947 */ /* 0x000fea000383ffff */
.L_x_1386:
        /* <DEDUP_REMOVED lines=10> */
.L_x_2911:


//--------------------- .text._ZN10layer_norm31ln_parallel_residual_bwd_kernelINS_13Kernel_traitsIf13__nv_bfloat16fS2_fjLj256ELj1ELj4ELj1ELj16ENS_18Kernel_traits_baseILj256EfS2_fS2_fjLj128EEEEELb1ELb1ELb1EEEvNS_9BwdParamsE --------------------------
	.section	.text._ZN10layer_norm31ln_parallel_residual_bwd_kernelINS_13Kernel_traitsIf13__nv_bfloat16fS2_fjLj256ELj1ELj4ELj1ELj16ENS_18Kernel_traits_baseILj256EfS2_fS2_fjLj128EEEEELb1ELb1ELb1EEEvNS_9BwdParamsE,"ax",@progbits
	.align	128
        .global         _ZN10layer_norm31ln_parallel_residual_bwd_kernelINS_13Kernel_traitsIf13__nv_bfloat16fS2_fjLj256ELj1ELj4ELj1ELj16ENS_18Kernel_traits_baseILj256EfS2_fS2_fjLj128EEEEELb1ELb1ELb1EEEvNS_9BwdParamsE
        .type           _ZN10layer_norm31ln_parallel_residual_bwd_kernelINS_13Kernel_traitsIf13__nv_bfloat16fS2_fjLj256ELj1ELj4ELj1ELj16ENS_18Kernel_traits_baseILj256EfS2_fS2_fjLj128EEEEELb1ELb1ELb1EEEvNS_9BwdParamsE,@function
        .size           _ZN10layer_norm31ln_parallel_residual_bwd_kernelINS_13Kernel_traitsIf13__nv_bfloat16fS2_fjLj256ELj1ELj4ELj1ELj16ENS_18Kernel_traits_baseILj256EfS2_fS2_fjLj128EEEEELb1ELb1ELb1EEEvNS_9BwdParamsE,(.L_x_2912 - _ZN10layer_norm31ln_parallel_residual_bwd_kernelINS_13Kernel_traitsIf13__nv_bfloat16fS2_fjLj256ELj1ELj4ELj1ELj16ENS_18Kernel_traits_baseILj256EfS2_fS2_fjLj128EEEEELb1ELb1ELb1EEEvNS_9BwdParamsE)
        .other          _ZN10layer_norm31ln_parallel_residual_bwd_kernelINS_13Kernel_traitsIf13__nv_bfloat16fS2_fjLj256ELj1ELj4ELj1ELj16ENS_18Kernel_traits_baseILj256EfS2_fS2_fjLj128EEEEELb1ELb1ELb1EEEvNS_9BwdParamsE,@"STO_CUDA_ENTRY STV_DEFAULT"
_ZN10layer_norm31ln_parallel_residual_bwd_kernelINS_13Kernel_traitsIf13__nv_bfloat16fS2_fjLj256ELj1ELj4ELj1ELj16ENS_18Kernel_traits_baseILj256EfS2_fS2_fjLj128EEEEELb1ELb1ELb1EEEvNS_9BwdParamsE:
.text._ZN10layer_norm31ln_parallel_residual_bwd_kernelINS_13Kernel_traitsIf13__nv_bfloat16fS2_fjLj256ELj1ELj4ELj1ELj16ENS_18Kernel_traits_baseILj256EfS2_fS2_fjLj128EEEEELb1ELb1ELb1EEEvNS_9BwdParamsE:
        /* <DEDUP_REMOVED lines=26> */
.L_x_1388:
        /* <DEDUP_REMOVED lines=21> */
.L_x_1392:
        /* <DEDUP_REMOVED lines=9> */
[----:B-1----:R-:W-:-:S04]  /*0380*/  ISETP.NE.U32.AND P1, PT, R68, RZ, PT ;  /* 0x000000ff4400720c */ /* 0x002fc80003f25070 */
[----:B------:R-:W-:-:S13]  /*0390*/  ISETP.NE.AND.EX P1, PT, R69, RZ, PT, P1 ;  /* 0x000000ff4500720c */ /* 0x000fda0003f25310 */
[----:B------:R-:W1:Y:S02]  /*03a0*/  @P1 LDC.64 R44, c[0x0][0x248] ;  /* 0x00009200ff2c1b82 */ /* 0x000e640000000a00 */
[----:B-1----:R-:W-:-:S05]  /*03b0*/  @P1 IADD3 R70, P2, R85, R44, RZ ;  /* 0x0000002c55461210 */ /* 0x002fca0007f5e0ff */
[----:B------:R-:W-:Y:S02]  /*03c0*/  @P1 IMAD.X R71, R82, 0x1, R45, P2 ;  /* 0x0000000152471824 */ /* 0x000fe400010e062d */
[----:B------:R-:W1:Y:S01]  /*03d0*/  LDC.64 R44, c[0x0][0x2b8] ;  /* 0x0000ae00ff2c7b82 */ /* 0x000e620000000a00 */
[C---:B---3--:R-:W-:Y:S01]  /*03e0*/  IMAD.WIDE R86, R74.reuse, 0x4, R46 ;  /* 0x000000044a567825 */ /* 0x048fe200078e022e */
[C---:B------:R-:W-:Y:S02]  /*03f0*/  LEA R80, P2, R75.reuse, UR10, 0x5 ;  /* 0x0000000a4b507c11 */ /* 0x040fe4000f8428ff */
[----:B------:R-:W3:Y:S02]  /*0400*/  @P1 LDG.E.64 R70, desc[UR4][R70.64] ;  /* 0x0000000446461981 */ /* 0x000ee4000c1e1b00 */
[----:B------:R-:W-:Y:S02]  /*0410*/  LEA.HI.X R81, R75, UR11, RZ, 0x5, P2 ;  /* 0x0000000b4b517c11 */ /* 0x000fe400090f2cff */
[----:B------:R-:W4:Y:S01]  /*0420*/  LDG.E R0, desc[UR4][R86.64] ;  /* 0x0000000456007981 */ /* 0x000f22000c1e1900 */
[----:B--2---:R-:W-:Y:S01]  /*0430*/  IMAD.WIDE R76, R74, 0x4, R66 ;  /* 0x000000044a4c7825 */ /* 0x004fe200078e0242 */
[----:B------:R-:W-:Y:S01]  /*0440*/  IADD3 R84, P3, R85, UR12, RZ ;  /* 0x0000000c55547c10 */ /* 0x000fe2000ff7e0ff */
[----:B------:R-:W2:Y:S01]  /*0450*/  LDC.64 R66, c[0x0][0x2c8] ;  /* 0x0000b200ff427b82 */ /* 0x000ea20000000a00 */
[----:B------:R-:W4:Y:S04]  /*0460*/  LDG.E.128 R48, desc[UR4][R80.64] ;  /* 0x0000000450307981 */ /* 0x000f28000c1e1d00 */
[----:B------:R-:W4:Y:S04]  /*0470*/  LDG.E.128 R52, desc[UR4][R80.64+0x10] ;  /* 0x0000100450347981 */ /* 0x000f28000c1e1d00 */
[----:B------:R3:W4:Y:S01]  /*0480*/  LDG.E R76, desc[UR4][R76.64] ;  /* 0x000000044c4c7981 */ /* 0x000722000c1e1900 */
[----:B-1----:R-:W-:-:S06]  /*0490*/  IMAD.WIDE.U32 R44, R75, 0x10, R44 ;  /* 0x000000104b2c7825 */ /* 0x002fcc00078e002c */
[----:B------:R-:W4:Y:S01]  /*04a0*/  LDG.E.128 R44, desc[UR4][R44.64] ;  /* 0x000000042c2c7981 */ /* 0x000f22000c1e1d00 */
[----:B------:R-:W-:-:S06]  /*04b0*/  IADD3.X R85, R82, UR13, RZ, P3, !PT ;  /* 0x0000000d52557c10 */ /* 0x000fcc0009ffe4ff */
[----:B-----5:R-:W5:Y:S01]  /*04c0*/  LDG.E.64 R84, desc[UR4][R84.64] ;  /* 0x0000000454547981 */ /* 0x020f62000c1e1b00 */
[----:B--2---:R-:W-:-:S04]  /*04d0*/  @P0 LEA R78, P2, R75, R66, 0x5 ;  /* 0x000000424b4e0211 */ /* 0x004fc800078428ff */
[----:B------:R-:W-:Y:S02]  /*04e0*/  @P0 LEA.HI.X R79, R75, R67, RZ, 0x5, P2 ;  /* 0x000000434b4f0211 */ /* 0x000fe400010f2cff */
[----:B0-----:R-:W-:-:S03]  /*04f0*/  ISETP.NE.AND P2, PT, R73, RZ, PT ;  /* 0x000000ff4900720c */ /* 0x001fc60003f45270 */
[----:B------:R-:W5:Y:S04]  /*0500*/  @P0 LDG.E.128 R20, desc[UR4][R78.64] ;  /* 0x000000044e140981 */ /* 0x000f68000c1e1d00 */
[----:B------:R0:W5:Y:S01]  /*0510*/  @P0 LDG.E.128 R16, desc[UR4][R78.64+0x10] ;  /* 0x000010044e100981 */ /* 0x000162000c1e1d00 */
[----:B------:R-:W-:Y:S01]  /*0520*/  UMOV UR6, 0xffffffff ;  /* 0xffffffff00067882 */ /* 0x000fe20000000000 */
[--C-:B---3--:R-:W-:Y:S02]  /*0530*/  @P1 SHF.R.U32.HI R77, RZ, 0x8, R71.reuse ;  /* 0x00000008ff4d1819 */ /* 0x108fe40000011647 */
[----:B----4-:R-:W-:Y:S02]  /*0540*/  FSEL R0, R0, RZ, !P2 ;  /* 0x000000ff00007208 */ /* 0x010fe40005000000 */
[----:B------:R-:W-:-:S02]  /*0550*/  @P1 SHF.R.U64 R80, R70, 0x8, R71 ;  /* 0x0000000846501819 */ /* 0x000fc40000001247 */
[C---:B------:R-:W-:Y:S02]  /*0560*/  @P1 SHF.R.U64 R81, R70.reuse, 0x10, R71 ;  /* 0x0000001046511819 */ /* 0x040fe40000001247 */
[----:B------:R-:W-:Y:S01]  /*0570*/  @P1 PRMT R7, R70, 0x7610, R7 ;  /* 0x0000761046071816 */ /* 0x000fe20000000007 */
[----:B------:R-:W-:Y:S01]  /*0580*/  FADD.FTZ R83, R50, -R0 ;  /* 0x8000000032537221 */ /* 0x000fe20000010000 */
[----:B------:R-:W-:Y:S02]  /*0590*/  @P1 PRMT R6, R71, 0x7610, R6 ;  /* 0x0000761047061816 */ /* 0x000fe40000000006 */
[--C-:B------:R-:W-:Y:S02]  /*05a0*/  @P1 SHF.R.U64 R70, R70, 0x18, R71.reuse ;  /* 0x0000001846461819 */ /* 0x100fe40000001247 */
[--C-:B0-----:R-:W-:Y:S02]  /*05b0*/  @P1 SHF.R.U32.HI R78, RZ, 0x10, R71.reuse ;  /* 0x00000010ff4e1819 */ /* 0x101fe40000011647 */
[----:B------:R-:W-:Y:S01]  /*05c0*/  @P1 PRMT R4, R77, 0x7610, R4 ;  /* 0x000076104d041816 */ /* 0x000fe20000000004 */
[--C-:B------:R-:W-:Y:S01]  /*05d0*/  FADD.FTZ R77, R53, -R0.reuse ;  /* 0x80000000354d7221 */ /* 0x100fe20000010000 */
[----:B------:R-:W-:Y:S01]  /*05e0*/  @P1 SHF.R.U32.HI R71, RZ, 0x18, R71 ;  /* 0x00000018ff471819 */ /* 0x000fe20000011647 */
[----:B------:R-:W-:Y:S01]  /*05f0*/  FADD.FTZ R87, R48, -R0 ;  /* 0x8000000030577221 */ /* 0x000fe20000010000 */
[----:B------:R-:W-:Y:S01]  /*0600*/  @P1 PRMT R8, R81, 0x7610, R8 ;  /* 0x0000761051081816 */ /* 0x000fe20000000008 */
[--C-:B------:R-:W-:Y:S01]  /*0610*/  FADD.FTZ R49, R49, -R0.reuse ;  /* 0x8000000031317221 */ /* 0x100fe20000010000 */
[----:B------:R-:W-:Y:S01]  /*0620*/  FADD.FTZ R81, R52, -R0 ;  /* 0x8000000034517221 */ /* 0x000fe20000010000 */
[----:B------:R-:W-:-:S02]  /*0630*/  PRMT R50, R44, 0x7632, R50 ;  /* 0x000076322c327816 */ /* 0x000fc40000000032 */
[----:B------:R-:W-:Y:S02]  /*0640*/  PRMT R53, R46, 0x7632, R53 ;  /* 0x000076322e357816 */ /* 0x000fe40000000035 */
[----:B------:R-:W-:Y:S01]  /*0650*/  SHF.L.U32 R44, R44, 0x10, RZ ;  /* 0x000000102c2c7819 */ /* 0x000fe200000006ff */
[----:B------:R-:W-:Y:S01]  /*0660*/  FADD.FTZ R51, R51, -R0 ;  /* 0x8000000033337221 */ /* 0x000fe20000010000 */
[----:B------:R-:W-:Y:S01]  /*0670*/  @P1 PRMT R2, R71, 0x7610, R2 ;  /* 0x0000761047021816 */ /* 0x000fe20000000002 */
[--C-:B------:R-:W-:Y:S01]  /*0680*/  FADD.FTZ R79, R54, -R0.reuse ;  /* 0x80000000364f7221 */ /* 0x100fe20000010000 */
[----:B------:R-:W-:Y:S01]  /*0690*/  SHF.L.U32 R52, R46, 0x10, RZ ;  /* 0x000000102e347819 */ /* 0x000fe200000006ff */
[----:B------:R-:W-:Y:S01]  /*06a0*/  FADD.FTZ R71, R55, -R0 ;  /* 0x8000000037477221 */ /* 0x000fe20000010000 */
[----:B------:R-:W-:Y:S01]  /*06b0*/  SHF.L.U32 R50, R50, 0x10, RZ ;  /* 0x0000001032327819 */ /* 0x000fe200000006ff */
[C---:B------:R-:W-:Y:S01]  /*06c0*/  FMUL.FTZ R0, R76.reuse, R87 ;  /* 0x000000574c007220 */ /* 0x040fe20000410000 */
[----:B------:R-:W-:Y:S01]  /*06d0*/  SHF.L.U32 R46, R53, 0x10, RZ ;  /* 0x00000010352e7819 */ /* 0x000fe200000006ff */
[----:B------:R-:W-:Y:S01]  /*06e0*/  FMUL.FTZ R53, R76, R49 ;  /* 0x000000314c357220 */ /* 0x000fe20000410000 */
[C---:B------:R-:W-:Y:S01]  /*06f0*/  PRMT R48, R45.reuse, 0x7632, R48 ;  /* 0x000076322d307816 */ /* 0x040fe20000000030 */
[-C--:B------:R-:W-:Y:S01]  /*0700*/  FMUL.FTZ R55, R24, R44.reuse ;  /* 0x0000002c18377220 */ /* 0x080fe20000410000 */
[----:B------:R-:W-:Y:S01]  /*0710*/  @P1 PRMT R9, R80, 0x7610, R9 ;  /* 0x0000761050091816 */ /* 0x000fe20000000009 */
[----:B------:R-:W-:Y:S01]  /*0720*/  IMAD.U32 R54, R45, 0x10000, RZ ;  /* 0x000100002d367824 */ /* 0x000fe200078e00ff */
[----:B------:R-:W-:Y:S01]  /*0730*/  @P1 PRMT R3, R78, 0x7610, R3 ;  /* 0x000076104e031816 */ /* 0x000fe20000000003 */
[C---:B------:R-:W-:Y:S01]  /*0740*/  IMAD.U32 R45, R47.reuse, 0x10000, RZ ;  /* 0x000100002f2d7824 */ /* 0x040fe200078e00ff */
[----:B------:R-:W-:Y:S01]  /*0750*/  PRMT R80, R47, 0x7632, R80 ;  /* 0x000076322f507816 */ /* 0x000fe20000000050 */
[----:B------:R-:W-:Y:S01]  /*0760*/  FADD.FTZ R59, R44, R59 ;  /* 0x0000003b2c3b7221 */ /* 0x000fe20000010000 */
[----:B------:R-:W-:Y:S01]  /*0770*/  FFMA.FTZ R11, R0, R44, R11 ;  /* 0x0000002c000b7223 */ /* 0x000fe2000001000b */
[----:B------:R-:W-:Y:S01]  /*0780*/  FMUL.FTZ R78, R76, R83 ;  /* 0x000000534c4e7220 */ /* 0x000fe20000410000 */
[----:B------:R-:W-:Y:S01]  /*0790*/  FADD.FTZ R58, R50, R58 ;  /* 0x0000003a323a7221 */ /* 0x000fe20000010000 */
[----:B------:R-:W-:Y:S01]  /*07a0*/  FFMA.FTZ R10, R53, R50, R10 ;  /* 0x00000032350a7223 */ /* 0x000fe2000001000a */
[----:B------:R-:W-:-:S02]  /*07b0*/  IMAD.U32 R44, R48, 0x10000, RZ ;  /* 0x00010000302c7824 */ /* 0x000fc400078e00ff */
[----:B------:R-:W-:Y:S01]  /*07c0*/  FMUL.FTZ R50, R25, R50 ;  /* 0x0000003219327220 */ /* 0x000fe20000410000 */
[----:B------:R-:W-:Y:S01]  /*07d0*/  FADD.FTZ R47, RZ, R55 ;  /* 0x00000037ff2f7221 */ /* 0x000fe20000010000 */
[----:B------:R-:W-:Y:S01]  /*07e0*/  FFMA.FTZ R48, R0, R55, RZ ;  /* 0x0000003700307223 */ /* 0x000fe200000100ff */
[----:B------:R-:W-:Y:S01]  /*07f0*/  @P1 PRMT R5, R70, 0x7610, R5 ;  /* 0x0000761046051816 */ /* 0x000fe20000000005 */
[----:B------:R-:W-:Y:S01]  /*0800*/  FADD.FTZ R61, R54, R61 ;  /* 0x0000003d363d7221 */ /* 0x000fe20000010000 */
[-C--:B------:R-:W-:Y:S01]  /*0810*/  FFMA.FTZ R13, R78, R54.reuse, R13 ;  /* 0x000000364e0d7223 */ /* 0x080fe2000001000d */
[C---:B------:R-:W-:Y:S01]  /*0820*/  FMUL.FTZ R51, R76.reuse, R51 ;  /* 0x000000334c337220 */ /* 0x040fe20000410000 */
        /* <DEDUP_REMOVED lines=24> */
[----:B------:R-:W-:-:S02]  /*09b0*/  IMAD.U32 R80, R80, 0x10000, RZ ;  /* 0x0001000050507824 */ /* 0x000fc400078e00ff */
[----:B------:R-:W-:Y:S01]  /*09c0*/  FMUL.FTZ R45, R30, R45 ;  /* 0x0000002d1e2d7220 */ /* 0x000fe20000410000 */
        /* <DEDUP_REMOVED lines=28> */
.L_x_1404:
[----:B-1----:R-:W-:Y:S01]  /*0b90*/  FADD.FTZ R80, R77, R80 ;  /* 0x000000504d507221 */ /* 0x002fe20000010000 */
[----:B--2---:R-:W-:Y:S01]  /*0ba0*/  FADD.FTZ R82, R79, R82 ;  /* 0x000000524f527221 */ /* 0x004fe20000010000 */
[----:B------:R-:W-:Y:S02]  /*0bb0*/  ISETP.NE.U32.AND P4, PT, R66, RZ, PT ;  /* 0x000000ff4200720c */ /* 0x000fe40003f85070 */
[----:B------:R-:W-:Y:S01]  /*0bc0*/  FMUL.FTZ R80, R80, UR9 ;  /* 0x0000000950507c20 */ /* 0x000fe20008410000 */
[----:B------:R-:W-:Y:S01]  /*0bd0*/  FMUL.FTZ R82, R82, UR9 ;  /* 0x0000000952527c20 */ /* 0x000fe20008410000 */
[----:B-----5:R-:W-:Y:S02]  /*0be0*/  MOV R66, R84 ;  /* 0x0000005400427202 */ /* 0x020fe40000000f00 */
[----:B------:R-:W-:Y:S02]  /*0bf0*/  ISETP.NE.AND.EX P4, PT, R67, RZ, PT, P4 ;  /* 0x000000ff4300720c */ /* 0x000fe40003f85340 */
[----:B0-----:R-:W-:-:S02]  /*0c00*/  FSEL R77, R80, RZ, !P2 ;  /* 0x000000ff504d7208 */ /* 0x001fc40005000000 */
[----:B------:R-:W-:Y:S02]  /*0c10*/  LOP3.LUT P5, RZ, R66, 0xff, RZ, 0xc0, !PT ;  /* 0x000000ff42ff7812 */ /* 0x000fe400078ac0ff */
[----:B------:R-:W-:Y:S01]  /*0c20*/  ISETP.NE.U32.AND P2, PT, RZ, UR14, PT ;  /* 0x0000000eff007c0c */ /* 0x000fe2000bf45070 */
        /* <DEDUP_REMOVED lines=8> */
[C---:B------:R-:W-:Y:S01]  /*0cb0*/  FMUL.FTZ R55, R76.reuse, R55 ;  /* 0x000000374c377220 */ /* 0x040fe20000410000 */
[----:B------:R-:W-:Y:S01]  /*0cc0*/  FMUL.FTZ R0, R76, R49 ;  /* 0x000000314c007220 */ /* 0x000fe20000410000 */
[-CC-:B------:R-:W-:Y:S01]  /*0cd0*/  FFMA.FTZ R48, R48, R82.reuse, R77.reuse ;  /* 0x0000005230307223 */ /* 0x180fe2000001004d */
[----:B------:R-:W-:Y:S01]  /*0ce0*/  FFMA.FTZ R77, R71, R82, R77 ;  /* 0x00000052474d7223 */ /* 0x000fe2000001004d */
[----:B------:R-:W-:Y:S01]  /*0cf0*/  FADD.FTZ R67, R54, -R67 ;  /* 0x8000004336437221 */ /* 0x000fe20000010000 */
[----:B------:R-:W-:Y:S01]  /*0d00*/  @P4 FADD.FTZ R55, R20, R55 ;  /* 0x0000003714374221 */ /* 0x000fe20000010000 */
[----:B------:R-:W-:Y:S01]  /*0d10*/  ISETP.NE.AND.EX P2, PT, RZ, UR15, PT, P2 ;  /* 0x0000000fff007c0c */ /* 0x000fe2000bf45320 */
[----:B------:R-:W-:Y:S01]  /*0d20*/  @P4 FADD.FTZ R0, R23, R0 ;  /* 0x0000000017004221 */ /* 0x000fe20000010000 */
[----:B------:R-:W-:Y:S01]  /*0d30*/  FADD.FTZ R71, R45, -R48 ;  /* 0x800000302d477221 */ /* 0x000fe20000010000 */
[----:B------:R-:W-:Y:S01]  /*0d40*/  FADD.FTZ R77, R44, -R77 ;  /* 0x8000004d2c4d7221 */ /* 0x000fe20000010000 */
[----:B------:R-:W-:Y:S01]  /*0d50*/  FMUL.FTZ R45, R76, R67 ;  /* 0x000000434c2d7220 */ /* 0x000fe20000410000 */
[C---:B------:R-:W-:Y:S01]  /*0d60*/  SEL R40, R55.reuse, R40, P2 ;  /* 0x0000002837287207 */ /* 0x040fe20001000000 */
[----:B------:R-:W-:Y:S01]  /*0d70*/  FMUL.FTZ R67, R55, UR16 ;  /* 0x0000001037437c20 */ /* 0x000fe20008410000 */
[----:B------:R-:W-:Y:S01]  /*0d80*/  FADD.FTZ R53, R50, -R53 ;  /* 0x8000003532357221 */ /* 0x000fe20000010000 */
[----:B------:R-:W-:Y:S01]  /*0d90*/  FADD.FTZ R51, R52, -R51 ;  /* 0x8000003334337221 */ /* 0x000fe20000010000 */
[----:B------:R-:W-:Y:S01]  /*0da0*/  FADD.FTZ R47, R46, -R47 ;  /* 0x8000002f2e2f7221 */ /* 0x000fe20000010000 */
[----:B------:R-:W-:Y:S01]  /*0db0*/  FMUL.FTZ R55, R0, UR16 ;  /* 0x0000001000377c20 */ /* 0x000fe20008410000 */
[----:B------:R-:W-:Y:S01]  /*0dc0*/  LOP3.LUT P3, RZ, R84, 0xff000000, RZ, 0xc0, !PT ;  /* 0xff00000054ff7812 */ /* 0x000fe2000786c0ff */
[----:B------:R-:W-:Y:S01]  /*0dd0*/  FMUL.FTZ R52, R76, R77 ;  /* 0x0000004d4c347220 */ /* 0x000fe20000410000 */
[----:B------:R-:W-:Y:S01]  /*0de0*/  @P4 FADD.FTZ R45, R22, R45 ;  /* 0x0000002d162d4221 */ /* 0x000fe20000010000 */
[C---:B------:R-:W-:Y:S01]  /*0df0*/  FMUL.FTZ R44, R76.reuse, R53 ;  /* 0x000000354c2c7220 */ /* 0x040fe20000410000 */
[C---:B------:R-:W-:Y:S01]  /*0e00*/  FMUL.FTZ R51, R76.reuse, R51 ;  /* 0x000000334c337220 */ /* 0x040fe20000410000 */
[C---:B------:R-:W-:Y:S01]  /*0e10*/  FMUL.FTZ R66, R76.reuse, R47 ;  /* 0x0000002f4c427220 */ /* 0x040fe20000410000 */
[----:B------:R-:W-:Y:S01]  /*0e20*/  FMUL.FTZ R71, R76, R71 ;  /* 0x000000474c477220 */ /* 0x000fe20000410000 */
[----:B------:R-:W-:Y:S01]  /*0e30*/  FSEL R76, R55, RZ, P3 ;  /* 0x000000ff374c7208 */ /* 0x000fe20001800000 */
[----:B------:R-:W-:Y:S01]  /*0e40*/  @P4 FADD.FTZ R52, R19, R52 ;  /* 0x0000003413344221 */ /* 0x000fe20000010000 */
[----:B------:R-:W-:Y:S01]  /*0e50*/  ISETP.NE.U32.AND P3, PT, RZ, UR14, PT ;  /* 0x0000000eff007c0c */ /* 0x000fe2000bf65070 */
[----:B------:R-:W-:Y:S01]  /*0e60*/  FMUL.FTZ R54, R45, UR16 ;  /* 0x000000102d367c20 */ /* 0x000fe20008410000 */
[----:B------:R-:W-:Y:S01]  /*0e70*/  LOP3.LUT P6, RZ, R84, 0xff0000, RZ, 0xc0, !PT ;  /* 0x00ff000054ff7812 */ /* 0x000fe200078cc0ff */
[----:B------:R-:W-:Y:S01]  /*0e80*/  @P4 FADD.FTZ R71, R18, R71 ;  /* 0x0000004712474221 */ /* 0x000fe20000010000 */
[----:B------:R-:W-:Y:S01]  /*0e90*/  ISETP.NE.AND.EX P3, PT, RZ, UR15, PT, P3 ;  /* 0x0000000fff007c0c */ /* 0x000fe2000bf65330 */
[----:B------:R-:W-:Y:S01]  /*0ea0*/  @P4 FADD.FTZ R44, R21, R44 ;  /* 0x0000002c152c4221 */ /* 0x000fe20000010000 */
[----:B------:R-:W-:Y:S01]  /*0eb0*/  SEL R42, R45, R42, P2 ;  /* 0x0000002a2d2a7207 */ /* 0x000fe20001000000 */
[----:B------:R-:W-:Y:S01]  /*0ec0*/  @P4 FADD.FTZ R51, R16, R51 ;  /* 0x0000003310334221 */ /* 0x000fe20000010000 */
[----:B------:R-:W-:Y:S01]  /*0ed0*/  SEL R43, R0, R43, P2 ;  /* 0x0000002b002b7207 */ /* 0x000fe20001000000 */
[----:B------:R-:W-:Y:S01]  /*0ee0*/  @P4 FADD.FTZ R66, R17, R66 ;  /* 0x0000004211424221 */ /* 0x000fe20000010000 */
[----:B------:R-:W-:Y:S01]  /*0ef0*/  SEL R39, R52, R39, P2 ;  /* 0x0000002734277207 */ /* 0x000fe20001000000 */
[----:B------:R-:W-:Y:S01]  /*0f00*/  FMUL.FTZ R0, R71, UR16 ;  /* 0x0000001047007c20 */ /* 0x000fe20008410000 */
[----:B------:R-:W-:Y:S01]  /*0f10*/  FSEL R45, R54, RZ, P6 ;  /* 0x000000ff362d7208 */ /* 0x000fe20003000000 */
[----:B------:R-:W-:Y:S01]  /*0f20*/  FMUL.FTZ R52, R52, UR16 ;  /* 0x0000001034347c20 */ /* 0x000fe20008410000 */
[----:B------:R-:W-:Y:S01]  /*0f30*/  LOP3.LUT P6, RZ, R85, 0xff0000, RZ, 0xc0, !PT ;  /* 0x00ff000055ff7812 */ /* 0x000fe200078cc0ff */
[----:B------:R-:W-:Y:S01]  /*0f40*/  FMUL.FTZ R53, R51, UR16 ;  /* 0x0000001033357c20 */ /* 0x000fe20008410000 */
[----:B------:R-:W-:Y:S01]  /*0f50*/  LOP3.LUT P4, RZ, R85, 0xff000000, RZ, 0xc0, !PT ;  /* 0xff00000055ff7812 */ /* 0x000fe2000788c0ff */
[C---:B------:R-:W-:Y:S01]  /*0f60*/  FMUL.FTZ R70, R44.reuse, UR16 ;  /* 0x000000102c467c20 */ /* 0x040fe20008410000 */
[----:B------:R-:W-:Y:S01]  /*0f70*/  SEL R38, R71, R38, P2 ;  /* 0x0000002647267207 */ /* 0x000fe20001000000 */
[----:B------:R-:W-:Y:S01]  /*0f80*/  IMAD.SHL.U32 R77, R75, 0x10, RZ ;  /* 0x000000104b4d7824 */ /* 0x000fe200078e00ff */
[----:B------:R-:W-:-:S02]  /*0f90*/  SEL R41, R44, R41, P2 ;  /* 0x000000292c297207 */ /* 0x000fc40001000000 */
[----:B------:R-:W-:Y:S02]  /*0fa0*/  SEL R36, R51, R36, P2 ;  /* 0x0000002433247207 */ /* 0x000fe40001000000 */
[C---:B------:R-:W-:Y:S01]  /*0fb0*/  SEL R37, R66.reuse, R37, P2 ;  /* 0x0000002542257207 */ /* 0x040fe20001000000 */
[----:B------:R-:W-:Y:S01]  /*0fc0*/  FMUL.FTZ R66, R66, UR16 ;  /* 0x0000001042427c20 */ /* 0x000fe20008410000 */
[----:B------:R-:W-:Y:S02]  /*0fd0*/  FSEL R47, R0, RZ, P6 ;  /* 0x000000ff002f7208 */ /* 0x000fe40003000000 */
[----:B------:R-:W-:Y:S02]  /*0fe0*/  FSEL R46, R52, RZ, P4 ;  /* 0x000000ff342e7208 */ /* 0x000fe40002000000 */
[----:B------:R-:W-:Y:S02]  /*0ff0*/  FSEL R49, R67, RZ, P5 ;  /* 0x000000ff43317208 */ /* 0x000fe40002800000 */
[----:B------:R-:W-:-:S02]  /*1000*/  LOP3.LUT P2, RZ, R85, 0xff, RZ, 0xc0, !PT ;  /* 0x000000ff55ff7812 */ /* 0x000fc4000784c0ff */
[----:B------:R-:W-:Y:S02]  /*1010*/  LOP3.LUT P5, RZ, R84, 0xff00, RZ, 0xc0, !PT ;  /* 0x0000ff0054ff7812 */ /* 0x000fe400078ac0ff */
[----:B------:R-:W-:Y:S02]  /*1020*/  LOP3.LUT P4, RZ, R85, 0xff00, RZ, 0xc0, !PT ;  /* 0x0000ff0055ff7812 */ /* 0x000fe4000788c0ff */
[----:B------:R-:W-:Y:S02]  /*1030*/  F2FP.BF16.F32.PACK_AB R47, R46, R47 ;  /* 0x0000002f2e2f723e */ /* 0x000fe400000010ff */
[----:B------:R-:W-:Y:S02]  /*1040*/  FSEL R46, R53, RZ, P2 ;  /* 0x000000ff352e7208 */ /* 0x000fe40001000000 */
[----:B------:R-:W-:Y:S02]  /*1050*/  @P3 LEA R50, P2, R75, UR14, 0x5 ;  /* 0x0000000e4b323c11 */ /* 0x000fe4000f8428ff */
[----:B------:R-:W-:-:S02]  /*1060*/  FSEL R71, R66, RZ, P4 ;  /* 0x000000ff42477208 */ /* 0x000fc40002000000 */
[----:B------:R-:W-:Y:S02]  /*1070*/  FSEL R44, R70, RZ, P5 ;  /* 0x000000ff462c7208 */ /* 0x000fe40002800000 */
[----:B------:R-:W-:Y:S02]  /*1080*/  SHF.R.U32.HI R78, RZ, 0x1c, R75 ;  /* 0x0000001cff4e7819 */ /* 0x000fe4000001164b */
[----:B------:R-:W-:Y:S02]  /*1090*/  IADD3 R48, P4, R77, UR18, RZ ;  /* 0x000000124d307c10 */ /* 0x000fe4000ff9e0ff */
[----:B------:R-:W-:Y:S02]  /*10a0*/  @P3 LEA.HI.X R51, R75, UR15, RZ, 0x5, P2 ;  /* 0x0000000f4b333c11 */ /* 0x000fe400090f2cff */
[----:B------:R-:W-:Y:S02]  /*10b0*/  F2FP.BF16.F32.PACK_AB R44, R44, R49 ;  /* 0x000000312c2c723e */ /* 0x000fe400000010ff */
        /* <DEDUP_REMOVED lines=27> */
[----:B------:R-:W-:Y:S02]  /*1270*/  @P1 IADD3 R68, P6, R77, R68, RZ ;  /* 0x000000444d441210 */ /* 0x000fe40007fde0ff */
[----:B------:R-:W-:Y:S02]  /*1280*/  @P1 F2FP.BF16.F32.PACK_AB R70, RZ, R70 ;  /* 0x00000046ff46123e */ /* 0x000fe400000010ff */
[----:B------:R-:W-:Y:S01]  /*1290*/  @P1 F2FP.BF16.F32.PACK_AB R55, RZ, R55 ;  /* 0x00000037ff37123e */ /* 0x000fe200000010ff */
[----:B0-----:R-:W-:Y:S01]  /*12a0*/  IMAD R74, R44, 0x4, R74 ;  /* 0x000000042c4a7824 */ /* 0x001fe200078e024a */
[----:B------:R-:W-:-:S02]  /*12b0*/  @P1 F2FP.BF16.F32.PACK_AB R66, RZ, R66 ;  /* 0x00000042ff42123e */ /* 0x000fc400000010ff */
[----:B------:R-:W-:Y:S02]  /*12c0*/  @P1 F2FP.BF16.F32.PACK_AB R52, RZ, R52 ;  /* 0x00000034ff34123e */ /* 0x000fe400000010ff */
[----:B------:R-:W-:Y:S02]  /*12d0*/  @P1 PRMT R32, R67, 0x7610, R32 ;  /* 0x0000761043201816 */ /* 0x000fe40000000020 */
[----:B------:R-:W-:Y:S02]  /*12e0*/  @P1 PRMT R33, R54, 0x7610, R33 ;  /* 0x0000761036211816 */ /* 0x000fe40000000021 */
[----:B------:R-:W-:Y:S02]  /*12f0*/  @P1 PRMT R34, R53, 0x7610, R34 ;  /* 0x0000761035221816 */ /* 0x000fe40000000022 */
[----:B------:R-:W-:Y:S02]  /*1300*/  @P1 PRMT R35, R0, 0x7610, R35 ;  /* 0x0000761000231816 */ /* 0x000fe40000000023 */
[----:B------:R-:W-:-:S02]  /*1310*/  @P1 IADD3.X R69, R78, R69, RZ, P6, !PT ;  /* 0x000000454e451210 */ /* 0x000fc400037fe4ff */
        /* <DEDUP_REMOVED lines=8> */
.L_x_1390:
        /* <DEDUP_REMOVED lines=16> */
.L_x_1389:
[----:B------:R-:W-:Y:S05]  /*14a0*/  BSYNC B0 ;  /* 0x0000000000007941 */ /* 0x000fea0003800000 */
.L_x_1387:
[----:B------:R-:W0:Y:S01]  /*14b0*/  S2R R3, SR_CgaCtaId ;  /* 0x0000000000037919 */ /* 0x000e220000008800 */
[----:B------:R-:W-:Y:S01]  /*14c0*/  MOV R0, 0x400 ;  /* 0x0000040000007802 */ /* 0x000fe20000000f00 */
[----:B------:R-:W-:Y:S05]  /*14d0*/  WARPSYNC.ALL ;  /* 0x0000000000007948 */ /* 0x000fea0003800000 */
[----:B------:R-:W2:Y:S01]  /*14e0*/  S2R R31, SR_TID.X ;  /* 0x00000000001f7919 */ /* 0x000ea20000002100 */
[----:B------:R-:W-:Y:S01]  /*14f0*/  ULDC UR6, c[0x0][0x218] ;  /* 0x0000860000067ab9 */ /* 0x000fe20000000800 */
[----:B------:R-:W-:Y:S01]  /*1500*/  ULDC.64 UR20, c[0x0][0x2d0] ;  /* 0x0000b40000147ab9 */ /* 0x000fe20000000a00 */
[----:B------:R-:W3:Y:S01]  /*1510*/  S2R R26, SR_CTAID.X ;  /* 0x00000000001a7919 */ /* 0x000ee20000002500 */
[----:B0-----:R-:W-:-:S04]  /*1520*/  LEA R0, R3, R0, 0x18 ;  /* 0x0000000003007211 */ /* 0x001fc800078ec0ff */
[C---:B--2---:R-:W-:Y:S01]  /*1530*/  LEA R2, R31.reuse, R0, 0x5 ;  /* 0x000000001f027211 */ /* 0x044fe200078e28ff */
[----:B------:R-:W-:-:S04]  /*1540*/  IMAD R0, R31, 0x4, R0 ;  /* 0x000000041f007824 */ /* 0x000fc800078e0200 */
[----:B------:R-:W-:Y:S04]  /*1550*/  STS.128 [R2], R16 ;  /* 0x0000001002007388 */ /* 0x000fe80000000c00 */
[----:B------:R-:W-:Y:S01]  /*1560*/  STS.128 [R2+0x10], R12 ;  /* 0x0000100c02007388 */ /* 0x000fe20000000c00 */
[----:B------:R-:W-:Y:S06]  /*1570*/  BAR.SYNC.DEFER_BLOCKING 0x0 ;  /* 0x0000000000007b1d */ /* 0x000fec0000010000 */
[----:B------:R-:W0:Y:S04]  /*1580*/  LDS R3, [R0] ;  /* 0x0000000000037984 */ /* 0x000e280000000800 */
[----:B------:R-:W2:Y:S04]  /*1590*/  LDS R22, [R0+0x400] ;  /* 0x0004000000167984 */ /* 0x000ea80000000800 */
[----:B------:R-:W4:Y:S04]  /*15a0*/  LDS R20, [R0+0x200] ;  /* 0x0002000000147984 */ /* 0x000f280000000800 */
[----:B------:R-:W5:Y:S04]  /*15b0*/  LDS R21, [R0+0x600] ;  /* 0x0006000000157984 */ /* 0x000f680000000800 */
[----:B------:R-:W1:Y:S04]  /*15c0*/  LDS R24, [R0+0x800] ;  /* 0x0008000000187984 */ /* 0x000e680000000800 */
[----:B------:R-:W3:Y:S04]  /*15d0*/  LDS R23, [R0+0xa00] ;  /* 0x000a000000177984 */ /* 0x000ee80000000800 */
[----:B------:R-:W-:Y:S04]  /*15e0*/  LDS R16, [R0+0xc00] ;  /* 0x000c000000107984 */ /* 0x000fe80000000800 */
[----:B------:R-:W3:Y:S01]  /*15f0*/  LDS R13, [R0+0xe00] ;  /* 0x000e0000000d7984 */ /* 0x000ee20000000800 */
[----:B------:R-:W-:Y:S01]  /*1600*/  BAR.SYNC.DEFER_BLOCKING 0x0 ;  /* 0x0000000000007b1d */ /* 0x000fe20000010000 */
[----:B0-----:R-:W-:-:S04]  /*1610*/  FADD.FTZ R3, RZ, R3 ;  /* 0x00000003ff037221 */ /* 0x001fc80000010000 */
[----:B--2---:R-:W-:Y:S01]  /*1620*/  FADD.FTZ R3, R3, R22 ;  /* 0x0000001603037221 */ /* 0x004fe20000010000 */
[----:B----4-:R-:W-:-:S04]  /*1630*/  FADD.FTZ R20, RZ, R20 ;  /* 0x00000014ff147221 */ /* 0x010fc80000010000 */
[----:B-----5:R-:W-:Y:S01]  /*1640*/  FADD.FTZ R20, R20, R21 ;  /* 0x0000001514147221 */ /* 0x020fe20000010000 */
[----:B------:R0:W-:Y:S01]  /*1650*/  STS.128 [R2], R4 ;  /* 0x0000000402007388 */ /* 0x0001e20000000c00 */
[----:B-1----:R-:W-:-:S03]  /*1660*/  FADD.FTZ R3, R3, R24 ;  /* 0x0000001803037221 */ /* 0x002fc60000010000 */
[----:B------:R-:W-:Y:S01]  /*1670*/  STS.128 [R2+0x10], R8 ;  /* 0x0000100802007388 */ /* 0x000fe20000000c00 */
[----:B---3--:R-:W-:Y:S01]  /*1680*/  FADD.FTZ R20, R20, R23 ;  /* 0x0000001714147221 */ /* 0x008fe20000010000 */
        /* <DEDUP_REMOVED lines=34> */
.L_x_1391:
        /* <DEDUP_REMOVED lines=8> */
.L_x_1394:
[----:B------:R-:W-:Y:S05]  /*1930*/  BSYNC B2 ;  /* 0x0000000000027941 */ /* 0x000fea0003800000 */
.L_x_1393:
        /* <DEDUP_REMOVED lines=8> */
.L_x_1395:
[----:B------:R-:W-:-:S05]  /*19c0*/  FADD.FTZ R80, R79, R80 ;  /* 0x000000504f507221 */ /* 0x000fca0000010000 */
[----:B------:R-:W-:Y:S01]  /*19d0*/  MOV R92, R80 ;  /* 0x00000050005c7202 */ /* 0x000fe20000000f00 */
[----:B------:R-:W-:Y:S02]  /*19e0*/  IMAD.MOV.U32 R81, RZ, RZ, 0x2 ;  /* 0x00000002ff517424 */ /* 0x000fe400078e00ff */
[----:B------:R-:W-:-:S07]  /*19f0*/  IMAD.MOV.U32 R82, RZ, RZ, R91 ;  /* 0x000000ffff527224 */ /* 0x000fce00078e005b */
[----:B------:R-:W-:Y:S05]  /*1a00*/  WARPSYNC.COLLECTIVE R83, `(.L_x_1396) ;  /* 0x0000000053087348 */ /* 0x000fea0003c00000 */
[----:B------:R0:W1:Y:S02]  /*1a10*/  SHFL.BFLY P3, R91, R92, R81, R86 ;  /* 0x0c0000515c5b7389 */ /* 0x0000640000060056 */
[----:B01----:R-:W-:Y:S01]  /*1a20*/  ENDCOLLECTIVE ;  /* 0x000000000000791b */ /* 0x003fe20003800000 */
.L_x_1396:
[----:B------:R-:W-:-:S04]  /*1a30*/  FADD.FTZ R82, R77, R82 ;  /* 0x000000524d527221 */ /* 0x000fc80000010000 */
[----:B------:R-:W-:Y:S01]  /*1a40*/  IMAD.MOV.U32 R92, RZ, RZ, R82 ;  /* 0x000000ffff5c7224 */ /* 0x000fe200078e0052 */
[----:B------:R-:W-:-:S07]  /*1a50*/  MOV R87, R91 ;  /* 0x0000005b00577202 */ /* 0x000fce0000000f00 */
[----:B------:R-:W-:Y:S05]  /*1a60*/  WARPSYNC.COLLECTIVE R83, `(.L_x_1397) ;  /* 0x0000000053087348 */ /* 0x000fea0003c00000 */
[----:B------:R0:W1:Y:S02]  /*1a70*/  SHFL.BFLY P3, R91, R92, R81, R86 ;  /* 0x0c0000515c5b7389 */ /* 0x0000640000060056 */
[----:B01----:R-:W-:Y:S01]  /*1a80*/  ENDCOLLECTIVE ;  /* 0x000000000000791b */ /* 0x003fe20003800000 */
.L_x_1397:
[----:B------:R-:W-:Y:S01]  /*1a90*/  FADD.FTZ R87, R80, R87 ;  /* 0x0000005750577221 */ /* 0x000fe20000010000 */
[----:B------:R-:W-:-:S03]  /*1aa0*/  HFMA2.MMA R81, -RZ, RZ, 0, 2.384185791015625e-07 ;  /* 0x00000004ff517435 */ /* 0x000fc600000001ff */
[----:B------:R-:W-:Y:S01]  /*1ab0*/  IMAD.MOV.U32 R92, RZ, RZ, R87 ;  /* 0x000000ffff5c7224 */ /* 0x000fe200078e0057 */
[----:B------:R-:W-:-:S07]  /*1ac0*/  MOV R89, R91 ;  /* 0x0000005b00597202 */ /* 0x000fce0000000f00 */
[----:B------:R-:W-:Y:S05]  /*1ad0*/  WARPSYNC.COLLECTIVE R83, `(.L_x_1398) ;  /* 0x0000000053087348 */ /* 0x000fea0003c00000 */
[----:B------:R0:W1:Y:S02]  /*1ae0*/  SHFL.BFLY P3, R91, R92, R81, R86 ;  /* 0x0c0000515c5b7389 */ /* 0x0000640000060056 */
[----:B01----:R-:W-:Y:S01]  /*1af0*/  ENDCOLLECTIVE ;  /* 0x000000000000791b */ /* 0x003fe20003800000 */
.L_x_1398:
[----:B------:R-:W-:-:S05]  /*1b00*/  FADD.FTZ R89, R82, R89 ;  /* 0x0000005952597221 */ /* 0x000fca0000010000 */
[----:B------:R-:W-:Y:S01]  /*1b10*/  MOV R92, R89 ;  /* 0x00000059005c7202 */ /* 0x000fe20000000f00 */
[----:B------:R-:W-:-:S07]  /*1b20*/  IMAD.MOV.U32 R88, RZ, RZ, R91 ;  /* 0x000000ffff587224 */ /* 0x000fce00078e005b */
[----:B------:R-:W-:Y:S05]  /*1b30*/  WARPSYNC.COLLECTIVE R83, `(.L_x_1399) ;  /* 0x0000000053087348 */ /* 0x000fea0003c00000 */
[----:B------:R0:W1:Y:S02]  /*1b40*/  SHFL.BFLY P3, R91, R92, R81, R86 ;  /* 0x0c0000515c5b7389 */ /* 0x0000640000060056 */
[----:B01----:R-:W-:Y:S01]  /*1b50*/  ENDCOLLECTIVE ;  /* 0x000000000000791b */ /* 0x003fe20003800000 */
.L_x_1399:
[----:B------:R-:W-:-:S05]  /*1b60*/  FADD.FTZ R88, R87, R88 ;  /* 0x0000005857587221 */ /* 0x000fca0000010000 */
[----:B------:R-:W-:Y:S01]  /*1b70*/  MOV R92, R88 ;  /* 0x00000058005c7202 */ /* 0x000fe20000000f00 */
[----:B------:R-:W-:Y:S02]  /*1b80*/  IMAD.MOV.U32 R81, RZ, RZ, 0x8 ;  /* 0x00000008ff517424 */ /* 0x000fe400078e00ff */
[----:B------:R-:W-:-:S07]  /*1b90*/  IMAD.MOV.U32 R90, RZ, RZ, R91 ;  /* 0x000000ffff5a7224 */ /* 0x000fce00078e005b */
[----:B------:R-:W-:Y:S05]  /*1ba0*/  WARPSYNC.COLLECTIVE R83, `(.L_x_1400) ;  /* 0x0000000053087348 */ /* 0x000fea0003c00000 */
[----:B------:R0:W1:Y:S02]  /*1bb0*/  SHFL.BFLY P3, R91, R92, R81, R86 ;  /* 0x0c0000515c5b7389 */ /* 0x0000640000060056 */
[----:B01----:R-:W-:Y:S01]  /*1bc0*/  ENDCOLLECTIVE ;  /* 0x000000000000791b */ /* 0x003fe20003800000 */
.L_x_1400:
[----:B------:R-:W-:-:S04]  /*1bd0*/  FADD.FTZ R90, R89, R90 ;  /* 0x0000005a595a7221 */ /* 0x000fc80000010000 */
[----:B------:R-:W-:Y:S01]  /*1be0*/  IMAD.MOV.U32 R92, RZ, RZ, R90 ;  /* 0x000000ffff5c7224 */ /* 0x000fe200078e005a */
[----:B------:R-:W-:-:S07]  /*1bf0*/  MOV R77, R91 ;  /* 0x0000005b004d7202 */ /* 0x000fce0000000f00 */
[----:B------:R-:W-:Y:S05]  /*1c00*/  WARPSYNC.COLLECTIVE R83, `(.L_x_1401) ;  /* 0x0000000053087348 */ /* 0x000fea0003c00000 */
[----:B------:R0:W1:Y:S02]  /*1c10*/  SHFL.BFLY P3, R91, R92, R81, R86 ;  /* 0x0c0000515c5b7389 */ /* 0x0000640000060056 */
[----:B01----:R-:W-:Y:S01]  /*1c20*/  ENDCOLLECTIVE ;  /* 0x000000000000791b */ /* 0x003fe20003800000 */
.L_x_1401:
[----:B------:R-:W-:Y:S01]  /*1c30*/  FADD.FTZ R77, R88, R77 ;  /* 0x0000004d584d7221 */ /* 0x000fe20000010000 */
[----:B------:R-:W-:-:S03]  /*1c40*/  HFMA2.MMA R81, -RZ, RZ, 0, 9.5367431640625e-07 ;  /* 0x00000010ff517435 */ /* 0x000fc600000001ff */
[----:B------:R-:W-:Y:S01]  /*1c50*/  IMAD.MOV.U32 R92, RZ, RZ, R77 ;  /* 0x000000ffff5c7224 */ /* 0x000fe200078e004d */
[----:B------:R-:W-:-:S07]  /*1c60*/  MOV R79, R91 ;  /* 0x0000005b004f7202 */ /* 0x000fce0000000f00 */
[----:B------:R-:W-:Y:S05]  /*1c70*/  WARPSYNC.COLLECTIVE R83, `(.L_x_1402) ;  /* 0x0000000053087348 */ /* 0x000fea0003c00000 */
[----:B------:R0:W1:Y:S02]  /*1c80*/  SHFL.BFLY P3, R91, R92, R81, R86 ;  /* 0x0c0000515c5b7389 */ /* 0x0000640000060056 */
[----:B01----:R-:W-:Y:S01]  /*1c90*/  ENDCOLLECTIVE ;  /* 0x000000000000791b */ /* 0x003fe20003800000 */
.L_x_1402:
[----:B------:R-:W-:-:S05]  /*1ca0*/  FADD.FTZ R79, R90, R79 ;  /* 0x0000004f5a4f7221 */ /* 0x000fca0000010000 */
[----:B------:R-:W-:Y:S01]  /*1cb0*/  MOV R92, R79 ;  /* 0x0000004f005c7202 */ /* 0x000fe20000000f00 */
[----:B------:R-:W-:-:S07]  /*1cc0*/  IMAD.MOV.U32 R80, RZ, RZ, R91 ;  /* 0x000000ffff507224 */ /* 0x000fce00078e005b */
[----:B------:R-:W-:Y:S05]  /*1cd0*/  WARPSYNC.COLLECTIVE R83, `(.L_x_1403) ;  /* 0x0000000053087348 */ /* 0x000fea0003c00000 */
[----:B------:R0:W1:Y:S02]  /*1ce0*/  SHFL.BFLY P3, R91, R92, R81, R86 ;  /* 0x0c0000515c5b7389 */ /* 0x0000640000060056 */
[----:B01----:R-:W-:Y:S01]  /*1cf0*/  ENDCOLLECTIVE ;  /* 0x000000000000791b */ /* 0x003fe20003800000 */
.L_x_1403:
[----:B------:R-:W-:Y:S01]  /*1d00*/  IMAD.MOV.U32 R82, RZ, RZ, R91 ;  /* 0x000000ffff527224 */ /* 0x000fe200078e005b */
[----:B------:R-:W-:Y:S06]  /*1d10*/  BRA `(.L_x_1404) ;  /* 0xffffffec009c7947 */ /* 0x000fec000383ffff */
.L_x_1405:
        /* <DEDUP_REMOVED lines=14> */
.L_x_2912:


//--------------------- .text._ZN10layer_norm31ln_parallel_residual_bwd_kernelINS_13Kernel_traitsIf6__halfS2_S2_fjLj256ELj1ELj4ELj1ELj16ENS_18Kernel_traits_baseILj256EfS2_S2_S2_fjLj128EEEEELb0ELb0ELb0EEEvNS_9BwdParamsE --------------------------
	.section	.text._ZN10layer_norm31ln_parallel_residual_bwd_kernelINS_13Kernel_traitsIf6__halfS2_S2_fjLj256ELj1ELj4ELj1ELj16ENS_18Kernel_traits_baseILj256EfS2_S2_S2_fjLj128EEEEELb0ELb0ELb0EEEvNS_9BwdParamsE,"ax",@progbits
	.align	128
        .global         _ZN10layer_norm31ln_parallel_residual_bwd_kernelINS_13Kernel_traitsIf6__halfS2_S2_fjLj256ELj1ELj4ELj1ELj16ENS_18Kernel_traits_baseILj256EfS2_S2_S2_fjLj128EEEEELb0ELb0ELb0EEEvNS_9BwdParamsE
        .type           _ZN10layer_norm31ln_parallel_residual_bwd_kernelINS_13Kernel_traitsIf6__halfS2_S2_fjLj256ELj1ELj4ELj1ELj16ENS_18Kernel_traits_baseILj256EfS2_S2_S2_fjLj128EEEEELb0ELb0ELb0EEEvNS_9BwdParamsE,@function
        .size           _ZN10layer_norm31ln_parallel_residual_bwd_kernelINS_13Kernel_traitsIf6__halfS2_S2_fjLj256ELj1ELj4ELj1ELj16ENS_18Kernel_traits_baseILj256EfS2_S2_S2_fjLj128EEEEELb0ELb0ELb0EEEvNS_9BwdParamsE,(.L_x_2913 - _ZN10layer_norm31ln_parallel_residual_bwd_kernelINS_13Kernel_traitsIf6__halfS2_S2_fjLj256ELj1ELj4ELj1ELj16ENS_18Kernel_traits_baseILj256EfS2_S2_S2_fjLj128EEEEELb0ELb0ELb0EEEvNS_9BwdParamsE)
        .other          _ZN10layer_norm31ln_parallel_residual_bwd_kernelINS_13Kernel_traitsIf6__halfS2_S2_fjLj256ELj1ELj4ELj1ELj16ENS_18Kernel_traits_baseILj256EfS2_S2_S2_fjLj128EEEEELb0ELb0ELb0EEEvNS_9BwdParamsE,@"STO_CUDA_ENTRY STV_DEFAULT"
_ZN10layer_norm31ln_parallel_residual_bwd_kernelINS_13Kernel_traitsIf6__halfS2_S2_fjLj256ELj1ELj4ELj1ELj16ENS_18Kernel_traits_baseILj256EfS2_S2_S2_fjLj128EEEEELb0ELb0ELb0EEEvNS_9BwdParamsE:
.text._ZN10layer_norm31ln_parallel_residual_bwd_kernelINS_13Kernel_traitsIf6__halfS2_S2_fjLj256ELj1ELj4ELj1ELj16ENS_18Kernel_traits_baseILj256EfS2_S2_S2_fjLj128EEEEELb0ELb0ELb0EEEvNS_9BwdParamsE:
        /* <DEDUP_REMOVED lines=50> */
.L_x_1413:
        /* <DEDUP_REMOVED lines=8> */
[----:B------:R-:W-:Y:S02]  /*03a0*/  LEA.HI R0, R71, R0, RZ, 0x3 ;  /* 0x0000000047007211 */ /* 0x000fe400078f18ff */
[----:B------:R-:W-:Y:S02]  /*03b0*/  MOV R71, RZ ;  /* 0x000000ff00477202 */ /* 0x000fe40000000f00 */
        /* <DEDUP_REMOVED lines=21> */
[----:B------:R-:W-:Y:S02]  /*0510*/  HADD2.F32 R76, -RZ, R76.H1_H1 ;  /* 0x3000004cff4c7230 */ /* 0x000fe40000004100 */
[--C-:B------:R-:W-:Y:S02]  /*0520*/  HADD2.F32 R88, -RZ, R78.reuse.H0_H0 ;  /* 0x2000004eff587230 */ /* 0x100fe40000004100 */
[----:B------:R-:W-:Y:S01]  /*0530*/  HADD2.F32 R78, -RZ, R78.H1_H1 ;  /* 0x3000004eff4e7230 */ /* 0x000fe20000004100 */
[----:B------:R-:W-:-:S05]  /*0540*/  FSEL R87, R84, RZ, !P0 ;  /* 0x000000ff54577208 */ /* 0x000fca0004000000 */
[----:B------:R-:W-:Y:S01]  /*0550*/  FADD.FTZ R3, R6, -R87 ;  /* 0x8000005706037221 */ /* 0x000fe20000010000 */
[----:B--2---:R-:W-:-:S03]  /*0560*/  HADD2.F32 R93, -RZ, R68.H0_H0 ;  /* 0x20000044ff5d7230 */ /* 0x004fc60000004100 */
[----:B-----5:R-:W-:Y:S01]  /*0570*/  FMUL.FTZ R3, R80, R3 ;  /* 0x0000000350037220 */ /* 0x020fe20000410000 */
[--C-:B------:R-:W-:Y:S02]  /*0580*/  HADD2.F32 R84, -RZ, R77.reuse.H0_H0 ;  /* 0x2000004dff547230 */ /* 0x100fe40000004100 */
[----:B------:R-:W-:Y:S01]  /*0590*/  FMUL.FTZ R6, R20, R93 ;  /* 0x0000005d14067220 */ /* 0x000fe20000410000 */
[----:B----4-:R-:W-:Y:S02]  /*05a0*/  HADD2.F32 R91, -RZ, R72.H0_H0 ;  /* 0x20000048ff5b7230 */ /* 0x010fe40000004100 */
[C---:B------:R-:W-:Y:S01]  /*05b0*/  FADD.FTZ R89, -R87.reuse, R76 ;  /* 0x0000004c57597221 */ /* 0x040fe20000010100 */
[----:B------:R-:W-:Y:S02]  /*05c0*/  HADD2.F32 R68, -RZ, R68.H1_H1 ;  /* 0x30000044ff447230 */ /* 0x000fe40000004100 */
[----:B-1----:R-:W-:Y:S01]  /*05d0*/  FADD.FTZ R83, -R87, R78 ;  /* 0x0000004e57537221 */ /* 0x002fe20000010100 */
[----:B------:R-:W-:-:S02]  /*05e0*/  HADD2.F32 R86, -RZ, R77.H1_H1 ;  /* 0x3000004dff567230 */ /* 0x000fc40000004100 */
[----:B------:R-:W-:Y:S01]  /*05f0*/  FADD.FTZ R48, R48, R91 ;  /* 0x0000005b30307221 */ /* 0x000fe20000010000 */
[-C--:B------:R-:W-:Y:S01]  /*0600*/  FFMA.FTZ R40, R3, R91.reuse, R40 ;  /* 0x0000005b03287223 */ /* 0x080fe20000010028 */
[----:B------:R-:W-:Y:S01]  /*0610*/  FFMA.FTZ R6, R12, R91, R6 ;  /* 0x0000005b0c067223 */ /* 0x000fe20000010006 */
[----:B------:R-:W-:Y:S02]  /*0620*/  HADD2.F32 R91, -RZ, R69.H0_H0 ;  /* 0x20000045ff5b7230 */ /* 0x000fe40000004100 */
[----:B------:R-:W-:Y:S01]  /*0630*/  FADD.FTZ R77, -R87, R84 ;  /* 0x00000054574d7221 */ /* 0x000fe20000010100 */
[----:B------:R-:W-:Y:S01]  /*0640*/  FMUL.FTZ R78, R80, R89 ;  /* 0x00000059504e7220 */ /* 0x000fe20000410000 */
[----:B------:R-:W-:Y:S02]  /*0650*/  HADD2.F32 R72, -RZ, R72.H1_H1 ;  /* 0x30000048ff487230 */ /* 0x000fe40000004100 */
[----:B------:R-:W-:Y:S01]  /*0660*/  FADD.FTZ R56, R56, R93 ;  /* 0x0000005d38387221 */ /* 0x000fe20000010000 */
[----:B------:R-:W-:-:S02]  /*0670*/  HADD2.F32 R90, -RZ, R79.H0_H0 ;  /* 0x2000004fff5a7230 */ /* 0x000fc40000004100 */
[----:B------:R-:W-:Y:S01]  /*0680*/  FFMA.FTZ R32, R3, R93, R32 ;  /* 0x0000005d03207223 */ /* 0x000fe20000010020 */
[----:B------:R-:W-:Y:S02]  /*0690*/  HADD2.F32 R92, -RZ, R79.H1_H1 ;  /* 0x3000004fff5c7230 */ /* 0x000fe40000004100 */
[----:B------:R-:W-:Y:S01]  /*06a0*/  FMUL.FTZ R76, R21, R68 ;  /* 0x00000044154c7220 */ /* 0x000fe20000410000 */
[----:B------:R-:W-:Y:S02]  /*06b0*/  HADD2.F32 R89, -RZ, R73.H0_H0 ;  /* 0x20000049ff597230 */ /* 0x000fe40000004100 */
[C---:B------:R-:W-:Y:S01]  /*06c0*/  FADD.FTZ R81, -R87.reuse, R86 ;  /* 0x0000005657517221 */ /* 0x040fe20000010100 */
[----:B------:R-:W-:Y:S02]  /*06d0*/  HADD2.F32 R84, -RZ, R69.H1_H1 ;  /* 0x30000045ff547230 */ /* 0x000fe40000004100 */
[----:B------:R-:W-:Y:S01]  /*06e0*/  FADD.FTZ R79, -R87, R88 ;  /* 0x00000058574f7221 */ /* 0x000fe20000010100 */
[----:B------:R-:W-:Y:S01]  /*06f0*/  FMUL.FTZ R77, R80, R77 ;  /* 0x0000004d504d7220 */ /* 0x000fe20000410000 */
[----:B------:R-:W-:Y:S01]  /*0700*/  FMUL.FTZ R93, R22, R91 ;  /* 0x0000005b165d7220 */ /* 0x000fe20000410000 */
[----:B------:R-:W-:-:S02]  /*0710*/  HADD2.F32 R69, -RZ, R70.H0_H0 ;  /* 0x20000046ff457230 */ /* 0x000fc40000004100 */
[----:B------:R-:W-:Y:S01]  /*0720*/  FADD.FTZ R57, R57, R68 ;  /* 0x0000004439397221 */ /* 0x000fe20000010000 */
[C---:B------:R-:W-:Y:S01]  /*0730*/  FFMA.FTZ R33, R78.reuse, R68, R33 ;  /* 0x000000444e217223 */ /* 0x040fe20000010021 */
[----:B------:R-:W-:Y:S02]  /*0740*/  HADD2.F32 R68, -RZ, R73.H1_H1 ;  /* 0x30000049ff447230 */ /* 0x000fe40000004100 */
[----:B------:R-:W-:Y:S01]  /*0750*/  FADD.FTZ R49, R49, R72 ;  /* 0x0000004831317221 */ /* 0x000fe20000010000 */
[-C--:B------:R-:W-:Y:S01]  /*0760*/  FFMA.FTZ R41, R78, R72.reuse, R41 ;  /* 0x000000484e297223 */ /* 0x080fe20000010029 */
[----:B------:R-:W-:Y:S01]  /*0770*/  FFMA.FTZ R76, R13, R72, R76 ;  /* 0x000000480d4c7223 */ /* 0x000fe2000001004c */
[----:B------:R-:W-:Y:S02]  /*0780*/  HADD2.F32 R73, -RZ, R74.H0_H0 ;  /* 0x2000004aff497230 */ /* 0x000fe40000004100 */
[----:B------:R-:W-:Y:S01]  /*0790*/  FADD.FTZ R50, R50, R89 ;  /* 0x0000005932327221 */ /* 0x000fe20000010000 */
[-C--:B------:R-:W-:Y:S01]  /*07a0*/  FFMA.FTZ R42, R77, R89.reuse, R42 ;  /* 0x000000594d2a7223 */ /* 0x080fe2000001002a */
[----:B------:R-:W-:Y:S01]  /*07b0*/  FFMA.FTZ R72, R14, R89, R93 ;  /* 0x000000590e487223 */ /* 0x000fe2000001005d */
[C---:B------:R-:W-:Y:S01]  /*07c0*/  FMUL.FTZ R82, R80.reuse, R81 ;  /* 0x0000005150527220 */ /* 0x040fe20000410000 */
[----:B------:R-:W-:Y:S01]  /*07d0*/  FMUL.FTZ R86, R23, R84 ;  /* 0x0000005417567220 */ /* 0x000fe20000410000 */
        /* <DEDUP_REMOVED lines=8> */
[----:B------:R-:W-:-:S02]  /*0860*/  HADD2.F32 R70, -RZ, R70.H1_H1 ;  /* 0x30000046ff467230 */ /* 0x000fc40000004100 */
[----:B------:R-:W-:Y:S02]  /*0870*/  HADD2.F32 R68, -RZ, R74.H1_H1 ;  /* 0x3000004aff447230 */ /* 0x000fe40000004100 */
[----:B------:R-:W-:Y:S01]  /*0880*/  FMUL.FTZ R74, R80, R83 ;  /* 0x00000053504a7220 */ /* 0x000fe20000410000 */
[----:B------:R-:W-:Y:S02]  /*0890*/  HADD2.F32 R89, -RZ, R71.H0_H0 ;  /* 0x20000047ff597230 */ /* 0x000fe40000004100 */
[----:B------:R-:W-:Y:S01]  /*08a0*/  FADD.FTZ R85, -R87, R90 ;  /* 0x0000005a57557221 */ /* 0x000fe20000010100 */
[----:B------:R-:W-:Y:S01]  /*08b0*/  FADD.FTZ R59, R59, R84 ;  /* 0x000000543b3b7221 */ /* 0x000fe20000010000 */
[----:B------:R-:W-:Y:S01]  /*08c0*/  FFMA.FTZ R35, R82, R84, R35 ;  /* 0x0000005452237223 */ /* 0x000fe20000010023 */
[----:B------:R-:W-:Y:S01]  /*08d0*/  FADD.FTZ R64, R64, R69 ;  /* 0x0000004540407221 */ /* 0x000fe20000010000 */
[----:B------:R-:W-:Y:S01]  /*08e0*/  FFMA.FTZ R36, R79, R69, R36 ;  /* 0x000000454f247223 */ /* 0x000fe20000010024 */
[----:B------:R-:W-:Y:S01]  /*08f0*/  FADD.FTZ R58, R58, R91 ;  /* 0x0000005b3a3a7221 */ /* 0x000fe20000010000 */
[----:B------:R-:W-:Y:S01]  /*0900*/  FFMA.FTZ R34, R77, R91, R34 ;  /* 0x0000005b4d227223 */ /* 0x000fe20000010022 */
[-C--:B------:R-:W-:Y:S01]  /*0910*/  FMUL.FTZ R84, R25, R70.reuse ;  /* 0x0000004619547220 */ /* 0x080fe20000410000 */
[----:B------:R-:W-:Y:S01]  /*0920*/  FADD.FTZ R65, R65, R70 ;  /* 0x0000004641417221 */ /* 0x000fe20000010000 */
[----:B------:R-:W-:Y:S01]  /*0930*/  FFMA.FTZ R37, R74, R70, R37 ;  /* 0x000000464a257223 */ /* 0x000fe20000010025 */
[----:B------:R-:W-:-:S02]  /*0940*/  HADD2.F32 R69, -RZ, R75.H0_H0 ;  /* 0x2000004bff457230 */ /* 0x000fc40000004100 */
[----:B------:R-:W-:Y:S01]  /*0950*/  FMUL.FTZ R85, R80, R85 ;  /* 0x0000005550557220 */ /* 0x000fe20000410000 */
[----:B------:R-:W-:Y:S01]  /*0960*/  FMUL.FTZ R91, R26, R89 ;  /* 0x000000591a5b7220 */ /* 0x000fe20000410000 */
[----:B------:R-:W-:Y:S02]  /*0970*/  HADD2.F32 R70, -RZ, R71.H1_H1 ;  /* 0x30000047ff467230 */ /* 0x000fe40000004100 */
[----:B------:R-:W-:Y:S01]  /*0980*/  FADD.FTZ R87, -R87, R92 ;  /* 0x0000005c57577221 */ /* 0x000fe20000010100 */
[----:B------:R-:W-:Y:S01]  /*0990*/  FADD.FTZ R45, R45, R68 ;  /* 0x000000442d2d7221 */ /* 0x000fe20000010000 */
[-C--:B------:R-:W-:Y:S01]  /*09a0*/  FFMA.FTZ R29, R74, R68.reuse, R29 ;  /* 0x000000444a1d7223 */ /* 0x080fe2000001001d */
[----:B------:R-:W-:Y:S01]  /*09b0*/  FFMA.FTZ R83, R17, R68, R84 ;  /* 0x0000004411537223 */ /* 0x000fe20000010054 */
[----:B------:R-:W-:Y:S01]  /*09c0*/  FADD.FTZ R46, R46, R69 ;  /* 0x000000452e2e7221 */ /* 0x000fe20000010000 */
[-C--:B------:R-:W-:Y:S01]  /*09d0*/  FFMA.FTZ R30, R85, R69.reuse, R30 ;  /* 0x00000045551e7223 */ /* 0x080fe2000001001e */
[----:B------:R-:W-:Y:S01]  /*09e0*/  FFMA.FTZ R84, R18, R69, R91 ;  /* 0x0000004512547223 */ /* 0x000fe2000001005b */
[----:B------:R-:W-:-:S02]  /*09f0*/  HADD2.F32 R68, -RZ, R75.H1_H1 ;  /* 0x3000004bff447230 */ /* 0x000fc40000004100 */
        /* <DEDUP_REMOVED lines=25> */
.L_x_1409:
[----:B------:R-:W-:Y:S05]  /*0b90*/  BSYNC B1 ;  /* 0x0000000000017941 */ /* 0x000fea0003800000 */
.L_x_1408:
        /* <DEDUP_REMOVED lines=20> */
.L_x_1427:
        /* <DEDUP_REMOVED lines=21> */
[----:B-1----:R-:W-:Y:S01]  /*0e30*/  FADD.FTZ R88, R6, -R69 ;  /* 0x8000004506587221 */ /* 0x002fe20000010000 */
[----:B------:R-:W-:Y:S01]  /*0e40*/  FADD.FTZ R71, R76, -R71 ;  /* 0x800000474c477221 */ /* 0x000fe20000010000 */
[----:B------:R-:W-:Y:S01]  /*0e50*/  FADD.FTZ R87, R73, -R90 ;  /* 0x8000005a49577221 */ /* 0x000fe20000010000 */
[----:B------:R-:W-:Y:S01]  /*0e60*/  FADD.FTZ R69, R75, -R68 ;  /* 0x800000444b457221 */ /* 0x000fe20000010000 */
[----:B-----5:R-:W-:Y:S01]  /*0e70*/  FMUL.FTZ R88, R80, R88 ;  /* 0x0000005850587220 */ /* 0x020fe20000410000 */
[----:B------:R-:W-:-:S02]  /*0e80*/  @P0 HADD2.F32 R68, -RZ, R8.H1_H1 ;  /* 0x30000008ff440230 */ /* 0x000fc40000004100 */
[C---:B------:R-:W-:Y:S01]  /*0e90*/  FMUL.FTZ R71, R80.reuse, R71 ;  /* 0x0000004750477220 */ /* 0x040fe20000410000 */
[----:B------:R-:W-:Y:S01]  /*0ea0*/  FMUL.FTZ R90, R80, R69 ;  /* 0x00000045505a7220 */ /* 0x000fe20000410000 */
[----:B------:R-:W-:Y:S02]  /*0eb0*/  @P0 HADD2.F32 R69, -RZ, R8.H0_H0 ;  /* 0x20000008ff450230 */ /* 0x000fe40000004100 */
[----:B------:R-:W-:Y:S01]  /*0ec0*/  FADD.FTZ R91, R72, -R91 ;  /* 0x8000005b485b7221 */ /* 0x000fe20000010000 */
[----:B------:R-:W-:Y:S01]  /*0ed0*/  FADD.FTZ R92, R81, -R92 ;  /* 0x8000005c515c7221 */ /* 0x000fe20000010000 */
[----:B------:R-:W-:Y:S01]  /*0ee0*/  @P0 FADD.FTZ R71, R71, R68 ;  /* 0x0000004447470221 */ /* 0x000fe20000010000 */
[--C-:B------:R-:W-:Y:S02]  /*0ef0*/  @P0 HADD2.F32 R68, -RZ, R9.reuse.H0_H0 ;  /* 0x20000009ff440230 */ /* 0x100fe40000004100 */
[----:B------:R-:W-:Y:S01]  /*0f00*/  @P0 FADD.FTZ R88, R88, R69 ;  /* 0x0000004558580221 */ /* 0x000fe20000010000 */
[----:B------:R-:W-:-:S02]  /*0f10*/  @P0 HADD2.F32 R69, -RZ, R9.H1_H1 ;  /* 0x30000009ff450230 */ /* 0x000fc40000004100 */
[C---:B------:R-:W-:Y:S01]  /*0f20*/  FMUL.FTZ R91, R80.reuse, R91 ;  /* 0x0000005b505b7220 */ /* 0x040fe20000410000 */
[C---:B------:R-:W-:Y:S01]  /*0f30*/  FMUL.FTZ R92, R80.reuse, R92 ;  /* 0x0000005c505c7220 */ /* 0x040fe20000410000 */
[----:B------:R-:W-:Y:S01]  /*0f40*/  FADD.FTZ R89, R83, -R70 ;  /* 0x8000004653597221 */ /* 0x000fe20000010000 */
[----:B------:R-:W-:Y:S01]  /*0f50*/  FMUL.FTZ R70, R80, R87 ;  /* 0x0000005750467220 */ /* 0x000fe20000410000 */
[----:B------:R-:W-:Y:S01]  /*0f60*/  @P0 FADD.FTZ R91, R91, R68 ;  /* 0x000000445b5b0221 */ /* 0x000fe20000010000 */
[----:B------:R-:W-:Y:S01]  /*0f70*/  @P0 FADD.FTZ R92, R92, R69 ;  /* 0x000000455c5c0221 */ /* 0x000fe20000010000 */
[--C-:B------:R-:W-:Y:S02]  /*0f80*/  @P0 HADD2.F32 R69, -RZ, R10.reuse.H0_H0 ;  /* 0x2000000aff450230 */ /* 0x100fe40000004100 */
[----:B------:R-:W-:Y:S01]  /*0f90*/  FMUL.FTZ R89, R80, R89 ;  /* 0x0000005950597220 */ /* 0x000fe20000410000 */
[----:B------:R-:W-:Y:S02]  /*0fa0*/  @P0 HADD2.F32 R68, -RZ, R10.H1_H1 ;  /* 0x3000000aff440230 */ /* 0x000fe40000004100 */
[----:B------:R-:W-:Y:S01]  /*0fb0*/  FADD.FTZ R93, R84, -R93 ;  /* 0x8000005d545d7221 */ /* 0x000fe20000010000 */
[----:B------:R-:W-:Y:S01]  /*0fc0*/  @P0 FADD.FTZ R70, R70, R69 ;  /* 0x0000004546460221 */ /* 0x000fe20000010000 */
[----:B------:R-:W-:-:S02]  /*0fd0*/  @P0 HADD2.F32 R69, -RZ, R11.H1_H1 ;  /* 0x3000000bff450230 */ /* 0x000fc40000004100 */
[----:B------:R-:W-:Y:S01]  /*0fe0*/  @P0 FADD.FTZ R89, R89, R68 ;  /* 0x0000004459590221 */ /* 0x000fe20000010000 */
[----:B------:R-:W-:Y:S02]  /*0ff0*/  @P0 HADD2.F32 R68, -RZ, R11.H0_H0 ;  /* 0x2000000bff440230 */ /* 0x000fe40000004100 */
[----:B------:R-:W-:Y:S01]  /*1000*/  FMUL.FTZ R87, R80, R93 ;  /* 0x0000005d50577220 */ /* 0x000fe20000410000 */
[----:B------:R-:W-:Y:S01]  /*1010*/  @P1 F2FP.F16.F32.PACK_AB R80, RZ, R92 ;  /* 0x0000005cff50123e */ /* 0x000fe200000000ff */
[----:B------:R-:W-:Y:S02]  /*1020*/  @P0 FADD.FTZ R90, R90, R69 ;  /* 0x000000455a5a0221 */ /* 0x000fe40000010000 */
[----:B------:R-:W-:Y:S01]  /*1030*/  @P0 FADD.FTZ R87, R87, R68 ;  /* 0x0000004457570221 */ /* 0x000fe20000010000 */
[----:B------:R-:W-:-:S04]  /*1040*/  ISETP.NE.U32.AND P0, PT, RZ, UR12, PT ;  /* 0x0000000cff007c0c */ /* 0x000fc8000bf05070 */
[----:B------:R-:W-:Y:S02]  /*1050*/  ISETP.NE.AND.EX P0, PT, RZ, UR13, PT, P0 ;  /* 0x0000000dff007c0c */ /* 0x000fe4000bf05300 */
[----:B------:R-:W-:-:S04]  /*1060*/  @P1 F2FP.F16.F32.PACK_AB R93, RZ, R87 ;  /* 0x00000057ff5d123e */ /* 0x000fc800000000ff */
[----:B------:R-:W-:-:S07]  /*1070*/  @P1 PRMT R55, R93, 0x7610, R55 ;  /* 0x000076105d371816 */ /* 0x000fce0000000037 */
[----:B------:R-:W-:Y:S02]  /*1080*/  @P0 F2FP.F16.F32.PACK_AB R68, RZ, R70 ;  /* 0x00000046ff44023e */ /* 0x000fe400000000ff */
[----:B------:R-:W-:Y:S02]  /*1090*/  @P0 F2FP.F16.F32.PACK_AB R69, RZ, R92 ;  /* 0x0000005cff45023e */ /* 0x000fe400000000ff */
[----:B------:R-:W-:Y:S02]  /*10a0*/  @P0 PRMT R62, R68, 0x7610, R62 ;  /* 0x00007610443e0816 */ /* 0x000fe4000000003e */
[-C--:B------:R-:W-:Y:S02]  /*10b0*/  @P1 F2FP.F16.F32.PACK_AB R68, RZ, R70.reuse ;  /* 0x00000046ff44123e */ /* 0x080fe400000000ff */
[----:B------:R-:W-:Y:S02]  /*10c0*/  F2FP.F16.F32.PACK_AB R70, R89, R70 ;  /* 0x000000465946723e */ /* 0x000fe400000000ff */
[----:B------:R-:W-:-:S02]  /*10d0*/  @P1 PRMT R54, R68, 0x7610, R54 ;  /* 0x0000761044361816 */ /* 0x000fc40000000036 */
[----:B------:R-:W-:-:S04]  /*10e0*/  @P0 F2FP.F16.F32.PACK_AB R68, RZ, R89 ;  /* 0x00000059ff44023e */ /* 0x000fc800000000ff */
[----:B------:R-:W-:Y:S02]  /*10f0*/  @P0 PRMT R62, R62, 0x5410, R68 ;  /* 0x000054103e3e0816 */ /* 0x000fe40000000044 */
[----:B------:R-:W-:Y:S02]  /*1100*/  @P1 F2FP.F16.F32.PACK_AB R68, RZ, R89 ;  /* 0x00000059ff44123e */ /* 0x000fe400000000ff */
        /* <DEDUP_REMOVED lines=9> */
[----:B------:R-:W-:-:S02]  /*11a0*/  @P1 PRMT R53, R53, 0x5410, R80 ;  /* 0x0000541035351816 */ /* 0x000fc40000000050 */
[----:B------:R-:W-:Y:S02]  /*11b0*/  @P0 PRMT R60, R68, 0x7610, R60 ;  /* 0x00007610443c0816 */ /* 0x000fe4000000003c */
[----:B------:R-:W-:-:S04]  /*11c0*/  @P0 F2FP.F16.F32.PACK_AB R68, RZ, R71 ;  /* 0x00000047ff44023e */ /* 0x000fc800000000ff */
        /* <DEDUP_REMOVED lines=23> */
.L_x_1412:
[----:B------:R-:W-:Y:S05]  /*1340*/  BSYNC B1 ;  /* 0x0000000000017941 */ /* 0x000fea0003800000 */
.L_x_1411:
[----:B------:R-:W4:Y:S02]  /*1350*/  LDC.64 R68, c[0x0][0x210] ;  /* 0x00008400ff447b82 */ /* 0x000f240000000a00 */
[----:B----4-:R-:W-:-:S04]  /*1360*/  LEA R4, R68, R4, 0x2 ;  /* 0x0000000444047211 */ /* 0x010fc800078e10ff */
[----:B------:R-:W-:-:S13]  /*1370*/  ISETP.GE.AND P0, PT, R4, R69, PT ;  /* 0x000000450400720c */ /* 0x000fda0003f06270 */
[----:B------:R-:W-:Y:S05]  /*1380*/  @!P0 BRA `(.L_x_1413) ;  /* 0xffffffec00e48947 */ /* 0x000fea000383ffff */
.L_x_1407:
[----:B------:R-:W-:Y:S05]  /*1390*/  BSYNC B0 ;  /* 0x0000000000007941 */ /* 0x000fea0003800000 */
.L_x_1406:
        /* <DEDUP_REMOVED lines=10> */
[----:B----4-:R-:W-:-:S04]  /*1440*/  LEA R0, R3, R0, 0x18 ;  /* 0x0000000003007211 */ /* 0x010fc800078ec0ff */
[CC--:B0-----:R-:W-:Y:S02]  /*1450*/  LEA R2, R53.reuse, R0.reuse, 0x5 ;  /* 0x0000000035027211 */ /* 0x0c1fe400078e28ff */
[----:B------:R-:W-:Y:S01]  /*1460*/  LEA R0, R53, R0, 0x2 ;  /* 0x0000000035007211 */ /* 0x000fe200078e10ff */
        /* <DEDUP_REMOVED lines=27> */
[----:B-----5:R-:W0:Y:S04]  /*1620*/  LDS R12, [R0] ;  /* 0x00000000000c7984 */ /* 0x020e280000000800 */
        /* <DEDUP_REMOVED lines=87> */
.L_x_1415:
[----:B------:R-:W-:Y:S05]  /*1ba0*/  BSYNC B0 ;  /* 0x0000000000007941 */ /* 0x000fea0003800000 */
.L_x_1414:
        /* <DEDUP_REMOVED lines=15> */
.L_x_1410:
[----:B------:R-:W-:Y:S01]  /*1ca0*/  HFMA2.MMA R70, -RZ, RZ, 0, 5.9604644775390625e-08 ;  /* 0x00000001ff467435 */ /* 0x000fe200000001ff */
[----:B------:R-:W-:Y:S01]  /*1cb0*/  BSSY B1, `(.L_x_1416) ;  /* 0x0000006000017945 */ /* 0x000fe20003800000 */
[----:B------:R-:W-:Y:S02]  /*1cc0*/  MOV R69, 0x1f ;  /* 0x0000001f00457802 */ /* 0x000fe40000000f00 */
[----:B------:R-:W-:-:S07]  /*1cd0*/  MOV R68, 0xffffffff ;  /* 0xffffffff00447802 */ /* 0x000fce0000000f00 */
[----:B0----5:R-:W-:Y:S05]  /*1ce0*/  WARPSYNC.COLLECTIVE R68, `(.L_x_1417) ;  /* 0x0000000044087348 */ /* 0x021fea0003c00000 */
[----:B------:R1:W2:Y:S02]  /*1cf0*/  SHFL.BFLY P0, R87, R71, R70, R69 ;  /* 0x0c00004647577389 */ /* 0x0002a40000000045 */
[----:B012--5:R-:W-:Y:S01]  /*1d00*/  ENDCOLLECTIVE ;  /* 0x000000000000791b */ /* 0x027fe20003800000 */
.L_x_1417:
[----:B------:R-:W-:Y:S05]  /*1d10*/  BSYNC B1 ;  /* 0x0000000000017941 */ /* 0x000fea0003800000 */
.L_x_1416:
        /* <DEDUP_REMOVED lines=8> */
.L_x_1418:
[----:B------:R-:W-:Y:S01]  /*1da0*/  HFMA2.MMA R70, -RZ, RZ, 0, 1.1920928955078125e-07 ;  /* 0x00000002ff467435 */ /* 0x000fe200000001ff */
[----:B------:R-:W-:Y:S02]  /*1db0*/  MOV R71, R90 ;  /* 0x0000005a00477202 */ /* 0x000fe40000000f00 */
[----:B------:R-:W-:-:S08]  /*1dc0*/  MOV R89, R87 ;  /* 0x0000005700597202 */ /* 0x000fd00000000f00 */
[----:B------:R-:W-:Y:S05]  /*1dd0*/  WARPSYNC.COLLECTIVE R68, `(.L_x_1419) ;  /* 0x0000000044087348 */ /* 0x000fea0003c00000 */
[----:B------:R0:W1:Y:S02]  /*1de0*/  SHFL.BFLY P0, R87, R71, R70, R69 ;  /* 0x0c00004647577389 */ /* 0x0000640000000045 */
[----:B01----:R-:W-:Y:S01]  /*1df0*/  ENDCOLLECTIVE ;  /* 0x000000000000791b */ /* 0x003fe20003800000 */
.L_x_1419:
[----:B------:R-:W-:-:S05]  /*1e00*/  FADD.FTZ R89, R89, R88 ;  /* 0x0000005859597221 */ /* 0x000fca0000010000 */
[----:B------:R-:W-:Y:S01]  /*1e10*/  MOV R71, R89 ;  /* 0x0000005900477202 */ /* 0x000fe20000000f00 */
[----:B------:R-:W-:-:S07]  /*1e20*/  FADD.FTZ R91, R90, R87 ;  /* 0x000000575a5b7221 */ /* 0x000fce0000010000 */
[----:B------:R-:W-:Y:S05]  /*1e30*/  WARPSYNC.COLLECTIVE R68, `(.L_x_1420) ;  /* 0x0000000044087348 */ /* 0x000fea0003c00000 */
[----:B------:R0:W1:Y:S02]  /*1e40*/  SHFL.BFLY P0, R87, R71, R70, R69 ;  /* 0x0c00004647577389 */ /* 0x0000640000000045 */
[----:B01----:R-:W-:Y:S01]  /*1e50*/  ENDCOLLECTIVE ;  /* 0x000000000000791b */ /* 0x003fe20003800000 */
.L_x_1420:
[----:B------:R-:W-:Y:S01]  /*1e60*/  HFMA2.MMA R70, -RZ, RZ, 0, 2.384185791015625e-07 ;  /* 0x00000004ff467435 */ /* 0x000fe200000001ff */
[----:B------:R-:W-:Y:S02]  /*1e70*/  MOV R71, R91 ;  /* 0x0000005b00477202 */ /* 0x000fe40000000f00 */
[----:B------:R-:W-:-:S08]  /*1e80*/  MOV R92, R87 ;  /* 0x00000057005c7202 */ /* 0x000fd00000000f00 */
[----:B------:R-:W-:Y:S05]  /*1e90*/  WARPSYNC.COLLECTIVE R68, `(.L_x_1421) ;  /* 0x0000000044087348 */ /* 0x000fea0003c00000 */
[----:B------:R0:W1:Y:S02]  /*1ea0*/  SHFL.BFLY P0, R87, R71, R70, R69 ;  /* 0x0c00004647577389 */ /* 0x0000640000000045 */
[----:B01----:R-:W-:Y:S01]  /*1eb0*/  ENDCOLLECTIVE ;  /* 0x000000000000791b */ /* 0x003fe20003800000 */
.L_x_1421:
[----:B------:R-:W-:-:S05]  /*1ec0*/  FADD.FTZ R92, R89, R92 ;  /* 0x0000005c595c7221 */ /* 0x000fca0000010000 */
[----:B------:R-:W-:Y:S01]  /*1ed0*/  MOV R71, R92 ;  /* 0x0000005c00477202 */ /* 0x000fe20000000f00 */
[----:B------:R-:W-:-:S07]  /*1ee0*/  FADD.FTZ R91, R91, R87 ;  /* 0x000000575b5b7221 */ /* 0x000fce0000010000 */
[----:B------:R-:W-:Y:S05]  /*1ef0*/  WARPSYNC.COLLECTIVE R68, `(.L_x_1422) ;  /* 0x0000000044087348 */ /* 0x000fea0003c00000 */
[----:B------:R0:W1:Y:S02]  /*1f00*/  SHFL.BFLY P0, R87, R71, R70, R69 ;  /* 0x0c00004647577389 */ /* 0x0000640000000045 */
[----:B01----:R-:W-:Y:S01]  /*1f10*/  ENDCOLLECTIVE ;  /* 0x000000000000791b */ /* 0x003fe20003800000 */
.L_x_1422:
[----:B------:R-:W-:Y:S01]  /*1f20*/  HFMA2.MMA R70, -RZ, RZ, 0, 4.76837158203125e-07 ;  /* 0x00000008ff467435 */ /* 0x000fe200000001ff */
[----:B------:R-:W-:Y:S02]  /*1f30*/  MOV R71, R91 ;  /* 0x0000005b00477202 */ /* 0x000fe40000000f00 */
[----:B------:R-:W-:-:S08]  /*1f40*/  MOV R93, R87 ;  /* 0x00000057005d7202 */ /* 0x000fd00000000f00 */
[----:B------:R-:W-:Y:S05]  /*1f50*/  WARPSYNC.COLLECTIVE R68, `(.L_x_1423) ;  /* 0x0000000044087348 */ /* 0x000fea0003c00000 */
[----:B------:R0:W1:Y:S02]  /*1f60*/  SHFL.BFLY P0, R87, R71, R70, R69 ;  /* 0x0c00004647577389 */ /* 0x0000640000000045 */
[----:B01----:R-:W-:Y:S01]  /*1f70*/  ENDCOLLECTIVE ;  /* 0x000000000000791b */ /* 0x003fe20003800000 */
.L_x_1423:
[----:B------:R-:W-:-:S05]  /*1f80*/  FADD.FTZ R93, R92, R93 ;  /* 0x0000005d5c5d7221 */ /* 0x000fca0000010000 */
[----:B------:R-:W-:Y:S01]  /*1f90*/  MOV R71, R93 ;  /* 0x0000005d00477202 */ /* 0x000fe20000000f00 */
[----:B------:R-:W-:-:S07]  /*1fa0*/  FADD.FTZ R89, R91, R87 ;  /* 0x000000575b597221 */ /* 0x000fce0000010000 */
[----:B------:R-:W-:Y:S05]  /*1fb0*/  WARPSYNC.COLLECTIVE R68, `(.L_x_1424) ;  /* 0x0000000044087348 */ /* 0x000fea0003c00000 */
[----:B------:R0:W1:Y:S02]  /*1fc0*/  SHFL.BFLY P0, R87, R71, R70, R69 ;  /* 0x0c00004647577389 */ /* 0x0000640000000045 */
[----:B01----:R-:W-:Y:S01]  /*1fd0*/  ENDCOLLECTIVE ;  /* 0x000000000000791b */ /* 0x003fe20003800000 */
.L_x_1424:
[----:B------:R-:W-:Y:S01]  /*1fe0*/  HFMA2.MMA R70, -RZ, RZ, 0, 9.5367431640625e-07 ;  /* 0x00000010ff467435 */ /* 0x000fe200000001ff */
[----:B------:R-:W-:Y:S02]  /*1ff0*/  MOV R71, R89 ;  /* 0x0000005900477202 */ /* 0x000fe40000000f00 */
[----:B------:R-:W-:-:S08]  /*2000*/  MOV R88, R87 ;  /* 0x0000005700587202 */ /* 0x000fd00000000f00 */
[----:B------:R-:W-:Y:S05]  /*2010*/  WARPSYNC.COLLECTIVE R68, `(.L_x_1425) ;  /* 0x0000000044087348 */ /* 0x000fea0003c00000 */
[----:B------:R0:W1:Y:S02]  /*2020*/  SHFL.BFLY P0, R87, R71, R70, R69 ;  /* 0x0c00004647577389 */ /* 0x0000640000000045 */
[----:B01----:R-:W-:Y:S01]  /*2030*/  ENDCOLLECTIVE ;  /* 0x000000000000791b */ /* 0x003fe20003800000 */
.L_x_1425:
[----:B------:R-:W-:-:S05]  /*2040*/  FADD.FTZ R88, R93, R88 ;  /* 0x000000585d587221 */ /* 0x000fca0000010000 */
[----:B------:R-:W-:Y:S02]  /*2050*/  MOV R71, R88 ;  /* 0x0000005800477202 */ /* 0x000fe40000000f00 */
[----:B------:R-:W-:-:S07]  /*2060*/  MOV R90, R87 ;  /* 0x00000057005a7202 */ /* 0x000fce0000000f00 */
[----:B------:R-:W-:Y:S05]  /*2070*/  WARPSYNC.COLLECTIVE R68, `(.L_x_1426) ;  /* 0x0000000044087348 */ /* 0x000fea0003c00000 */
[----:B------:R0:W1:Y:S02]  /*2080*/  SHFL.BFLY P0, R87, R71, R70, R69 ;  /* 0x0c00004647577389 */ /* 0x0000640000000045 */
[----:B01----:R-:W-:Y:S01]  /*2090*/  ENDCOLLECTIVE ;  /* 0x000000000000791b */ /* 0x003fe20003800000 */
.L_x_1426:
[----:B------:R-:W-:Y:S05]  /*20a0*/  BRA `(.L_x_1427) ;  /* 0xffffffec000c7947 */ /* 0x000fea000383ffff */
.L_x_1428:
        /* <DEDUP_REMOVED lines=13> */
.L_x_2913:


//--------------------- .text._ZN10layer_norm31ln_parallel_residual_bwd_kernelINS_13Kernel_traitsIf6__halfS2_S2_fjLj256ELj1ELj4ELj1ELj16ENS_18Kernel_traits_baseILj256EfS2_S2_S2_fjLj128EEEEELb0ELb0ELb1EEEvNS_9BwdParamsE --------------------------
	.section	.text._ZN10layer_norm31ln_parallel_residual_bwd_kernelINS_13Kernel_traitsIf6__halfS2_S2_fjLj256ELj1ELj4ELj1ELj16ENS_18Kernel_traits_baseILj256EfS2_S2_S2_fjLj128EEEEELb0ELb0ELb1EEEvNS_9BwdParamsE,"ax",@progbits
	.align	128
        .global         _ZN10layer_norm31ln_parallel_residual_bwd_kernelINS_13Kernel_traitsIf6__halfS2_S2_fjLj256ELj1ELj4ELj1ELj16ENS_18Kernel_traits_baseILj256EfS2_S2_S2_fjLj128EEEEELb0ELb0ELb1EEEvNS_9BwdParamsE
        .type           _ZN10layer_norm31ln_parallel_residual_bwd_kernelINS_13Kernel_traitsIf6__halfS2_S2_fjLj256ELj1ELj4ELj1ELj16ENS_18Kernel_traits_baseILj256EfS2_S2_S2_fjLj128EEEEELb0ELb0ELb1EEEvNS_9BwdParamsE,@function
        .size           _ZN10layer_norm31ln_parallel_residual_bwd_kernelINS_13Kernel_traitsIf6__halfS2_S2_fjLj256ELj1ELj4ELj1ELj16ENS_18Kernel_traits_baseILj256EfS2_S2_S2_fjLj128EEEEELb0ELb0ELb1EEEvNS_9BwdParamsE,(.L_x_2914 - _ZN10layer_norm31ln_parallel_residual_bwd_kernelINS_13Kernel_traitsIf6__halfS2_S2_fjLj256ELj1ELj4ELj1ELj16ENS_18Kernel_traits_baseILj256EfS2_S2_S2_fjLj128EEEEELb0ELb0ELb1EEEvNS_9BwdParamsE)
        .other          _ZN10layer_norm31ln_parallel_residual_bwd_kernelINS_13Kernel_traitsIf6__halfS2_S2_fjLj256ELj1ELj4ELj1ELj16ENS_18Kernel_traits_baseILj256EfS2_S2_S2_fjLj128EEEEELb0ELb0ELb1EEEvNS_9BwdParamsE,@"STO_CUDA_ENTRY STV_DEFAULT"
_ZN10layer_norm31ln_parallel_residual_bwd_kernelINS_13Kernel_traitsIf6__halfS2_S2_fjLj256ELj1ELj4ELj1ELj16ENS_18Kernel_traits_baseILj256EfS2_S2_S2_fjLj128EEEEELb0ELb0ELb1EEEvNS_9BwdParamsE:
.text._ZN10layer_norm31ln_parallel_residual_bwd_kernelINS_13Kernel_traitsIf6__halfS2_S2_fjLj256ELj1ELj4ELj1ELj16ENS_18Kernel_traits_baseILj256EfS2_S2_S2_fjLj128EEEEELb0ELb0ELb1EEEvNS_9BwdParamsE:
        /* <DEDUP_REMOVED lines=33> */
.L_x_1430:
        /* <DEDUP_REMOVED lines=8> */
[----:B------:R-:W-:Y:S01]  /*0290*/  ULDC.64 UR6, c[0x0][0x2c8] ;  /* 0x0000b20000067ab9 */ /* 0x000fe20000000a00 */
[----:B------:R-:W-:Y:S02]  /*02a0*/  IADD3.X R9, RZ, UR9, RZ, P1, !PT ;  /* 0x00000009ff097c10 */ /* 0x000fe40008ffe4ff */
        /* <DEDUP_REMOVED lines=25> */
.L_x_1434:
        /* <DEDUP_REMOVED lines=16> */
[----:B-1----:R-:W-:-:S05]  /*0540*/  IMAD.WIDE R82, R80, 0x4, R82 ;  /* 0x0000000450527825 */ /* 0x002fca00078e0252 */
[----:B------:R1:W3:Y:S01]  /*0550*/  LDG.E R81, desc[UR4][R82.64] ;  /* 0x0000000452517981 */ /* 0x0002e2000c1e1900 */
[----:B--2---:R-:W-:-:S06]  /*0560*/  IMAD.WIDE.U32 R44, R0, 0x10, R44 ;  /* 0x00000010002c7825 */ /* 0x004fcc00078e002c */
[----:B------:R-:W2:Y:S01]  /*0570*/  LDG.E.128 R44, desc[UR4][R44.64] ;  /* 0x000000042c2c7981 */ /* 0x000ea2000c1e1d00 */
[----:B0-----:R-:W-:-:S06]  /*0580*/  IMAD.WIDE.U32 R48, R0, 0x10, R48 ;  /* 0x0000001000307825 */ /* 0x001fcc00078e0030 */
[----:B------:R-:W2:Y:S01]  /*0590*/  LDG.E.128 R48, desc[UR4][R48.64] ;  /* 0x0000000430307981 */ /* 0x000ea2000c1e1d00 */
[----:B----4-:R-:W-:-:S04]  /*05a0*/  @P0 LEA R68, P1, R0, R68, 0x4 ;  /* 0x0000004400440211 */ /* 0x010fc800078220ff */
[----:B------:R-:W-:Y:S02]  /*05b0*/  @P0 LEA.HI.X R69, R0, R69, RZ, 0x4, P1 ;  /* 0x0000004500450211 */ /* 0x000fe400008f24ff */
[----:B------:R-:W-:-:S03]  /*05c0*/  ISETP.NE.AND P1, PT, R78, RZ, PT ;  /* 0x000000ff4e00720c */ /* 0x000fc60003f25270 */
[----:B-----5:R0:W5:Y:S01]  /*05d0*/  @P0 LDG.E.128 R16, desc[UR4][R68.64] ;  /* 0x0000000444100981 */ /* 0x020162000c1e1d00 */
[----:B------:R-:W-:Y:S01]  /*05e0*/  UMOV UR6, 0xffffffff ;  /* 0xffffffff00067882 */ /* 0x000fe20000000000 */
[----:B---3--:R-:W-:Y:S01]  /*05f0*/  FSEL R0, R84, RZ, !P1 ;  /* 0x000000ff54007208 */ /* 0x008fe20004800000 */
[--C-:B------:R-:W-:Y:S02]  /*0600*/  HADD2.F32 R85, -RZ, R52.reuse.H0_H0 ;  /* 0x20000034ff557230 */ /* 0x100fe40000004100 */
[----:B------:R-:W-:Y:S02]  /*0610*/  HADD2.F32 R89, -RZ, R53.H0_H0 ;  /* 0x20000035ff597230 */ /* 0x000fe40000004100 */
[----:B------:R-:W-:Y:S02]  /*0620*/  HADD2.F32 R93, -RZ, R55.H0_H0 ;  /* 0x20000037ff5d7230 */ /* 0x000fe40000004100 */
[----:B------:R-:W-:Y:S02]  /*0630*/  HADD2.F32 R87, -RZ, R52.H1_H1 ;  /* 0x30000034ff577230 */ /* 0x000fe40000004100 */
[----:B------:R-:W-:-:S02]  /*0640*/  HADD2.F32 R53, -RZ, R53.H1_H1 ;  /* 0x30000035ff357230 */ /* 0x000fc40000004100 */
[--C-:B-1----:R-:W-:Y:S02]  /*0650*/  HADD2.F32 R83, -RZ, R54.reuse.H0_H0 ;  /* 0x20000036ff537230 */ /* 0x102fe40000004100 */
[----:B------:R-:W-:Y:S02]  /*0660*/  HADD2.F32 R91, -RZ, R54.H1_H1 ;  /* 0x30000036ff5b7230 */ /* 0x000fe40000004100 */
[----:B------:R-:W-:Y:S02]  /*0670*/  HADD2.F32 R55, -RZ, R55.H1_H1 ;  /* 0x30000037ff377230 */ /* 0x000fe40000004100 */
[----:B------:R-:W-:Y:S01]  /*0680*/  FADD.FTZ R90, R85, -R0 ;  /* 0x80000000555a7221 */ /* 0x000fe20000010000 */
[C---:B0-----:R-:W-:Y:S01]  /*0690*/  FADD.FTZ R68, -R0.reuse, R87 ;  /* 0x0000005700447221 */ /* 0x041fe20000010100 */
[C---:B------:R-:W-:Y:S01]  /*06a0*/  FADD.FTZ R54, -R0.reuse, R89 ;  /* 0x0000005900367221 */ /* 0x040fe20000010100 */
[C---:B------:R-:W-:Y:S01]  /*06b0*/  FADD.FTZ R82, -R0.reuse, R53 ;  /* 0x0000003500527221 */ /* 0x040fe20000010100 */
[C---:B------:R-:W-:Y:S01]  /*06c0*/  FADD.FTZ R88, -R0.reuse, R83 ;  /* 0x0000005300587221 */ /* 0x040fe20000010100 */
[C---:B------:R-:W-:Y:S01]  /*06d0*/  FADD.FTZ R84, -R0.reuse, R91 ;  /* 0x0000005b00547221 */ /* 0x040fe20000010100 */
[C---:B------:R-:W-:Y:S01]  /*06e0*/  FADD.FTZ R86, -R0.reuse, R93 ;  /* 0x0000005d00567221 */ /* 0x040fe20000010100 */
[----:B------:R-:W-:Y:S01]  /*06f0*/  FADD.FTZ R52, -R0, R55 ;  /* 0x0000003700347221 */ /* 0x000fe20000010100 */
[----:B------:R-:W-:Y:S01]  /*0700*/  FMUL.FTZ R0, R81, R90 ;  /* 0x0000005a51007220 */ /* 0x000fe20000410000 */
[----:B--2---:R-:W-:-:S02]  /*0710*/  HADD2.F32 R90, -RZ, R44.H1_H1 ;  /* 0x3000002cff5a7230 */ /* 0x004fc40000004100 */
[----:B------:R-:W-:Y:S02]  /*0720*/  HADD2.F32 R55, -RZ, R44.H0_H0 ;  /* 0x2000002cff377230 */ /* 0x000fe40000004100 */
[--C-:B------:R-:W-:Y:S02]  /*0730*/  HADD2.F32 R53, -RZ, R48.reuse.H0_H0 ;  /* 0x20000030ff357230 */ /* 0x100fe40000004100 */
[----:B------:R-:W-:Y:S02]  /*0740*/  HADD2.F32 R44, -RZ, R48.H1_H1 ;  /* 0x30000030ff2c7230 */ /* 0x000fe40000004100 */
[----:B------:R-:W-:Y:S01]  /*0750*/  FMUL.FTZ R48, R81, R68 ;  /* 0x0000004451307220 */ /* 0x000fe20000410000 */
[----:B------:R-:W-:Y:S01]  /*0760*/  FMUL.FTZ R68, R29, R90 ;  /* 0x0000005a1d447220 */ /* 0x000fe20000410000 */
[----:B------:R-:W-:Y:S01]  /*0770*/  FMUL.FTZ R69, R28, R55 ;  /* 0x000000371c457220 */ /* 0x000fe20000410000 */
[----:B------:R-:W-:Y:S01]  /*0780*/  FADD.FTZ R70, R44, R70 ;  /* 0x000000462c467221 */ /* 0x000fe20000010000 */
[-C--:B------:R-:W-:Y:S01]  /*0790*/  FFMA.FTZ R71, R48, R44.reuse, R71 ;  /* 0x0000002c30477223 */ /* 0x080fe20000010047 */
[----:B------:R-:W-:Y:S01]  /*07a0*/  FFMA.FTZ R44, R21, R44, R68 ;  /* 0x0000002c152c7223 */ /* 0x000fe20000010044 */
[----:B------:R-:W-:-:S02]  /*07b0*/  HADD2.F32 R68, -RZ, R45.H0_H0 ;  /* 0x2000002dff447230 */ /* 0x000fc40000004100 */
[----:B------:R-:W-:Y:S01]  /*07c0*/  FADD.FTZ R72, R55, R72 ;  /* 0x0000004837487221 */ /* 0x000fe20000010000 */
[C---:B------:R-:W-:Y:S01]  /*07d0*/  FFMA.FTZ R73, R0.reuse, R55, R73 ;  /* 0x0000003700497223 */ /* 0x040fe20000010049 */
[----:B------:R-:W-:Y:S01]  /*07e0*/  FADD.FTZ R74, R53, R74 ;  /* 0x0000004a354a7221 */ /* 0x000fe20000010000 */
[-C--:B------:R-:W-:Y:S01]  /*07f0*/  FFMA.FTZ R77, R0, R53.reuse, R77 ;  /* 0x00000035004d7223 */ /* 0x080fe2000001004d */
[----:B------:R-:W-:Y:S02]  /*0800*/  HADD2.F32 R55, -RZ, R49.H0_H0 ;  /* 0x20000031ff377230 */ /* 0x000fe40000004100 */
[----:B------:R-:W-:Y:S01]  /*0810*/  FFMA.FTZ R53, R20, R53, R69 ;  /* 0x0000003514357223 */ /* 0x000fe20000010045 */
[----:B------:R-:W-:Y:S01]  /*0820*/  FADD.FTZ R66, R90, R66 ;  /* 0x000000425a427221 */ /* 0x000fe20000010000 */
[----:B------:R-:W-:Y:S01]  /*0830*/  FFMA.FTZ R67, R48, R90, R67 ;  /* 0x0000005a30437223 */ /* 0x000fe20000010043 */
[----:B------:R-:W-:Y:S01]  /*0840*/  FMUL.FTZ R54, R81, R54 ;  /* 0x0000003651367220 */ /* 0x000fe20000410000 */
[----:B------:R-:W-:Y:S01]  /*0850*/  FMUL.FTZ R69, R30, R68 ;  /* 0x000000441e457220 */ /* 0x000fe20000410000 */
[----:B------:R-:W-:-:S02]  /*0860*/  HADD2.F32 R90, -RZ, R45.H1_H1 ;  /* 0x3000002dff5a7230 */ /* 0x000fc40000004100 */
[----:B------:R-:W-:Y:S01]  /*0870*/  FADD.FTZ R64, R55, R64 ;  /* 0x0000004037407221 */ /* 0x000fe20000010000 */
[-C--:B------:R-:W-:Y:S01]  /*0880*/  FFMA.FTZ R65, R54, R55.reuse, R65 ;  /* 0x0000003736417223 */ /* 0x080fe20000010041 */
[----:B------:R-:W-:Y:S01]  /*0890*/  FFMA.FTZ R55, R22, R55, R69 ;  /* 0x0000003716377223 */ /* 0x000fe20000010045 */
[----:B------:R-:W-:Y:S01]  /*08a0*/  FADD.FTZ R62, R68, R62 ;  /* 0x0000003e443e7221 */ /* 0x000fe20000010000 */
[----:B------:R-:W-:Y:S01]  /*08b0*/  FFMA.FTZ R63, R54, R68, R63 ;  /* 0x00000044363f7223 */ /* 0x000fe2000001003f */
[----:B------:R-:W-:Y:S02]  /*08c0*/  HADD2.F32 R49, -RZ, R49.H1_H1 ;  /* 0x30000031ff317230 */ /* 0x000fe40000004100 */
[----:B------:R-:W-:Y:S01]  /*08d0*/  FMUL.FTZ R82, R81, R82 ;  /* 0x0000005251527220 */ /* 0x000fe20000410000 */
[----:B------:R-:W-:Y:S01]  /*08e0*/  FMUL.FTZ R68, R31, R90 ;  /* 0x0000005a1f447220 */ /* 0x000fe20000410000 */
[--C-:B------:R-:W-:Y:S02]  /*08f0*/  HADD2.F32 R69, -RZ, R46.reuse.H0_H0 ;  /* 0x2000002eff457230 */ /* 0x100fe40000004100 */
[----:B------:R-:W-:-:S02]  /*0900*/  HADD2.F32 R46, -RZ, R46.H1_H1 ;  /* 0x3000002eff2e7230 */ /* 0x000fc40000004100 */
[----:B------:R-:W-:Y:S01]  /*0910*/  FADD.FTZ R60, R49, R60 ;  /* 0x0000003c313c7221 */ /* 0x000fe20000010000 */
[--C-:B------:R-:W-:Y:S02]  /*0920*/  HADD2.F32 R45, -RZ, R50.reuse.H0_H0 ;  /* 0x20000032ff2d7230 */ /* 0x100fe40000004100 */
[-C--:B------:R-:W-:Y:S01]  /*0930*/  FFMA.FTZ R61, R82, R49.reuse, R61 ;  /* 0x00000031523d7223 */ /* 0x080fe2000001003d */
[----:B------:R-:W-:Y:S01]  /*0940*/  FFMA.FTZ R68, R23, R49, R68 ;  /* 0x0000003117447223 */ /* 0x000fe20000010044 */
[----:B------:R-:W-:Y:S02]  /*0950*/  HADD2.F32 R50, -RZ, R50.H1_H1 ;  /* 0x30000032ff327230 */ /* 0x000fe40000004100 */
[C---:B------:R-:W-:Y:S01]  /*0960*/  FMUL.FTZ R49, R81.reuse, R88 ;  /* 0x0000005851317220 */ /* 0x040fe20000410000 */
[----:B------:R-:W-:Y:S01]  /*0970*/  FMUL.FTZ R84, R81, R84 ;  /* 0x0000005451547220 */ /* 0x000fe20000410000 */
[----:B------:R-:W-:Y:S01]  /*0980*/  FMUL.FTZ R88, R33, R46 ;  /* 0x0000002e21587220 */ /* 0x000fe20000410000 */
[----:B------:R-:W-:Y:S01]  /*0990*/  FMUL.FTZ R83, R32, R69 ;  /* 0x0000004520537220 */ /* 0x000fe20000410000 */
[----:B------:R-:W-:-:S02]  /*09a0*/  HADD2.F32 R85, -RZ, R47.H0_H0 ;  /* 0x2000002fff557230 */ /* 0x000fc40000004100 */
[----:B------:R-:W-:Y:S01]  /*09b0*/  FADD.FTZ R13, R50, R13 ;  /* 0x0000000d320d7221 */ /* 0x000fe20000010000 */
[-C--:B------:R-:W-:Y:S01]  /*09c0*/  FFMA.FTZ R57, R84, R50.reuse, R57 ;  /* 0x0000003254397223 */ /* 0x080fe20000010039 */
[----:B------:R-:W-:Y:S01]  /*09d0*/  FADD.FTZ R12, R45, R12 ;  /* 0x0000000c2d0c7221 */ /* 0x000fe20000010000 */
[-C--:B------:R-:W-:Y:S01]  /*09e0*/  FFMA.FTZ R56, R49, R45.reuse, R56 ;  /* 0x0000002d31387223 */ /* 0x080fe20000010038 */
[----:B------:R-:W-:Y:S01]  /*09f0*/  FFMA.FTZ R50, R25, R50, R88 ;  /* 0x0000003219327223 */ /* 0x000fe20000010058 */
[----:B------:R-:W-:Y:S01]  /*0a00*/  FFMA.FTZ R45, R24, R45, R83 ;  /* 0x0000002d182d7223 */ /* 0x000fe20000010053 */
[----:B------:R-:W-:Y:S02]  /*0a10*/  HADD2.F32 R88, -RZ, R47.H1_H1 ;  /* 0x3000002fff587230 */ /* 0x000fe40000004100 */
[----:B------:R-:W-:Y:S01]  /*0a20*/  FADD.FTZ R4, R69, R4 ;  /* 0x0000000445047221 */ /* 0x000fe20000010000 */
[----:B------:R-:W-:Y:S01]  /*0a30*/  FFMA.FTZ R8, R49, R69, R8 ;  /* 0x0000004531087223 */ /* 0x000fe20000010008 */
[----:B------:R-:W-:-:S02]  /*0a40*/  HADD2.F32 R83, -RZ, R51.H0_H0 ;  /* 0x20000033ff537230 */ /* 0x000fc40000004100 */
[C---:B------:R-:W-:Y:S01]  /*0a50*/  FMUL.FTZ R69, R81.reuse, R86 ;  /* 0x0000005651457220 */ /* 0x040fe20000410000 */
[----:B------:R-:W-:Y:S01]  /*0a60*/  FMUL.FTZ R87, R34, R85 ;  /* 0x0000005522577220 */ /* 0x000fe20000410000 */
[----:B------:R-:W-:Y:S01]  /*0a70*/  FADD.FTZ R58, R90, R58 ;  /* 0x0000003a5a3a7221 */ /* 0x000fe20000010000 */
[----:B------:R-:W-:Y:S01]  /*0a80*/  FFMA.FTZ R59, R82, R90, R59 ;  /* 0x0000005a523b7223 */ /* 0x000fe2000001003b */
[----:B------:R-:W-:Y:S02]  /*0a90*/  HADD2.F32 R86, -RZ, R51.H1_H1 ;  /* 0x30000033ff567230 */ /* 0x000fe40000004100 */
[----:B------:R-:W-:Y:S01]  /*0aa0*/  FADD.FTZ R5, R46, R5 ;  /* 0x000000052e057221 */ /* 0x000fe20000010000 */
[----:B------:R-:W-:Y:S01]  /*0ab0*/  FFMA.FTZ R9, R84, R46, R9 ;  /* 0x0000002e54097223 */ /* 0x000fe20000010009 */
        /* <DEDUP_REMOVED lines=11> */
[----:B------:R-:W-:-:S03]  /*0b70*/  FFMA.FTZ R83, R48, R44, R83 ;  /* 0x0000002c30537223 */ /* 0x000fc60000010053 */
        /* <DEDUP_REMOVED lines=35> */
.L_x_1446:
        /* <DEDUP_REMOVED lines=99> */
.L_x_1432:
        /* <DEDUP_REMOVED lines=24> */
.L_x_1431:
[----:B------:R-:W-:Y:S05]  /*1560*/  BSYNC B0 ;  /* 0x0000000000007941 */ /* 0x000fea0003800000 */
.L_x_1429:
        /* <DEDUP_REMOVED lines=114> */
.L_x_1433:
[----:B------:R-:W-:Y:S01]  /*1c90*/  HFMA2.MMA R86, -RZ, RZ, 0, 5.9604644775390625e-08 ;  /* 0x00000001ff567435 */ /* 0x000fe200000001ff */
[----:B------:R-:W-:Y:S01]  /*1ca0*/  BSSY B2, `(.L_x_1435) ;  /* 0x0000006000027945 */ /* 0x000fe20003800000 */
[----:B------:R-:W-:Y:S02]  /*1cb0*/  MOV R85, 0x1f ;  /* 0x0000001f00557802 */ /* 0x000fe40000000f00 */
[----:B------:R-:W-:-:S07]  /*1cc0*/  MOV R88, 0xffffffff ;  /* 0xffffffff00587802 */ /* 0x000fce0000000f00 */
[----:B-----5:R-:W-:Y:S05]  /*1cd0*/  WARPSYNC.COLLECTIVE R88, `(.L_x_1436) ;  /* 0x0000000058087348 */ /* 0x020fea0003c00000 */
[----:B------:R0:W1:Y:S02]  /*1ce0*/  SHFL.BFLY P2, R89, R87, R86, R85 ;  /* 0x0c00005657597389 */ /* 0x0000640000040055 */
[----:B01---5:R-:W-:Y:S01]  /*1cf0*/  ENDCOLLECTIVE ;  /* 0x000000000000791b */ /* 0x023fe20003800000 */
.L_x_1436:
[----:B------:R-:W-:Y:S05]  /*1d00*/  BSYNC B2 ;  /* 0x0000000000027941 */ /* 0x000fea0003800000 */
.L_x_1435:
        /* <DEDUP_REMOVED lines=8> */
.L_x_1437:
[----:B------:R-:W-:Y:S01]  /*1d90*/  HFMA2.MMA R86, -RZ, RZ, 0, 1.1920928955078125e-07 ;  /* 0x00000002ff567435 */ /* 0x000fe200000001ff */
[----:B------:R-:W-:Y:S02]  /*1da0*/  MOV R87, R91 ;  /* 0x0000005b00577202 */ /* 0x000fe40000000f00 */
[----:B------:R-:W-:-:S08]  /*1db0*/  MOV R90, R89 ;  /* 0x00000059005a7202 */ /* 0x000fd00000000f00 */
[----:B------:R-:W-:Y:S05]  /*1dc0*/  WARPSYNC.COLLECTIVE R88, `(.L_x_1438) ;  /* 0x0000000058087348 */ /* 0x000fea0003c00000 */
[----:B------:R0:W1:Y:S02]  /*1dd0*/  SHFL.BFLY P2, R89, R87, R86, R85 ;  /* 0x0c00005657597389 */ /* 0x0000640000040055 */
[----:B01----:R-:W-:Y:S01]  /*1de0*/  ENDCOLLECTIVE ;  /* 0x000000000000791b */ /* 0x003fe20003800000 */
.L_x_1438:
[----:B------:R-:W-:-:S05]  /*1df0*/  FADD.FTZ R90, R51, R90 ;  /* 0x0000005a335a7221 */ /* 0x000fca0000010000 */
[----:B------:R-:W-:Y:S01]  /*1e00*/  MOV R87, R90 ;  /* 0x0000005a00577202 */ /* 0x000fe20000000f00 */
[----:B------:R-:W-:-:S07]  /*1e10*/  FADD.FTZ R92, R91, R89 ;  /* 0x000000595b5c7221 */ /* 0x000fce0000010000 */
[----:B------:R-:W-:Y:S05]  /*1e20*/  WARPSYNC.COLLECTIVE R88, `(.L_x_1439) ;  /* 0x0000000058087348 */ /* 0x000fea0003c00000 */
[----:B------:R0:W1:Y:S02]  /*1e30*/  SHFL.BFLY P2, R89, R87, R86, R85 ;  /* 0x0c00005657597389 */ /* 0x0000640000040055 */
[----:B01----:R-:W-:Y:S01]  /*1e40*/  ENDCOLLECTIVE ;  /* 0x000000000000791b */ /* 0x003fe20003800000 */
.L_x_1439:
[----:B------:R-:W-:Y:S01]  /*1e50*/  HFMA2.MMA R86, -RZ, RZ, 0, 2.384185791015625e-07 ;  /* 0x00000004ff567435 */ /* 0x000fe200000001ff */
[----:B------:R-:W-:Y:S02]  /*1e60*/  MOV R87, R92 ;  /* 0x0000005c00577202 */ /* 0x000fe40000000f00 */
[----:B------:R-:W-:-:S08]  /*1e70*/  MOV R83, R89 ;  /* 0x0000005900537202 */ /* 0x000fd00000000f00 */
[----:B------:R-:W-:Y:S05]  /*1e80*/  WARPSYNC.COLLECTIVE R88, `(.L_x_1440) ;  /* 0x0000000058087348 */ /* 0x000fea0003c00000 */
[----:B------:R0:W1:Y:S02]  /*1e90*/  SHFL.BFLY P2, R89, R87, R86, R85 ;  /* 0x0c00005657597389 */ /* 0x0000640000040055 */
[----:B01----:R-:W-:Y:S01]  /*1ea0*/  ENDCOLLECTIVE ;  /* 0x000000000000791b */ /* 0x003fe20003800000 */
.L_x_1440:
[----:B------:R-:W-:-:S05]  /*1eb0*/  FADD.FTZ R93, R90, R83 ;  /* 0x000000535a5d7221 */ /* 0x000fca0000010000 */
[----:B------:R-:W-:Y:S01]  /*1ec0*/  MOV R87, R93 ;  /* 0x0000005d00577202 */ /* 0x000fe20000000f00 */
[----:B------:R-:W-:-:S07]  /*1ed0*/  FADD.FTZ R92, R92, R89 ;  /* 0x000000595c5c7221 */ /* 0x000fce0000010000 */
[----:B------:R-:W-:Y:S05]  /*1ee0*/  WARPSYNC.COLLECTIVE R88, `(.L_x_1441) ;  /* 0x0000000058087348 */ /* 0x000fea0003c00000 */
[----:B------:R0:W1:Y:S02]  /*1ef0*/  SHFL.BFLY P2, R89, R87, R86, R85 ;  /* 0x0c00005657597389 */ /* 0x0000640000040055 */
[----:B01----:R-:W-:Y:S01]  /*1f00*/  ENDCOLLECTIVE ;  /* 0x000000000000791b */ /* 0x003fe20003800000 */
.L_x_1441:
[----:B------:R-:W-:Y:S01]  /*1f10*/  HFMA2.MMA R86, -RZ, RZ, 0, 4.76837158203125e-07 ;  /* 0x00000008ff567435 */ /* 0x000fe200000001ff */
[----:B------:R-:W-:Y:S02]  /*1f20*/  MOV R87, R92 ;  /* 0x0000005c00577202 */ /* 0x000fe40000000f00 */
[----:B------:R-:W-:-:S08]  /*1f30*/  MOV R83, R89 ;  /* 0x0000005900537202 */ /* 0x000fd00000000f00 */
[----:B------:R-:W-:Y:S05]  /*1f40*/  WARPSYNC.COLLECTIVE R88, `(.L_x_1442) ;  /* 0x0000000058087348 */ /* 0x000fea0003c00000 */
[----:B------:R0:W1:Y:S02]  /*1f50*/  SHFL.BFLY P2, R89, R87, R86, R85 ;  /* 0x0c00005657597389 */ /* 0x0000640000040055 */
[----:B01----:R-:W-:Y:S01]  /*1f60*/  ENDCOLLECTIVE ;  /* 0x000000000000791b */ /* 0x003fe20003800000 */
.L_x_1442:
[----:B------:R-:W-:-:S05]  /*1f70*/  FADD.FTZ R93, R93, R83 ;  /* 0x000000535d5d7221 */ /* 0x000fca0000010000 */
[----:B------:R-:W-:Y:S01]  /*1f80*/  MOV R87, R93 ;  /* 0x0000005d00577202 */ /* 0x000fe20000000f00 */
[----:B------:R-:W-:-:S07]  /*1f90*/  FADD.FTZ R83, R92, R89 ;  /* 0x000000595c537221 */ /* 0x000fce0000010000 */
[----:B------:R-:W-:Y:S05]  /*1fa0*/  WARPSYNC.COLLECTIVE R88, `(.L_x_1443) ;  /* 0x0000000058087348 */ /* 0x000fea0003c00000 */
[----:B------:R0:W1:Y:S02]  /*1fb0*/  SHFL.BFLY P2, R89, R87, R86, R85 ;  /* 0x0c00005657597389 */ /* 0x0000640000040055 */
[----:B01----:R-:W-:Y:S01]  /*1fc0*/  ENDCOLLECTIVE ;  /* 0x000000000000791b */ /* 0x003fe20003800000 */
.L_x_1443:
[----:B------:R-:W-:Y:S01]  /*1fd0*/  HFMA2.MMA R86, -RZ, RZ, 0, 9.5367431640625e-07 ;  /* 0x00000010ff567435 */ /* 0x000fe200000001ff */
[----:B------:R-:W-:Y:S02]  /*1fe0*/  MOV R87, R83 ;  /* 0x0000005300577202 */ /* 0x000fe40000000f00 */
[----:B------:R-:W-:-:S08]  /*1ff0*/  MOV R51, R89 ;  /* 0x0000005900337202 */ /* 0x000fd00000000f00 */
[----:B------:R-:W-:Y:S05]  /*2000*/  WARPSYNC.COLLECTIVE R88, `(.L_x_1444) ;  /* 0x0000000058087348 */ /* 0x000fea0003c00000 */
[----:B------:R0:W1:Y:S02]  /*2010*/  SHFL.BFLY P2, R89, R87, R86, R85 ;  /* 0x0c00005657597389 */ /* 0x0000640000040055 */
[----:B01----:R-:W-:Y:S01]  /*2020*/  ENDCOLLECTIVE ;  /* 0x000000000000791b */ /* 0x003fe20003800000 */
.L_x_1444:
[----:B------:R-:W-:-:S05]  /*2030*/  FADD.FTZ R51, R93, R51 ;  /* 0x000000335d337221 */ /* 0x000fca0000010000 */
[----:B------:R-:W-:Y:S02]  /*2040*/  MOV R87, R51 ;  /* 0x0000003300577202 */ /* 0x000fe40000000f00 */
[----:B------:R-:W-:-:S07]  /*2050*/  MOV R90, R89 ;  /* 0x00000059005a7202 */ /* 0x000fce0000000f00 */
[----:B------:R-:W-:Y:S05]  /*2060*/  WARPSYNC.COLLECTIVE R88, `(.L_x_1445) ;  /* 0x0000000058087348 */ /* 0x000fea0003c00000 */
[----:B------:R0:W1:Y:S02]  /*2070*/  SHFL.BFLY P2, R89, R87, R86, R85 ;  /* 0x0c00005657597389 */ /* 0x0000640000040055 */
[----:B01----:R-:W-:Y:S01]  /*2080*/  ENDCOLLECTIVE ;  /* 0x000000000000791b */ /* 0x003fe20003800000 */
.L_x_1445:
[----:B------:R-:W-:Y:S05]  /*2090*/  BRA `(.L_x_1446) ;  /* 0xffffffec00447947 */ /* 0x000fea000383ffff */
.L_x_1447:
        /* <DEDUP_REMOVED lines=14> */
.L_x_2914:


//--------------------- .text._ZN10layer_norm31ln_parallel_residual_bwd_kernelINS_13Kernel_traitsIf6__halfS2_S2_fjLj256ELj1ELj4ELj1ELj16ENS_18Kernel_traits_baseILj256EfS2_S2_S2_fjLj128EEEEELb0ELb1ELb0EEEvNS_9BwdParamsE --------------------------
	.section	.text._ZN10layer_norm31ln_parallel_residual_bwd_kernelINS_13Kernel_traitsIf6__halfS2_S2_fjLj256ELj1ELj4ELj1ELj16ENS_18Kernel_traits_baseILj256EfS2_S2_S2_fjLj128EEEEELb0ELb1ELb0EEEvNS_9BwdParamsE,"ax",@progbits
	.align	128
        .global         _ZN10layer_norm31ln_parallel_residual_bwd_kernelINS_13Kernel_traitsIf6__halfS2_S2_fjLj256ELj1ELj4ELj1ELj16ENS_18Kernel_traits_baseILj256EfS2_S2_S2_fjLj128EEEEELb0ELb1ELb0EEEvNS_9BwdParamsE
        .type           _ZN10layer_norm31ln_parallel_residual_bwd_kernelINS_13Kernel_traitsIf6__halfS2_S2_fjLj256ELj1ELj4ELj1ELj16ENS_18Kernel_traits_baseILj256EfS2_S2_S2_fjLj128EEEEELb0ELb1ELb0EEEvNS_9BwdParamsE,@function
        .size           _ZN10layer_norm31ln_parallel_residual_bwd_kernelINS_13Kernel_traitsIf6__halfS2_S2_fjLj256ELj1ELj4ELj1ELj16ENS_18Kernel_traits_baseILj256EfS2_S2_S2_fjLj128EEEEELb0ELb1ELb0EEEvNS_9BwdParamsE,(.L_x_2915 - _ZN10layer_norm31ln_parallel_residual_bwd_kernelINS_13Kernel_traitsIf6__halfS2_S2_fjLj256ELj1ELj4ELj1ELj16ENS_18Kernel_traits_baseILj256EfS2_S2_S2_fjLj128EEEEELb0ELb1ELb0EEEvNS_9BwdParamsE)
        .other          _ZN10layer_norm31ln_parallel_residual_bwd_kernelINS_13Kernel_traitsIf6__halfS2_S2_fjLj256ELj1ELj4ELj1ELj16ENS_18Kernel_traits_baseILj256EfS2_S2_S2_fjLj128EEEEELb0ELb1ELb0EEEvNS_9BwdParamsE,@"STO_CUDA_ENTRY STV_DEFAULT"
_ZN10layer_norm31ln_parallel_residual_bwd_kernelINS_13Kernel_traitsIf6__halfS2_S2_fjLj256ELj1ELj4ELj1ELj16ENS_18Kernel_traits_baseILj256EfS2_S2_S2_fjLj128EEEEELb0ELb1ELb0EEEvNS_9BwdParamsE:
.text._ZN10layer_norm31ln_parallel_residual_bwd_kernelINS_13Kernel_traitsIf6__halfS2_S2_fjLj256ELj1ELj4ELj1ELj16ENS_18Kernel_traits_baseILj256EfS2_S2_S2_fjLj128EEEEELb0ELb1ELb0EEEvNS_9BwdParamsE:
        /* <DEDUP_REMOVED lines=38> */
.L_x_1455:
        /* <DEDUP_REMOVED lines=17> */
[----:B------:R-:W4:Y:S01]  /*0370*/  LDG.E R52, desc[UR4][R52.64] ;  /* 0x0000000434347981 */ /* 0x000f22000c1e1900 */
        /* <DEDUP_REMOVED lines=11> */
[----:B------:R-:W-:Y:S02]  /*0430*/  HADD2.F32 R56, -RZ, R49.H1_H1 ;  /* 0x30000031ff387230 */ /* 0x000fe40000004100 */
[----:B------:R-:W-:Y:S01]  /*0440*/  HADD2.F32 R60, -RZ, R51.H0_H0 ;  /* 0x20000033ff3c7230 */ /* 0x000fe20000004100 */
[----:B----4-:R-:W-:Y:S01]  /*0450*/  FSEL R59, R52, RZ, !P0 ;  /* 0x000000ff343b7208 */ /* 0x010fe20004000000 */
[----:B------:R-:W-:-:S02]  /*0460*/  HADD2.F32 R52, -RZ, R48.H0_H0 ;  /* 0x20000030ff347230 */ /* 0x000fc40000004100 */
[----:B------:R-:W-:Y:S02]  /*0470*/  HADD2.F32 R48, -RZ, R48.H1_H1 ;  /* 0x30000030ff307230 */ /* 0x000fe40000004100 */
[----:B------:R-:W-:-:S03]  /*0480*/  FADD.FTZ R55, -R59, R50 ;  /* 0x000000323b377221 */ /* 0x000fc60000010100 */
[C---:B------:R-:W-:Y:S01]  /*0490*/  FADD.FTZ R49, -R59.reuse, R48 ;  /* 0x000000303b317221 */ /* 0x040fe20000010100 */
[--C-:B--2---:R-:W-:Y:S02]  /*04a0*/  HADD2.F32 R65, -RZ, R44.reuse.H0_H0 ;  /* 0x2000002cff417230 */ /* 0x104fe40000004100 */
[C---:B------:R-:W-:Y:S01]  /*04b0*/  FADD.FTZ R3, -R59.reuse, R52 ;  /* 0x000000343b037221 */ /* 0x040fe20000010100 */
[----:B------:R-:W-:Y:S02]  /*04c0*/  HADD2.F32 R50, -RZ, R44.H1_H1 ;  /* 0x3000002cff327230 */ /* 0x000fe40000004100 */
[C---:B-1---5:R-:W-:Y:S01]  /*04d0*/  FMUL.FTZ R6, R62.reuse, R49 ;  /* 0x000000313e067220 */ /* 0x062fe20000410000 */
[----:B------:R-:W-:Y:S02]  /*04e0*/  HADD2.F32 R64, -RZ, R51.H1_H1 ;  /* 0x30000033ff407230 */ /* 0x000fe40000004100 */
[C---:B------:R-:W-:Y:S01]  /*04f0*/  FADD.FTZ R51, -R59.reuse, R56 ;  /* 0x000000383b337221 */ /* 0x040fe20000010100 */
[C---:B------:R-:W-:Y:S01]  /*0500*/  FADD.FTZ R53, -R59.reuse, R58 ;  /* 0x0000003a3b357221 */ /* 0x040fe20000010100 */
[----:B------:R-:W-:Y:S01]  /*0510*/  FADD.FTZ R7, -R59, R54 ;  /* 0x000000363b077221 */ /* 0x000fe20000010100 */
[----:B------:R-:W-:Y:S01]  /*0520*/  FMUL.FTZ R3, R62, R3 ;  /* 0x000000033e037220 */ /* 0x000fe20000410000 */
[----:B------:R-:W-:Y:S01]  /*0530*/  FMUL.FTZ R48, R32, R65 ;  /* 0x0000004120307220 */ /* 0x000fe20000410000 */
[----:B------:R-:W-:-:S02]  /*0540*/  HADD2.F32 R54, -RZ, R45.H1_H1 ;  /* 0x3000002dff367230 */ /* 0x000fc40000004100 */
[----:B------:R-:W-:Y:S01]  /*0550*/  FADD.FTZ R25, R25, R50 ;  /* 0x0000003219197221 */ /* 0x000fe20000010000 */
[-C--:B------:R-:W-:Y:S01]  /*0560*/  FFMA.FTZ R13, R6, R50.reuse, R13 ;  /* 0x00000032060d7223 */ /* 0x080fe2000001000d */
[----:B------:R-:W-:Y:S01]  /*0570*/  FMUL.FTZ R49, R33, R50 ;  /* 0x0000003221317220 */ /* 0x000fe20000410000 */
[----:B------:R-:W-:Y:S02]  /*0580*/  HADD2.F32 R67, -RZ, R45.H0_H0 ;  /* 0x2000002dff437230 */ /* 0x000fe40000004100 */
[C---:B------:R-:W-:Y:S01]  /*0590*/  FMUL.FTZ R50, R62.reuse, R51 ;  /* 0x000000333e327220 */ /* 0x040fe20000410000 */
[----:B------:R-:W-:Y:S02]  /*05a0*/  HADD2.F32 R63, -RZ, R46.H0_H0 ;  /* 0x2000002eff3f7230 */ /* 0x000fe40000004100 */
[----:B------:R-:W-:Y:S01]  /*05b0*/  FMUL.FTZ R53, R62, R53 ;  /* 0x000000353e357220 */ /* 0x000fe20000410000 */
[--C-:B------:R-:W-:Y:S02]  /*05c0*/  HADD2.F32 R45, -RZ, R47.reuse.H0_H0 ;  /* 0x2000002fff2d7230 */ /* 0x100fe40000004100 */
[----:B------:R-:W-:Y:S01]  /*05d0*/  FADD.FTZ R56, RZ, R48 ;  /* 0x00000030ff387221 */ /* 0x000fe20000010000 */
[----:B------:R-:W-:-:S02]  /*05e0*/  HADD2.F32 R44, -RZ, R47.H1_H1 ;  /* 0x3000002fff2c7230 */ /* 0x000fc40000004100 */
[----:B------:R-:W-:Y:S01]  /*05f0*/  FFMA.FTZ R47, R3, R48, RZ ;  /* 0x00000030032f7223 */ /* 0x000fe200000100ff */
[----:B------:R-:W-:Y:S01]  /*0600*/  FADD.FTZ R27, R27, R54 ;  /* 0x000000361b1b7221 */ /* 0x000fe20000010000 */
[-C--:B------:R-:W-:Y:S01]  /*0610*/  FFMA.FTZ R15, R50, R54.reuse, R15 ;  /* 0x00000036320f7223 */ /* 0x080fe2000001000f */
[----:B------:R-:W-:Y:S01]  /*0620*/  FMUL.FTZ R51, R35, R54 ;  /* 0x0000003623337220 */ /* 0x000fe20000410000 */
[----:B------:R-:W-:Y:S01]  /*0630*/  FADD.FTZ R20, R20, R63 ;  /* 0x0000003f14147221 */ /* 0x000fe20000010000 */
[-C--:B------:R-:W-:Y:S01]  /*0640*/  FFMA.FTZ R16, R53, R63.reuse, R16 ;  /* 0x0000003f35107223 */ /* 0x080fe20000010010 */
[----:B------:R-:W-:Y:S01]  /*0650*/  FMUL.FTZ R54, R28, R63 ;  /* 0x0000003f1c367220 */ /* 0x000fe20000410000 */
[----:B------:R-:W-:Y:S01]  /*0660*/  FMUL.FTZ R7, R62, R7 ;  /* 0x000000073e077220 */ /* 0x000fe20000410000 */
[----:B------:R-:W-:Y:S01]  /*0670*/  FMUL.FTZ R52, R34, R67 ;  /* 0x0000004322347220 */ /* 0x000fe20000410000 */
[----:B------:R-:W-:Y:S01]  /*0680*/  FADD.FTZ R63, R56, R49 ;  /* 0x00000031383f7221 */ /* 0x000fe20000010000 */
[----:B------:R-:W-:Y:S01]  /*0690*/  FFMA.FTZ R58, R6, R49, R47 ;  /* 0x00000031063a7223 */ /* 0x000fe2000001002f */
[----:B------:R-:W-:-:S02]  /*06a0*/  HADD2.F32 R46, -RZ, R46.H1_H1 ;  /* 0x3000002eff2e7230 */ /* 0x000fc40000004100 */
[----:B------:R-:W-:Y:S01]  /*06b0*/  FADD.FTZ R57, -R59, R60 ;  /* 0x0000003c3b397221 */ /* 0x000fe20000010100 */
        /* <DEDUP_REMOVED lines=8> */
[----:B------:R-:W-:Y:S02]  /*0740*/  FMUL.FTZ R57, R62, R57 ;  /* 0x000000393e397220 */ /* 0x000fe40000410000 */
[----:B------:R-:W-:Y:S01]  /*0750*/  FADD.FTZ R60, R63, R54 ;  /* 0x000000363f3c7221 */ /* 0x000fe20000010000 */
[----:B------:R-:W-:Y:S01]  /*0760*/  FFMA.FTZ R47, R53, R54, R46 ;  /* 0x00000036352f7223 */ /* 0x000fe2000001002e */
[----:B------:R-:W-:Y:S01]  /*0770*/  FADD.FTZ R59, -R59, R64 ;  /* 0x000000403b3b7221 */ /* 0x000fe20000010100 */
        /* <DEDUP_REMOVED lines=17> */
.L_x_1451:
[----:B------:R-:W-:Y:S05]  /*0890*/  BSYNC B1 ;  /* 0x0000000000017941 */ /* 0x000fea0003800000 */
.L_x_1450:
        /* <DEDUP_REMOVED lines=20> */
.L_x_1467:
        /* <DEDUP_REMOVED lines=26> */
[----:B------:R-:W-:-:S02]  /*0b80*/  @P0 HADD2.F32 R44, -RZ, R8.H1_H1 ;  /* 0x30000008ff2c0230 */ /* 0x000fc40000004100 */
[C---:B------:R-:W-:Y:S01]  /*0b90*/  FMUL.FTZ R47, R62.reuse, R47 ;  /* 0x0000002f3e2f7220 */ /* 0x040fe20000410000 */
[C---:B------:R-:W-:Y:S01]  /*0ba0*/  FMUL.FTZ R66, R62.reuse, R45 ;  /* 0x0000002d3e427220 */ /* 0x040fe20000410000 */
[----:B------:R-:W-:Y:S02]  /*0bb0*/  @P0 HADD2.F32 R45, -RZ, R8.H0_H0 ;  /* 0x20000008ff2d0230 */ /* 0x000fe40000004100 */
[----:B------:R-:W-:Y:S01]  /*0bc0*/  FADD.FTZ R68, R51, -R68 ;  /* 0x8000004433447221 */ /* 0x000fe20000010000 */
[----:B------:R-:W-:Y:S01]  /*0bd0*/  @P0 FADD.FTZ R47, R47, R44 ;  /* 0x0000002c2f2f0221 */ /* 0x000fe20000010000 */
[--C-:B------:R-:W-:Y:S02]  /*0be0*/  @P0 HADD2.F32 R44, -RZ, R9.reuse.H0_H0 ;  /* 0x20000009ff2c0230 */ /* 0x100fe40000004100 */
[----:B------:R-:W-:Y:S01]  /*0bf0*/  FMUL.FTZ R67, R62, R67 ;  /* 0x000000433e437220 */ /* 0x000fe20000410000 */
[----:B------:R-:W-:Y:S01]  /*0c00*/  @P0 FADD.FTZ R64, R64, R45 ;  /* 0x0000002d40400221 */ /* 0x000fe20000010000 */
[----:B------:R-:W-:-:S02]  /*0c10*/  @P0 HADD2.F32 R45, -RZ, R9.H1_H1 ;  /* 0x30000009ff2d0230 */ /* 0x000fc40000004100 */
[----:B------:R-:W-:Y:S01]  /*0c20*/  FMUL.FTZ R68, R62, R68 ;  /* 0x000000443e447220 */ /* 0x000fe20000410000 */
[----:B------:R-:W-:Y:S01]  /*0c30*/  FADD.FTZ R63, R54, -R63 ;  /* 0x8000003f363f7221 */ /* 0x000fe20000010000 */
[----:B------:R-:W-:Y:S01]  /*0c40*/  FADD.FTZ R65, R55, -R46 ;  /* 0x8000002e37417221 */ /* 0x000fe20000010000 */
[----:B------:R-:W-:Y:S01]  /*0c50*/  @P0 FADD.FTZ R67, R67, R44 ;  /* 0x0000002c43430221 */ /* 0x000fe20000010000 */
[----:B------:R-:W-:Y:S01]  /*0c60*/  @P0 FADD.FTZ R68, R68, R45 ;  /* 0x0000002d44440221 */ /* 0x000fe20000010000 */
[--C-:B------:R-:W-:Y:S02]  /*0c70*/  @P0 HADD2.F32 R45, -RZ, R10.reuse.H0_H0 ;  /* 0x2000000aff2d0230 */ /* 0x100fe40000004100 */
[C---:B------:R-:W-:Y:S01]  /*0c80*/  FMUL.FTZ R46, R62.reuse, R63 ;  /* 0x0000003f3e2e7220 */ /* 0x040fe20000410000 */
[----:B------:R-:W-:Y:S02]  /*0c90*/  @P0 HADD2.F32 R44, -RZ, R10.H1_H1 ;  /* 0x3000000aff2c0230 */ /* 0x000fe40000004100 */
[----:B------:R-:W-:Y:S01]  /*0ca0*/  FMUL.FTZ R65, R62, R65 ;  /* 0x000000413e417220 */ /* 0x000fe20000410000 */
[----:B------:R-:W-:Y:S01]  /*0cb0*/  FADD.FTZ R69, R58, -R69 ;  /* 0x800000453a457221 */ /* 0x000fe20000010000 */
[----:B------:R-:W-:Y:S01]  /*0cc0*/  @P0 FADD.FTZ R46, R46, R45 ;  /* 0x0000002d2e2e0221 */ /* 0x000fe20000010000 */
[----:B------:R-:W-:-:S02]  /*0cd0*/  @P0 HADD2.F32 R45, -RZ, R11.H1_H1 ;  /* 0x3000000bff2d0230 */ /* 0x000fc40000004100 */
[----:B------:R-:W-:Y:S01]  /*0ce0*/  @P0 FADD.FTZ R65, R65, R44 ;  /* 0x0000002c41410221 */ /* 0x000fe20000010000 */
[----:B------:R-:W-:Y:S02]  /*0cf0*/  @P0 HADD2.F32 R44, -RZ, R11.H0_H0 ;  /* 0x2000000bff2c0230 */ /* 0x000fe40000004100 */
[----:B------:R-:W-:Y:S01]  /*0d00*/  FMUL.FTZ R63, R62, R69 ;  /* 0x000000453e3f7220 */ /* 0x000fe20000410000 */
[----:B------:R-:W-:Y:S01]  /*0d10*/  @P0 FADD.FTZ R66, R66, R45 ;  /* 0x0000002d42420221 */ /* 0x000fe20000010000 */
[----:B------:R-:W-:Y:S02]  /*0d20*/  @P1 F2FP.F16.F32.PACK_AB R45, RZ, R68 ;  /* 0x00000044ff2d123e */ /* 0x000fe400000000ff */
[----:B------:R-:W-:Y:S01]  /*0d30*/  @P0 FADD.FTZ R63, R63, R44 ;  /* 0x0000002c3f3f0221 */ /* 0x000fe20000010000 */
[----:B------:R-:W-:Y:S02]  /*0d40*/  ISETP.NE.U32.AND P0, PT, RZ, UR14, PT ;  /* 0x0000000eff007c0c */ /* 0x000fe4000bf05070 */
[----:B------:R-:W-:-:S02]  /*0d50*/  @P1 F2FP.F16.F32.PACK_AB R44, RZ, R46 ;  /* 0x0000002eff2c123e */ /* 0x000fc400000000ff */
[----:B------:R-:W-:Y:S02]  /*0d60*/  ISETP.NE.AND.EX P0, PT, RZ, UR15, PT, P0 ;  /* 0x0000000fff007c0c */ /* 0x000fe4000bf05300 */
[----:B------:R-:W-:-:S11]  /*0d70*/  @P1 PRMT R38, R44, 0x7610, R38 ;  /* 0x000076102c261816 */ /* 0x000fd60000000026 */
[-C--:B------:R-:W-:Y:S02]  /*0d80*/  @P0 F2FP.F16.F32.PACK_AB R44, RZ, R46.reuse ;  /* 0x0000002eff2c023e */ /* 0x080fe400000000ff */
[----:B------:R-:W-:Y:S02]  /*0d90*/  F2FP.F16.F32.PACK_AB R46, R65, R46 ;  /* 0x0000002e412e723e */ /* 0x000fe400000000ff */
[----:B------:R-:W-:Y:S02]  /*0da0*/  @P0 PRMT R42, R44, 0x7610, R42 ;  /* 0x000076102c2a0816 */ /* 0x000fe4000000002a */
[----:B------:R-:W-:Y:S02]  /*0db0*/  @P1 F2FP.F16.F32.PACK_AB R44, RZ, R65 ;  /* 0x00000041ff2c123e */ /* 0x000fe400000000ff */
[----:B------:R-:W-:Y:S02]  /*0dc0*/  @P0 F2FP.F16.F32.PACK_AB R69, RZ, R63 ;  /* 0x0000003fff45023e */ /* 0x000fe400000000ff */
[----:B------:R-:W-:-:S02]  /*0dd0*/  @P1 PRMT R38, R38, 0x5410, R44 ;  /* 0x0000541026261816 */ /* 0x000fc4000000002c */
[----:B------:R-:W-:Y:S02]  /*0de0*/  @P0 F2FP.F16.F32.PACK_AB R44, RZ, R65 ;  /* 0x00000041ff2c023e */ /* 0x000fe400000000ff */
[----:B------:R-:W-:Y:S02]  /*0df0*/  @P0 F2FP.F16.F32.PACK_AB R65, RZ, R64 ;  /* 0x00000040ff41023e */ /* 0x000fe400000000ff */
[----:B------:R-:W-:Y:S02]  /*0e00*/  @P0 PRMT R42, R42, 0x5410, R44 ;  /* 0x000054102a2a0816 */ /* 0x000fe4000000002c */
[----:B------:R-:W-:Y:S02]  /*0e10*/  @P1 F2FP.F16.F32.PACK_AB R44, RZ, R67 ;  /* 0x00000043ff2c123e */ /* 0x000fe400000000ff */
[----:B------:R-:W-:Y:S02]  /*0e20*/  @P0 PRMT R40, R65, 0x7610, R40 ;  /* 0x0000761041280816 */ /* 0x000fe40000000028 */
[----:B------:R-:W-:-:S02]  /*0e30*/  @P1 PRMT R37, R44, 0x7610, R37 ;  /* 0x000076102c251816 */ /* 0x000fc40000000025 */
[----:B------:R-:W-:Y:S02]  /*0e40*/  @P0 F2FP.F16.F32.PACK_AB R44, RZ, R67 ;  /* 0x00000043ff2c023e */ /* 0x000fe400000000ff */
[----:B------:R-:W-:Y:S02]  /*0e50*/  @P1 PRMT R37, R37, 0x5410, R45 ;  /* 0x0000541025251816 */ /* 0x000fe4000000002d */
[----:B------:R-:W-:Y:S02]  /*0e60*/  @P0 PRMT R41, R44, 0x7610, R41 ;  /* 0x000076102c290816 */ /* 0x000fe40000000029 */
[----:B------:R-:W-:Y:S02]  /*0e70*/  @P1 F2FP.F16.F32.PACK_AB R44, RZ, R64 ;  /* 0x00000040ff2c123e */ /* 0x000fe400000000ff */
[----:B------:R-:W-:Y:S02]  /*0e80*/  @P0 F2FP.F16.F32.PACK_AB R62, RZ, R68 ;  /* 0x00000044ff3e023e */ /* 0x000fe400000000ff */
[----:B------:R-:W-:-:S02]  /*0e90*/  @P1 PRMT R36, R44, 0x7610, R36 ;  /* 0x000076102c241816 */ /* 0x000fc40000000024 */
[----:B------:R-:W-:Y:S02]  /*0ea0*/  @P1 F2FP.F16.F32.PACK_AB R44, RZ, R47 ;  /* 0x0000002fff2c123e */ /* 0x000fe400000000ff */
[----:B------:R-:W-:Y:S02]  /*0eb0*/  @P0 PRMT R43, R69, 0x7610, R43 ;  /* 0x00007610452b0816 */ /* 0x000fe4000000002b */
[----:B------:R-:W-:Y:S02]  /*0ec0*/  @P1 PRMT R36, R36, 0x5410, R44 ;  /* 0x0000541024241816 */ /* 0x000fe4000000002c */
[----:B------:R-:W-:Y:S02]  /*0ed0*/  @P1 F2FP.F16.F32.PACK_AB R44, RZ, R63 ;  /* 0x0000003fff2c123e */ /* 0x000fe400000000ff */
[----:B------:R-:W-:Y:S02]  /*0ee0*/  @P0 PRMT R41, R41, 0x5410, R62 ;  /* 0x0000541029290816 */ /* 0x000fe4000000003e */
[----:B------:R-:W-:-:S02]  /*0ef0*/  @P1 PRMT R39, R44, 0x7610, R39 ;  /* 0x000076102c271816 */ /* 0x000fc40000000027 */
        /* <DEDUP_REMOVED lines=20> */
.L_x_1454:
[----:B------:R-:W-:Y:S05]  /*1040*/  BSYNC B1 ;  /* 0x0000000000017941 */ /* 0x000fea0003800000 */
.L_x_1453:
[----:B------:R-:W4:Y:S02]  /*1050*/  LDC.64 R44, c[0x0][0x210] ;  /* 0x00008400ff2c7b82 */ /* 0x000f240000000a00 */
[----:B----4-:R-:W-:-:S04]  /*1060*/  LEA R5, R44, R5, 0x2 ;  /* 0x000000052c057211 */ /* 0x010fc800078e10ff */
[----:B------:R-:W-:-:S13]  /*1070*/  ISETP.GE.AND P0, PT, R5, R45, PT ;  /* 0x0000002d0500720c */ /* 0x000fda0003f06270 */
[----:B------:R-:W-:Y:S05]  /*1080*/  @!P0 BRA `(.L_x_1455) ;  /* 0xfffffff000748947 */ /* 0x000fea000383ffff */
.L_x_1449:
[----:B------:R-:W-:Y:S05]  /*1090*/  BSYNC B0 ;  /* 0x0000000000007941 */ /* 0x000fea0003800000 */
.L_x_1448:
[----:B------:R-:W4:Y:S01]  /*10a0*/  S2R R3, SR_CgaCtaId ;  /* 0x0000000000037919 */ /* 0x000f220000008800 */
[----:B------:R-:W-:Y:S01]  /*10b0*/  MOV R2, 0x400 ;  /* 0x0000040000027802 */ /* 0x000fe20000000f00 */
[----:B------:R-:W-:Y:S05]  /*10c0*/  WARPSYNC.ALL ;  /* 0x0000000000007948 */ /* 0x000fea0003800000 */
[----:B-----5:R-:W0:Y:S01]  /*10d0*/  S2R R35, SR_TID.X ;  /* 0x0000000000237919 */ /* 0x020e220000002100 */
[----:B------:R-:W-:Y:S01]  /*10e0*/  ULDC.64 UR16, c[0x0][0x2d8] ;  /* 0x0000b60000107ab9 */ /* 0x000fe20000000a00 */
[----:B------:R-:W-:Y:S01]  /*10f0*/  ULDC.64 UR18, c[0x0][0x2d0] ;  /* 0x0000b40000127ab9 */ /* 0x000fe20000000a00 */
[----:B------:R-:W1:Y:S01]  /*1100*/  S2R R33, SR_CTAID.X ;  /* 0x0000000000217919 */ /* 0x000e620000002500 */
        /* <DEDUP_REMOVED lines=65> */
[----:B------:R-:W-:Y:S02]  /*1520*/  MOV R3, R9 ;  /* 0x0000000900037202 */ /* 0x000fe40000000f00 */
[----:B-1----:R-:W-:Y:S02]  /*1530*/  MOV R4, R0 ;  /* 0x0000000000047202 */ /* 0x002fe40000000f00 */
[----:B------:R-:W-:Y:S01]  /*1540*/  MOV R5, R7 ;  /* 0x0000000700057202 */ /* 0x000fe20000000f00 */
[----:B------:R-:W-:Y:S06]  /*1550*/  @!P0 EXIT ;  /* 0x000000000000894d */ /* 0x000fec0003800000 */
[----:B------:R-:W-:Y:S04]  /*1560*/  STG.E desc[UR4][R2.64], R13 ;  /* 0x0000000d02007986 */ /* 0x000fe8000c101904 */
[----:B------:R-:W-:Y:S01]  /*1570*/  STG.E desc[UR4][R4.64], R21 ;  /* 0x0000001504007986 */ /* 0x000fe2000c101904 */
[----:B------:R-:W-:Y:S05]  /*1580*/  EXIT ;  /* 0x000000000000794d */ /* 0x000fea0003800000 */
.L_x_1452:
        /* <DEDUP_REMOVED lines=8> */
.L_x_1457:
[----:B------:R-:W-:Y:S05]  /*1610*/  BSYNC B1 ;  /* 0x0000000000017941 */ /* 0x000fea0003800000 */
.L_x_1456:
        /* <DEDUP_REMOVED lines=8> */
.L_x_1458:
[----:B------:R-:W-:Y:S01]  /*16a0*/  HFMA2.MMA R46, -RZ, RZ, 0, 1.1920928955078125e-07 ;  /* 0x00000002ff2e7435 */ /* 0x000fe200000001ff */
[----:B------:R-:W-:Y:S02]  /*16b0*/  MOV R47, R67 ;  /* 0x00000043002f7202 */ /* 0x000fe40000000f00 */
[----:B------:R-:W-:-:S08]  /*16c0*/  MOV R66, R63 ;  /* 0x0000003f00427202 */ /* 0x000fd00000000f00 */
[----:B------:R-:W-:Y:S05]  /*16d0*/  WARPSYNC.COLLECTIVE R44, `(.L_x_1459) ;  /* 0x000000002c087348 */ /* 0x000fea0003c00000 */
[----:B------:R0:W1:Y:S02]  /*16e0*/  SHFL.BFLY P0, R63, R47, R46, R45 ;  /* 0x0c00002e2f3f7389 */ /* 0x000064000000002d */
[----:B01----:R-:W-:Y:S01]  /*16f0*/  ENDCOLLECTIVE ;  /* 0x000000000000791b */ /* 0x003fe20003800000 */
.L_x_1459:
[----:B------:R-:W-:-:S05]  /*1700*/  FADD.FTZ R66, R66, R65 ;  /* 0x0000004142427221 */ /* 0x000fca0000010000 */
[----:B------:R-:W-:Y:S01]  /*1710*/  MOV R47, R66 ;  /* 0x00000042002f7202 */ /* 0x000fe20000000f00 */
[----:B------:R-:W-:-:S07]  /*1720*/  FADD.FTZ R68, R67, R63 ;  /* 0x0000003f43447221 */ /* 0x000fce0000010000 */
[----:B------:R-:W-:Y:S05]  /*1730*/  WARPSYNC.COLLECTIVE R44, `(.L_x_1460) ;  /* 0x000000002c087348 */ /* 0x000fea0003c00000 */
[----:B------:R0:W1:Y:S02]  /*1740*/  SHFL.BFLY P0, R63, R47, R46, R45 ;  /* 0x0c00002e2f3f7389 */ /* 0x000064000000002d */
[----:B01----:R-:W-:Y:S01]  /*1750*/  ENDCOLLECTIVE ;  /* 0x000000000000791b */ /* 0x003fe20003800000 */
.L_x_1460:
[----:B------:R-:W-:Y:S01]  /*1760*/  HFMA2.MMA R46, -RZ, RZ, 0, 2.384185791015625e-07 ;  /* 0x00000004ff2e7435 */ /* 0x000fe200000001ff */
[----:B------:R-:W-:Y:S02]  /*1770*/  MOV R47, R68 ;  /* 0x00000044002f7202 */ /* 0x000fe40000000f00 */
[----:B------:R-:W-:-:S08]  /*1780*/  MOV R69, R63 ;  /* 0x0000003f00457202 */ /* 0x000fd00000000f00 */
[----:B------:R-:W-:Y:S05]  /*1790*/  WARPSYNC.COLLECTIVE R44, `(.L_x_1461) ;  /* 0x000000002c087348 */ /* 0x000fea0003c00000 */
[----:B------:R0:W1:Y:S02]  /*17a0*/  SHFL.BFLY P0, R63, R47, R46, R45 ;  /* 0x0c00002e2f3f7389 */ /* 0x000064000000002d */
[----:B01----:R-:W-:Y:S01]  /*17b0*/  ENDCOLLECTIVE ;  /* 0x000000000000791b */ /* 0x003fe20003800000 */
.L_x_1461:
[----:B------:R-:W-:-:S05]  /*17c0*/  FADD.FTZ R69, R66, R69 ;  /* 0x0000004542457221 */ /* 0x000fca0000010000 */
[----:B------:R-:W-:Y:S01]  /*17d0*/  MOV R47, R69 ;  /* 0x00000045002f7202 */ /* 0x000fe20000000f00 */
[----:B------:R-:W-:-:S07]  /*17e0*/  FADD.FTZ R68, R68, R63 ;  /* 0x0000003f44447221 */ /* 0x000fce0000010000 */
[----:B------:R-:W-:Y:S05]  /*17f0*/  WARPSYNC.COLLECTIVE R44, `(.L_x_1462) ;  /* 0x000000002c087348 */ /* 0x000fea0003c00000 */
[----:B------:R0:W1:Y:S02]  /*1800*/  SHFL.BFLY P0, R63, R47, R46, R45 ;  /* 0x0c00002e2f3f7389 */ /* 0x000064000000002d */
[----:B01----:R-:W-:Y:S01]  /*1810*/  ENDCOLLECTIVE ;  /* 0x000000000000791b */ /* 0x003fe20003800000 */
.L_x_1462:
[----:B------:R-:W-:Y:S01]  /*1820*/  HFMA2.MMA R46, -RZ, RZ, 0, 4.76837158203125e-07 ;  /* 0x00000008ff2e7435 */ /* 0x000fe200000001ff */
[----:B------:R-:W-:Y:S02]  /*1830*/  MOV R47, R68 ;  /* 0x00000044002f7202 */ /* 0x000fe40000000f00 */
[----:B------:R-:W-:-:S08]  /*1840*/  MOV R64, R63 ;  /* 0x0000003f00407202 */ /* 0x000fd00000000f00 */
[----:B------:R-:W-:Y:S05]  /*1850*/  WARPSYNC.COLLECTIVE R44, `(.L_x_1463) ;  /* 0x000000002c087348 */ /* 0x000fea0003c00000 */
[----:B------:R0:W1:Y:S02]  /*1860*/  SHFL.BFLY P0, R63, R47, R46, R45 ;  /* 0x0c00002e2f3f7389 */ /* 0x000064000000002d */
[----:B01----:R-:W-:Y:S01]  /*1870*/  ENDCOLLECTIVE ;  /* 0x000000000000791b */ /* 0x003fe20003800000 */
.L_x_1463:
[----:B------:R-:W-:-:S05]  /*1880*/  FADD.FTZ R64, R69, R64 ;  /* 0x0000004045407221 */ /* 0x000fca0000010000 */
[----:B------:R-:W-:Y:S01]  /*1890*/  MOV R47, R64 ;  /* 0x00000040002f7202 */ /* 0x000fe20000000f00 */
[----:B------:R-:W-:-:S07]  /*18a0*/  FADD.FTZ R66, R68, R63 ;  /* 0x0000003f44427221 */ /* 0x000fce0000010000 */
[----:B------:R-:W-:Y:S05]  /*18b0*/  WARPSYNC.COLLECTIVE R44, `(.L_x_1464) ;  /* 0x000000002c087348 */ /* 0x000fea0003c00000 */
[----:B------:R0:W1:Y:S02]  /*18c0*/  SHFL.BFLY P0, R63, R47, R46, R45 ;  /* 0x0c00002e2f3f7389 */ /* 0x000064000000002d */
[----:B01----:R-:W-:Y:S01]  /*18d0*/  ENDCOLLECTIVE ;  /* 0x000000000000791b */ /* 0x003fe20003800000 */
.L_x_1464:
[----:B------:R-:W-:Y:S01]  /*18e0*/  HFMA2.MMA R46, -RZ, RZ, 0, 9.5367431640625e-07 ;  /* 0x00000010ff2e7435 */ /* 0x000fe200000001ff */
[----:B------:R-:W-:Y:S02]  /*18f0*/  MOV R47, R66 ;  /* 0x00000042002f7202 */ /* 0x000fe40000000f00 */
[----:B------:R-:W-:-:S08]  /*1900*/  MOV R65, R63 ;  /* 0x0000003f00417202 */ /* 0x000fd00000000f00 */
[----:B------:R-:W-:Y:S05]  /*1910*/  WARPSYNC.COLLECTIVE R44, `(.L_x_1465) ;  /* 0x000000002c087348 */ /* 0x000fea0003c00000 */
[----:B------:R0:W1:Y:S02]  /*1920*/  SHFL.BFLY P0, R63, R47, R46, R45 ;  /* 0x0c00002e2f3f7389 */ /* 0x000064000000002d */
[----:B01----:R-:W-:Y:S01]  /*1930*/  ENDCOLLECTIVE ;  /* 0x000000000000791b */ /* 0x003fe20003800000 */
.L_x_1465:
[----:B------:R-:W-:-:S05]  /*1940*/  FADD.FTZ R65, R64, R65 ;  /* 0x0000004140417221 */ /* 0x000fca0000010000 */
[----:B------:R-:W-:Y:S02]  /*1950*/  MOV R47, R65 ;  /* 0x00000041002f7202 */ /* 0x000fe40000000f00 */
[----:B------:R-:W-:-:S07]  /*1960*/  MOV R67, R63 ;  /* 0x0000003f00437202 */ /* 0x000fce0000000f00 */
[----:B------:R-:W-:Y:S05]  /*1970*/  WARPSYNC.COLLECTIVE R44, `(.L_x_1466) ;  /* 0x000000002c087348 */ /* 0x000fea0003c00000 */
[----:B------:R0:W1:Y:S02]  /*1980*/  SHFL.BFLY P0, R63, R47, R46, R45 ;  /* 0x0c00002e2f3f7389 */ /* 0x000064000000002d */
[----:B01----:R-:W-:Y:S01]  /*1990*/  ENDCOLLECTIVE ;  /* 0x000000000000791b */ /* 0x003fe20003800000 */
.L_x_1466:
[----:B------:R-:W-:Y:S05]  /*19a0*/  BRA `(.L_x_1467) ;  /* 0xfffffff0000c7947 */ /* 0x000fea000383ffff */
.L_x_1468:
        /* <DEDUP_REMOVED lines=13> */
.L_x_2915:


//--------------------- .text._ZN10layer_norm31ln_parallel_residual_bwd_kernelINS_13Kernel_traitsIf6__halfS2_S2_fjLj256ELj1ELj4ELj1ELj16ENS_18Kernel_traits_baseILj256EfS2_S2_S2_fjLj128EEEEELb0ELb1ELb1EEEvNS_9BwdParamsE --------------------------
	.section	.text._ZN10layer_norm31ln_parallel_residual_bwd_kernelINS_13Kernel_traitsIf6__halfS2_S2_fjLj256ELj1ELj4ELj1ELj16ENS_18Kernel_traits_baseILj256EfS2_S2_S2_fjLj128EEEEELb0ELb1ELb1EEEvNS_9BwdParamsE,"ax",@progbits
	.align	128
        .global         _ZN10layer_norm31ln_parallel_residual_bwd_kernelINS_13Kernel_traitsIf6__halfS2_S2_fjLj256ELj1ELj4ELj1ELj16ENS_18Kernel_traits_baseILj256EfS2_S2_S2_fjLj128EEEEELb0ELb1ELb1EEEvNS_9BwdParamsE
        .type           _ZN10layer_norm31ln_parallel_residual_bwd_kernelINS_13Kernel_traitsIf6__halfS2_S2_fjLj256ELj1ELj4ELj1ELj16ENS_18Kernel_traits_baseILj256EfS2_S2_S2_fjLj128EEEEELb0ELb1ELb1EEEvNS_9BwdParamsE,@function
        .size           _ZN10layer_norm31ln_parallel_residual_bwd_kernelINS_13Kernel_traitsIf6__halfS2_S2_fjLj256ELj1ELj4ELj1ELj16ENS_18Kernel_traits_baseILj256EfS2_S2_S2_fjLj128EEEEELb0ELb1ELb1EEEvNS_9BwdParamsE,(.L_x_2916 - _ZN10layer_norm31ln_parallel_residual_bwd_kernelINS_13Kernel_traitsIf6__halfS2_S2_fjLj256ELj1ELj4ELj1ELj16ENS_18Kernel_traits_baseILj256EfS2_S2_S2_fjLj128EEEEELb0ELb1ELb1EEEvNS_9BwdParamsE)
        .other          _ZN10layer_norm31ln_parallel_residual_bwd_kernelINS_13Kernel_traitsIf6__halfS2_S2_fjLj256ELj1ELj4ELj1ELj16ENS_18Kernel_traits_baseILj256EfS2_S2_S2_fjLj128EEEEELb0ELb1ELb1EEEvNS_9BwdParamsE,@"STO_CUDA_ENTRY STV_DEFAULT"
_ZN10layer_norm31ln_parallel_residual_bwd_kernelINS_13Kernel_traitsIf6__halfS2_S2_fjLj256ELj1ELj4ELj1ELj16ENS_18Kernel_traits_baseILj256EfS2_S2_S2_fjLj128EEEEELb0ELb1ELb1EEEvNS_9BwdParamsE:
.text._ZN10layer_norm31ln_parallel_residual_bwd_kernelINS_13Kernel_traitsIf6__halfS2_S2_fjLj256ELj1ELj4ELj1ELj16ENS_18Kernel_traits_baseILj256EfS2_S2_S2_fjLj128EEEEELb0ELb1ELb1EEEvNS_9BwdParamsE:
        /* <DEDUP_REMOVED lines=25> */
.L_x_1470:
[----:B------:R-:W-:Y:S01]  /*0190*/  SHF.L.U32 R0, R48, 0x5, RZ ;  /* 0x0000000530007819 */ /* 0x000fe200000006ff */
[----:B------:R-:W-:Y:S01]  /*01a0*/  ULDC.64 UR6, c[0x0][0x260] ;  /* 0x0000980000067ab9 */ /* 0x000fe20000000a00 */
[----:B------:R-:W0:Y:S02]  /*01b0*/  LDC.U8 R49, c[0x0][0x2a0] ;  /* 0x0000a800ff317b82 */ /* 0x000e240000000000 */
        /* <DEDUP_REMOVED lines=18> */
.L_x_1474:
[----:B------:R-:W-:Y:S01]  /*02e0*/  IMAD R0, R52, UR8, RZ ;  /* 0x0000000834007c24 */ /* 0x000fe2000f8e02ff */
[----:B-1----:R-:W1:Y:S04]  /*02f0*/  LDC.64 R34, c[0x0][0x250] ;  /* 0x00009400ff227b82 */ /* 0x002e680000000a00 */
[----:B------:R-:W-:-:S04]  /*0300*/  SHF.R.S32.HI R3, RZ, 0x1f, R0 ;  /* 0x0000001fff037819 */ /* 0x000fc80000011400 */
[----:B------:R-:W2:Y:S01]  /*0310*/  LDC.64 R32, c[0x0][0x2b8] ;  /* 0x0000ae00ff207b82 */ /* 0x000ea20000000a00 */
[----:B------:R-:W-:-:S04]  /*0320*/  LEA.HI R3, R3, R0, RZ, 0x3 ;  /* 0x0000000003037211 */ /* 0x000fc800078f18ff */
[----:B------:R-:W-:-:S03]  /*0330*/  LEA.HI.SX32 R59, R3, R48, 0x1d ;  /* 0x00000030033b7211 */ /* 0x000fc600078feaff */
[----:B------:R-:W3:Y:S01]  /*0340*/  LDC.64 R50, c[0x0][0x258] ;  /* 0x00009600ff327b82 */ /* 0x000ee20000000a00 */
[----:B------:R-:W-:Y:S02]  /*0350*/  SHF.L.U32 R3, R59, 0x4, RZ ;  /* 0x000000043b037819 */ /* 0x000fe400000006ff */
[----:B------:R-:W-:Y:S02]  /*0360*/  SHF.R.U32.HI R2, RZ, 0x1c, R59 ;  /* 0x0000001cff027819 */ /* 0x000fe4000001163b */
[----:B------:R-:W-:Y:S01]  /*0370*/  IADD3 R36, P1, R3, UR10, RZ ;  /* 0x0000000a03247c10 */ /* 0x000fe2000ff3e0ff */
[----:B-1----:R-:W-:-:S03]  /*0380*/  IMAD.WIDE R56, R52, 0x4, R34 ;  /* 0x0000000434387825 */ /* 0x002fc600078e0222 */
[----:B------:R-:W-:-:S03]  /*0390*/  IADD3.X R37, R2, UR11, RZ, P1, !PT ;  /* 0x0000000b02257c10 */ /* 0x000fc60008ffe4ff */
[----:B------:R-:W4:Y:S01]  /*03a0*/  LDG.E R56, desc[UR4][R56.64] ;  /* 0x0000000438387981 */ /* 0x000f22000c1e1900 */
[----:B--2---:R-:W-:-:S03]  /*03b0*/  IMAD.WIDE.U32 R32, R59, 0x10, R32 ;  /* 0x000000103b207825 */ /* 0x004fc600078e0020 */
[----:B------:R-:W2:Y:S04]  /*03c0*/  LDG.E.128 R36, desc[UR4][R36.64] ;  /* 0x0000000424247981 */ /* 0x000ea8000c1e1d00 */
[----:B------:R-:W2:Y:S01]  /*03d0*/  LDG.E.128 R32, desc[UR4][R32.64] ;  /* 0x0000000420207981 */ /* 0x000ea2000c1e1d00 */
[----:B---3--:R-:W-:Y:S02]  /*03e0*/  IMAD.WIDE R54, R52, 0x4, R50 ;  /* 0x0000000434367825 */ /* 0x008fe400078e0232 */
[----:B------:R-:W1:Y:S03]  /*03f0*/  @P0 LDC.64 R50, c[0x0][0x2c8] ;  /* 0x0000b200ff320b82 */ /* 0x000e660000000a00 */
[----:B------:R3:W3:Y:S01]  /*0400*/  LDG.E R53, desc[UR4][R54.64] ;  /* 0x0000000436357981 */ /* 0x0006e2000c1e1900 */
[----:B-1----:R-:W-:-:S04]  /*0410*/  @P0 LEA R50, P1, R59, R50, 0x4 ;  /* 0x000000323b320211 */ /* 0x002fc800078220ff */
[----:B------:R-:W-:Y:S02]  /*0420*/  @P0 LEA.HI.X R51, R59, R51, RZ, 0x4, P1 ;  /* 0x000000333b330211 */ /* 0x000fe400008f24ff */
[----:B0-----:R-:W-:-:S03]  /*0430*/  ISETP.NE.AND P1, PT, R49, RZ, PT ;  /* 0x000000ff3100720c */ /* 0x001fc60003f25270 */
[----:B-----5:R0:W5:Y:S01]  /*0440*/  @P0 LDG.E.128 R12, desc[UR4][R50.64] ;  /* 0x00000004320c0981 */ /* 0x020162000c1e1d00 */
[----:B------:R-:W-:Y:S01]  /*0450*/  UMOV UR6, 0xffffffff ;  /* 0xffffffff00067882 */ /* 0x000fe20000000000 */
[----:B----4-:R-:W-:Y:S01]  /*0460*/  FSEL R56, R56, RZ, !P1 ;  /* 0x000000ff38387208 */ /* 0x010fe20004800000 */
[--C-:B--2---:R-:W-:Y:S02]  /*0470*/  HADD2.F32 R61, -RZ, R37.reuse.H0_H0 ;  /* 0x20000025ff3d7230 */ /* 0x104fe40000004100 */
[----:B------:R-:W-:Y:S02]  /*0480*/  HADD2.F32 R37, -RZ, R37.H1_H1 ;  /* 0x30000025ff257230 */ /* 0x000fe40000004100 */
[--C-:B------:R-:W-:Y:S02]  /*0490*/  HADD2.F32 R57, -RZ, R36.reuse.H0_H0 ;  /* 0x20000024ff397230 */ /* 0x100fe40000004100 */
[----:B------:R-:W-:Y:S01]  /*04a0*/  FADD.FTZ R64, -R56, R61 ;  /* 0x0000003d38407221 */ /* 0x000fe20000010100 */
[----:B------:R-:W-:-:S02]  /*04b0*/  HADD2.F32 R59, -RZ, R36.H1_H1 ;  /* 0x30000024ff3b7230 */ /* 0x000fc40000004100 */
[C---:B------:R-:W-:Y:S01]  /*04c0*/  FADD.FTZ R62, -R56.reuse, R37 ;  /* 0x00000025383e7221 */ /* 0x040fe20000010100 */
[--C-:B---3--:R-:W-:Y:S02]  /*04d0*/  HADD2.F32 R55, -RZ, R38.reuse.H0_H0 ;  /* 0x20000026ff377230 */ /* 0x108fe40000004100 */
[C---:B------:R-:W-:Y:S01]  /*04e0*/  FADD.FTZ R0, -R56.reuse, R57 ;  /* 0x0000003938007221 */ /* 0x040fe20000010100 */
[----:B------:R-:W-:Y:S02]  /*04f0*/  HADD2.F32 R63, -RZ, R38.H1_H1 ;  /* 0x30000026ff3f7230 */ /* 0x000fe40000004100 */
[C---:B------:R-:W-:Y:S01]  /*0500*/  FADD.FTZ R66, -R56.reuse, R59 ;  /* 0x0000003b38427221 */ /* 0x040fe20000010100 */
[--C-:B------:R-:W-:Y:S02]  /*0510*/  HADD2.F32 R65, -RZ, R39.reuse.H0_H0 ;  /* 0x20000027ff417230 */ /* 0x100fe40000004100 */
[----:B------:R-:W-:Y:S01]  /*0520*/  FADD.FTZ R36, -R56, R55 ;  /* 0x0000003738247221 */ /* 0x000fe20000010100 */
[----:B------:R-:W-:-:S02]  /*0530*/  HADD2.F32 R39, -RZ, R39.H1_H1 ;  /* 0x30000027ff277230 */ /* 0x000fc40000004100 */
[C---:B------:R-:W-:Y:S01]  /*0540*/  FADD.FTZ R60, -R56.reuse, R63 ;  /* 0x0000003f383c7221 */ /* 0x040fe20000010100 */
[--C-:B------:R-:W-:Y:S02]  /*0550*/  HADD2.F32 R37, -RZ, R32.reuse.H0_H0 ;  /* 0x20000020ff257230 */ /* 0x100fe40000004100 */
[C---:B------:R-:W-:Y:S01]  /*0560*/  FADD.FTZ R54, -R56.reuse, R65 ;  /* 0x0000004138367221 */ /* 0x040fe20000010100 */
[----:B------:R-:W-:Y:S02]  /*0570*/  HADD2.F32 R55, -RZ, R32.H1_H1 ;  /* 0x30000020ff377230 */ /* 0x000fe40000004100 */
[----:B------:R-:W-:Y:S01]  /*0580*/  FADD.FTZ R56, -R56, R39 ;  /* 0x0000002738387221 */ /* 0x000fe20000010100 */
[--C-:B------:R-:W-:Y:S02]  /*0590*/  HADD2.F32 R39, -RZ, R33.reuse.H0_H0 ;  /* 0x20000021ff277230 */ /* 0x100fe40000004100 */
[----:B------:R-:W-:Y:S01]  /*05a0*/  FMUL.FTZ R0, R53, R0 ;  /* 0x0000000035007220 */ /* 0x000fe20000410000 */
[----:B------:R-:W-:-:S02]  /*05b0*/  HADD2.F32 R38, -RZ, R33.H1_H1 ;  /* 0x30000021ff267230 */ /* 0x000fc40000004100 */
[----:B------:R-:W-:Y:S01]  /*05c0*/  FMUL.FTZ R33, R53, R66 ;  /* 0x0000004235217220 */ /* 0x000fe20000410000 */
[--C-:B------:R-:W-:Y:S02]  /*05d0*/  HADD2.F32 R57, -RZ, R35.reuse.H0_H0 ;  /* 0x20000023ff397230 */ /* 0x100fe40000004100 */
[----:B------:R-:W-:Y:S01]  /*05e0*/  FADD.FTZ R41, R37, R41 ;  /* 0x0000002925297221 */ /* 0x000fe20000010000 */
[----:B------:R-:W-:Y:S02]  /*05f0*/  HADD2.F32 R58, -RZ, R35.H1_H1 ;  /* 0x30000023ff3a7230 */ /* 0x000fe40000004100 */
[-C--:B------:R-:W-:Y:S01]  /*0600*/  FMUL.FTZ R35, R16, R37.reuse ;  /* 0x0000002510237220 */ /* 0x080fe20000410000 */
[--C-:B0-----:R-:W-:Y:S02]  /*0610*/  HADD2.F32 R51, -RZ, R34.reuse.H0_H0 ;  /* 0x20000022ff337230 */ /* 0x101fe40000004100 */
[----:B------:R-:W-:Y:S01]  /*0620*/  FFMA.FTZ R5, R0, R37, R5 ;  /* 0x0000002500057223 */ /* 0x000fe20000010005 */
[----:B------:R-:W-:-:S02]  /*0630*/  HADD2.F32 R50, -RZ, R34.H1_H1 ;  /* 0x30000022ff327230 */ /* 0x000fc40000004100 */
[----:B------:R-:W-:Y:S01]  /*0640*/  FADD.FTZ R40, R55, R40 ;  /* 0x0000002837287221 */ /* 0x000fe20000010000 */
[----:B------:R-:W-:Y:S01]  /*0650*/  FMUL.FTZ R32, R53, R64 ;  /* 0x0000004035207220 */ /* 0x000fe20000410000 */
        /* <DEDUP_REMOVED lines=10> */
[----:B------:R-:W-:Y:S01]  /*0700*/  FADD.FTZ R42, R38, R42 ;  /* 0x0000002a262a7221 */ /* 0x000fe20000010000 */
[----:B------:R-:W-:Y:S01]  /*0710*/  FMUL.FTZ R36, R53, R36 ;  /* 0x0000002435247220 */ /* 0x000fe20000410000 */
        /* <DEDUP_REMOVED lines=48> */
.L_x_1486:
        /* <DEDUP_REMOVED lines=99> */
.L_x_1472:
        /* <DEDUP_REMOVED lines=16> */
.L_x_1471:
[----:B------:R-:W-:Y:S05]  /*1150*/  BSYNC B0 ;  /* 0x0000000000007941 */ /* 0x000fea0003800000 */
.L_x_1469:
        /* <DEDUP_REMOVED lines=64> */
.L_x_1473:
[----:B------:R-:W-:Y:S01]  /*1560*/  HFMA2.MMA R64, -RZ, RZ, 0, 5.9604644775390625e-08 ;  /* 0x00000001ff407435 */ /* 0x000fe200000001ff */
[----:B------:R-:W-:Y:S01]  /*1570*/  BSSY B2, `(.L_x_1475) ;  /* 0x0000006000027945 */ /* 0x000fe20003800000 */
[----:B------:R-:W-:Y:S02]  /*1580*/  MOV R65, 0x1f ;  /* 0x0000001f00417802 */ /* 0x000fe40000000f00 */
[----:B------:R-:W-:-:S07]  /*1590*/  MOV R62, 0xffffffff ;  /* 0xffffffff003e7802 */ /* 0x000fce0000000f00 */
[----:B-----5:R-:W-:Y:S05]  /*15a0*/  WARPSYNC.COLLECTIVE R62, `(.L_x_1476) ;  /* 0x000000003e087348 */ /* 0x020fea0003c00000 */
[----:B------:R0:W1:Y:S02]  /*15b0*/  SHFL.BFLY P2, R63, R67, R64, R65 ;  /* 0x0c000040433f7389 */ /* 0x0000640000040041 */
[----:B01---5:R-:W-:Y:S01]  /*15c0*/  ENDCOLLECTIVE ;  /* 0x000000000000791b */ /* 0x023fe20003800000 */
.L_x_1476:
[----:B------:R-:W-:Y:S05]  /*15d0*/  BSYNC B2 ;  /* 0x0000000000027941 */ /* 0x000fea0003800000 */
.L_x_1475:
        /* <DEDUP_REMOVED lines=8> */
.L_x_1477:
[----:B------:R-:W-:Y:S01]  /*1660*/  HFMA2.MMA R64, -RZ, RZ, 0, 1.1920928955078125e-07 ;  /* 0x00000002ff407435 */ /* 0x000fe200000001ff */
[----:B------:R-:W-:Y:S02]  /*1670*/  MOV R67, R60 ;  /* 0x0000003c00437202 */ /* 0x000fe40000000f00 */
[----:B------:R-:W-:-:S08]  /*1680*/  MOV R58, R63 ;  /* 0x0000003f003a7202 */ /* 0x000fd00000000f00 */
[----:B------:R-:W-:Y:S05]  /*1690*/  WARPSYNC.COLLECTIVE R62, `(.L_x_1478) ;  /* 0x000000003e087348 */ /* 0x000fea0003c00000 */
[----:B------:R0:W1:Y:S02]  /*16a0*/  SHFL.BFLY P2, R63, R67, R64, R65 ;  /* 0x0c000040433f7389 */ /* 0x0000640000040041 */
[----:B01----:R-:W-:Y:S01]  /*16b0*/  ENDCOLLECTIVE ;  /* 0x000000000000791b */ /* 0x003fe20003800000 */
.L_x_1478:
[----:B------:R-:W-:-:S05]  /*16c0*/  FADD.FTZ R66, R61, R58 ;  /* 0x0000003a3d427221 */ /* 0x000fca0000010000 */
[----:B------:R-:W-:Y:S01]  /*16d0*/  MOV R67, R66 ;  /* 0x0000004200437202 */ /* 0x000fe20000000f00 */
[----:B------:R-:W-:-:S07]  /*16e0*/  FADD.FTZ R68, R60, R63 ;  /* 0x0000003f3c447221 */ /* 0x000fce0000010000 */
[----:B------:R-:W-:Y:S05]  /*16f0*/  WARPSYNC.COLLECTIVE R62, `(.L_x_1479) ;  /* 0x000000003e087348 */ /* 0x000fea0003c00000 */
[----:B------:R0:W1:Y:S02]  /*1700*/  SHFL.BFLY P2, R63, R67, R64, R65 ;  /* 0x0c000040433f7389 */ /* 0x0000640000040041 */
[----:B01----:R-:W-:Y:S01]  /*1710*/  ENDCOLLECTIVE ;  /* 0x000000000000791b */ /* 0x003fe20003800000 */
.L_x_1479:
[----:B------:R-:W-:Y:S01]  /*1720*/  HFMA2.MMA R64, -RZ, RZ, 0, 2.384185791015625e-07 ;  /* 0x00000004ff407435 */ /* 0x000fe200000001ff */
[----:B------:R-:W-:Y:S02]  /*1730*/  MOV R67, R68 ;  /* 0x0000004400437202 */ /* 0x000fe40000000f00 */
[----:B------:R-:W-:-:S08]  /*1740*/  MOV R69, R63 ;  /* 0x0000003f00457202 */ /* 0x000fd00000000f00 */
[----:B------:R-:W-:Y:S05]  /*1750*/  WARPSYNC.COLLECTIVE R62, `(.L_x_1480) ;  /* 0x000000003e087348 */ /* 0x000fea0003c00000 */
[----:B------:R0:W1:Y:S02]  /*1760*/  SHFL.BFLY P2, R63, R67, R64, R65 ;  /* 0x0c000040433f7389 */ /* 0x0000640000040041 */
[----:B01----:R-:W-:Y:S01]  /*1770*/  ENDCOLLECTIVE ;  /* 0x000000000000791b */ /* 0x003fe20003800000 */
.L_x_1480:
[----:B------:R-:W-:-:S05]  /*1780*/  FADD.FTZ R69, R66, R69 ;  /* 0x0000004542457221 */ /* 0x000fca0000010000 */
[----:B------:R-:W-:Y:S01]  /*1790*/  MOV R67, R69 ;  /* 0x0000004500437202 */ /* 0x000fe20000000f00 */
[----:B------:R-:W-:-:S07]  /*17a0*/  FADD.FTZ R68, R68, R63 ;  /* 0x0000003f44447221 */ /* 0x000fce0000010000 */
[----:B------:R-:W-:Y:S05]  /*17b0*/  WARPSYNC.COLLECTIVE R62, `(.L_x_1481) ;  /* 0x000000003e087348 */ /* 0x000fea0003c00000 */
[----:B------:R0:W1:Y:S02]  /*17c0*/  SHFL.BFLY P2, R63, R67, R64, R65 ;  /* 0x0c000040433f7389 */ /* 0x0000640000040041 */
[----:B01----:R-:W-:Y:S01]  /*17d0*/  ENDCOLLECTIVE ;  /* 0x000000000000791b */ /* 0x003fe20003800000 */
.L_x_1481:
[----:B------:R-:W-:Y:S01]  /*17e0*/  HFMA2.MMA R64, -RZ, RZ, 0, 4.76837158203125e-07 ;  /* 0x00000008ff407435 */ /* 0x000fe200000001ff */
[----:B------:R-:W-:Y:S02]  /*17f0*/  MOV R67, R68 ;  /* 0x0000004400437202 */ /* 0x000fe40000000f00 */
[----:B------:R-:W-:-:S08]  /*1800*/  MOV R58, R63 ;  /* 0x0000003f003a7202 */ /* 0x000fd00000000f00 */
[----:B------:R-:W-:Y:S05]  /*1810*/  WARPSYNC.COLLECTIVE R62, `(.L_x_1482) ;  /* 0x000000003e087348 */ /* 0x000fea0003c00000 */
[----:B------:R0:W1:Y:S02]  /*1820*/  SHFL.BFLY P2, R63, R67, R64, R65 ;  /* 0x0c000040433f7389 */ /* 0x0000640000040041 */
[----:B01----:R-:W-:Y:S01]  /*1830*/  ENDCOLLECTIVE ;  /* 0x000000000000791b */ /* 0x003fe20003800000 */
.L_x_1482:
[----:B------:R-:W-:-:S05]  /*1840*/  FADD.FTZ R69, R69, R58 ;  /* 0x0000003a45457221 */ /* 0x000fca0000010000 */
[----:B------:R-:W-:Y:S01]  /*1850*/  MOV R67, R69 ;  /* 0x0000004500437202 */ /* 0x000fe20000000f00 */
[----:B------:R-:W-:-:S07]  /*1860*/  FADD.FTZ R58, R68, R63 ;  /* 0x0000003f443a7221 */ /* 0x000fce0000010000 */
[----:B------:R-:W-:Y:S05]  /*1870*/  WARPSYNC.COLLECTIVE R62, `(.L_x_1483) ;  /* 0x000000003e087348 */ /* 0x000fea0003c00000 */
[----:B------:R0:W1:Y:S02]  /*1880*/  SHFL.BFLY P2, R63, R67, R64, R65 ;  /* 0x0c000040433f7389 */ /* 0x0000640000040041 */
[----:B01----:R-:W-:Y:S01]  /*1890*/  ENDCOLLECTIVE ;  /* 0x000000000000791b */ /* 0x003fe20003800000 */
.L_x_1483:
[----:B------:R-:W-:Y:S01]  /*18a0*/  HFMA2.MMA R64, -RZ, RZ, 0, 9.5367431640625e-07 ;  /* 0x00000010ff407435 */ /* 0x000fe200000001ff */
[----:B------:R-:W-:Y:S02]  /*18b0*/  MOV R67, R58 ;  /* 0x0000003a00437202 */ /* 0x000fe40000000f00 */
[----:B------:R-:W-:-:S08]  /*18c0*/  MOV R61, R63 ;  /* 0x0000003f003d7202 */ /* 0x000fd00000000f00 */
[----:B------:R-:W-:Y:S05]  /*18d0*/  WARPSYNC.COLLECTIVE R62, `(.L_x_1484) ;  /* 0x000000003e087348 */ /* 0x000fea0003c00000 */
[----:B------:R0:W1:Y:S02]  /*18e0*/  SHFL.BFLY P2, R63, R67, R64, R65 ;  /* 0x0c000040433f7389 */ /* 0x0000640000040041 */
[----:B01----:R-:W-:Y:S01]  /*18f0*/  ENDCOLLECTIVE ;  /* 0x000000000000791b */ /* 0x003fe20003800000 */
.L_x_1484:
[----:B------:R-:W-:-:S05]  /*1900*/  FADD.FTZ R60, R69, R61 ;  /* 0x0000003d453c7221 */ /* 0x000fca0000010000 */
[----:B------:R-:W-:Y:S02]  /*1910*/  MOV R67, R60 ;  /* 0x0000003c00437202 */ /* 0x000fe40000000f00 */
[----:B------:R-:W-:-:S07]  /*1920*/  MOV R61, R63 ;  /* 0x0000003f003d7202 */ /* 0x000fce0000000f00 */
[----:B------:R-:W-:Y:S05]  /*1930*/  WARPSYNC.COLLECTIVE R62, `(.L_x_1485) ;  /* 0x000000003e087348 */ /* 0x000fea0003c00000 */
[----:B------:R0:W1:Y:S02]  /*1940*/  SHFL.BFLY P2, R63, R67, R64, R65 ;  /* 0x0c000040433f7389 */ /* 0x0000640000040041 */
[----:B01----:R-:W-:Y:S01]  /*1950*/  ENDCOLLECTIVE ;  /* 0x000000000000791b */ /* 0x003fe20003800000 */
.L_x_1485:
[----:B------:R-:W-:Y:S05]  /*1960*/  BRA `(.L_x_1486) ;  /* 0xfffffff0002c7947 */ /* 0x000fea000383ffff */
.L_x_1487:
        /* <DEDUP_REMOVED lines=9> */
.L_x_2916:


//--------------------- .text._ZN10layer_norm31ln_parallel_residual_bwd_kernelINS_13Kernel_traitsIf6__halfS2_S2_fjLj256ELj1ELj4ELj1ELj16ENS_18Kernel_traits_baseILj256EfS2_S2_S2_fjLj128EEEEELb1ELb0ELb0EEEvNS_9BwdParamsE --------------------------
	.section	.text._ZN10layer_norm31ln_parallel_residual_bwd_kernelINS_13Kernel_traitsIf6__halfS2_S2_fjLj256ELj1ELj4ELj1ELj16ENS_18Kernel_traits_baseILj256EfS2_S2_S2_fjLj128EEEEELb1ELb0ELb0EEEvNS_9BwdParamsE,"ax",@progbits
	.align	128
        .global         _ZN10layer_norm31ln_parallel_residual_bwd_kernelINS_13Kernel_traitsIf6__halfS2_S2_fjLj256ELj1ELj4ELj1ELj16ENS_18Kernel_traits_baseILj256EfS2_S2_S2_fjLj128EEEEELb1ELb0ELb0EEEvNS_9BwdParamsE
        .type           _ZN10layer_norm31ln_parallel_residual_bwd_kernelINS_13Kernel_traitsIf6__halfS2_S2_fjLj256ELj1ELj4ELj1ELj16ENS_18Kernel_traits_baseILj256EfS2_S2_S2_fjLj128EEEEELb1ELb0ELb0EEEvNS_9BwdParamsE,@function
        .size           _ZN10layer_norm31ln_parallel_residual_bwd_kernelINS_13Kernel_traitsIf6__halfS2_S2_fjLj256ELj1ELj4ELj1ELj16ENS_18Kernel_traits_baseILj256EfS2_S2_S2_fjLj128EEEEELb1ELb0ELb0EEEvNS_9BwdParamsE,(.L_x_2917 - _ZN10layer_norm31ln_parallel_residual_bwd_kernelINS_13Kernel_traitsIf6__halfS2_S2_fjLj256ELj1ELj4ELj1ELj16ENS_18Kernel_traits_baseILj256EfS2_S2_S2_fjLj128EEEEELb1ELb0ELb0EEEvNS_9BwdParamsE)
        .other          _ZN10layer_norm31ln_parallel_residual_bwd_kernelINS_13Kernel_traitsIf6__halfS2_S2_fjLj256ELj1ELj4ELj1ELj16ENS_18Kernel_traits_baseILj256EfS2_S2_S2_fjLj128EEEEELb1ELb0ELb0EEEvNS_9BwdParamsE,@"STO_CUDA_ENTRY STV_DEFAULT"
_ZN10layer_norm31ln_parallel_residual_bwd_kernelINS_13Kernel_traitsIf6__halfS2_S2_fjLj256ELj1ELj4ELj1ELj16ENS_18Kernel_traits_baseILj256EfS2_S2_S2_fjLj128EEEEELb1ELb0ELb0EEEvNS_9BwdParamsE:
.text._ZN10layer_norm31ln_parallel_residual_bwd_kernelINS_13Kernel_traitsIf6__halfS2_S2_fjLj256ELj1ELj4ELj1ELj16ENS_18Kernel_traits_baseILj256EfS2_S2_S2_fjLj128EEEEELb1ELb0ELb0EEEvNS_9BwdParamsE:
        /* <DEDUP_REMOVED lines=23> */
[----:B0-----:R-:W-:-:S04]  /*0170*/  LEA R2, R3, R2, 0x2 ;  /* 0x0000000203027211 */ /* 0x001fc800078e10ff */
        /* <DEDUP_REMOVED lines=28> */
.L_x_1495:
        /* <DEDUP_REMOVED lines=23> */
[----:B---3--:R-:W-:-:S04]  /*04b0*/  @P0 IADD3 R80, P1, R3, R80, RZ ;  /* 0x0000005003500210 */ /* 0x008fc80007f3e0ff */
[----:B------:R-:W-:Y:S02]  /*04c0*/  @P0 IADD3.X R81, R64, R81, RZ, P1, !PT ;  /* 0x0000005140510210 */ /* 0x000fe40000ffe4ff */
[----:B------:R-:W-:-:S04]  /*04d0*/  LEA R64, P1, R79, UR10, 0x4 ;  /* 0x0000000a4f407c11 */ /* 0x000fc8000f8220ff */
[----:B------:R-:W3:Y:S01]  /*04e0*/  @P0 LDG.E.64 R80, desc[UR4][R80.64] ;  /* 0x0000000450500981 */ /* 0x000ee2000c1e1b00 */
[----:B------:R-:W-:Y:S01]  /*04f0*/  LEA.HI.X R65, R79, UR11, RZ, 0x4, P1 ;  /* 0x0000000b4f417c11 */ /* 0x000fe200088f24ff */
[----:B-1----:R-:W-:-:S04]  /*0500*/  IMAD.WIDE R84, R2, 0x4, R66 ;  /* 0x0000000402547825 */ /* 0x002fc800078e0242 */
[C---:B--2---:R-:W-:Y:S01]  /*0510*/  IMAD.WIDE.U32 R68, R79.reuse, 0x10, R68 ;  /* 0x000000104f447825 */ /* 0x044fe200078e0044 */
[----:B------:R-:W2:Y:S03]  /*0520*/  LDG.E R76, desc[UR4][R84.64] ;  /* 0x00000004544c7981 */ /* 0x000ea6000c1e1900 */
        /* <DEDUP_REMOVED lines=17> */
[C-C-:B---3--:R-:W-:Y:S02]  /*0640*/  @P0 SHF.R.U64 R3, R80.reuse, 0x8, R81.reuse ;  /* 0x0000000850030819 */ /* 0x148fe40000001251 */
[----:B------:R-:W-:Y:S02]  /*0650*/  @P0 SHF.R.U64 R78, R80, 0x10, R81 ;  /* 0x00000010504e0819 */ /* 0x000fe40000001251 */
[----:B------:R-:W-:Y:S02]  /*0660*/  @P0 PRMT R97, R3, 0x7610, R97 ;  /* 0x0000761003610816 */ /* 0x000fe40000000061 */
[----:B------:R-:W-:-:S02]  /*0670*/  @P0 PRMT R98, R78, 0x7610, R98 ;  /* 0x000076104e620816 */ /* 0x000fc40000000062 */
[--C-:B0-----:R-:W-:Y:S02]  /*0680*/  @P0 SHF.R.U64 R82, R80, 0x18, R81.reuse ;  /* 0x0000001850520819 */ /* 0x101fe40000001251 */
[----:B------:R-:W-:Y:S02]  /*0690*/  @P0 PRMT R100, R81, 0x7610, R100 ;  /* 0x0000761051640816 */ /* 0x000fe40000000064 */
[--C-:B------:R-:W-:Y:S02]  /*06a0*/  @P0 SHF.R.U32.HI R3, RZ, 0x8, R81.reuse ;  /* 0x00000008ff030819 */ /* 0x100fe40000011651 */
[--C-:B------:R-:W-:Y:S02]  /*06b0*/  @P0 SHF.R.U32.HI R78, RZ, 0x10, R81.reuse ;  /* 0x00000010ff4e0819 */ /* 0x100fe40000011651 */
[----:B------:R-:W-:Y:S01]  /*06c0*/  @P0 SHF.R.U32.HI R81, RZ, 0x18, R81 ;  /* 0x00000018ff510819 */ /* 0x000fe20000011651 */
[--C-:B--2---:R-:W-:Y:S01]  /*06d0*/  HADD2.F32 R87, -RZ, R65.reuse.H0_H0 ;  /* 0x20000041ff577230 */ /* 0x104fe20000004100 */
[----:B------:R-:W-:Y:S01]  /*06e0*/  FSEL R76, R76, RZ, !P1 ;  /* 0x000000ff4c4c7208 */ /* 0x000fe20004800000 */
[----:B------:R-:W-:Y:S01]  /*06f0*/  HADD2.F32 R115, -RZ, R65.H1_H1 ;  /* 0x30000041ff737230 */ /* 0x000fe20000004100 */
[----:B------:R-:W-:Y:S01]  /*0700*/  @P0 PRMT R103, R81, 0x7610, R103 ;  /* 0x0000761051670816 */ /* 0x000fe20000000067 */
[--C-:B------:R-:W-:Y:S01]  /*0710*/  HADD2.F32 R81, -RZ, R64.reuse.H1_H1 ;  /* 0x30000040ff517230 */ /* 0x100fe20000004100 */
[----:B------:R-:W-:Y:S01]  /*0720*/  @P0 PRMT R101, R3, 0x7610, R101 ;  /* 0x0000761003650816 */ /* 0x000fe20000000065 */
[----:B------:R-:W-:Y:S01]  /*0730*/  HADD2.F32 R65, -RZ, R67.H0_H0 ;  /* 0x20000043ff417230 */ /* 0x000fe20000004100 */
[----:B------:R-:W-:Y:S01]  /*0740*/  @P0 PRMT R96, R80, 0x7610, R96 ;  /* 0x0000761050600816 */ /* 0x000fe20000000060 */
[----:B------:R-:W-:-:S02]  /*0750*/  HADD2.F32 R3, -RZ, R64.H0_H0 ;  /* 0x20000040ff037230 */ /* 0x000fc40000004100 */
[--C-:B------:R-:W-:Y:S02]  /*0760*/  HADD2.F32 R83, -RZ, R66.reuse.H0_H0 ;  /* 0x20000042ff537230 */ /* 0x100fe40000004100 */
[----:B------:R-:W-:Y:S02]  /*0770*/  HADD2.F32 R109, -RZ, R66.H1_H1 ;  /* 0x30000042ff6d7230 */ /* 0x000fe40000004100 */
[----:B------:R-:W-:Y:S02]  /*0780*/  HADD2.F32 R67, -RZ, R67.H1_H1 ;  /* 0x30000043ff437230 */ /* 0x000fe40000004100 */
[C---:B------:R-:W-:Y:S01]  /*0790*/  FADD.FTZ R117, -R76.reuse, R81 ;  /* 0x000000514c757221 */ /* 0x040fe20000010100 */
[--C-:B------:R-:W-:Y:S02]  /*07a0*/  HADD2.F32 R119, -RZ, R69.reuse.H0_H0 ;  /* 0x20000045ff777230 */ /* 0x100fe40000004100 */
[----:B------:R-:W-:Y:S02]  /*07b0*/  HADD2.F32 R80, -RZ, R69.H1_H1 ;  /* 0x30000045ff507230 */ /* 0x000fe40000004100 */
[----:B------:R-:W-:Y:S01]  /*07c0*/  FADD.FTZ R81, -R76, R65 ;  /* 0x000000414c517221 */ /* 0x000fe20000010100 */
[----:B------:R-:W-:-:S02]  /*07d0*/  HADD2.F32 R69, -RZ, R72.H0_H0 ;  /* 0x20000048ff457230 */ /* 0x000fc40000004100 */
[----:B------:R-:W-:Y:S01]  /*07e0*/  FADD.FTZ R3, R3, -R76 ;  /* 0x8000004c03037221 */ /* 0x000fe20000010000 */
[C---:B------:R-:W-:Y:S01]  /*07f0*/  FADD.FTZ R87, -R76.reuse, R87 ;  /* 0x000000574c577221 */ /* 0x040fe20000010100 */
[C---:B------:R-:W-:Y:S01]  /*0800*/  FADD.FTZ R115, -R76.reuse, R115 ;  /* 0x000000734c737221 */ /* 0x040fe20000010100 */
[C---:B------:R-:W-:Y:S01]  /*0810*/  FADD.FTZ R83, -R76.reuse, R83 ;  /* 0x000000534c537221 */ /* 0x040fe20000010100 */
[C---:B------:R-:W-:Y:S01]  /*0820*/  FADD.FTZ R109, -R76.reuse, R109 ;  /* 0x0000006d4c6d7221 */ /* 0x040fe20000010100 */
[----:B------:R-:W-:Y:S01]  /*0830*/  FADD.FTZ R65, -R76, R67 ;  /* 0x000000434c417221 */ /* 0x000fe20000010100 */
[--C-:B------:R-:W-:Y:S02]  /*0840*/  HADD2.F32 R113, -RZ, R70.reuse.H0_H0 ;  /* 0x20000046ff717230 */ /* 0x100fe40000004100 */
[----:B------:R-:W-:Y:S02]  /*0850*/  HADD2.F32 R76, -RZ, R70.H1_H1 ;  /* 0x30000046ff4c7230 */ /* 0x000fe40000004100 */
[----:B------:R-:W-:-:S02]  /*0860*/  HADD2.F32 R67, -RZ, R71.H0_H0 ;  /* 0x20000047ff437230 */ /* 0x000fc40000004100 */
[----:B------:R-:W-:Y:S02]  /*0870*/  HADD2.F32 R64, -RZ, R71.H1_H1 ;  /* 0x30000047ff407230 */ /* 0x000fe40000004100 */
[----:B------:R-:W-:Y:S02]  /*0880*/  HADD2.F32 R85, -RZ, R68.H0_H0 ;  /* 0x20000044ff557230 */ /* 0x000fe40000004100 */
[----:B------:R-:W-:Y:S02]  /*0890*/  HADD2.F32 R72, -RZ, R72.H1_H1 ;  /* 0x30000048ff487230 */ /* 0x000fe40000004100 */
[--C-:B------:R-:W-:Y:S02]  /*08a0*/  HADD2.F32 R111, -RZ, R73.reuse.H0_H0 ;  /* 0x20000049ff6f7230 */ /* 0x100fe40000004100 */
[----:B------:R-:W-:Y:S02]  /*08b0*/  HADD2.F32 R70, -RZ, R73.H1_H1 ;  /* 0x30000049ff467230 */ /* 0x000fe40000004100 */
[----:B------:R-:W-:-:S02]  /*08c0*/  HADD2.F32 R71, -RZ, R75.H0_H0 ;  /* 0x2000004bff477230 */ /* 0x000fc40000004100 */
[----:B------:R-:W-:Y:S02]  /*08d0*/  HADD2.F32 R66, -RZ, R75.H1_H1 ;  /* 0x3000004bff427230 */ /* 0x000fe40000004100 */
[----:B------:R-:W-:Y:S01]  /*08e0*/  FMUL.FTZ R75, R12, R69 ;  /* 0x000000450c4b7220 */ /* 0x000fe20000410000 */
[----:B------:R-:W-:Y:S01]  /*08f0*/  HADD2.F32 R73, -RZ, R74.H0_H0 ;  /* 0x2000004aff497230 */ /* 0x000fe20000004100 */
[----:B------:R-:W-:Y:S01]  /*0900*/  @P0 PRMT R102, R78, 0x7610, R102 ;  /* 0x000076104e660816 */ /* 0x000fe20000000066 */
[----:B------:R-:W-:Y:S02]  /*0910*/  HADD2.F32 R78, -RZ, R68.H1_H1 ;  /* 0x30000044ff4e7230 */ /* 0x000fe40000004100 */
[----:B------:R-:W-:Y:S01]  /*0920*/  FMUL.FTZ R88, R13, R72 ;  /* 0x000000480d587220 */ /* 0x000fe20000410000 */
[----:B------:R-:W-:Y:S02]  /*0930*/  HADD2.F32 R68, -RZ, R74.H1_H1 ;  /* 0x3000004aff447230 */ /* 0x000fe40000004100 */
[----:B------:R-:W-:Y:S01]  /*0940*/  FFMA.FTZ R92, R4, R85, R75 ;  /* 0x00000055045c7223 */ /* 0x000fe2000001004b */
[C---:B-----5:R-:W-:Y:S01]  /*0950*/  FMUL.FTZ R90, R108.reuse, R117 ;  /* 0x000000756c5a7220 */ /* 0x060fe20000410000 */
[----:B------:R-:W-:Y:S01]  /*0960*/  FMUL.FTZ R84, R15, R70 ;  /* 0x000000460f547220 */ /* 0x000fe20000410000 */
[----:B------:R-:W-:Y:S01]  /*0970*/  FMUL.FTZ R86, R108, R115 ;  /* 0x000000736c567220 */ /* 0x000fe20000410000 */
[----:B------:R-:W-:Y:S01]  /*0980*/  FMUL.FTZ R75, R16, R73 ;  /* 0x00000049104b7220 */ /* 0x000fe20000410000 */
[----:B------:R-:W-:Y:S01]  /*0990*/  @P0 PRMT R99, R82, 0x7610, R99 ;  /* 0x0000761052630816 */ /* 0x000fe20000000063 */
[----:B------:R-:W-:Y:S01]  /*09a0*/  FADD.FTZ R41, R41, R78 ;  /* 0x0000004e29297221 */ /* 0x000fe20000010000 */
[-C--:B------:R-:W-:Y:S01]  /*09b0*/  FFMA.FTZ R88, R5, R78.reuse, R88 ;  /* 0x0000004e05587223 */ /* 0x080fe20000010058 */
[----:B------:R-:W-:Y:S01]  /*09c0*/  FFMA.FTZ R49, R90, R78, R49 ;  /* 0x0000004e5a317223 */ /* 0x000fe20000010031 */
[----:B------:R-:W-:Y:S01]  /*09d0*/  FADD.FTZ R43, R43, R80 ;  /* 0x000000502b2b7221 */ /* 0x000fe20000010000 */
[-C--:B------:R-:W-:Y:S01]  /*09e0*/  FFMA.FTZ R84, R7, R80.reuse, R84 ;  /* 0x0000005007547223 */ /* 0x080fe20000010054 */
[----:B------:R-:W-:Y:S01]  /*09f0*/  FFMA.FTZ R51, R86, R80, R51 ;  /* 0x0000005056337223 */ /* 0x000fe20000010033 */
[----:B------:R-:W-:Y:S01]  /*0a00*/  FMUL.FTZ R78, R17, R68 ;  /* 0x00000044114e7220 */ /* 0x000fe20000410000 */
        /* <DEDUP_REMOVED lines=23> */
[----:B------:R-:W-:Y:S01]  /*0b80*/  FMUL.FTZ R87, R108, R87 ;  /* 0x000000576c577220 */ /* 0x000fe20000410000 */
[----:B------:R-:W-:Y:S01]  /*0b90*/  FFMA.FTZ R85, R6, R119, R85 ;  /* 0x0000007706557223 */ /* 0x000fe20000010055 */
[----:B------:R-:W-:Y:S01]  /*0ba0*/  FADD.FTZ R64, R65, R88 ;  /* 0x0000005841407221 */ /* 0x000fe20000010000 */
[----:B------:R-:W-:-:S03]  /*0bb0*/  FFMA.FTZ R68, R90, R88, R67 ;  /* 0x000000585a447223 */ /* 0x000fc60000010043 */
[----:B------:R-:W-:Y:S01]  /*0bc0*/  FADD.FTZ R65, R64, R85 ;  /* 0x0000005540417221 */ /* 0x000fe20000010000 */
[----:B------:R-:W-:Y:S01]  /*0bd0*/  FFMA.FTZ R67, R87, R85, R68 ;  /* 0x0000005557437223 */ /* 0x000fe20000010044 */
[----:B------:R-:W-:Y:S02]  /*0be0*/  FMUL.FTZ R83, R108, R83 ;  /* 0x000000536c537220 */ /* 0x000fe40000410000 */
        /* <DEDUP_REMOVED lines=30> */
.L_x_1491:
[----:B------:R-:W-:Y:S05]  /*0dd0*/  BSYNC B1 ;  /* 0x0000000000017941 */ /* 0x000fea0003800000 */
.L_x_1490:
        /* <DEDUP_REMOVED lines=20> */
.L_x_1509:
        /* <DEDUP_REMOVED lines=20> */
[----:B------:R-:W-:Y:S01]  /*1060*/  ISETP.NE.U32.AND P0, PT, RZ, UR12, PT ;  /* 0x0000000cff007c0c */ /* 0x000fe2000bf05070 */
[----:B-----5:R-:W-:Y:S01]  /*1070*/  FMUL.FTZ R67, R108, R65 ;  /* 0x000000416c437220 */ /* 0x020fe20000410000 */
[-CC-:B------:R-:W-:Y:S01]  /*1080*/  FFMA.FTZ R109, R83, R115.reuse, R68.reuse ;  /* 0x00000073536d7223 */ /* 0x180fe20000010044 */
[--C-:B------:R-:W-:Y:S01]  /*1090*/  FFMA.FTZ R111, R80, R115, R68.reuse ;  /* 0x00000073506f7223 */ /* 0x100fe20000010044 */
[----:B------:R-:W-:Y:S01]  /*10a0*/  FMUL.FTZ R65, R108, R73 ;  /* 0x000000496c417220 */ /* 0x000fe20000410000 */
[----:B------:R-:W-:Y:S01]  /*10b0*/  ISETP.NE.AND.EX P1, PT, RZ, UR17, PT, P1 ;  /* 0x00000011ff007c0c */ /* 0x000fe2000bf25310 */
[----:B------:R-:W-:Y:S01]  /*10c0*/  FFMA.FTZ R66, R81, R115, R68 ;  /* 0x0000007351427223 */ /* 0x000fe20000010044 */
        /* <DEDUP_REMOVED lines=115> */
.L_x_1494:
[----:B------:R-:W-:Y:S05]  /*1800*/  BSYNC B1 ;  /* 0x0000000000017941 */ /* 0x000fea0003800000 */
.L_x_1493:
[----:B--2---:R-:W2:Y:S02]  /*1810*/  LDC.64 R64, c[0x0][0x210] ;  /* 0x00008400ff407b82 */ /* 0x004ea40000000a00 */
[----:B--2---:R-:W-:-:S05]  /*1820*/  IMAD R2, R64, 0x4, R2 ;  /* 0x0000000440027824 */ /* 0x004fca00078e0202 */
[----:B------:R-:W-:-:S13]  /*1830*/  ISETP.GE.AND P0, PT, R2, R65, PT ;  /* 0x000000410200720c */ /* 0x000fda0003f06270 */
[----:B------:R-:W-:Y:S05]  /*1840*/  @!P0 BRA `(.L_x_1495) ;  /* 0xffffffe800bc8947 */ /* 0x000fea000383ffff */
.L_x_1489:
[----:B------:R-:W-:Y:S05]  /*1850*/  BSYNC B0 ;  /* 0x0000000000007941 */ /* 0x000fea0003800000 */
.L_x_1488:
        /* <DEDUP_REMOVED lines=121> */
[----:B------:R-:W-:Y:S02]  /*1ff0*/  IADD3.X R23, RZ, R23, RZ, P2, !PT ;  /* 0x00000017ff177210 */ /* 0x000fe400017fe4ff */
[----:B0-----:R-:W-:Y:S02]  /*2000*/  MOV R2, R0 ;  /* 0x0000000000027202 */ /* 0x001fe40000000f00 */
[----:B------:R-:W-:Y:S02]  /*2010*/  MOV R3, R15 ;  /* 0x0000000f00037202 */ /* 0x000fe40000000f00 */
[----:B------:R-:W-:-:S02]  /*2020*/  IADD3 R0, P4, R0, 0x200, RZ ;  /* 0x0000020000007810 */ /* 0x000fc40007f9e0ff */
[----:B------:R-:W-:Y:S01]  /*2030*/  IADD3.X R17, RZ, R17, RZ, P3, !PT ;  /* 0x00000011ff117210 */ /* 0x000fe20001ffe4ff */
[----:B------:R1:W-:Y:S01]  /*2040*/  STG.E desc[UR4][R2.64], R47 ;  /* 0x0000002f02007986 */ /* 0x0003e2000c101904 */
[----:B------:R-:W-:-:S09]  /*2050*/  IADD3.X R15, RZ, R15, RZ, P4, !PT ;  /* 0x0000000fff0f7210 */ /* 0x000fd200027fe4ff */
.L_x_1497:
[----:B------:R-:W-:Y:S05]  /*2060*/  BSYNC B0 ;  /* 0x0000000000007941 */ /* 0x000fea0003800000 */
.L_x_1496:
        /* <DEDUP_REMOVED lines=15> */
.L_x_1492:
        /* <DEDUP_REMOVED lines=8> */
.L_x_1499:
[----:B------:R-:W-:Y:S05]  /*21e0*/  BSYNC B1 ;  /* 0x0000000000017941 */ /* 0x000fea0003800000 */
.L_x_1498:
        /* <DEDUP_REMOVED lines=8> */
.L_x_1500:
[----:B------:R-:W-:-:S05]  /*2270*/  FADD.FTZ R65, R65, R66 ;  /* 0x0000004241417221 */ /* 0x000fca0000010000 */
[----:B------:R-:W-:Y:S01]  /*2280*/  MOV R109, R65 ;  /* 0x00000041006d7202 */ /* 0x000fe20000000f00 */
[----:B------:R-:W-:Y:S01]  /*2290*/  IMAD.MOV.U32 R110, RZ, RZ, 0x2 ;  /* 0x00000002ff6e7424 */ /* 0x000fe200078e00ff */
[----:B------:R-:W-:-:S07]  /*22a0*/  MOV R67, R73 ;  /* 0x0000004900437202 */ /* 0x000fce0000000f00 */
[----:B------:R-:W-:Y:S05]  /*22b0*/  WARPSYNC.COLLECTIVE R72, `(.L_x_1501) ;  /* 0x0000000048087348 */ /* 0x000fea0003c00000 */
[----:B------:R0:W1:Y:S02]  /*22c0*/  SHFL.BFLY P0, R73, R109, R110, R111 ;  /* 0x0c00006e6d497389 */ /* 0x000064000000006f */
[----:B01----:R-:W-:Y:S01]  /*22d0*/  ENDCOLLECTIVE ;  /* 0x000000000000791b */ /* 0x003fe20003800000 */
.L_x_1501:
[----:B------:R-:W-:-:S05]  /*22e0*/  FADD.FTZ R67, R67, R68 ;  /* 0x0000004443437221 */ /* 0x000fca0000010000 */
[----:B------:R-:W-:Y:S02]  /*22f0*/  MOV R109, R67 ;  /* 0x00000043006d7202 */ /* 0x000fe40000000f00 */
[----:B------:R-:W-:-:S07]  /*2300*/  MOV R64, R73 ;  /* 0x0000004900407202 */ /* 0x000fce0000000f00 */
[----:B------:R-:W-:Y:S05]  /*2310*/  WARPSYNC.COLLECTIVE R72, `(.L_x_1502) ;  /* 0x0000000048087348 */ /* 0x000fea0003c00000 */
[----:B------:R0:W1:Y:S02]  /*2320*/  SHFL.BFLY P0, R73, R109, R110, R111 ;  /* 0x0c00006e6d497389 */ /* 0x000064000000006f */
[----:B01----:R-:W-:Y:S01]  /*2330*/  ENDCOLLECTIVE ;  /* 0x000000000000791b */ /* 0x003fe20003800000 */
.L_x_1502:
[----:B------:R-:W-:Y:S01]  /*2340*/  FADD.FTZ R64, R65, R64 ;  /* 0x0000004041407221 */ /* 0x000fe20000010000 */
[----:B------:R-:W-:-:S04]  /*2350*/  HFMA2.MMA R110, -RZ, RZ, 0, 2.384185791015625e-07 ;  /* 0x00000004ff6e7435 */ /* 0x000fc800000001ff */
[----:B------:R-:W-:Y:S02]  /*2360*/  MOV R109, R64 ;  /* 0x00000040006d7202 */ /* 0x000fe40000000f00 */
[----:B------:R-:W-:-:S07]  /*2370*/  MOV R70, R73 ;  /* 0x0000004900467202 */ /* 0x000fce0000000f00 */
[----:B------:R-:W-:Y:S05]  /*2380*/  WARPSYNC.COLLECTIVE R72, `(.L_x_1503) ;  /* 0x0000000048087348 */ /* 0x000fea0003c00000 */
[----:B------:R0:W1:Y:S02]  /*2390*/  SHFL.BFLY P0, R73, R109, R110, R111 ;  /* 0x0c00006e6d497389 */ /* 0x000064000000006f */
[----:B01----:R-:W-:Y:S01]  /*23a0*/  ENDCOLLECTIVE ;  /* 0x000000000000791b */ /* 0x003fe20003800000 */
.L_x_1503:
[----:B------:R-:W-:-:S05]  /*23b0*/  FADD.FTZ R70, R67, R70 ;  /* 0x0000004643467221 */ /* 0x000fca0000010000 */
[----:B------:R-:W-:Y:S02]  /*23c0*/  MOV R109, R70 ;  /* 0x00000046006d7202 */ /* 0x000fe40000000f00 */
[----:B------:R-:W-:-:S07]  /*23d0*/  MOV R69, R73 ;  /* 0x0000004900457202 */ /* 0x000fce0000000f00 */
[----:B------:R-:W-:Y:S05]  /*23e0*/  WARPSYNC.COLLECTIVE R72, `(.L_x_1504) ;  /* 0x0000000048087348 */ /* 0x000fea0003c00000 */
[----:B------:R0:W1:Y:S02]  /*23f0*/  SHFL.BFLY P0, R73, R109, R110, R111 ;  /* 0x0c00006e6d497389 */ /* 0x000064000000006f */
[----:B01----:R-:W-:Y:S01]  /*2400*/  ENDCOLLECTIVE ;  /* 0x000000000000791b */ /* 0x003fe20003800000 */
.L_x_1504:
[----:B------:R-:W-:Y:S01]  /*2410*/  FADD.FTZ R69, R64, R69 ;  /* 0x0000004540457221 */ /* 0x000fe20000010000 */
[----:B------:R-:W-:-:S03]  /*2420*/  HFMA2.MMA R110, -RZ, RZ, 0, 4.76837158203125e-07 ;  /* 0x00000008ff6e7435 */ /* 0x000fc600000001ff */
[----:B------:R-:W-:Y:S01]  /*2430*/  IMAD.MOV.U32 R109, RZ, RZ, R69 ;  /* 0x000000ffff6d7224 */ /* 0x000fe200078e0045 */
[----:B------:R-:W-:-:S07]  /*2440*/  MOV R71, R73 ;  /* 0x0000004900477202 */ /* 0x000fce0000000f00 */
[----:B------:R-:W-:Y:S05]  /*2450*/  WARPSYNC.COLLECTIVE R72, `(.L_x_1505) ;  /* 0x0000000048087348 */ /* 0x000fea0003c00000 */
[----:B------:R0:W1:Y:S02]  /*2460*/  SHFL.BFLY P0, R73, R109, R110, R111 ;  /* 0x0c00006e6d497389 */ /* 0x000064000000006f */
[----:B01----:R-:W-:Y:S01]  /*2470*/  ENDCOLLECTIVE ;  /* 0x000000000000791b */ /* 0x003fe20003800000 */
.L_x_1505:
[----:B------:R-:W-:-:S05]  /*2480*/  FADD.FTZ R71, R70, R71 ;  /* 0x0000004746477221 */ /* 0x000fca0000010000 */
[----:B------:R-:W-:Y:S02]  /*2490*/  MOV R109, R71 ;  /* 0x00000047006d7202 */ /* 0x000fe40000000f00 */
[----:B------:R-:W-:-:S07]  /*24a0*/  MOV R66, R73 ;  /* 0x0000004900427202 */ /* 0x000fce0000000f00 */
[----:B------:R-:W-:Y:S05]  /*24b0*/  WARPSYNC.COLLECTIVE R72, `(.L_x_1506) ;  /* 0x0000000048087348 */ /* 0x000fea0003c00000 */
[----:B------:R0:W1:Y:S02]  /*24c0*/  SHFL.BFLY P0, R73, R109, R110, R111 ;  /* 0x0c00006e6d497389 */ /* 0x000064000000006f */
[----:B01----:R-:W-:Y:S01]  /*24d0*/  ENDCOLLECTIVE ;  /* 0x000000000000791b */ /* 0x003fe20003800000 */
.L_x_1506:
[----:B------:R-:W-:Y:S01]  /*24e0*/  FADD.FTZ R66, R69, R66 ;  /* 0x0000004245427221 */ /* 0x000fe20000010000 */
[----:B------:R-:W-:-:S04]  /*24f0*/  HFMA2.MMA R110, -RZ, RZ, 0, 9.5367431640625e-07 ;  /* 0x00000010ff6e7435 */ /* 0x000fc800000001ff */
[----:B------:R-:W-:Y:S02]  /*2500*/  MOV R109, R66 ;  /* 0x00000042006d7202 */ /* 0x000fe40000000f00 */
[----:B------:R-:W-:-:S07]  /*2510*/  MOV R68, R73 ;  /* 0x0000004900447202 */ /* 0x000fce0000000f00 */
[----:B------:R-:W-:Y:S05]  /*2520*/  WARPSYNC.COLLECTIVE R72, `(.L_x_1507) ;  /* 0x0000000048087348 */ /* 0x000fea0003c00000 */
[----:B------:R0:W1:Y:S02]  /*2530*/  SHFL.BFLY P0, R73, R109, R110, R111 ;  /* 0x0c00006e6d497389 */ /* 0x000064000000006f */
[----:B01----:R-:W-:Y:S01]  /*2540*/  ENDCOLLECTIVE ;  /* 0x000000000000791b */ /* 0x003fe20003800000 */
.L_x_1507:
[----:B------:R-:W-:-:S05]  /*2550*/  FADD.FTZ R68, R71, R68 ;  /* 0x0000004447447221 */ /* 0x000fca0000010000 */
[----:B------:R-:W-:Y:S02]  /*2560*/  MOV R109, R68 ;  /* 0x00000044006d7202 */ /* 0x000fe40000000f00 */
[----:B------:R-:W-:-:S07]  /*2570*/  MOV R65, R73 ;  /* 0x0000004900417202 */ /* 0x000fce0000000f00 */
[----:B------:R-:W-:Y:S05]  /*2580*/  WARPSYNC.COLLECTIVE R72, `(.L_x_1508) ;  /* 0x0000000048087348 */ /* 0x000fea0003c00000 */
[----:B------:R0:W1:Y:S02]  /*2590*/  SHFL.BFLY P0, R73, R109, R110, R111 ;  /* 0x0c00006e6d497389 */ /* 0x000064000000006f */
[----:B01----:R-:W-:Y:S01]  /*25a0*/  ENDCOLLECTIVE ;  /* 0x000000000000791b */ /* 0x003fe20003800000 */
.L_x_1508:
[----:B------:R-:W-:Y:S01]  /*25b0*/  MOV R67, R73 ;  /* 0x0000004900437202 */ /* 0x000fe20000000f00 */
[----:B------:R-:W-:Y:S06]  /*25c0*/  BRA `(.L_x_1509) ;  /* 0xffffffe800547947 */ /* 0x000fec000383ffff */
.L_x_1510:
        /* <DEDUP_REMOVED lines=11> */
.L_x_2917:


//--------------------- .text._ZN10layer_norm31ln_parallel_residual_bwd_kernelINS_13Kernel_traitsIf6__halfS2_S2_fjLj256ELj1ELj4ELj1ELj16ENS_18Kernel_traits_baseILj256EfS2_S2_S2_fjLj128EEEEELb1ELb0ELb1EEEvNS_9BwdParamsE --------------------------
	.section	.text._ZN10layer_norm31ln_parallel_residual_bwd_kernelINS_13Kernel_traitsIf6__halfS2_S2_fjLj256ELj1ELj4ELj1ELj16ENS_18Kernel_traits_baseILj256EfS2_S2_S2_fjLj128EEEEELb1ELb0ELb1EEEvNS_9BwdParamsE,"ax",@progbits
	.align	128
        .global         _ZN10layer_norm31ln_parallel_residual_bwd_kernelINS_13Kernel_traitsIf6__halfS2_S2_fjLj256ELj1ELj4ELj1ELj16ENS_18Kernel_traits_baseILj256EfS2_S2_S2_fjLj128EEEEELb1ELb0ELb1EEEvNS_9BwdParamsE
        .type           _ZN10layer_norm31ln_parallel_residual_bwd_kernelINS_13Kernel_traitsIf6__halfS2_S2_fjLj256ELj1ELj4ELj1ELj16ENS_18Kernel_traits_baseILj256EfS2_S2_S2_fjLj128EEEEELb1ELb0ELb1EEEvNS_9BwdParamsE,@function
        .size           _ZN10layer_norm31ln_parallel_residual_bwd_kernelINS_13Kernel_traitsIf6__halfS2_S2_fjLj256ELj1ELj4ELj1ELj16ENS_18Kernel_traits_baseILj256EfS2_S2_S2_fjLj128EEEEELb1ELb0ELb1EEEvNS_9BwdParamsE,(.L_x_2918 - _ZN10layer_norm31ln_parallel_residual_bwd_kernelINS_13Kernel_traitsIf6__halfS2_S2_fjLj256ELj1ELj4ELj1ELj16ENS_18Kernel_traits_baseILj256EfS2_S2_S2_fjLj128EEEEELb1ELb0ELb1EEEvNS_9BwdParamsE)
        .other          _ZN10layer_norm31ln_parallel_residual_bwd_kernelINS_13Kernel_traitsIf6__halfS2_S2_fjLj256ELj1ELj4ELj1ELj16ENS_18Kernel_traits_baseILj256EfS2_S2_S2_fjLj128EEEEELb1ELb0ELb1EEEvNS_9BwdParamsE,@"STO_CUDA_ENTRY STV_DEFAULT"
_ZN10layer_norm31ln_parallel_residual_bwd_kernelINS_13Kernel_traitsIf6__halfS2_S2_fjLj256ELj1ELj4ELj1ELj16ENS_18Kernel_traits_baseILj256EfS2_S2_S2_fjLj128EEEEELb1ELb0ELb1EEEvNS_9BwdParamsE:
.text._ZN10layer_norm31ln_parallel_residual_bwd_kernelINS_13Kernel_traitsIf6__halfS2_S2_fjLj256ELj1ELj4ELj1ELj16ENS_18Kernel_traits_baseILj256EfS2_S2_S2_fjLj128EEEEELb1ELb0ELb1EEEvNS_9BwdParamsE:
        /* <DEDUP_REMOVED lines=34> */
.L_x_1512:
        /* <DEDUP_REMOVED lines=34> */
[----:B01----:R-:W-:-:S07]  /*0440*/  MOV R85, RZ ;  /* 0x000000ff00557202 */ /* 0x003fce0000000f00 */
.L_x_1516:
        /* <DEDUP_REMOVED lines=12> */
[----:B------:R-:W-:Y:S02]  /*0510*/  IADD3.X R33, R84, UR13, RZ, P1, !PT ;  /* 0x0000000d54217c10 */ /* 0x000fe40008ffe4ff */
[----:B------:R3:W4:Y:S01]  /*0520*/  LDG.E R97, desc[UR4][R70.64] ;  /* 0x0000000446617981 */ /* 0x000722000c1e1900 */
[----:B-1----:R-:W-:-:S03]  /*0530*/  IMAD.WIDE.U32 R40, R99, 0x10, R40 ;  /* 0x0000001063287825 */ /* 0x002fc600078e0028 */
[----:B------:R-:W4:Y:S04]  /*0540*/  LDG.E.128 R32, desc[UR4][R32.64] ;  /* 0x0000000420207981 */ /* 0x000f28000c1e1d00 */
[----:B------:R-:W4:Y:S01]  /*0550*/  LDG.E.128 R40, desc[UR4][R40.64] ;  /* 0x0000000428287981 */ /* 0x000f22000c1e1d00 */
[C---:B------:R-:W-:Y:S01]  /*0560*/  SHF.L.U32 R101, R99.reuse, 0x3, RZ ;  /* 0x0000000363657819 */ /* 0x040fe200000006ff */
[----:B--2---:R-:W-:Y:S01]  /*0570*/  IMAD.WIDE.U32 R36, R99, 0x10, R2 ;  /* 0x0000001063247825 */ /* 0x004fe200078e0002 */
[----:B------:R-:W-:Y:S01]  /*0580*/  SHF.R.U32.HI R0, RZ, 0x1d, R99 ;  /* 0x0000001dff007819 */ /* 0x000fe20000011663 */
[----:B------:R-:W1:Y:S04]  /*0590*/  LDC.64 R2, c[0x0][0x300] ;  /* 0x0000c000ff027b82 */ /* 0x000e680000000a00 */
[----:B------:R-:W2:Y:S01]  /*05a0*/  LDG.E.128 R36, desc[UR4][R36.64] ;  /* 0x0000000424247981 */ /* 0x000ea2000c1e1d00 */
[----:B0-----:R-:W-:-:S03]  /*05b0*/  IMAD.WIDE R74, R81, 0x4, R66 ;  /* 0x00000004514a7825 */ /* 0x001fc600078e0242 */
[----:B---3--:R-:W0:Y:S02]  /*05c0*/  @P0 LDC.64 R70, c[0x0][0x2c8] ;  /* 0x0000b200ff460b82 */ /* 0x008e240000000a00 */
[----:B------:R3:W2:Y:S01]  /*05d0*/  LDG.E R94, desc[UR4][R74.64] ;  /* 0x000000044a5e7981 */ /* 0x0006a2000c1e1900 */
[----:B-1----:R-:W-:-:S04]  /*05e0*/  ISETP.NE.U32.AND P1, PT, R2, RZ, PT ;  /* 0x000000ff0200720c */ /* 0x002fc80003f25070 */
[----:B------:R-:W-:-:S13]  /*05f0*/  ISETP.NE.AND.EX P1, PT, R3, RZ, PT, P1 ;  /* 0x000000ff0300720c */ /* 0x000fda0003f25310 */
[----:B------:R-:W1:Y:S02]  /*0600*/  @P1 LDC.64 R66, c[0x0][0x248] ;  /* 0x00009200ff421b82 */ /* 0x000e640000000a00 */
[----:B-1----:R-:W-:-:S04]  /*0610*/  @P1 IADD3 R66, P2, R101, R66, RZ ;  /* 0x0000004265421210 */ /* 0x002fc80007f5e0ff */
[----:B------:R-:W-:-:S06]  /*0620*/  @P1 IADD3.X R67, R0, R67, RZ, P2, !PT ;  /* 0x0000004300431210 */ /* 0x000fcc00017fe4ff */
[----:B------:R-:W2:Y:S01]  /*0630*/  @P1 LDG.E.64 R66, desc[UR4][R66.64] ;  /* 0x0000000442421981 */ /* 0x000ea2000c1e1b00 */
[----:B---3--:R-:W-:-:S04]  /*0640*/  IADD3 R74, P3, R101, UR14, RZ ;  /* 0x0000000e654a7c10 */ /* 0x008fc8000ff7e0ff */
[----:B------:R-:W-:-:S06]  /*0650*/  IADD3.X R75, R0, UR15, RZ, P3, !PT ;  /* 0x0000000f004b7c10 */ /* 0x000fcc0009ffe4ff */
[----:B-----5:R-:W5:Y:S01]  /*0660*/  LDG.E.64 R74, desc[UR4][R74.64] ;  /* 0x000000044a4a7981 */ /* 0x020f62000c1e1b00 */
[----:B0-----:R-:W-:-:S04]  /*0670*/  @P0 LEA R70, P2, R99, R70, 0x4 ;  /* 0x0000004663460211 */ /* 0x001fc800078420ff */
[----:B------:R-:W-:Y:S02]  /*0680*/  @P0 LEA.HI.X R71, R99, R71, RZ, 0x4, P2 ;  /* 0x0000004763470211 */ /* 0x000fe400010f24ff */
[----:B------:R-:W-:-:S03]  /*0690*/  ISETP.NE.AND P2, PT, R83, RZ, PT ;  /* 0x000000ff5300720c */ /* 0x000fc60003f45270 */
[----:B------:R0:W5:Y:S01]  /*06a0*/  @P0 LDG.E.128 R20, desc[UR4][R70.64] ;  /* 0x0000000446140981 */ /* 0x000162000c1e1d00 */
[----:B------:R-:W-:Y:S01]  /*06b0*/  UMOV UR6, 0xffffffff ;  /* 0xffffffff00067882 */ /* 0x000fe20000000000 */
[----:B----4-:R-:W-:Y:S01]  /*06c0*/  FSEL R97, R97, RZ, !P2 ;  /* 0x000000ff61617208 */ /* 0x010fe20005000000 */
[--C-:B------:R-:W-:Y:S02]  /*06d0*/  HADD2.F32 R0, -RZ, R32.reuse.H0_H0 ;  /* 0x20000020ff007230 */ /* 0x100fe40000004100 */
[----:B------:R-:W-:Y:S02]  /*06e0*/  HADD2.F32 R32, -RZ, R32.H1_H1 ;  /* 0x30000020ff207230 */ /* 0x000fe40000004100 */
[----:B------:R-:W-:Y:S02]  /*06f0*/  HADD2.F32 R100, -RZ, R34.H0_H0 ;  /* 0x20000022ff647230 */ /* 0x000fe40000004100 */
[--C-:B------:R-:W-:Y:S02]  /*0700*/  HADD2.F32 R96, -RZ, R33.reuse.H0_H0 ;  /* 0x20000021ff607230 */ /* 0x100fe40000004100 */
[----:B------:R-:W-:-:S02]  /*0710*/  HADD2.F32 R98, -RZ, R33.H1_H1 ;  /* 0x30000021ff627230 */ /* 0x000fc40000004100 */
[----:B------:R-:W-:Y:S02]  /*0720*/  HADD2.F32 R34, -RZ, R34.H1_H1 ;  /* 0x30000022ff227230 */ /* 0x000fe40000004100 */
[--C-:B------:R-:W-:Y:S02]  /*0730*/  HADD2.F32 R102, -RZ, R35.reuse.H0_H0 ;  /* 0x20000023ff667230 */ /* 0x100fe40000004100 */
[----:B0-----:R-:W-:Y:S02]  /*0740*/  HADD2.F32 R70, -RZ, R35.H1_H1 ;  /* 0x30000023ff467230 */ /* 0x001fe40000004100 */
[----:B------:R-:W-:Y:S01]  /*0750*/  FADD.FTZ R99, R0, -R97 ;  /* 0x8000006100637221 */ /* 0x000fe20000010000 */
[--C-:B------:R-:W-:Y:S02]  /*0760*/  HADD2.F32 R33, -RZ, R40.reuse.H0_H0 ;  /* 0x20000028ff217230 */ /* 0x100fe40000004100 */
[----:B------:R-:W-:Y:S01]  /*0770*/  FADD.FTZ R117, -R97, R32 ;  /* 0x0000002061757221 */ /* 0x000fe20000010100 */
[----:B------:R-:W-:-:S02]  /*0780*/  HADD2.F32 R40, -RZ, R40.H1_H1 ;  /* 0x30000028ff287230 */ /* 0x000fc40000004100 */
[C---:B------:R-:W-:Y:S01]  /*0790*/  FADD.FTZ R115, -R97.reuse, R96 ;  /* 0x0000006061737221 */ /* 0x040fe20000010100 */
[C---:B------:R-:W-:Y:S01]  /*07a0*/  FADD.FTZ R113, -R97.reuse, R98 ;  /* 0x0000006261717221 */ /* 0x040fe20000010100 */
[C---:B------:R-:W-:Y:S01]  /*07b0*/  FADD.FTZ R111, -R97.reuse, R100 ;  /* 0x00000064616f7221 */ /* 0x040fe20000010100 */
[C---:B------:R-:W-:Y:S01]  /*07c0*/  FADD.FTZ R107, -R97.reuse, R34 ;  /* 0x00000022616b7221 */ /* 0x040fe20000010100 */
[C---:B------:R-:W-:Y:S01]  /*07d0*/  FADD.FTZ R103, -R97.reuse, R102 ;  /* 0x0000006661677221 */ /* 0x040fe20000010100 */
[----:B------:R-:W-:Y:S01]  /*07e0*/  FADD.FTZ R71, -R97, R70 ;  /* 0x0000004661477221 */ /* 0x000fe20000010100 */
[--C-:B--2---:R-:W-:Y:S02]  /*07f0*/  HADD2.F32 R97, -RZ, R36.reuse.H0_H0 ;  /* 0x20000024ff617230 */ /* 0x104fe40000004100 */
[----:B------:R-:W-:Y:S01]  /*0800*/  FMUL.FTZ R0, R94, R99 ;  /* 0x000000635e007220 */ /* 0x000fe20000410000 */
[----:B------:R-:W-:Y:S02]  /*0810*/  HADD2.F32 R70, -RZ, R36.H1_H1 ;  /* 0x30000024ff467230 */ /* 0x000fe40000004100 */
[----:B------:R-:W-:Y:S01]  /*0820*/  FMUL.FTZ R99, R8, R33 ;  /* 0x0000002108637220 */ /* 0x000fe20000410000 */
[----:B------:R-:W-:-:S02]  /*0830*/  HADD2.F32 R109, -RZ, R38.H0_H0 ;  /* 0x20000026ff6d7230 */ /* 0x000fc40000004100 */
[----:B------:R-:W-:Y:S01]  /*0840*/  FMUL.FTZ R98, R94, R117 ;  /* 0x000000755e627220 */ /* 0x000fe20000410000 */
[----:B------:R-:W-:Y:S02]  /*0850*/  HADD2.F32 R36, -RZ, R38.H1_H1 ;  /* 0x30000026ff247230 */ /* 0x000fe40000004100 */
[----:B------:R-:W-:Y:S01]  /*0860*/  FMUL.FTZ R38, R9, R40 ;  /* 0x0000002809267220 */ /* 0x000fe20000410000 */
[----:B------:R-:W-:Y:S02]  /*0870*/  HADD2.F32 R34, -RZ, R41.H1_H1 ;  /* 0x30000029ff227230 */ /* 0x000fe40000004100 */
[----:B------:R-:W-:Y:S01]  /*0880*/  FADD.FTZ R80, R97, R80 ;  /* 0x0000005061507221 */ /* 0x000fe20000010000 */
[-C--:B------:R-:W-:Y:S01]  /*0890*/  FFMA.FTZ R85, R0, R97.reuse, R85 ;  /* 0x0000006100557223 */ /* 0x080fe20000010055 */
[----:B------:R-:W-:Y:S01]  /*08a0*/  FFMA.FTZ R99, R16, R97, R99 ;  /* 0x0000006110637223 */ /* 0x000fe20000010063 */
[----:B------:R-:W-:Y:S02]  /*08b0*/  HADD2.F32 R104, -RZ, R37.H1_H1 ;  /* 0x30000025ff687230 */ /* 0x000fe40000004100 */
[----:B------:R-:W-:Y:S01]  /*08c0*/  FADD.FTZ R76, R70, R76 ;  /* 0x0000004c464c7221 */ /* 0x000fe20000010000 */
[-C--:B------:R-:W-:Y:S01]  /*08d0*/  FFMA.FTZ R77, R98, R70.reuse, R77 ;  /* 0x00000046624d7223 */ /* 0x080fe2000001004d */
[----:B------:R-:W-:Y:S01]  /*08e0*/  FFMA.FTZ R97, R17, R70, R38 ;  /* 0x0000004611617223 */ /* 0x000fe20000010026 */
[----:B------:R-:W-:-:S02]  /*08f0*/  HADD2.F32 R102, -RZ, R42.H1_H1 ;  /* 0x3000002aff667230 */ /* 0x000fc40000004100 */
[----:B------:R-:W-:Y:S01]  /*0900*/  FMUL.FTZ R38, R11, R34 ;  /* 0x000000220b267220 */ /* 0x000fe20000410000 */
[----:B------:R-:W-:Y:S01]  /*0910*/  FMUL.FTZ R70, R94, R113 ;  /* 0x000000715e467220 */ /* 0x000fe20000410000 */
[----:B------:R-:W-:Y:S02]  /*0920*/  HADD2.F32 R106, -RZ, R37.H0_H0 ;  /* 0x20000025ff6a7230 */ /* 0x000fe40000004100 */
[----:B------:R-:W-:Y:S01]  /*0930*/  FADD.FTZ R62, R104, R62 ;  /* 0x0000003e683e7221 */ /* 0x000fe20000010000 */
[----:B------:R-:W-:Y:S02]  /*0940*/  HADD2.F32 R35, -RZ, R41.H0_H0 ;  /* 0x20000029ff237230 */ /* 0x000fe40000004100 */
[-C--:B------:R-:W-:Y:S01]  /*0950*/  FFMA.FTZ R63, R70, R104.reuse, R63 ;  /* 0x00000068463f7223 */ /* 0x080fe2000001003f */
[----:B------:R-:W-:Y:S02]  /*0960*/  HADD2.F32 R37, -RZ, R42.H0_H0 ;  /* 0x2000002aff257230 */ /* 0x000fe40000004100 */
[----:B------:R-:W-:Y:S01]  /*0970*/  FFMA.FTZ R41, R19, R104, R38 ;  /* 0x0000006813297223 */ /* 0x000fe20000010026 */
[----:B------:R-:W-:Y:S01]  /*0980*/  FMUL.FTZ R42, R94, R107 ;  /* 0x0000006b5e2a7220 */ /* 0x000fe20000410000 */
[----:B------:R-:W-:-:S02]  /*0990*/  HADD2.F32 R100, -RZ, R43.H1_H1 ;  /* 0x3000002bff647230 */ /* 0x000fc40000004100 */
[----:B------:R-:W-:Y:S01]  /*09a0*/  FMUL.FTZ R104, R5, R102 ;  /* 0x0000006605687220 */ /* 0x000fe20000410000 */
[----:B------:R-:W-:Y:S01]  /*09b0*/  FADD.FTZ R55, R36, R55 ;  /* 0x0000003724377221 */ /* 0x000fe20000010000 */
[-C--:B------:R-:W-:Y:S01]  /*09c0*/  FFMA.FTZ R59, R42, R36.reuse, R59 ;  /* 0x000000242a3b7223 */ /* 0x080fe2000001003b */
[----:B------:R-:W-:Y:S02]  /*09d0*/  HADD2.F32 R32, -RZ, R39.H1_H1 ;  /* 0x30000027ff207230 */ /* 0x000fe40000004100 */
[----:B------:R-:W-:Y:S01]  /*09e0*/  FFMA.FTZ R36, R13, R36, R104 ;  /* 0x000000240d247223 */ /* 0x000fe20000010068 */
[----:B------:R-:W-:Y:S01]  /*09f0*/  FMUL.FTZ R108, R7, R100 ;  /* 0x00000064076c7220 */ /* 0x000fe20000410000 */
[----:B------:R-:W-:Y:S01]  /*0a00*/  FMUL.FTZ R104, R94, R71 ;  /* 0x000000475e687220 */ /* 0x000fe20000410000 */
[----:B------:R-:W-:Y:S02]  /*0a10*/  HADD2.F32 R101, -RZ, R43.H0_H0 ;  /* 0x2000002bff657230 */ /* 0x000fe40000004100 */
[----:B------:R-:W-:Y:S01]  /*0a20*/  FADD.FTZ R53, R32, R53 ;  /* 0x0000003520357221 */ /* 0x000fe20000010000 */
[-C--:B------:R-:W-:Y:S01]  /*0a30*/  FFMA.FTZ R71, R15, R32.reuse, R108 ;  /* 0x000000200f477223 */ /* 0x080fe2000001006c */
[----:B------:R-:W-:Y:S01]  /*0a40*/  FFMA.FTZ R57, R104, R32, R57 ;  /* 0x0000002068397223 */ /* 0x000fe20000010039 */
[----:B------:R-:W-:Y:S01]  /*0a50*/  FMUL.FTZ R43, R10, R35 ;  /* 0x000000230a2b7220 */ /* 0x000fe20000410000 */
[----:B------:R-:W-:Y:S01]  /*0a60*/  FADD.FTZ R78, R33, R78 ;  /* 0x0000004e214e7221 */ /* 0x000fe20000010000 */
[C---:B------:R-:W-:Y:S01]  /*0a70*/  FFMA.FTZ R79, R0.reuse, R33, R79 ;  /* 0x00000021004f7223 */ /* 0x040fe2000001004f */
[----:B------:R-:W-:Y:S01]  /*0a80*/  FADD.FTZ R32, RZ, R99 ;  /* 0x00000063ff207221 */ /* 0x000fe20000010000 */
[----:B------:R-:W-:Y:S01]  /*0a90*/  FFMA.FTZ R33, R0, R99, RZ ;  /* 0x0000006300217223 */ /* 0x000fe200000100ff */
[----:B------:R-:W-:Y:S01]  /*0aa0*/  FMUL.FTZ R96, R94, R115 ;  /* 0x000000735e607220 */ /* 0x000fe20000410000 */
[----:B------:R-:W-:Y:S01]  /*0ab0*/  FFMA.FTZ R43, R18, R106, R43 ;  /* 0x0000006a122b7223 */ /* 0x000fe2000001002b */
[----:B------:R-:W-:Y:S01]  /*0ac0*/  FADD.FTZ R32, R32, R97 ;  /* 0x0000006120207221 */ /* 0x000fe20000010000 */
[----:B------:R-:W-:Y:S01]  /*0ad0*/  FFMA.FTZ R33, R98, R97, R33 ;  /* 0x0000006162217223 */ /* 0x000fe20000010021 */
[----:B------:R-:W-:Y:S01]  /*0ae0*/  FADD.FTZ R64, R35, R64 ;  /* 0x0000004023407221 */ /* 0x000fe20000010000 */
[----:B------:R-:W-:Y:S01]  /*0af0*/  FFMA.FTZ R68, R96, R35, R68 ;  /* 0x0000002360447223 */ /* 0x000fe20000010044 */
[----:B------:R-:W-:-:S02]  /*0b00*/  HADD2.F32 R105, -RZ, R39.H0_H0 ;  /* 0x20000027ff697230 */ /* 0x000fc40000004100 */
[----:B------:R-:W-:Y:S01]  /*0b10*/  FMUL.FTZ R39, R94, R111 ;  /* 0x0000006f5e277220 */ /* 0x000fe20000410000 */
[----:B------:R-:W-:Y:S01]  /*0b20*/  FADD.FTZ R32, R32, R43 ;  /* 0x0000002b20207221 */ /* 0x000fe20000010000 */
[----:B------:R-:W-:Y:S01]  /*0b30*/  FMUL.FTZ R111, R4, R37 ;  /* 0x00000025046f7220 */ /* 0x000fe20000410000 */
[----:B------:R-:W-:Y:S01]  /*0b40*/  FFMA.FTZ R33, R96, R43, R33 ;  /* 0x0000002b60217223 */ /* 0x000fe20000010021 */
[----:B------:R-:W-:Y:S02]  /*0b50*/  @P1 SHF.R.U64 R35, R66, 0x10, R67 ;  /* 0x0000001042231819 */ /* 0x000fe40000001243 */
[----:B------:R-:W-:Y:S02]  /*0b60*/  FFMA.FTZ R38, R12, R109, R111 ;  /* 0x0000006d0c267223 */ /* 0x000fe4000001006f */
[----:B------:R-:W-:Y:S01]  /*0b70*/  @P1 PRMT R89, R35, 0x7610, R89 ;  /* 0x0000761023591816 */ /* 0x000fe20000000059 */
[----:B------:R-:W-:Y:S01]  /*0b80*/  FADD.FTZ R35, R32, R41 ;  /* 0x0000002920237221 */ /* 0x000fe20000010000 */
[----:B------:R-:W-:Y:S01]  /*0b90*/  FFMA.FTZ R32, R70, R41, R33 ;  /* 0x0000002946207223 */ /* 0x000fe20000010021 */
[----:B------:R-:W-:Y:S01]  /*0ba0*/  FADD.FTZ R60, R34, R60 ;  /* 0x0000003c223c7221 */ /* 0x000fe20000010000 */
[----:B------:R-:W-:Y:S01]  /*0bb0*/  FFMA.FTZ R61, R70, R34, R61 ;  /* 0x00000022463d7223 */ /* 0x000fe2000001003d */
[----:B------:R-:W-:Y:S01]  /*0bc0*/  @P1 SHF.R.U64 R34, R66, 0x8, R67 ;  /* 0x0000000842221819 */ /* 0x000fe20000001243 */
[----:B------:R-:W-:Y:S01]  /*0bd0*/  FMUL.FTZ R107, R6, R101 ;  /* 0x00000065066b7220 */ /* 0x000fe20000410000 */
[----:B------:R-:W-:Y:S01]  /*0be0*/  FADD.FTZ R35, R35, R38 ;  /* 0x0000002623237221 */ /* 0x000fe20000010000 */
[----:B------:R-:W-:Y:S01]  /*0bf0*/  FFMA.FTZ R33, R39, R38, R32 ;  /* 0x0000002627217223 */ /* 0x000fe20000010020 */
[----:B------:R-:W-:Y:S01]  /*0c00*/  @P1 PRMT R91, R34, 0x7610, R91 ;  /* 0x00007610225b1816 */ /* 0x000fe2000000005b */
[----:B------:R-:W-:Y:S01]  /*0c10*/  FADD.FTZ R65, R106, R65 ;  /* 0x000000416a417221 */ /* 0x000fe20000010000 */
[----:B------:R-:W-:Y:S01]  /*0c20*/  FFMA.FTZ R69, R96, R106, R69 ;  /* 0x0000006a60457223 */ /* 0x000fe20000010045 */
[----:B------:R-:W-:Y:S01]  /*0c30*/  @P1 SHF.R.U32.HI R34, RZ, 0x8, R67 ;  /* 0x00000008ff221819 */ /* 0x000fe20000011643 */
[----:B------:R-:W-:Y:S01]  /*0c40*/  FMUL.FTZ R103, R94, R103 ;  /* 0x000000675e677220 */ /* 0x000fe20000410000 */
[----:B------:R-:W-:Y:S01]  /*0c50*/  FFMA.FTZ R106, R14, R105, R107 ;  /* 0x000000690e6a7223 */ /* 0x000fe2000001006b */
[----:B------:R-:W-:Y:S01]  /*0c60*/  FADD.FTZ R35, R35, R36 ;  /* 0x0000002423237221 */ /* 0x000fe20000010000 */
[----:B------:R-:W-:Y:S01]  /*0c70*/  FFMA.FTZ R32, R42, R36, R33 ;  /* 0x000000242a207223 */ /* 0x000fe20000010021 */
[----:B------:R-:W-:Y:S01]  /*0c80*/  FADD.FTZ R46, R37, R46 ;  /* 0x0000002e252e7221 */ /* 0x000fe20000010000 */
[----:B------:R-:W-:Y:S01]  /*0c90*/  FFMA.FTZ R50, R39, R37, R50 ;  /* 0x0000002527327223 */ /* 0x000fe20000010032 */
[C---:B------:R-:W-:Y:S01]  /*0ca0*/  @P1 PRMT R88, R66.reuse, 0x7610, R88 ;  /* 0x0000761042581816 */ /* 0x040fe20000000058 */
[----:B------:R-:W-:Y:S01]  /*0cb0*/  FFMA.FTZ R33, R103, R106, R32 ;  /* 0x0000006a67217223 */ /* 0x000fe20000010020 */
[----:B------:R-:W-:-:S02]  /*0cc0*/  @P1 SHF.R.U64 R66, R66, 0x18, R67 ;  /* 0x0000001842421819 */ /* 0x000fc40000001243 */
[----:B------:R-:W-:Y:S01]  /*0cd0*/  @P1 PRMT R86, R34, 0x7610, R86 ;  /* 0x0000761022561816 */ /* 0x000fe20000000056 */
[----:B------:R-:W-:Y:S01]  /*0ce0*/  FADD.FTZ R34, R35, R106 ;  /* 0x0000006a23227221 */ /* 0x000fe20000010000 */
[----:B------:R-:W-:Y:S02]  /*0cf0*/  @P1 PRMT R87, R67, 0x7610, R87 ;  /* 0x0000761043571816 */ /* 0x000fe40000000057 */
[--C-:B------:R-:W-:Y:S02]  /*0d00*/  @P1 SHF.R.U32.HI R37, RZ, 0x10, R67.reuse ;  /* 0x00000010ff251819 */ /* 0x100fe40000011643 */
[----:B------:R-:W-:Y:S01]  /*0d10*/  @P1 SHF.R.U32.HI R67, RZ, 0x18, R67 ;  /* 0x00000018ff431819 */ /* 0x000fe20000011643 */
        /* <DEDUP_REMOVED lines=36> */
.L_x_1528:
[----:B-1----:R-:W-:Y:S01]  /*0f60*/  FADD.FTZ R67, R32, R67 ;  /* 0x0000004320437221 */ /* 0x002fe20000010000 */
[----:B--2---:R-:W-:Y:S01]  /*0f70*/  FADD.FTZ R66, R33, R66 ;  /* 0x0000004221427221 */ /* 0x004fe20000010000 */
[----:B0----5:R-:W-:Y:S01]  /*0f80*/  MOV R32, R74 ;  /* 0x0000004a00207202 */ /* 0x021fe20000000f00 */
[----:B------:R-:W-:Y:S02]  /*0f90*/  @P0 HADD2.F32 R34, -RZ, R21.H0_H0 ;  /* 0x20000015ff220230 */ /* 0x000fe40000004100 */
[----:B------:R-:W-:Y:S01]  /*0fa0*/  FMUL.FTZ R67, R67, UR11 ;  /* 0x0000000b43437c20 */ /* 0x000fe20008410000 */
[----:B------:R-:W-:Y:S01]  /*0fb0*/  FMUL.FTZ R35, R66, UR11 ;  /* 0x0000000b42237c20 */ /* 0x000fe20008410000 */
[----:B------:R-:W-:Y:S01]  /*0fc0*/  LOP3.LUT P3, RZ, R32, 0xff, RZ, 0xc0, !PT ;  /* 0x000000ff20ff7812 */ /* 0x000fe2000786c0ff */
[----:B------:R-:W-:Y:S01]  /*0fd0*/  @P0 HADD2.F32 R32, -RZ, R20.H1_H1 ;  /* 0x30000014ff200230 */ /* 0x000fe20000004100 */
        /* <DEDUP_REMOVED lines=12> */
[----:B------:R-:W-:Y:S01]  /*10a0*/  FMUL.FTZ R97, R94, R97 ;  /* 0x000000615e617220 */ /* 0x000fe20000410000 */
[----:B------:R-:W-:Y:S01]  /*10b0*/  ISETP.NE.AND.EX P2, PT, RZ, UR17, PT, P2 ;  /* 0x00000011ff007c0c */ /* 0x000fe2000bf45320 */
[----:B------:R-:W-:-:S02]  /*10c0*/  @P0 HADD2.F32 R0, -RZ, R20.H0_H0 ;  /* 0x20000014ff000230 */ /* 0x000fc40000004100 */
[-CC-:B------:R-:W-:Y:S01]  /*10d0*/  FFMA.FTZ R33, R42, R35.reuse, R67.reuse ;  /* 0x000000232a217223 */ /* 0x180fe20000010043 */
[----:B------:R-:W-:Y:S01]  /*10e0*/  FFMA.FTZ R103, R103, R35, R67 ;  /* 0x0000002367677223 */ /* 0x000fe20000010043 */
[----:B------:R-:W-:Y:S01]  /*10f0*/  FADD.FTZ R39, R38, -R39 ;  /* 0x8000002726277221 */ /* 0x000fe20000010000 */
[C---:B------:R-:W-:Y:S01]  /*1100*/  FMUL.FTZ R99, R94.reuse, R99 ;  /* 0x000000635e637220 */ /* 0x040fe20000410000 */
[----:B------:R-:W-:Y:S01]  /*1110*/  FADD.FTZ R41, R41, -R70 ;  /* 0x8000004629297221 */ /* 0x000fe20000010000 */
[----:B------:R-:W-:Y:S01]  /*1120*/  FMUL.FTZ R43, R94, R43 ;  /* 0x0000002b5e2b7220 */ /* 0x000fe20000410000 */
[----:B------:R-:W-:Y:S01]  /*1130*/  @P0 FADD.FTZ R97, R97, R32 ;  /* 0x0000002061610221 */ /* 0x000fe20000010000 */
[----:B------:R-:W-:Y:S02]  /*1140*/  @P0 HADD2.F32 R32, -RZ, R22.H0_H0 ;  /* 0x20000016ff200230 */ /* 0x000fe40000004100 */
[----:B------:R-:W-:Y:S01]  /*1150*/  FFMA.FTZ R104, R104, R35, R67 ;  /* 0x0000002368687223 */ /* 0x000fe20000010043 */
[----:B------:R-:W-:Y:S01]  /*1160*/  FADD.FTZ R33, R36, -R33 ;  /* 0x8000002124217221 */ /* 0x000fe20000010000 */
[----:B------:R-:W-:Y:S01]  /*1170*/  FADD.FTZ R103, R106, -R103 ;  /* 0x800000676a677221 */ /* 0x000fe20000010000 */
[----:B------:R-:W-:Y:S01]  /*1180*/  FMUL.FTZ R39, R94, R39 ;  /* 0x000000275e277220 */ /* 0x000fe20000410000 */
[----:B------:R-:W-:Y:S01]  /*1190*/  @P0 FADD.FTZ R99, R99, R0 ;  /* 0x0000000063630221 */ /* 0x000fe20000010000 */
[----:B------:R-:W-:-:S02]  /*11a0*/  @P0 HADD2.F32 R0, -RZ, R21.H1_H1 ;  /* 0x30000015ff000230 */ /* 0x000fc40000004100 */
[C---:B------:R-:W-:Y:S01]  /*11b0*/  FMUL.FTZ R41, R94.reuse, R41 ;  /* 0x000000295e297220 */ /* 0x040fe20000410000 */
[----:B------:R-:W-:Y:S01]  /*11c0*/  @P0 FADD.FTZ R43, R43, R34 ;  /* 0x000000222b2b0221 */ /* 0x000fe20000010000 */
[----:B------:R-:W-:Y:S02]  /*11d0*/  @P0 HADD2.F32 R34, -RZ, R22.H1_H1 ;  /* 0x30000016ff220230 */ /* 0x000fe40000004100 */
[----:B------:R-:W-:Y:S01]  /*11e0*/  FADD.FTZ R71, R71, -R104 ;  /* 0x8000006847477221 */ /* 0x000fe20000010000 */
[--C-:B------:R-:W-:Y:S02]  /*11f0*/  @P0 HADD2.F32 R36, -RZ, R23.reuse.H0_H0 ;  /* 0x20000017ff240230 */ /* 0x100fe40000004100 */
[C---:B------:R-:W-:Y:S01]  /*1200*/  FMUL.FTZ R37, R94.reuse, R33 ;  /* 0x000000215e257220 */ /* 0x040fe20000410000 */
[C---:B------:R-:W-:Y:S01]  /*1210*/  FMUL.FTZ R103, R94.reuse, R103 ;  /* 0x000000675e677220 */ /* 0x040fe20000410000 */
[----:B------:R-:W-:Y:S01]  /*1220*/  @P0 FADD.FTZ R39, R39, R32 ;  /* 0x0000002027270221 */ /* 0x000fe20000010000 */
[----:B------:R-:W-:Y:S01]  /*1230*/  @P0 FADD.FTZ R41, R41, R0 ;  /* 0x0000000029290221 */ /* 0x000fe20000010000 */
[----:B------:R-:W-:Y:S01]  /*1240*/  @P0 HADD2.F32 R38, -RZ, R23.H1_H1 ;  /* 0x30000017ff260230 */ /* 0x000fe20000004100 */
[----:B------:R-:W-:Y:S01]  /*1250*/  @P2 F2FP.F16.F32.PACK_AB R0, RZ, R99 ;  /* 0x00000063ff00223e */ /* 0x000fe200000000ff */
[----:B------:R-:W-:Y:S01]  /*1260*/  FMUL.FTZ R71, R94, R71 ;  /* 0x000000475e477220 */ /* 0x000fe20000410000 */
[----:B------:R-:W-:Y:S01]  /*1270*/  @P0 FADD.FTZ R37, R37, R34 ;  /* 0x0000002225250221 */ /* 0x000fe20000010000 */
[----:B------:R-:W-:Y:S01]  /*1280*/  @P0 FADD.FTZ R103, R103, R36 ;  /* 0x0000002467670221 */ /* 0x000fe20000010000 */
[----:B------:R-:W-:Y:S01]  /*1290*/  @P2 F2FP.F16.F32.PACK_AB R33, RZ, R43 ;  /* 0x0000002bff21223e */ /* 0x000fe200000000ff */
[----:B------:R-:W-:Y:S01]  /*12a0*/  @P0 FADD.FTZ R71, R71, R38 ;  /* 0x0000002647470221 */ /* 0x000fe20000010000 */
[----:B------:R-:W-:Y:S01]  /*12b0*/  @P2 F2FP.F16.F32.PACK_AB R36, RZ, R39 ;  /* 0x00000027ff24223e */ /* 0x000fe200000000ff */
[----:B------:R-:W-:Y:S01]  /*12c0*/  FMUL.FTZ R98, R37, UR18 ;  /* 0x0000001225627c20 */ /* 0x000fe20008410000 */
[----:B------:R-:W-:Y:S01]  /*12d0*/  @P2 IADD3 R32, P4, R95, UR16, RZ ;  /* 0x000000105f202c10 */ /* 0x000fe2000ff9e0ff */
[----:B------:R-:W-:Y:S01]  /*12e0*/  FMUL.FTZ R43, R43, UR18 ;  /* 0x000000122b2b7c20 */ /* 0x000fe20008410000 */
[----:B------:R-:W-:Y:S01]  /*12f0*/  @P2 PRMT R24, R0, 0x7610, R24 ;  /* 0x0000761000182816 */ /* 0x000fe20000000018 */
[----:B------:R-:W-:Y:S01]  /*1300*/  FMUL.FTZ R0, R99, UR18 ;  /* 0x0000001263007c20 */ /* 0x000fe20008410000 */
[----:B------:R-:W-:Y:S01]  /*1310*/  @P2 PRMT R25, R33, 0x7610, R25 ;  /* 0x0000761021192816 */ /* 0x000fe20000000019 */
[----:B------:R-:W-:Y:S01]  /*1320*/  FMUL.FTZ R70, R71, UR18 ;  /* 0x0000001247467c20 */ /* 0x000fe20008410000 */
[----:B------:R-:W-:Y:S01]  /*1330*/  @P2 F2FP.F16.F32.PACK_AB R38, RZ, R37 ;  /* 0x00000025ff26223e */ /* 0x000fe200000000ff */
[----:B------:R-:W-:Y:S01]  /*1340*/  FMUL.FTZ R39, R39, UR18 ;  /* 0x0000001227277c20 */ /* 0x000fe20008410000 */
[----:B------:R-:W-:-:S02]  /*1350*/  @P2 PRMT R26, R36, 0x7610, R26 ;  /* 0x00007610241a2816 */ /* 0x000fc4000000001a */
[----:B------:R-:W-:Y:S02]  /*1360*/  @P2 IADD3.X R33, R84, UR17, RZ, P4, !PT ;  /* 0x0000001154212c10 */ /* 0x000fe4000a7fe4ff */
[----:B------:R-:W-:Y:S02]  /*1370*/  @P2 F2FP.F16.F32.PACK_AB R40, RZ, R103 ;  /* 0x00000067ff28223e */ /* 0x000fe400000000ff */
[----:B------:R-:W-:Y:S02]  /*1380*/  @P1 LOP3.LUT P4, RZ, R88, 0xff, RZ, 0xc0, !PT ;  /* 0x000000ff58ff1812 */ /* 0x000fe4000788c0ff */
[----:B------:R-:W-:Y:S01]  /*1390*/  @P2 PRMT R26, R26, 0x5410, R38 ;  /* 0x000054101a1a2816 */ /* 0x000fe20000000026 */
[----:B------:R-:W-:Y:S01]  /*13a0*/  FMUL.FTZ R38, R103, UR18 ;  /* 0x0000001267267c20 */ /* 0x000fe20008410000 */
[----:B------:R-:W-:Y:S02]  /*13b0*/  FSEL R94, R0, RZ, P3 ;  /* 0x000000ff005e7208 */ /* 0x000fe40001800000 */
[----:B------:R-:W-:Y:S01]  /*13c0*/  @P2 F2FP.F16.F32.PACK_AB R34, RZ, R97 ;  /* 0x00000061ff22223e */ /* 0x000fe200000000ff */
[----:B------:R-:W-:Y:S01]  /*13d0*/  FMUL.FTZ R97, R97, UR18 ;  /* 0x0000001261617c20 */ /* 0x000fe20008410000 */
[----:B------:R-:W-:-:S02]  /*13e0*/  @P2 F2FP.F16.F32.PACK_AB R35, RZ, R41 ;  /* 0x00000029ff23223e */ /* 0x000fc400000000ff */
[----:B------:R-:W-:Y:S01]  /*13f0*/  @P2 F2FP.F16.F32.PACK_AB R42, RZ, R71 ;  /* 0x00000047ff2a223e */ /* 0x000fe200000000ff */
[----:B------:R-:W-:Y:S01]  /*1400*/  FMUL.FTZ R71, R41, UR18 ;  /* 0x0000001229477c20 */ /* 0x000fe20008410000 */
[----:B------:R-:W-:Y:S02]  /*1410*/  @P2 PRMT R27, R40, 0x7610, R27 ;  /* 0x00007610281b2816 */ /* 0x000fe4000000001b */
[----:B------:R-:W-:Y:S02]  /*1420*/  @P1 FSEL R0, R0, RZ, P4 ;  /* 0x000000ff00001208 */ /* 0x000fe40002000000 */
[----:B------:R-:W-:Y:S02]  /*1430*/  LOP3.LUT P4, RZ, R75, 0xff0000, RZ, 0xc0, !PT ;  /* 0x00ff00004bff7812 */ /* 0x000fe4000788c0ff */
[----:B------:R-:W-:Y:S02]  /*1440*/  @P2 PRMT R24, R24, 0x5410, R34 ;  /* 0x0000541018182816 */ /* 0x000fe40000000022 */
[----:B------:R-:W-:-:S02]  /*1450*/  @P2 PRMT R25, R25, 0x5410, R35 ;  /* 0x0000541019192816 */ /* 0x000fc40000000023 */
[----:B------:R-:W-:Y:S02]  /*1460*/  @P2 PRMT R27, R27, 0x5410, R42 ;  /* 0x000054101b1b2816 */ /* 0x000fe4000000002a */
[----:B------:R-:W-:Y:S02]  /*1470*/  FSEL R99, R38, RZ, P4 ;  /* 0x000000ff26637208 */ /* 0x000fe40002000000 */
[----:B------:R-:W-:Y:S01]  /*1480*/  @P1 LOP3.LUT P4, RZ, R91, 0xff, RZ, 0xc0, !PT ;  /* 0x000000ff5bff1812 */ /* 0x000fe2000788c0ff */
[----:B------:R0:W-:Y:S01]  /*1490*/  @P2 STG.E.128 desc[UR4][R32.64], R24 ;  /* 0x0000001820002986 */ /* 0x0001e2000c101d04 */
[----:B------:R-:W-:Y:S02]  /*14a0*/  @P1 LOP3.LUT P3, RZ, R93, 0xff, RZ, 0xc0, !PT ;  /* 0x000000ff5dff1812 */ /* 0x000fe4000786c0ff */
[----:B------:R-:W-:Y:S02]  /*14b0*/  FSEL R96, R43, RZ, P5 ;  /* 0x000000ff2b607208 */ /* 0x000fe40002800000 */
[----:B------:R-:W-:-:S02]  /*14c0*/  LOP3.LUT P5, RZ, R75, 0xff000000, RZ, 0xc0, !PT ;  /* 0xff0000004bff7812 */ /* 0x000fc400078ac0ff */
[----:B------:R-:W-:Y:S02]  /*14d0*/  @P1 FSEL R38, R38, RZ, P3 ;  /* 0x000000ff26261208 */ /* 0x000fe40001800000 */
[----:B------:R-:W-:Y:S02]  /*14e0*/  @P1 LOP3.LUT P3, RZ, R90, 0xff, RZ, 0xc0, !PT ;  /* 0x000000ff5aff1812 */ /* 0x000fe4000786c0ff */
[C---:B------:R-:W-:Y:S02]  /*14f0*/  FSEL R100, R70.reuse, RZ, P5 ;  /* 0x000000ff46647208 */ /* 0x040fe40002800000 */
[----:B------:R-:W-:Y:S02]  /*1500*/  @P1 FSEL R70, R70, RZ, P3 ;  /* 0x000000ff46461208 */ /* 0x000fe40001800000 */
[----:B------:R-:W-:Y:S02]  /*1510*/  @P1 LOP3.LUT P5, RZ, R92, 0xff, RZ, 0xc0, !PT ;  /* 0x000000ff5cff1812 */ /* 0x000fe400078ac0ff */
[----:B------:R-:W-:-:S02]  /*1520*/  @P1 LOP3.LUT P3, RZ, R87, 0xff, RZ, 0xc0, !PT ;  /* 0x000000ff57ff1812 */ /* 0x000fc4000786c0ff */
[----:B0-----:R-:W-:Y:S02]  /*1530*/  @P1 FSEL R32, R97, RZ, P4 ;  /* 0x000000ff61201208 */ /* 0x001fe40002000000 */
[----:B------:R-:W-:Y:S02]  /*1540*/  @P1 LOP3.LUT P4, RZ, R86, 0xff, RZ, 0xc0, !PT ;  /* 0x000000ff56ff1812 */ /* 0x000fe4000788c0ff */
[----:B------:R-:W-:Y:S02]  /*1550*/  @P1 FSEL R33, R43, RZ, P6 ;  /* 0x000000ff2b211208 */ /* 0x000fe40003000000 */
[----:B------:R-:W-:Y:S02]  /*1560*/  @P1 FSEL R36, R98, RZ, P4 ;  /* 0x000000ff62241208 */ /* 0x000fe40002000000 */
[----:B------:R-:W-:Y:S02]  /*1570*/  @P1 FSEL R34, R71, RZ, P5 ;  /* 0x000000ff47221208 */ /* 0x000fe40002800000 */
[----:B------:R-:W-:-:S02]  /*1580*/  @P1 F2FP.F16.F32.PACK_AB R66, RZ, R36 ;  /* 0x00000024ff42123e */ /* 0x000fc400000000ff */
[----:B------:R-:W0:Y:S01]  /*1590*/  LDC.64 R36, c[0x0][0x210] ;  /* 0x00008400ff247b82 */ /* 0x000e220000000a00 */
[----:B------:R-:W-:Y:S02]  /*15a0*/  @P1 FSEL R35, R39, RZ, P3 ;  /* 0x000000ff27231208 */ /* 0x000fe40001800000 */
[C---:B------:R-:W-:Y:S02]  /*15b0*/  LOP3.LUT P4, RZ, R75.reuse, 0xff, RZ, 0xc0, !PT ;  /* 0x000000ff4bff7812 */ /* 0x040fe4000788c0ff */
[C---:B------:R-:W-:Y:S02]  /*15c0*/  LOP3.LUT P2, RZ, R74.reuse, 0xff00, RZ, 0xc0, !PT ;  /* 0x0000ff004aff7812 */ /* 0x040fe4000784c0ff */
[----:B------:R-:W-:Y:S02]  /*15d0*/  LOP3.LUT P6, RZ, R75, 0xff00, RZ, 0xc0, !PT ;  /* 0x0000ff004bff7812 */ /* 0x000fe400078cc0ff */
[----:B------:R-:W-:Y:S02]  /*15e0*/  LOP3.LUT P5, RZ, R74, 0xff000000, RZ, 0xc0, !PT ;  /* 0xff0000004aff7812 */ /* 0x000fe400078ac0ff */
[----:B------:R-:W-:-:S02]  /*15f0*/  @P1 F2FP.F16.F32.PACK_AB R0, RZ, R0 ;  /* 0x00000000ff00123e */ /* 0x000fc400000000ff */
[----:B------:R-:W-:Y:S02]  /*1600*/  @P1 F2FP.F16.F32.PACK_AB R41, RZ, R33 ;  /* 0x00000021ff29123e */ /* 0x000fe400000000ff */
[----:B------:R-:W-:Y:S02]  /*1610*/  @P1 F2FP.F16.F32.PACK_AB R42, RZ, R34 ;  /* 0x00000022ff2a123e */ /* 0x000fe400000000ff */
[----:B------:R-:W-:Y:S02]  /*1620*/  @P1 F2FP.F16.F32.PACK_AB R43, RZ, R35 ;  /* 0x00000023ff2b123e */ /* 0x000fe400000000ff */
[----:B------:R-:W-:Y:S02]  /*1630*/  @P1 F2FP.F16.F32.PACK_AB R67, RZ, R38 ;  /* 0x00000026ff43123e */ /* 0x000fe400000000ff */
[----:B------:R-:W-:Y:S02]  /*1640*/  FSEL R34, R39, RZ, P4 ;  /* 0x000000ff27227208 */ /* 0x000fe40002000000 */
[----:B------:R-:W-:-:S02]  /*1650*/  FSEL R39, R98, RZ, P6 ;  /* 0x000000ff62277208 */ /* 0x000fc40003000000 */
[----:B------:R-:W-:Y:S02]  /*1660*/  FSEL R97, R97, RZ, P2 ;  /* 0x000000ff61617208 */ /* 0x000fe40001000000 */
[----:B------:R-:W-:Y:S02]  /*1670*/  FSEL R33, R71, RZ, P5 ;  /* 0x000000ff47217208 */ /* 0x000fe40002800000 */
[C---:B------:R-:W-:Y:S02]  /*1680*/  IADD3 R38, P2, R95.reuse, UR20, RZ ;  /* 0x000000145f267c10 */ /* 0x040fe4000ff5e0ff */
[----:B------:R-:W-:Y:S02]  /*1690*/  @P1 IADD3 R2, P3, R95, R2, RZ ;  /* 0x000000025f021210 */ /* 0x000fe40007f7e0ff */
[----:B------:R-:W-:Y:S02]  /*16a0*/  @P1 F2FP.F16.F32.PACK_AB R40, RZ, R32 ;  /* 0x00000020ff28123e */ /* 0x000fe400000000ff */
[----:B------:R-:W-:-:S02]  /*16b0*/  @P1 F2FP.F16.F32.PACK_AB R70, RZ, R70 ;  /* 0x00000046ff46123e */ /* 0x000fc400000000ff */
[----:B------:R-:W-:Y:S02]  /*16c0*/  @P1 PRMT R28, R0, 0x7610, R28 ;  /* 0x00007610001c1816 */ /* 0x000fe4000000001c */
[----:B------:R-:W-:Y:S02]  /*16d0*/  @P1 PRMT R29, R41, 0x7610, R29 ;  /* 0x00007610291d1816 */ /* 0x000fe4000000001d */
[----:B------:R-:W-:Y:S02]  /*16e0*/  @P1 PRMT R30, R43, 0x7610, R30 ;  /* 0x000076102b1e1816 */ /* 0x000fe4000000001e */
[----:B------:R-:W-:Y:S02]  /*16f0*/  @P1 PRMT R31, R67, 0x7610, R31 ;  /* 0x00007610431f1816 */ /* 0x000fe4000000001f */
[----:B------:R-:W-:Y:S02]  /*1700*/  F2FP.F16.F32.PACK_AB R34, R39, R34 ;  /* 0x000000222722723e */ /* 0x000fe400000000ff */
[----:B------:R-:W-:-:S02]  /*1710*/  F2FP.F16.F32.PACK_AB R35, R100, R99 ;  /* 0x000000636423723e */ /* 0x000fc400000000ff */
[----:B------:R-:W-:Y:S02]  /*1720*/  F2FP.F16.F32.PACK_AB R33, R33, R96 ;  /* 0x000000602121723e */ /* 0x000fe400000000ff */
[----:B------:R-:W-:Y:S02]  /*1730*/  F2FP.F16.F32.PACK_AB R32, R97, R94 ;  /* 0x0000005e6120723e */ /* 0x000fe400000000ff */
[C---:B------:R-:W-:Y:S02]  /*1740*/  IADD3.X R39, R84.reuse, UR21, RZ, P2, !PT ;  /* 0x0000001554277c10 */ /* 0x040fe400097fe4ff */
[----:B------:R-:W-:Y:S02]  /*1750*/  @P1 IADD3.X R3, R84, R3, RZ, P3, !PT ;  /* 0x0000000354031210 */ /* 0x000fe40001ffe4ff */
[----:B------:R-:W-:Y:S01]  /*1760*/  @P1 PRMT R28, R28, 0x5410, R40 ;  /* 0x000054101c1c1816 */ /* 0x000fe20000000028 */
[----:B------:R1:W-:Y:S01]  /*1770*/  STG.E.128 desc[UR4][R38.64], R32 ;  /* 0x0000002026007986 */ /* 0x0003e2000c101d04 */
        /* <DEDUP_REMOVED lines=8> */
.L_x_1514:
        /* <DEDUP_REMOVED lines=32> */
.L_x_1513:
[----:B------:R-:W-:Y:S05]  /*1a00*/  BSYNC B0 ;  /* 0x0000000000007941 */ /* 0x000fea0003800000 */
.L_x_1511:
        /* <DEDUP_REMOVED lines=114> */
.L_x_1515:
        /* <DEDUP_REMOVED lines=8> */
.L_x_1518:
[----:B------:R-:W-:Y:S05]  /*21b0*/  BSYNC B2 ;  /* 0x0000000000027941 */ /* 0x000fea0003800000 */
.L_x_1517:
[----:B------:R-:W-:Y:S01]  /*21c0*/  HFMA2.MMA R37, -RZ, RZ, 0, 5.9604644775390625e-08 ;  /* 0x00000001ff257435 */ /* 0x000fe200000001ff */
[----:B------:R-:W-:Y:S01]  /*21d0*/  MOV R40, R33 ;  /* 0x0000002100287202 */ /* 0x000fe20000000f00 */
[----:B------:R-:W-:Y:S01]  /*21e0*/  IMAD.MOV.U32 R67, RZ, RZ, R66 ;  /* 0x000000ffff437224 */ /* 0x000fe200078e0042 */
[----:B------:R-:W-:Y:S02]  /*21f0*/  MOV R35, 0x1f ;  /* 0x0000001f00237802 */ /* 0x000fe40000000f00 */
[----:B------:R-:W-:Y:S01]  /*2200*/  MOV R34, 0xffffffff ;  /* 0xffffffff00227802 */ /* 0x000fe20000000f00 */
[----:B------:R-:W-:-:S07]  /*2210*/  FADD.FTZ R67, R32, R67 ;  /* 0x0000004320437221 */ /* 0x000fce0000010000 */
[----:B------:R-:W-:Y:S05]  /*2220*/  WARPSYNC.COLLECTIVE R34, `(.L_x_1519) ;  /* 0x0000000022087348 */ /* 0x000fea0003c00000 */
[----:B------:R0:W1:Y:S02]  /*2230*/  SHFL.BFLY P3, R66, R40, R37, R35 ;  /* 0x0c00002528427389 */ /* 0x0000640000060023 */
[----:B01----:R-:W-:Y:S01]  /*2240*/  ENDCOLLECTIVE ;  /* 0x000000000000791b */ /* 0x003fe20003800000 */
.L_x_1519:
[----:B------:R-:W-:Y:S01]  /*2250*/  HFMA2.MMA R37, -RZ, RZ, 0, 1.1920928955078125e-07 ;  /* 0x00000002ff257435 */ /* 0x000fe200000001ff */
[----:B------:R-:W-:Y:S01]  /*2260*/  MOV R40, R67 ;  /* 0x0000004300287202 */ /* 0x000fe20000000f00 */
[----:B------:R-:W-:-:S09]  /*2270*/  FADD.FTZ R100, R33, R66 ;  /* 0x0000004221647221 */ /* 0x000fd20000010000 */
[----:B------:R-:W-:Y:S05]  /*2280*/  WARPSYNC.COLLECTIVE R34, `(.L_x_1520) ;  /* 0x0000000022087348 */ /* 0x000fea0003c00000 */
[----:B------:R0:W1:Y:S02]  /*2290*/  SHFL.BFLY P3, R66, R40, R37, R35 ;  /* 0x0c00002528427389 */ /* 0x0000640000060023 */
[----:B01----:R-:W-:Y:S01]  /*22a0*/  ENDCOLLECTIVE ;  /* 0x000000000000791b */ /* 0x003fe20003800000 */
.L_x_1520:
[----:B------:R-:W-:Y:S01]  /*22b0*/  MOV R40, R100 ;  /* 0x0000006400287202 */ /* 0x000fe20000000f00 */
[----:B------:R-:W-:-:S07]  /*22c0*/  IMAD.MOV.U32 R102, RZ, RZ, R66 ;  /* 0x000000ffff667224 */ /* 0x000fce00078e0042 */
[----:B------:R-:W-:Y:S05]  /*22d0*/  WARPSYNC.COLLECTIVE R34, `(.L_x_1521) ;  /* 0x0000000022087348 */ /* 0x000fea0003c00000 */
[----:B------:R0:W1:Y:S02]  /*22e0*/  SHFL.BFLY P3, R66, R40, R37, R35 ;  /* 0x0c00002528427389 */ /* 0x0000640000060023 */
[----:B01----:R-:W-:Y:S01]  /*22f0*/  ENDCOLLECTIVE ;  /* 0x000000000000791b */ /* 0x003fe20003800000 */
.L_x_1521:
[----:B------:R-:W-:Y:S01]  /*2300*/  FADD.FTZ R102, R67, R102 ;  /* 0x0000006643667221 */ /* 0x000fe20000010000 */
[----:B------:R-:W-:-:S04]  /*2310*/  HFMA2.MMA R37, -RZ, RZ, 0, 2.384185791015625e-07 ;  /* 0x00000004ff257435 */ /* 0x000fc800000001ff */
[----:B------:R-:W-:Y:S01]  /*2320*/  MOV R40, R102 ;  /* 0x0000006600287202 */ /* 0x000fe20000000f00 */
[----:B------:R-:W-:-:S07]  /*2330*/  FADD.FTZ R101, R100, R66 ;  /* 0x0000004264657221 */ /* 0x000fce0000010000 */
[----:B------:R-:W-:Y:S05]  /*2340*/  WARPSYNC.COLLECTIVE R34, `(.L_x_1522) ;  /* 0x0000000022087348 */ /* 0x000fea0003c00000 */
[----:B------:R0:W1:Y:S02]  /*2350*/  SHFL.BFLY P3, R66, R40, R37, R35 ;  /* 0x0c00002528427389 */ /* 0x0000640000060023 */
[----:B01----:R-:W-:Y:S01]  /*2360*/  ENDCOLLECTIVE ;  /* 0x000000000000791b */ /* 0x003fe20003800000 */
.L_x_1522:
[----:B------:R-:W-:Y:S02]  /*2370*/  MOV R40, R101 ;  /* 0x0000006500287202 */ /* 0x000fe40000000f00 */
[----:B------:R-:W-:-:S07]  /*2380*/  MOV R105, R66 ;  /* 0x0000004200697202 */ /* 0x000fce0000000f00 */
[----:B------:R-:W-:Y:S05]  /*2390*/  WARPSYNC.COLLECTIVE R34, `(.L_x_1523) ;  /* 0x0000000022087348 */ /* 0x000fea0003c00000 */
[----:B------:R0:W1:Y:S02]  /*23a0*/  SHFL.BFLY P3, R66, R40, R37, R35 ;  /* 0x0c00002528427389 */ /* 0x0000640000060023 */
[----:B01----:R-:W-:Y:S01]  /*23b0*/  ENDCOLLECTIVE ;  /* 0x000000000000791b */ /* 0x003fe20003800000 */
.L_x_1523:
[----:B------:R-:W-:-:S05]  /*23c0*/  FADD.FTZ R105, R102, R105 ;  /* 0x0000006966697221 */ /* 0x000fca0000010000 */
[----:B------:R-:W-:Y:S01]  /*23d0*/  MOV R40, R105 ;  /* 0x0000006900287202 */ /* 0x000fe20000000f00 */
[----:B------:R-:W-:Y:S02]  /*23e0*/  IMAD.MOV.U32 R37, RZ, RZ, 0x8 ;  /* 0x00000008ff257424 */ /* 0x000fe400078e00ff */
[----:B------:R-:W-:-:S07]  /*23f0*/  FADD.FTZ R107, R101, R66 ;  /* 0x00000042656b7221 */ /* 0x000fce0000010000 */
[----:B------:R-:W-:Y:S05]  /*2400*/  WARPSYNC.COLLECTIVE R34, `(.L_x_1524) ;  /* 0x0000000022087348 */ /* 0x000fea0003c00000 */
[----:B------:R0:W1:Y:S02]  /*2410*/  SHFL.BFLY P3, R66, R40, R37, R35 ;  /* 0x0c00002528427389 */ /* 0x0000640000060023 */
[----:B01----:R-:W-:Y:S01]  /*2420*/  ENDCOLLECTIVE ;  /* 0x000000000000791b */ /* 0x003fe20003800000 */
.L_x_1524:
[----:B------:R-:W-:Y:S02]  /*2430*/  MOV R40, R107 ;  /* 0x0000006b00287202 */ /* 0x000fe40000000f00 */
[----:B------:R-:W-:-:S07]  /*2440*/  MOV R32, R66 ;  /* 0x0000004200207202 */ /* 0x000fce0000000f00 */
[----:B------:R-:W-:Y:S05]  /*2450*/  WARPSYNC.COLLECTIVE R34, `(.L_x_1525) ;  /* 0x0000000022087348 */ /* 0x000fea0003c00000 */
[----:B------:R0:W1:Y:S02]  /*2460*/  SHFL.BFLY P3, R66, R40, R37, R35 ;  /* 0x0c00002528427389 */ /* 0x0000640000060023 */
[----:B01----:R-:W-:Y:S01]  /*2470*/  ENDCOLLECTIVE ;  /* 0x000000000000791b */ /* 0x003fe20003800000 */
.L_x_1525:
[----:B------:R-:W-:Y:S01]  /*2480*/  FADD.FTZ R32, R105, R32 ;  /* 0x0000002069207221 */ /* 0x000fe20000010000 */
[----:B------:R-:W-:-:S04]  /*2490*/  HFMA2.MMA R37, -RZ, RZ, 0, 9.5367431640625e-07 ;  /* 0x00000010ff257435 */ /* 0x000fc800000001ff */
[----:B------:R-:W-:Y:S01]  /*24a0*/  MOV R40, R32 ;  /* 0x0000002000287202 */ /* 0x000fe20000000f00 */
[----:B------:R-:W-:-:S07]  /*24b0*/  FADD.FTZ R33, R107, R66 ;  /* 0x000000426b217221 */ /* 0x000fce0000010000 */
[----:B------:R-:W-:Y:S05]  /*24c0*/  WARPSYNC.COLLECTIVE R34, `(.L_x_1526) ;  /* 0x0000000022087348 */ /* 0x000fea0003c00000 */
[----:B------:R0:W1:Y:S02]  /*24d0*/  SHFL.BFLY P3, R66, R40, R37, R35 ;  /* 0x0c00002528427389 */ /* 0x0000640000060023 */
[----:B01----:R-:W-:Y:S01]  /*24e0*/  ENDCOLLECTIVE ;  /* 0x000000000000791b */ /* 0x003fe20003800000 */
.L_x_1526:
[----:B------:R-:W-:Y:S02]  /*24f0*/  MOV R40, R33 ;  /* 0x0000002100287202 */ /* 0x000fe40000000f00 */
[----:B------:R-:W-:-:S07]  /*2500*/  MOV R67, R66 ;  /* 0x0000004200437202 */ /* 0x000fce0000000f00 */
[----:B------:R-:W-:Y:S05]  /*2510*/  WARPSYNC.COLLECTIVE R34, `(.L_x_1527) ;  /* 0x0000000022087348 */ /* 0x000fea0003c00000 */
[----:B------:R0:W1:Y:S02]  /*2520*/  SHFL.BFLY P3, R66, R40, R37, R35 ;  /* 0x0c00002528427389 */ /* 0x0000640000060023 */
[----:B01----:R-:W-:Y:S01]  /*2530*/  ENDCOLLECTIVE ;  /* 0x000000000000791b */ /* 0x003fe20003800000 */
.L_x_1527:
[----:B------:R-:W-:Y:S05]  /*2540*/  BRA `(.L_x_1528) ;  /* 0xffffffe800847947 */ /* 0x000fea000383ffff */
.L_x_1529:
        /* <DEDUP_REMOVED lines=11> */
.L_x_2918:


//--------------------- .text._ZN10layer_norm22ln_bwd_finalize_kernelINS_22Kernel_traits_finalizeILj256Ef6__halfS2_S2_fjLb0ELj1024ELj4ENS_18Kernel_traits_baseILj256EfS2_S2_S2_fjLj1024EEEEELb0ELb0EEEvNS_9BwdParamsE --------------------------
	.section	.text._ZN10layer_norm22ln_bwd_finalize_kernelINS_22Kernel_traits_finalizeILj256Ef6__halfS2_S2_fjLb0ELj1024ELj4ENS_18Kernel_traits_baseILj256EfS2_S2_S2_fjLj1024EEEEELb0ELb0EEEvNS_9BwdParamsE,"ax",@progbits
	.align	128
        .global         _ZN10layer_norm22ln_bwd_finalize_kernelINS_22Kernel_traits_finalizeILj256Ef6__halfS2_S2_fjLb0ELj1024ELj4ENS_18Kernel_traits_baseILj256EfS2_S2_S2_fjLj1024EEEEELb0ELb0EEEvNS_9BwdParamsE
        .type           _ZN10layer_norm22ln_bwd_finalize_kernelINS_22Kernel_traits_finalizeILj256Ef6__halfS2_S2_fjLb0ELj1024ELj4ENS_18Kernel_traits_baseILj256EfS2_S2_S2_fjLj1024EEEEELb0ELb0EEEvNS_9BwdParamsE,@function
        .size           _ZN10layer_norm22ln_bwd_finalize_kernelINS_22Kernel_traits_finalizeILj256Ef6__halfS2_S2_fjLb0ELj1024ELj4ENS_18Kernel_traits_baseILj256EfS2_S2_S2_fjLj1024EEEEELb0ELb0EEEvNS_9BwdParamsE,(.L_x_2919 - _ZN10layer_norm22ln_bwd_finalize_kernelINS_22Kernel_traits_finalizeILj256Ef6__halfS2_S2_fjLb0ELj1024ELj4ENS_18Kernel_traits_baseILj256EfS2_S2_S2_fjLj1024EEEEELb0ELb0EEEvNS_9BwdParamsE)
        .other          _ZN10layer_norm22ln_bwd_finalize_kernelINS_22Kernel_traits_finalizeILj256Ef6__halfS2_S2_fjLb0ELj1024ELj4ENS_18Kernel_traits_baseILj256EfS2_S2_S2_fjLj1024EEEEELb0ELb0EEEvNS_9BwdParamsE,@"STO_CUDA_ENTRY STV_DEFAULT"
_ZN10layer_norm22ln_bwd_finalize_kernelINS_22Kernel_traits_finalizeILj256Ef6__halfS2_S2_fjLb0ELj1024ELj4ENS_18Kernel_traits_baseILj256EfS2_S2_S2_fjLj1024EEEEELb0ELb0EEEvNS_9BwdParamsE:
.text._ZN10layer_norm22ln_bwd_finalize_kernelINS_22Kernel_traits_finalizeILj256Ef6__halfS2_S2_fjLb0ELj1024ELj4ENS_18Kernel_traits_baseILj256EfS2_S2_S2_fjLj1024EEEEELb0ELb0EEEvNS_9BwdParamsE:
        /* <DEDUP_REMOVED lines=25> */
.L_x_1542:
        /* <DEDUP_REMOVED lines=30> */
.L_x_1534:
        /* <DEDUP_REMOVED lines=36> */
.L_x_1533:
[----:B------:R-:W-:Y:S05]  /*05b0*/  BSYNC B1 ;  /* 0x0000000000017941 */ /* 0x000fea0003800000 */
.L_x_1532:
        /* <DEDUP_REMOVED lines=24> */
.L_x_1536:
[----:B------:R-:W-:Y:S05]  /*0740*/  BSYNC B1 ;  /* 0x0000000000017941 */ /* 0x000fea0003800000 */
.L_x_1535:
        /* <DEDUP_REMOVED lines=12> */
.L_x_1537:
[----:B------:R-:W-:Y:S05]  /*0810*/  BSYNC B1 ;  /* 0x0000000000017941 */ /* 0x000fea0003800000 */
.L_x_1531:
[----:B------:R-:W-:Y:S05]  /*0820*/  BSYNC B0 ;  /* 0x0000000000007941 */ /* 0x000fea0003800000 */
.L_x_1530:
        /* <DEDUP_REMOVED lines=29> */
.L_x_1553:
[----:B---3--:R-:W-:Y:S01]  /*0a00*/  FADD.FTZ R9, R18, R9 ;  /* 0x0000000912097221 */ /* 0x008fe20000010000 */
[----:B--2---:R-:W-:-:S04]  /*0a10*/  FADD.FTZ R11, R10, R11 ;  /* 0x0000000b0a0b7221 */ /* 0x004fc80000010000 */
[----:B------:R2:W-:Y:S04]  /*0a20*/  @!P1 STS [R6+0x2000], R9 ;  /* 0x0020000906009388 */ /* 0x0005e80000000800 */
[----:B------:R2:W-:Y:S02]  /*0a30*/  @!P1 STS [R6+0x2080], R11 ;  /* 0x0020800b06009388 */ /* 0x0005e40000000800 */
.L_x_1538:
        /* <DEDUP_REMOVED lines=16> */
.L_x_1541:
[----:B------:R-:W-:Y:S05]  /*0b40*/  BSYNC B0 ;  /* 0x0000000000007941 */ /* 0x000fea0003800000 */
.L_x_1540:
[C---:B------:R-:W-:Y:S01]  /*0b50*/  ISETP.GT.U32.AND P1, PT, R3.reuse, -0x101, PT ;  /* 0xfffffeff0300780c */ /* 0x040fe20003f24070 */
[----:B------:R-:W-:Y:S01]  /*0b60*/  VIADD R4, R4, 0x80 ;  /* 0x0000008004047836 */ /* 0x000fe20000000000 */
[----:B------:R-:W-:-:S11]  /*0b70*/  IADD3 R3, R3, 0x100, RZ ;  /* 0x0000010003037810 */ /* 0x000fd60007ffe0ff */
[----:B------:R-:W-:Y:S05]  /*0b80*/  @P1 BRA `(.L_x_1542) ;  /* 0xfffffff400801947 */ /* 0x000fea000383ffff */
[----:B------:R-:W-:Y:S05]  /*0b90*/  EXIT ;  /* 0x000000000000794d */ /* 0x000fea0003800000 */
.L_x_1539:
[----:B------:R-:W-:Y:S01]  /*0ba0*/  HFMA2.MMA R21, -RZ, RZ, 0, 5.9604644775390625e-08 ;  /* 0x00000001ff157435 */ /* 0x000fe200000001ff */
[----:B0--3--:R-:W-:Y:S01]  /*0bb0*/  MOV R22, R10 ;  /* 0x0000000a00167202 */ /* 0x009fe20000000f00 */
[----:B------:R-:W-:Y:S01]  /*0bc0*/  IMAD.MOV.U32 R19, RZ, RZ, -0x1 ;  /* 0xffffffffff137424 */ /* 0x000fe200078e00ff */
[----:B------:R-:W-:-:S08]  /*0bd0*/  MOV R24, 0x1f ;  /* 0x0000001f00187802 */ /* 0x000fd00000000f00 */
[----:B-12---:R-:W-:Y:S05]  /*0be0*/  WARPSYNC.COLLECTIVE R19, `(.L_x_1543) ;  /* 0x0000000013087348 */ /* 0x006fea0003c00000 */
[----:B------:R0:W3:Y:S02]  /*0bf0*/  SHFL.BFLY P2, R20, R22, R21, R24 ;  /* 0x0c00001516147389 */ /* 0x0000e40000040018 */
[----:B0123--:R-:W-:Y:S01]  /*0c00*/  ENDCOLLECTIVE ;  /* 0x000000000000791b */ /* 0x00ffe20003800000 */
.L_x_1543:
[----:B------:R-:W-:Y:S01]  /*0c10*/  HFMA2.MMA R21, -RZ, RZ, 0, 1.1920928955078125e-07 ;  /* 0x00000002ff157435 */ /* 0x000fe200000001ff */
[----:B------:R-:W-:-:S05]  /*0c20*/  MOV R11, R20 ;  /* 0x00000014000b7202 */ /* 0x000fca0000000f00 */
[----:B------:R-:W-:-:S05]  /*0c30*/  FADD.FTZ R11, R10, R11 ;  /* 0x0000000b0a0b7221 */ /* 0x000fca0000010000 */
[----:B------:R-:W-:-:S07]  /*0c40*/  MOV R22, R11 ;  /* 0x0000000b00167202 */ /* 0x000fce0000000f00 */
[----:B------:R-:W-:Y:S05]  /*0c50*/  WARPSYNC.COLLECTIVE R19, `(.L_x_1544) ;  /* 0x0000000013087348 */ /* 0x000fea0003c00000 */
[----:B------:R0:W1:Y:S02]  /*0c60*/  SHFL.BFLY P2, R20, R22, R21, R24 ;  /* 0x0c00001516147389 */ /* 0x0000640000040018 */
[----:B01----:R-:W-:Y:S01]  /*0c70*/  ENDCOLLECTIVE ;  /* 0x000000000000791b */ /* 0x003fe20003800000 */
.L_x_1544:
[----:B------:R-:W-:Y:S01]  /*0c80*/  HFMA2.MMA R21, -RZ, RZ, 0, 2.384185791015625e-07 ;  /* 0x00000004ff157435 */ /* 0x000fe200000001ff */
[----:B------:R-:W-:-:S04]  /*0c90*/  IMAD.MOV.U32 R14, RZ, RZ, R20 ;  /* 0x000000ffff0e7224 */ /* 0x000fc800078e0014 */
[----:B------:R-:W-:-:S05]  /*0ca0*/  FADD.FTZ R14, R11, R14 ;  /* 0x0000000e0b0e7221 */ /* 0x000fca0000010000 */
[----:B------:R-:W-:-:S07]  /*0cb0*/  MOV R22, R14 ;  /* 0x0000000e00167202 */ /* 0x000fce0000000f00 */
[----:B------:R-:W-:Y:S05]  /*0cc0*/  WARPSYNC.COLLECTIVE R19, `(.L_x_1545) ;  /* 0x0000000013087348 */ /* 0x000fea0003c00000 */
[----:B------:R0:W1:Y:S02]  /*0cd0*/  SHFL.BFLY P2, R20, R22, R21, R24 ;  /* 0x0c00001516147389 */ /* 0x0000640000040018 */
[----:B01----:R-:W-:Y:S01]  /*0ce0*/  ENDCOLLECTIVE ;  /* 0x000000000000791b */ /* 0x003fe20003800000 */
.L_x_1545:
[----:B------:R-:W-:Y:S01]  /*0cf0*/  IMAD.MOV.U32 R21, RZ, RZ, 0x8 ;  /* 0x00000008ff157424 */ /* 0x000fe200078e00ff */
[----:B------:R-:W-:-:S05]  /*0d00*/  MOV R13, R20 ;  /* 0x00000014000d7202 */ /* 0x000fca0000000f00 */
[----:B------:R-:W-:-:S05]  /*0d10*/  FADD.FTZ R13, R14, R13 ;  /* 0x0000000d0e0d7221 */ /* 0x000fca0000010000 */
[----:B------:R-:W-:-:S07]  /*0d20*/  MOV R22, R13 ;  /* 0x0000000d00167202 */ /* 0x000fce0000000f00 */
[----:B------:R-:W-:Y:S05]  /*0d30*/  WARPSYNC.COLLECTIVE R19, `(.L_x_1546) ;  /* 0x0000000013087348 */ /* 0x000fea0003c00000 */
[----:B------:R0:W1:Y:S02]  /*0d40*/  SHFL.BFLY P2, R20, R22, R21, R24 ;  /* 0x0c00001516147389 */ /* 0x0000640000040018 */
[----:B01----:R-:W-:Y:S01]  /*0d50*/  ENDCOLLECTIVE ;  /* 0x000000000000791b */ /* 0x003fe20003800000 */
.L_x_1546:
[----:B------:R-:W-:Y:S01]  /*0d60*/  HFMA2.MMA R21, -RZ, RZ, 0, 9.5367431640625e-07 ;  /* 0x00000010ff157435 */ /* 0x000fe200000001ff */
[----:B------:R-:W-:-:S05]  /*0d70*/  MOV R10, R20 ;  /* 0x00000014000a7202 */ /* 0x000fca0000000f00 */
[----:B------:R-:W-:-:S05]  /*0d80*/  FADD.FTZ R10, R13, R10 ;  /* 0x0000000a0d0a7221 */ /* 0x000fca0000010000 */
[----:B------:R-:W-:-:S07]  /*0d90*/  MOV R22, R10 ;  /* 0x0000000a00167202 */ /* 0x000fce0000000f00 */
[----:B------:R-:W-:Y:S05]  /*0da0*/  WARPSYNC.COLLECTIVE R19, `(.L_x_1547) ;  /* 0x0000000013087348 */ /* 0x000fea0003c00000 */
[----:B------:R0:W1:Y:S02]  /*0db0*/  SHFL.BFLY P2, R20, R22, R21, R24 ;  /* 0x0c00001516147389 */ /* 0x0000640000040018 */
[----:B01----:R-:W-:Y:S01]  /*0dc0*/  ENDCOLLECTIVE ;  /* 0x000000000000791b */ /* 0x003fe20003800000 */
.L_x_1547:
[----:B------:R-:W-:Y:S01]  /*0dd0*/  HFMA2.MMA R21, -RZ, RZ, 0, 5.9604644775390625e-08 ;  /* 0x00000001ff157435 */ /* 0x000fe200000001ff */
[----:B------:R-:W-:Y:S01]  /*0de0*/  IMAD.MOV.U32 R22, RZ, RZ, R9 ;  /* 0x000000ffff167224 */ /* 0x000fe200078e0009 */
[----:B------:R-:W-:-:S09]  /*0df0*/  MOV R11, R20 ;  /* 0x00000014000b7202 */ /* 0x000fd20000000f00 */
[----:B------:R-:W-:Y:S05]  /*0e00*/  WARPSYNC.COLLECTIVE R19, `(.L_x_1548) ;  /* 0x0000000013087348 */ /* 0x000fea0003c00000 */
[----:B------:R0:W1:Y:S02]  /*0e10*/  SHFL.BFLY P2, R20, R22, R21, R24 ;  /* 0x0c00001516147389 */ /* 0x0000640000040018 */
[----:B01----:R-:W-:Y:S01]  /*0e20*/  ENDCOLLECTIVE ;  /* 0x000000000000791b */ /* 0x003fe20003800000 */
.L_x_1548:
[----:B------:R-:W-:Y:S01]  /*0e30*/  HFMA2.MMA R21, -RZ, RZ, 0, 1.1920928955078125e-07 ;  /* 0x00000002ff157435 */ /* 0x000fe200000001ff */
[----:B------:R-:W-:-:S05]  /*0e40*/  MOV R14, R20 ;  /* 0x00000014000e7202 */ /* 0x000fca0000000f00 */
[----:B------:R-:W-:-:S05]  /*0e50*/  FADD.FTZ R15, R9, R14 ;  /* 0x0000000e090f7221 */ /* 0x000fca0000010000 */
[----:B------:R-:W-:-:S07]  /*0e60*/  MOV R22, R15 ;  /* 0x0000000f00167202 */ /* 0x000fce0000000f00 */
[----:B------:R-:W-:Y:S05]  /*0e70*/  WARPSYNC.COLLECTIVE R19, `(.L_x_1549) ;  /* 0x0000000013087348 */ /* 0x000fea0003c00000 */
[----:B------:R0:W1:Y:S02]  /*0e80*/  SHFL.BFLY P2, R20, R22, R21, R24 ;  /* 0x0c00001516147389 */ /* 0x0000640000040018 */
[----:B01----:R-:W-:Y:S01]  /*0e90*/  ENDCOLLECTIVE ;  /* 0x000000000000791b */ /* 0x003fe20003800000 */
.L_x_1549:
[----:B------:R-:W-:Y:S01]  /*0ea0*/  HFMA2.MMA R21, -RZ, RZ, 0, 2.384185791015625e-07 ;  /* 0x00000004ff157435 */ /* 0x000fe200000001ff */
[----:B------:R-:W-:-:S04]  /*0eb0*/  IMAD.MOV.U32 R16, RZ, RZ, R20 ;  /* 0x000000ffff107224 */ /* 0x000fc800078e0014 */
[----:B------:R-:W-:-:S05]  /*0ec0*/  FADD.FTZ R16, R15, R16 ;  /* 0x000000100f107221 */ /* 0x000fca0000010000 */
[----:B------:R-:W-:-:S07]  /*0ed0*/  MOV R22, R16 ;  /* 0x0000001000167202 */ /* 0x000fce0000000f00 */
[----:B------:R-:W-:Y:S05]  /*0ee0*/  WARPSYNC.COLLECTIVE R19, `(.L_x_1550) ;  /* 0x0000000013087348 */ /* 0x000fea0003c00000 */
[----:B------:R0:W1:Y:S02]  /*0ef0*/  SHFL.BFLY P2, R20, R22, R21, R24 ;  /* 0x0c00001516147389 */ /* 0x0000640000040018 */
[----:B01----:R-:W-:Y:S01]  /*0f00*/  ENDCOLLECTIVE ;  /* 0x000000000000791b */ /* 0x003fe20003800000 */
.L_x_1550:
[----:B------:R-:W-:Y:S01]  /*0f10*/  IMAD.MOV.U32 R21, RZ, RZ, 0x8 ;  /* 0x00000008ff157424 */ /* 0x000fe200078e00ff */
[----:B------:R-:W-:-:S05]  /*0f20*/  MOV R17, R20 ;  /* 0x0000001400117202 */ /* 0x000fca0000000f00 */
[----:B------:R-:W-:-:S05]  /*0f30*/  FADD.FTZ R17, R16, R17 ;  /* 0x0000001110117221 */ /* 0x000fca0000010000 */
[----:B------:R-:W-:-:S07]  /*0f40*/  MOV R22, R17 ;  /* 0x0000001100167202 */ /* 0x000fce0000000f00 */
[----:B------:R-:W-:Y:S05]  /*0f50*/  WARPSYNC.COLLECTIVE R19, `(.L_x_1551) ;  /* 0x0000000013087348 */ /* 0x000fea0003c00000 */
[----:B------:R0:W1:Y:S02]  /*0f60*/  SHFL.BFLY P2, R20, R22, R21, R24 ;  /* 0x0c00001516147389 */ /* 0x0000640000040018 */
[----:B01----:R-:W-:Y:S01]  /*0f70*/  ENDCOLLECTIVE ;  /* 0x000000000000791b */ /* 0x003fe20003800000 */
.L_x_1551:
[----:B------:R-:W-:Y:S01]  /*0f80*/  HFMA2.MMA R21, -RZ, RZ, 0, 9.5367431640625e-07 ;  /* 0x00000010ff157435 */ /* 0x000fe200000001ff */
[----:B------:R-:W-:-:S05]  /*0f90*/  MOV R18, R20 ;  /* 0x0000001400127202 */ /* 0x000fca0000000f00 */
[----:B------:R-:W-:-:S05]  /*0fa0*/  FADD.FTZ R18, R17, R18 ;  /* 0x0000001211127221 */ /* 0x000fca0000010000 */
[----:B------:R-:W-:-:S07]  /*0fb0*/  MOV R22, R18 ;  /* 0x0000001200167202 */ /* 0x000fce0000000f00 */
[----:B------:R-:W-:Y:S05]  /*0fc0*/  WARPSYNC.COLLECTIVE R19, `(.L_x_1552) ;  /* 0x0000000013087348 */ /* 0x000fea0003c00000 */
[----:B------:R0:W1:Y:S02]  /*0fd0*/  SHFL.BFLY P2, R20, R22, R21, R24 ;  /* 0x0c00001516147389 */ /* 0x0000640000040018 */
[----:B01----:R-:W-:Y:S01]  /*0fe0*/  ENDCOLLECTIVE ;  /* 0x000000000000791b */ /* 0x003fe20003800000 */
.L_x_1552:
[----:B------:R-:W-:Y:S01]  /*0ff0*/  MOV R9, R20 ;  /* 0x0000001400097202 */ /* 0x000fe20000000f00 */
[----:B------:R-:W-:Y:S06]  /*1000*/  BRA `(.L_x_1553) ;  /* 0xfffffff8007c7947 */ /* 0x000fec000383ffff */
.L_x_1554:
        /* <DEDUP_REMOVED lines=15> */
.L_x_2919:


//--------------------- .text._ZN10layer_norm40ln_parallel_residual_bwd_finalize_kernelINS_22Kernel_traits_finalizeILj256Ef6__halfS2_S2_fjLb0ELj1024ELj4ENS_18Kernel_traits_baseILj256EfS2_S2_S2_fjLj1024EEEEELb0EEEvNS_9BwdParamsE --------------------------
	.section	.text._ZN10layer_norm40ln_parallel_residual_bwd_finalize_kernelINS_22Kernel_traits_finalizeILj256Ef6__halfS2_S2_fjLb0ELj1024ELj4ENS_18Kernel_traits_baseILj256EfS2_S2_S2_fjLj1024EEEEELb0EEEvNS_9BwdParamsE,"ax",@progbits
	.align	128
        .global         _ZN10layer_norm40ln_parallel_residual_bwd_finalize_kernelINS_22Kernel_traits_finalizeILj256Ef6__halfS2_S2_fjLb0ELj1024ELj4ENS_18Kernel_traits_baseILj256EfS2_S2_S2_fjLj1024EEEEELb0EEEvNS_9BwdParamsE
        .type           _ZN10layer_norm40ln_parallel_residual_bwd_finalize_kernelINS_22Kernel_traits_finalizeILj256Ef6__halfS2_S2_fjLb0ELj1024ELj4ENS_18Kernel_traits_baseILj256EfS2_S2_S2_fjLj1024EEEEELb0EEEvNS_9BwdParamsE,@function
        .size           _ZN10layer_norm40ln_parallel_residual_bwd_finalize_kernelINS_22Kernel_traits_finalizeILj256Ef6__halfS2_S2_fjLb0ELj1024ELj4ENS_18Kernel_traits_baseILj256EfS2_S2_S2_fjLj1024EEEEELb0EEEvNS_9BwdParamsE,(.L_x_2920 - _ZN10layer_norm40ln_parallel_residual_bwd_finalize_kernelINS_22Kernel_traits_finalizeILj256Ef6__halfS2_S2_fjLb0ELj1024ELj4ENS_18Kernel_traits_baseILj256EfS2_S2_S2_fjLj1024EEEEELb0EEEvNS_9BwdParamsE)
        .other          _ZN10layer_norm40ln_parallel_residual_bwd_finalize_kernelINS_22Kernel_traits_finalizeILj256Ef6__halfS2_S2_fjLb0ELj1024ELj4ENS_18Kernel_traits_baseILj256EfS2_S2_S2_fjLj1024EEEEELb0EEEvNS_9BwdParamsE,@"STO_CUDA_ENTRY STV_DEFAULT"
_ZN10layer_norm40ln_parallel_residual_bwd_finalize_kernelINS_22Kernel_traits_finalizeILj256Ef6__halfS2_S2_fjLb0ELj1024ELj4ENS_18Kernel_traits_baseILj256EfS2_S2_S2_fjLj1024EEEEELb0EEEvNS_9BwdParamsE:
.text._ZN10layer_norm40ln_parallel_residual_bwd_finalize_kernelINS_22Kernel_traits_finalizeILj256Ef6__halfS2_S2_fjLb0ELj1024ELj4ENS_18Kernel_traits_baseILj256EfS2_S2_S2_fjLj1024EEEEELb0EEEvNS_9BwdParamsE:
        /* <DEDUP_REMOVED lines=22> */
.L_x_1567:
        /* <DEDUP_REMOVED lines=42> */
.L_x_1559:
        /* <DEDUP_REMOVED lines=62> */
.L_x_1558:
[----:B------:R-:W-:Y:S05]  /*07e0*/  BSYNC B1 ;  /* 0x0000000000017941 */ /* 0x000fea0003800000 */
.L_x_1557:
        /* <DEDUP_REMOVED lines=38> */
.L_x_1561:
[----:B------:R-:W-:Y:S05]  /*0a50*/  BSYNC B1 ;  /* 0x0000000000017941 */ /* 0x000fea0003800000 */
.L_x_1560:
        /* <DEDUP_REMOVED lines=20> */
.L_x_1562:
[----:B------:R-:W-:Y:S05]  /*0ba0*/  BSYNC B1 ;  /* 0x0000000000017941 */ /* 0x000fea0003800000 */
.L_x_1556:
[----:B------:R-:W-:Y:S05]  /*0bb0*/  BSYNC B0 ;  /* 0x0000000000007941 */ /* 0x000fea0003800000 */
.L_x_1555:
        /* <DEDUP_REMOVED lines=54> */
.L_x_1588:
        /* <DEDUP_REMOVED lines=10> */
.L_x_1563:
        /* <DEDUP_REMOVED lines=24> */
.L_x_1566:
[----:B------:R-:W-:Y:S05]  /*1140*/  BSYNC B0 ;  /* 0x0000000000007941 */ /* 0x000fea0003800000 */
.L_x_1565:
[C---:B------:R-:W-:Y:S02]  /*1150*/  ISETP.GT.U32.AND P1, PT, R4.reuse, -0x101, PT ;  /* 0xfffffeff0400780c */ /* 0x040fe40003f24070 */
[----:B------:R-:W-:Y:S02]  /*1160*/  IADD3 R4, R4, 0x100, RZ ;  /* 0x0000010004047810 */ /* 0x000fe40007ffe0ff */
[----:B------:R-:W-:-:S09]  /*1170*/  IADD3 R5, R5, 0x80, RZ ;  /* 0x0000008005057810 */ /* 0x000fd20007ffe0ff */
[----:B------:R-:W-:Y:S05]  /*1180*/  @P1 BRA `(.L_x_1567) ;  /* 0xffffffec00f41947 */ /* 0x000fea000383ffff */
[----:B------:R-:W-:Y:S05]  /*1190*/  EXIT ;  /* 0x000000000000794d */ /* 0x000fea0003800000 */
.L_x_1564:
[----:B------:R-:W-:Y:S01]  /*11a0*/  HFMA2.MMA R14, -RZ, RZ, 0, 5.9604644775390625e-08 ;  /* 0x00000001ff0e7435 */ /* 0x000fe200000001ff */
[----:B----4-:R-:W-:Y:S02]  /*11b0*/  MOV R27, R10 ;  /* 0x0000000a001b7202 */ /* 0x010fe40000000f00 */
[----:B------:R-:W-:Y:S02]  /*11c0*/  MOV R13, 0x1f ;  /* 0x0000001f000d7802 */ /* 0x000fe40000000f00 */
[----:B------:R-:W-:-:S07]  /*11d0*/  MOV R12, 0xffffffff ;  /* 0xffffffff000c7802 */ /* 0x000fce0000000f00 */
[----:B0123--:R-:W-:Y:S05]  /*11e0*/  WARPSYNC.COLLECTIVE R12, `(.L_x_1568) ;  /* 0x000000000c087348 */ /* 0x00ffea0003c00000 */
[----:B------:R4:W0:Y:S02]  /*11f0*/  SHFL.BFLY P2, R17, R27, R14, R13 ;  /* 0x0c00000e1b117389 */ /* 0x000824000004000d */
[----:B01234-:R-:W-:Y:S01]  /*1200*/  ENDCOLLECTIVE ;  /* 0x000000000000791b */ /* 0x01ffe20003800000 */
.L_x_1568:
[----:B------:R-:W-:Y:S01]  /*1210*/  HFMA2.MMA R14, -RZ, RZ, 0, 1.1920928955078125e-07 ;  /* 0x00000002ff0e7435 */ /* 0x000fe200000001ff */
[----:B------:R-:W-:-:S05]  /*1220*/  FADD.FTZ R11, R10, R17 ;  /* 0x000000110a0b7221 */ /* 0x000fca0000010000 */
[----:B------:R-:W-:-:S07]  /*1230*/  MOV R27, R11 ;  /* 0x0000000b001b7202 */ /* 0x000fce0000000f00 */
[----:B------:R-:W-:Y:S05]  /*1240*/  WARPSYNC.COLLECTIVE R12, `(.L_x_1569) ;  /* 0x000000000c087348 */ /* 0x000fea0003c00000 */
[----:B------:R0:W1:Y:S02]  /*1250*/  SHFL.BFLY P2, R17, R27, R14, R13 ;  /* 0x0c00000e1b117389 */ /* 0x000064000004000d */
[----:B01----:R-:W-:Y:S01]  /*1260*/  ENDCOLLECTIVE ;  /* 0x000000000000791b */ /* 0x003fe20003800000 */
.L_x_1569:
[----:B------:R-:W-:Y:S01]  /*1270*/  HFMA2.MMA R14, -RZ, RZ, 0, 2.384185791015625e-07 ;  /* 0x00000004ff0e7435 */ /* 0x000fe200000001ff */
[----:B------:R-:W-:-:S05]  /*1280*/  FADD.FTZ R10, R11, R17 ;  /* 0x000000110b0a7221 */ /* 0x000fca0000010000 */
[----:B------:R-:W-:-:S07]  /*1290*/  MOV R27, R10 ;  /* 0x0000000a001b7202 */ /* 0x000fce0000000f00 */
[----:B------:R-:W-:Y:S05]  /*12a0*/  WARPSYNC.COLLECTIVE R12, `(.L_x_1570) ;  /* 0x000000000c087348 */ /* 0x000fea0003c00000 */
[----:B------:R0:W1:Y:S02]  /*12b0*/  SHFL.BFLY P2, R17, R27, R14, R13 ;  /* 0x0c00000e1b117389 */ /* 0x000064000004000d */
[----:B01----:R-:W-:Y:S01]  /*12c0*/  ENDCOLLECTIVE ;  /* 0x000000000000791b */ /* 0x003fe20003800000 */
.L_x_1570:
[----:B------:R-:W-:Y:S01]  /*12d0*/  HFMA2.MMA R14, -RZ, RZ, 0, 4.76837158203125e-07 ;  /* 0x00000008ff0e7435 */ /* 0x000fe200000001ff */
[----:B------:R-:W-:-:S05]  /*12e0*/  FADD.FTZ R19, R10, R17 ;  /* 0x000000110a137221 */ /* 0x000fca0000010000 */
[----:B------:R-:W-:-:S07]  /*12f0*/  MOV R27, R19 ;  /* 0x00000013001b7202 */ /* 0x000fce0000000f00 */
[----:B------:R-:W-:Y:S05]  /*1300*/  WARPSYNC.COLLECTIVE R12, `(.L_x_1571) ;  /* 0x000000000c087348 */ /* 0x000fea0003c00000 */
[----:B------:R0:W1:Y:S02]  /*1310*/  SHFL.BFLY P2, R17, R27, R14, R13 ;  /* 0x0c00000e1b117389 */ /* 0x000064000004000d */
[----:B01----:R-:W-:Y:S01]  /*1320*/  ENDCOLLECTIVE ;  /* 0x000000000000791b */ /* 0x003fe20003800000 */
.L_x_1571:
[----:B------:R-:W-:Y:S01]  /*1330*/  HFMA2.MMA R14, -RZ, RZ, 0, 9.5367431640625e-07 ;  /* 0x00000010ff0e7435 */ /* 0x000fe200000001ff */
[----:B------:R-:W-:-:S05]  /*1340*/  FADD.FTZ R11, R19, R17 ;  /* 0x00000011130b7221 */ /* 0x000fca0000010000 */
[----:B------:R-:W-:-:S07]  /*1350*/  MOV R27, R11 ;  /* 0x0000000b001b7202 */ /* 0x000fce0000000f00 */
[----:B------:R-:W-:Y:S05]  /*1360*/  WARPSYNC.COLLECTIVE R12, `(.L_x_1572) ;  /* 0x000000000c087348 */ /* 0x000fea0003c00000 */
[----:B------:R0:W1:Y:S02]  /*1370*/  SHFL.BFLY P2, R17, R27, R14, R13 ;  /* 0x0c00000e1b117389 */ /* 0x000064000004000d */
[----:B01----:R-:W-:Y:S01]  /*1380*/  ENDCOLLECTIVE ;  /* 0x000000000000791b */ /* 0x003fe20003800000 */
.L_x_1572:
[----:B------:R-:W-:Y:S01]  /*1390*/  HFMA2.MMA R14, -RZ, RZ, 0, 5.9604644775390625e-08 ;  /* 0x00000001ff0e7435 */ /* 0x000fe200000001ff */
[----:B------:R-:W-:Y:S01]  /*13a0*/  IMAD.MOV.U32 R27, RZ, RZ, R15 ;  /* 0x000000ffff1b7224 */ /* 0x000fe200078e000f */
[----:B------:R-:W-:-:S09]  /*13b0*/  MOV R10, R17 ;  /* 0x00000011000a7202 */ /* 0x000fd20000000f00 */
[----:B------:R-:W-:Y:S05]  /*13c0*/  WARPSYNC.COLLECTIVE R12, `(.L_x_1573) ;  /* 0x000000000c087348 */ /* 0x000fea0003c00000 */
[----:B------:R0:W1:Y:S02]  /*13d0*/  SHFL.BFLY P2, R17, R27, R14, R13 ;  /* 0x0c00000e1b117389 */ /* 0x000064000004000d */
[----:B01----:R-:W-:Y:S01]  /*13e0*/  ENDCOLLECTIVE ;  /* 0x000000000000791b */ /* 0x003fe20003800000 */
.L_x_1573:
[----:B------:R-:W-:Y:S01]  /*13f0*/  HFMA2.MMA R14, -RZ, RZ, 0, 1.1920928955078125e-07 ;  /* 0x00000002ff0e7435 */ /* 0x000fe200000001ff */
[----:B------:R-:W-:-:S05]  /*1400*/  MOV R16, R17 ;  /* 0x0000001100107202 */ /* 0x000fca0000000f00 */
[----:B------:R-:W-:-:S05]  /*1410*/  FADD.FTZ R16, R15, R16 ;  /* 0x000000100f107221 */ /* 0x000fca0000010000 */
[----:B------:R-:W-:-:S07]  /*1420*/  MOV R27, R16 ;  /* 0x00000010001b7202 */ /* 0x000fce0000000f00 */
[----:B------:R-:W-:Y:S05]  /*1430*/  WARPSYNC.COLLECTIVE R12, `(.L_x_1574) ;  /* 0x000000000c087348 */ /* 0x000fea0003c00000 */
[----:B------:R0:W1:Y:S02]  /*1440*/  SHFL.BFLY P2, R17, R27, R14, R13 ;  /* 0x0c00000e1b117389 */ /* 0x000064000004000d */
[----:B01----:R-:W-:Y:S01]  /*1450*/  ENDCOLLECTIVE ;  /* 0x000000000000791b */ /* 0x003fe20003800000 */
.L_x_1574:
[----:B------:R-:W-:Y:S01]  /*1460*/  HFMA2.MMA R14, -RZ, RZ, 0, 2.384185791015625e-07 ;  /* 0x00000004ff0e7435 */ /* 0x000fe200000001ff */
[----:B------:R-:W-:-:S05]  /*1470*/  MOV R19, R17 ;  /* 0x0000001100137202 */ /* 0x000fca0000000f00 */
[----:B------:R-:W-:-:S05]  /*1480*/  FADD.FTZ R15, R16, R19 ;  /* 0x00000013100f7221 */ /* 0x000fca0000010000 */
[----:B------:R-:W-:-:S07]  /*1490*/  MOV R27, R15 ;  /* 0x0000000f001b7202 */ /* 0x000fce0000000f00 */
[----:B------:R-:W-:Y:S05]  /*14a0*/  WARPSYNC.COLLECTIVE R12, `(.L_x_1575) ;  /* 0x000000000c087348 */ /* 0x000fea0003c00000 */
[----:B------:R0:W1:Y:S02]  /*14b0*/  SHFL.BFLY P2, R17, R27, R14, R13 ;  /* 0x0c00000e1b117389 */ /* 0x000064000004000d */
[----:B01----:R-:W-:Y:S01]  /*14c0*/  ENDCOLLECTIVE ;  /* 0x000000000000791b */ /* 0x003fe20003800000 */
.L_x_1575:
[----:B------:R-:W-:Y:S01]  /*14d0*/  HFMA2.MMA R14, -RZ, RZ, 0, 4.76837158203125e-07 ;  /* 0x00000008ff0e7435 */ /* 0x000fe200000001ff */
[----:B------:R-:W-:-:S05]  /*14e0*/  MOV R18, R17 ;  /* 0x0000001100127202 */ /* 0x000fca0000000f00 */
[----:B------:R-:W-:-:S05]  /*14f0*/  FADD.FTZ R20, R15, R18 ;  /* 0x000000120f147221 */ /* 0x000fca0000010000 */
[----:B------:R-:W-:-:S07]  /*1500*/  MOV R27, R20 ;  /* 0x00000014001b7202 */ /* 0x000fce0000000f00 */
[----:B------:R-:W-:Y:S05]  /*1510*/  WARPSYNC.COLLECTIVE R12, `(.L_x_1576) ;  /* 0x000000000c087348 */ /* 0x000fea0003c00000 */
[----:B------:R0:W1:Y:S02]  /*1520*/  SHFL.BFLY P2, R17, R27, R14, R13 ;  /* 0x0c00000e1b117389 */ /* 0x000064000004000d */
[----:B01----:R-:W-:Y:S01]  /*1530*/  ENDCOLLECTIVE ;  /* 0x000000000000791b */ /* 0x003fe20003800000 */
.L_x_1576:
[----:B------:R-:W-:Y:S01]  /*1540*/  HFMA2.MMA R14, -RZ, RZ, 0, 9.5367431640625e-07 ;  /* 0x00000010ff0e7435 */ /* 0x000fe200000001ff */
[----:B------:R-:W-:-:S05]  /*1550*/  MOV R21, R17 ;  /* 0x0000001100157202 */ /* 0x000fca0000000f00 */
[----:B------:R-:W-:-:S05]  /*1560*/  FADD.FTZ R16, R20, R21 ;  /* 0x0000001514107221 */ /* 0x000fca0000010000 */
[----:B------:R-:W-:-:S07]  /*1570*/  MOV R27, R16 ;  /* 0x00000010001b7202 */ /* 0x000fce0000000f00 */
[----:B------:R-:W-:Y:S05]  /*1580*/  WARPSYNC.COLLECTIVE R12, `(.L_x_1577) ;  /* 0x000000000c087348 */ /* 0x000fea0003c00000 */
[----:B------:R0:W1:Y:S02]  /*1590*/  SHFL.BFLY P2, R17, R27, R14, R13 ;  /* 0x0c00000e1b117389 */ /* 0x000064000004000d */
[----:B01----:R-:W-:Y:S01]  /*15a0*/  ENDCOLLECTIVE ;  /* 0x000000000000791b */ /* 0x003fe20003800000 */
.L_x_1577:
[----:B------:R-:W-:Y:S01]  /*15b0*/  HFMA2.MMA R14, -RZ, RZ, 0, 5.9604644775390625e-08 ;  /* 0x00000001ff0e7435 */ /* 0x000fe200000001ff */
[----:B------:R-:W-:Y:S02]  /*15c0*/  MOV R27, R9 ;  /* 0x00000009001b7202 */ /* 0x000fe40000000f00 */
[----:B------:R-:W-:-:S08]  /*15d0*/  MOV R15, R17 ;  /* 0x00000011000f7202 */ /* 0x000fd00000000f00 */
[----:B------:R-:W-:Y:S05]  /*15e0*/  WARPSYNC.COLLECTIVE R12, `(.L_x_1578) ;  /* 0x000000000c087348 */ /* 0x000fea0003c00000 */
[----:B------:R0:W1:Y:S02]  /*15f0*/  SHFL.BFLY P2, R17, R27, R14, R13 ;  /* 0x0c00000e1b117389 */ /* 0x000064000004000d */
[----:B01----:R-:W-:Y:S01]  /*1600*/  ENDCOLLECTIVE ;  /* 0x000000000000791b */ /* 0x003fe20003800000 */
.L_x_1578:
[----:B------:R-:W-:Y:S01]  /*1610*/  HFMA2.MMA R14, -RZ, RZ, 0, 1.1920928955078125e-07 ;  /* 0x00000002ff0e7435 */ /* 0x000fe200000001ff */
[----:B------:R-:W-:-:S05]  /*1620*/  MOV R18, R17 ;  /* 0x0000001100127202 */ /* 0x000fca0000000f00 */
[----:B------:R-:W-:-:S05]  /*1630*/  FADD.FTZ R20, R9, R18 ;  /* 0x0000001209147221 */ /* 0x000fca0000010000 */
[----:B------:R-:W-:-:S07]  /*1640*/  MOV R27, R20 ;  /* 0x00000014001b7202 */ /* 0x000fce0000000f00 */
[----:B------:R-:W-:Y:S05]  /*1650*/  WARPSYNC.COLLECTIVE R12, `(.L_x_1579) ;  /* 0x000000000c087348 */ /* 0x000fea0003c00000 */
[----:B------:R0:W1:Y:S02]  /*1660*/  SHFL.BFLY P2, R17, R27, R14, R13 ;  /* 0x0c00000e1b117389 */ /* 0x000064000004000d */
[----:B01----:R-:W-:Y:S01]  /*1670*/  ENDCOLLECTIVE ;  /* 0x000000000000791b */ /* 0x003fe20003800000 */
.L_x_1579:
[----:B------:R-:W-:Y:S01]  /*1680*/  IMAD.MOV.U32 R14, RZ, RZ, 0x4 ;  /* 0x00000004ff0e7424 */ /* 0x000fe200078e00ff */
[----:B------:R-:W-:-:S05]  /*1690*/  MOV R21, R17 ;  /* 0x0000001100157202 */ /* 0x000fca0000000f00 */
[----:B------:R-:W-:-:S05]  /*16a0*/  FADD.FTZ R9, R20, R21 ;  /* 0x0000001514097221 */ /* 0x000fca0000010000 */
[----:B------:R-:W-:-:S07]  /*16b0*/  MOV R27, R9 ;  /* 0x00000009001b7202 */ /* 0x000fce0000000f00 */
[----:B------:R-:W-:Y:S05]  /*16c0*/  WARPSYNC.COLLECTIVE R12, `(.L_x_1580) ;  /* 0x000000000c087348 */ /* 0x000fea0003c00000 */
[----:B------:R0:W1:Y:S02]  /*16d0*/  SHFL.BFLY P2, R17, R27, R14, R13 ;  /* 0x0c00000e1b117389 */ /* 0x000064000004000d */
[----:B01----:R-:W-:Y:S01]  /*16e0*/  ENDCOLLECTIVE ;  /* 0x000000000000791b */ /* 0x003fe20003800000 */
.L_x_1580:
[----:B------:R-:W-:Y:S01]  /*16f0*/  HFMA2.MMA R14, -RZ, RZ, 0, 4.76837158203125e-07 ;  /* 0x00000008ff0e7435 */ /* 0x000fe200000001ff */
[----:B------:R-:W-:-:S05]  /*1700*/  MOV R22, R17 ;  /* 0x0000001100167202 */ /* 0x000fca0000000f00 */
[----:B------:R-:W-:-:S05]  /*1710*/  FADD.FTZ R22, R9, R22 ;  /* 0x0000001609167221 */ /* 0x000fca0000010000 */
[----:B------:R-:W-:-:S07]  /*1720*/  MOV R27, R22 ;  /* 0x00000016001b7202 */ /* 0x000fce0000000f00 */
[----:B------:R-:W-:Y:S05]  /*1730*/  WARPSYNC.COLLECTIVE R12, `(.L_x_1581) ;  /* 0x000000000c087348 */ /* 0x000fea0003c00000 */
[----:B------:R0:W1:Y:S02]  /*1740*/  SHFL.BFLY P2, R17, R27, R14, R13 ;  /* 0x0c00000e1b117389 */ /* 0x000064000004000d */
[----:B01----:R-:W-:Y:S01]  /*1750*/  ENDCOLLECTIVE ;  /* 0x000000000000791b */ /* 0x003fe20003800000 */
.L_x_1581:
[----:B------:R-:W-:Y:S01]  /*1760*/  HFMA2.MMA R14, -RZ, RZ, 0, 9.5367431640625e-07 ;  /* 0x00000010ff0e7435 */ /* 0x000fe200000001ff */
[----:B------:R-:W-:-:S05]  /*1770*/  MOV R23, R17 ;  /* 0x0000001100177202 */ /* 0x000fca0000000f00 */
[----:B------:R-:W-:-:S05]  /*1780*/  FADD.FTZ R18, R22, R23 ;  /* 0x0000001716127221 */ /* 0x000fca0000010000 */
[----:B------:R-:W-:-:S07]  /*1790*/  MOV R27, R18 ;  /* 0x00000012001b7202 */ /* 0x000fce0000000f00 */
[----:B------:R-:W-:Y:S05]  /*17a0*/  WARPSYNC.COLLECTIVE R12, `(.L_x_1582) ;  /* 0x000000000c087348 */ /* 0x000fea0003c00000 */
[----:B------:R0:W1:Y:S02]  /*17b0*/  SHFL.BFLY P2, R17, R27, R14, R13 ;  /* 0x0c00000e1b117389 */ /* 0x000064000004000d */
[----:B01----:R-:W-:Y:S01]  /*17c0*/  ENDCOLLECTIVE ;  /* 0x000000000000791b */ /* 0x003fe20003800000 */
.L_x_1582:
[----:B------:R-:W-:Y:S01]  /*17d0*/  HFMA2.MMA R14, -RZ, RZ, 0, 5.9604644775390625e-08 ;  /* 0x00000001ff0e7435 */ /* 0x000fe200000001ff */
[----:B------:R-:W-:Y:S02]  /*17e0*/  MOV R27, R8 ;  /* 0x00000008001b7202 */ /* 0x000fe40000000f00 */
[----:B------:R-:W-:-:S08]  /*17f0*/  MOV R9, R17 ;  /* 0x0000001100097202 */ /* 0x000fd00000000f00 */
[----:B------:R-:W-:Y:S05]  /*1800*/  WARPSYNC.COLLECTIVE R12, `(.L_x_1583) ;  /* 0x000000000c087348 */ /* 0x000fea0003c00000 */
[----:B------:R0:W1:Y:S02]  /*1810*/  SHFL.BFLY P2, R17, R27, R14, R13 ;  /* 0x0c00000e1b117389 */ /* 0x000064000004000d */
[----:B01----:R-:W-:Y:S01]  /*1820*/  ENDCOLLECTIVE ;  /* 0x000000000000791b */ /* 0x003fe20003800000 */
.L_x_1583:
[----:B------:R-:W-:Y:S01]  /*1830*/  HFMA2.MMA R14, -RZ, RZ, 0, 1.1920928955078125e-07 ;  /* 0x00000002ff0e7435 */ /* 0x000fe200000001ff */
[----:B------:R-:W-:-:S05]  /*1840*/  MOV R19, R17 ;  /* 0x0000001100137202 */ /* 0x000fca0000000f00 */
[----:B------:R-:W-:-:S05]  /*1850*/  FADD.FTZ R23, R8, R19 ;  /* 0x0000001308177221 */ /* 0x000fca0000010000 */
[----:B------:R-:W-:-:S07]  /*1860*/  MOV R27, R23 ;  /* 0x00000017001b7202 */ /* 0x000fce0000000f00 */
[----:B------:R-:W-:Y:S05]  /*1870*/  WARPSYNC.COLLECTIVE R12, `(.L_x_1584) ;  /* 0x000000000c087348 */ /* 0x000fea0003c00000 */
[----:B------:R0:W1:Y:S02]  /*1880*/  SHFL.BFLY P2, R17, R27, R14, R13 ;  /* 0x0c00000e1b117389 */ /* 0x000064000004000d */
[----:B01----:R-:W-:Y:S01]  /*1890*/  ENDCOLLECTIVE ;  /* 0x000000000000791b */ /* 0x003fe20003800000 */
.L_x_1584:
[----:B------:R-:W-:Y:S01]  /*18a0*/  HFMA2.MMA R14, -RZ, RZ, 0, 2.384185791015625e-07 ;  /* 0x00000004ff0e7435 */ /* 0x000fe200000001ff */
[----:B------:R-:W-:-:S05]  /*18b0*/  MOV R22, R17 ;  /* 0x0000001100167202 */ /* 0x000fca0000000f00 */
[----:B------:R-:W-:-:S05]  /*18c0*/  FADD.FTZ R8, R23, R22 ;  /* 0x0000001617087221 */ /* 0x000fca0000010000 */
[----:B------:R-:W-:-:S07]  /*18d0*/  MOV R27, R8 ;  /* 0x00000008001b7202 */ /* 0x000fce0000000f00 */
[----:B------:R-:W-:Y:S05]  /*18e0*/  WARPSYNC.COLLECTIVE R12, `(.L_x_1585) ;  /* 0x000000000c087348 */ /* 0x000fea0003c00000 */
[----:B------:R0:W1:Y:S02]  /*18f0*/  SHFL.BFLY P2, R17, R27, R14, R13 ;  /* 0x0c00000e1b117389 */ /* 0x000064000004000d */
[----:B01----:R-:W-:Y:S01]  /*1900*/  ENDCOLLECTIVE ;  /* 0x000000000000791b */ /* 0x003fe20003800000 */
.L_x_1585:
[----:B------:R-:W-:Y:S01]  /*1910*/  HFMA2.MMA R14, -RZ, RZ, 0, 4.76837158203125e-07 ;  /* 0x00000008ff0e7435 */ /* 0x000fe200000001ff */
[----:B------:R-:W-:-:S05]  /*1920*/  MOV R21, R17 ;  /* 0x0000001100157202 */ /* 0x000fca0000000f00 */
[----:B------:R-:W-:-:S05]  /*1930*/  FADD.FTZ R24, R8, R21 ;  /* 0x0000001508187221 */ /* 0x000fca0000010000 */
[----:B------:R-:W-:-:S07]  /*1940*/  MOV R27, R24 ;  /* 0x00000018001b7202 */ /* 0x000fce0000000f00 */
[----:B------:R-:W-:Y:S05]  /*1950*/  WARPSYNC.COLLECTIVE R12, `(.L_x_1586) ;  /* 0x000000000c087348 */ /* 0x000fea0003c00000 */
[----:B------:R0:W1:Y:S02]  /*1960*/  SHFL.BFLY P2, R17, R27, R14, R13 ;  /* 0x0c00000e1b117389 */ /* 0x000064000004000d */
[----:B01----:R-:W-:Y:S01]  /*1970*/  ENDCOLLECTIVE ;  /* 0x000000000000791b */ /* 0x003fe20003800000 */
.L_x_1586:
[----:B------:R-:W-:Y:S01]  /*1980*/  HFMA2.MMA R14, -RZ, RZ, 0, 9.5367431640625e-07 ;  /* 0x00000010ff0e7435 */ /* 0x000fe200000001ff */
[----:B------:R-:W-:-:S05]  /*1990*/  MOV R25, R17 ;  /* 0x0000001100197202 */ /* 0x000fca0000000f00 */
[----:B------:R-:W-:-:S05]  /*19a0*/  FADD.FTZ R25, R24, R25 ;  /* 0x0000001918197221 */ /* 0x000fca0000010000 */
[----:B------:R-:W-:-:S07]  /*19b0*/  MOV R27, R25 ;  /* 0x00000019001b7202 */ /* 0x000fce0000000f00 */
[----:B------:R-:W-:Y:S05]  /*19c0*/  WARPSYNC.COLLECTIVE R12, `(.L_x_1587) ;  /* 0x000000000c087348 */ /* 0x000fea0003c00000 */
[----:B------:R0:W1:Y:S02]  /*19d0*/  SHFL.BFLY P2, R17, R27, R14, R13 ;  /* 0x0c00000e1b117389 */ /* 0x000064000004000d */
[----:B01----:R-:W-:Y:S01]  /*19e0*/  ENDCOLLECTIVE ;  /* 0x000000000000791b */ /* 0x003fe20003800000 */
.L_x_1587:
[----:B------:R-:W-:Y:S05]  /*19f0*/  BRA `(.L_x_1588) ;  /* 0xfffffff400487947 */ /* 0x000fea000383ffff */
.L_x_1589:
        /* <DEDUP_REMOVED lines=16> */
.L_x_2920:


//--------------------- .text._ZN10layer_norm31ln_parallel_residual_bwd_kernelINS_13Kernel_traitsIf6__halfS2_S2_fjLj256ELj1ELj4ELj1ELj16ENS_18Kernel_traits_baseILj256EfS2_S2_S2_fjLj128EEEEELb1ELb1ELb0EEEvNS_9BwdParamsE --------------------------
	.section	.text._ZN10layer_norm31ln_parallel_residual_bwd_kernelINS_13Kernel_traitsIf6__halfS2_S2_fjLj256ELj1ELj4ELj1ELj16ENS_18Kernel_traits_baseILj256EfS2_S2_S2_fjLj128EEEEELb1ELb1ELb0EEEvNS_9BwdParamsE,"ax",@progbits
	.align	128
        .global         _ZN10layer_norm31ln_parallel_residual_bwd_kernelINS_13Kernel_traitsIf6__halfS2_S2_fjLj256ELj1ELj4ELj1ELj16ENS_18Kernel_traits_baseILj256EfS2_S2_S2_fjLj128EEEEELb1ELb1ELb0EEEvNS_9BwdParamsE
        .type           _ZN10layer_norm31ln_parallel_residual_bwd_kernelINS_13Kernel_traitsIf6__halfS2_S2_fjLj256ELj1ELj4ELj1ELj16ENS_18Kernel_traits_baseILj256EfS2_S2_S2_fjLj128EEEEELb1ELb1ELb0EEEvNS_9BwdParamsE,@function
        .size           _ZN10layer_norm31ln_parallel_residual_bwd_kernelINS_13Kernel_traitsIf6__halfS2_S2_fjLj256ELj1ELj4ELj1ELj16ENS_18Kernel_traits_baseILj256EfS2_S2_S2_fjLj128EEEEELb1ELb1ELb0EEEvNS_9BwdParamsE,(.L_x_2921 - _ZN10layer_norm31ln_parallel_residual_bwd_kernelINS_13Kernel_traitsIf6__halfS2_S2_fjLj256ELj1ELj4ELj1ELj16ENS_18Kernel_traits_baseILj256EfS2_S2_S2_fjLj128EEEEELb1ELb1ELb0EEEvNS_9BwdParamsE)
        .other          _ZN10layer_norm31ln_parallel_residual_bwd_kernelINS_13Kernel_traitsIf6__halfS2_S2_fjLj256ELj1ELj4ELj1ELj16ENS_18Kernel_traits_baseILj256EfS2_S2_S2_fjLj128EEEEELb1ELb1ELb0EEEvNS_9BwdParamsE,@"STO_CUDA_ENTRY STV_DEFAULT"
_ZN10layer_norm31ln_parallel_residual_bwd_kernelINS_13Kernel_traitsIf6__halfS2_S2_fjLj256ELj1ELj4ELj1ELj16ENS_18Kernel_traits_baseILj256EfS2_S2_S2_fjLj128EEEEELb1ELb1ELb0EEEvNS_9BwdParamsE:
.text._ZN10layer_norm31ln_parallel_residual_bwd_kernelINS_13Kernel_traitsIf6__halfS2_S2_fjLj256ELj1ELj4ELj1ELj16ENS_18Kernel_traits_baseILj256EfS2_S2_S2_fjLj128EEEEELb1ELb1ELb0EEEvNS_9BwdParamsE:
        /* <DEDUP_REMOVED lines=40> */
.L_x_1597:
        /* <DEDUP_REMOVED lines=28> */
[----:B------:R-:W4:Y:S04]  /*0440*/  LDG.E.128 R44, desc[UR4][R44.64] ;  /* 0x000000042c2c7981 */ /* 0x000f28000c1e1d00 */
        /* <DEDUP_REMOVED lines=12> */
[----:B------:R-:W-:Y:S02]  /*0510*/  MOV R83, R56 ;  /* 0x0000003800537202 */ /* 0x000fe40000000f00 */
[----:B------:R-:W-:-:S02]  /*0520*/  SHF.R.U32.HI R76, RZ, 0x18, R57 ;  /* 0x00000018ff4c7819 */ /* 0x000fc40000011639 */
[--C-:B------:R-:W-:Y:S02]  /*0530*/  SHF.R.U32.HI R77, RZ, 0x10, R57.reuse ;  /* 0x00000010ff4d7819 */ /* 0x100fe40000011639 */
[----:B------:R-:W-:Y:S02]  /*0540*/  SHF.R.U32.HI R78, RZ, 0x8, R57 ;  /* 0x00000008ff4e7819 */ /* 0x000fe40000011639 */
[----:B------:R-:W-:Y:S02]  /*0550*/  MOV R79, R57 ;  /* 0x00000039004f7202 */ /* 0x000fe40000000f00 */
[C-C-:B----4-:R-:W-:Y:S02]  /*0560*/  @P0 SHF.R.U64 R50, R54.reuse, 0x10, R55.reuse ;  /* 0x0000001036320819 */ /* 0x150fe40000001237 */
[----:B------:R-:W-:Y:S02]  /*0570*/  @P0 SHF.R.U64 R49, R54, 0x8, R55 ;  /* 0x0000000836310819 */ /* 0x000fe40000001237 */
[----:B------:R-:W-:-:S02]  /*0580*/  @P0 PRMT R70, R50, 0x7610, R70 ;  /* 0x0000761032460816 */ /* 0x000fc40000000046 */
[--C-:B------:R-:W-:Y:S02]  /*0590*/  @P0 SHF.R.U32.HI R50, RZ, 0x10, R55.reuse ;  /* 0x00000010ff320819 */ /* 0x100fe40000011637 */
[----:B------:R-:W-:Y:S02]  /*05a0*/  @P0 SHF.R.U64 R52, R54, 0x18, R55 ;  /* 0x0000001836340819 */ /* 0x000fe40000001237 */
[----:B------:R-:W-:Y:S02]  /*05b0*/  @P0 PRMT R69, R49, 0x7610, R69 ;  /* 0x0000761031450816 */ /* 0x000fe40000000045 */
[----:B------:R-:W-:Y:S01]  /*05c0*/  @P0 PRMT R74, R50, 0x7610, R74 ;  /* 0x00007610324a0816 */ /* 0x000fe2000000004a */
[--C-:B------:R-:W-:Y:S01]  /*05d0*/  HADD2.F32 R50, -RZ, R44.reuse.H0_H0 ;  /* 0x2000002cff327230 */ /* 0x100fe20000004100 */
[----:B------:R-:W-:Y:S01]  /*05e0*/  @P0 PRMT R72, R55, 0x7610, R72 ;  /* 0x0000761037480816 */ /* 0x000fe20000000048 */
[----:B------:R-:W-:Y:S01]  /*05f0*/  HADD2.F32 R44, -RZ, R44.H1_H1 ;  /* 0x3000002cff2c7230 */ /* 0x000fe20000004100 */
[----:B------:R-:W-:-:S02]  /*0600*/  @P0 SHF.R.U32.HI R49, RZ, 0x8, R55 ;  /* 0x00000008ff310819 */ /* 0x000fc40000011637 */
[----:B------:R-:W-:Y:S01]  /*0610*/  @P0 PRMT R71, R52, 0x7610, R71 ;  /* 0x0000761034470816 */ /* 0x000fe20000000047 */
[----:B------:R-:W-:Y:S01]  /*0620*/  HADD2.F32 R52, -RZ, R45.H0_H0 ;  /* 0x2000002dff347230 */ /* 0x000fe20000004100 */
[----:B------:R-:W-:Y:S02]  /*0630*/  @P0 SHF.R.U32.HI R55, RZ, 0x18, R55 ;  /* 0x00000018ff370819 */ /* 0x000fe40000011637 */
[----:B------:R-:W-:Y:S01]  /*0640*/  FSEL R3, R3, RZ, !P1 ;  /* 0x000000ff03037208 */ /* 0x000fe20004800000 */
[--C-:B------:R-:W-:Y:S01]  /*0650*/  HADD2.F32 R56, -RZ, R46.reuse.H0_H0 ;  /* 0x2000002eff387230 */ /* 0x100fe20000004100 */
[----:B------:R-:W-:Y:S01]  /*0660*/  @P0 PRMT R75, R55, 0x7610, R75 ;  /* 0x00007610374b0816 */ /* 0x000fe2000000004b */
[----:B------:R-:W-:Y:S02]  /*0670*/  HADD2.F32 R46, -RZ, R46.H1_H1 ;  /* 0x3000002eff2e7230 */ /* 0x000fe40000004100 */
[C---:B------:R-:W-:Y:S01]  /*0680*/  FADD.FTZ R55, -R3.reuse, R44 ;  /* 0x0000002c03377221 */ /* 0x040fe20000010100 */
[----:B------:R-:W-:Y:S01]  /*0690*/  FADD.FTZ R57, -R3, R52 ;  /* 0x0000003403397221 */ /* 0x000fe20000010100 */
[----:B-1----:R-:W-:-:S02]  /*06a0*/  HADD2.F32 R58, -RZ, R47.H0_H0 ;  /* 0x2000002fff3a7230 */ /* 0x002fc40000004100 */
[----:B------:R-:W-:Y:S02]  /*06b0*/  HADD2.F32 R60, -RZ, R47.H1_H1 ;  /* 0x3000002fff3c7230 */ /* 0x000fe40000004100 */
[----:B------:R-:W-:Y:S01]  /*06c0*/  FADD.FTZ R47, -R3, R50 ;  /* 0x00000032032f7221 */ /* 0x000fe20000010100 */
[----:B------:R-:W-:Y:S01]  /*06d0*/  @P0 PRMT R68, R54, 0x7610, R68 ;  /* 0x0000761036440816 */ /* 0x000fe20000000044 */
[----:B--2---:R-:W-:Y:S01]  /*06e0*/  HADD2.F32 R59, -RZ, R41.H0_H0 ;  /* 0x20000029ff3b7230 */ /* 0x004fe20000004100 */
[----:B------:R-:W-:Y:S01]  /*06f0*/  @P0 PRMT R73, R49, 0x7610, R73 ;  /* 0x0000761031490816 */ /* 0x000fe20000000049 */
[----:B-----5:R-:W-:Y:S01]  /*0700*/  FMUL.FTZ R50, R48, R55 ;  /* 0x0000003730327220 */ /* 0x020fe20000410000 */
[----:B------:R-:W-:Y:S02]  /*0710*/  HADD2.F32 R54, -RZ, R45.H1_H1 ;  /* 0x3000002dff367230 */ /* 0x000fe40000004100 */
[----:B------:R-:W-:Y:S01]  /*0720*/  FADD.FTZ R65, -R3, R46 ;  /* 0x0000002e03417221 */ /* 0x000fe20000010100 */
[----:B------:R-:W-:-:S02]  /*0730*/  HADD2.F32 R49, -RZ, R40.H0_H0 ;  /* 0x20000028ff317230 */ /* 0x000fc40000004100 */
[----:B------:R-:W-:Y:S01]  /*0740*/  FMUL.FTZ R55, R48, R57 ;  /* 0x0000003930377220 */ /* 0x000fe20000410000 */
[C---:B------:R-:W-:Y:S01]  /*0750*/  FADD.FTZ R63, -R3.reuse, R56 ;  /* 0x00000038033f7221 */ /* 0x040fe20000010100 */
[----:B------:R-:W-:Y:S02]  /*0760*/  HADD2.F32 R46, -RZ, R41.H1_H1 ;  /* 0x30000029ff2e7230 */ /* 0x000fe40000004100 */
[----:B------:R-:W-:Y:S01]  /*0770*/  FADD.FTZ R67, -R3, R58 ;  /* 0x0000003a03437221 */ /* 0x000fe20000010100 */
[--C-:B------:R-:W-:Y:S02]  /*0780*/  HADD2.F32 R41, -RZ, R42.reuse.H0_H0 ;  /* 0x2000002aff297230 */ /* 0x100fe40000004100 */
[----:B------:R-:W-:Y:S01]  /*0790*/  FADD.FTZ R14, R14, R59 ;  /* 0x0000003b0e0e7221 */ /* 0x000fe20000010000 */
[----:B------:R-:W-:Y:S02]  /*07a0*/  HADD2.F32 R42, -RZ, R42.H1_H1 ;  /* 0x3000002aff2a7230 */ /* 0x000fe40000004100 */
[----:B------:R-:W-:Y:S01]  /*07b0*/  FFMA.FTZ R26, R55, R59, R26 ;  /* 0x0000003b371a7223 */ /* 0x000fe2000001001a */
[----:B------:R-:W-:-:S02]  /*07c0*/  HADD2.F32 R44, -RZ, R40.H1_H1 ;  /* 0x30000028ff2c7230 */ /* 0x000fc40000004100 */
[----:B------:R-:W-:Y:S01]  /*07d0*/  FMUL.FTZ R56, R6, R59 ;  /* 0x0000003b06387220 */ /* 0x000fe20000410000 */
[----:B------:R-:W-:Y:S01]  /*07e0*/  FMUL.FTZ R58, R48, R65 ;  /* 0x00000041303a7220 */ /* 0x000fe20000410000 */
[C---:B------:R-:W-:Y:S01]  /*07f0*/  FADD.FTZ R61, -R3.reuse, R54 ;  /* 0x00000036033d7221 */ /* 0x040fe20000010100 */
[----:B------:R-:W-:Y:S01]  /*0800*/  FADD.FTZ R45, -R3, R60 ;  /* 0x0000003c032d7221 */ /* 0x000fe20000010100 */
[----:B------:R-:W-:Y:S01]  /*0810*/  FMUL.FTZ R52, R4, R49 ;  /* 0x0000003104347220 */ /* 0x000fe20000410000 */
        /* <DEDUP_REMOVED lines=12> */
[----:B------:R-:W-:Y:S02]  /*08e0*/  HADD2.F32 R40, -RZ, R43.H1_H1 ;  /* 0x3000002bff287230 */ /* 0x000fe40000004100 */
[----:B------:R-:W-:Y:S01]  /*08f0*/  FADD.FTZ R43, R42, R57 ;  /* 0x000000392a2b7221 */ /* 0x000fe20000010000 */
[C---:B------:R-:W-:Y:S01]  /*0900*/  FFMA.FTZ R42, R50.reuse, R57, R41 ;  /* 0x00000039322a7223 */ /* 0x040fe20000010029 */
[----:B------:R-:W-:Y:S01]  /*0910*/  FADD.FTZ R13, R13, R44 ;  /* 0x0000002c0d0d7221 */ /* 0x000fe20000010000 */
[----:B------:R-:W-:Y:S01]  /*0920*/  FFMA.FTZ R25, R50, R44, R25 ;  /* 0x0000002c32197223 */ /* 0x000fe20000010019 */
[C---:B------:R-:W-:Y:S01]  /*0930*/  FMUL.FTZ R54, R48.reuse, R61 ;  /* 0x0000003d30367220 */ /* 0x040fe20000410000 */
[C---:B------:R-:W-:Y:S01]  /*0940*/  FMUL.FTZ R64, R48.reuse, R45 ;  /* 0x0000002d30407220 */ /* 0x040fe20000410000 */
        /* <DEDUP_REMOVED lines=24> */
.L_x_1593:
[----:B------:R-:W-:Y:S05]  /*0ad0*/  BSYNC B1 ;  /* 0x0000000000017941 */ /* 0x000fea0003800000 */
.L_x_1592:
        /* <DEDUP_REMOVED lines=20> */
.L_x_1609:
        /* <DEDUP_REMOVED lines=13> */
[-CC-:B-1----:R-:W-:Y:S01]  /*0cf0*/  FFMA.FTZ R42, R54, R43.reuse, R84.reuse ;  /* 0x0000002b362a7223 */ /* 0x182fe20000010054 */
[-CC-:B------:R-:W-:Y:S01]  /*0d00*/  FFMA.FTZ R40, R50, R43.reuse, R84.reuse ;  /* 0x0000002b32287223 */ /* 0x180fe20000010054 */
[-CC-:B------:R-:W-:Y:S01]  /*0d10*/  FFMA.FTZ R45, R55, R43.reuse, R84.reuse ;  /* 0x0000002b372d7223 */ /* 0x180fe20000010054 */
[----:B------:R-:W-:Y:S01]  /*0d20*/  FADD.FTZ R41, R52, -R41 ;  /* 0x8000002934297221 */ /* 0x000fe20000010000 */
[-CC-:B------:R-:W-:Y:S01]  /*0d30*/  FFMA.FTZ R85, R59, R43.reuse, R84.reuse ;  /* 0x0000002b3b557223 */ /* 0x180fe20000010054 */
[-CC-:B------:R-:W-:Y:S01]  /*0d40*/  FFMA.FTZ R46, R58, R43.reuse, R84.reuse ;  /* 0x0000002b3a2e7223 */ /* 0x180fe20000010054 */
[-C--:B------:R-:W-:Y:S01]  /*0d50*/  FFMA.FTZ R89, R65, R43.reuse, R84 ;  /* 0x0000002b41597223 */ /* 0x080fe20000010054 */
[----:B------:R-:W-:Y:S01]  /*0d60*/  FADD.FTZ R49, R61, -R42 ;  /* 0x8000002a3d317221 */ /* 0x000fe20000010000 */
[----:B------:R-:W-:Y:S01]  /*0d70*/  FFMA.FTZ R84, R64, R43, R84 ;  /* 0x0000002b40547223 */ /* 0x000fe20000010054 */
[----:B------:R-:W-:Y:S01]  /*0d80*/  FADD.FTZ R43, R57, -R40 ;  /* 0x80000028392b7221 */ /* 0x000fe20000010000 */
[----:B------:R-:W-:Y:S01]  /*0d90*/  FADD.FTZ R47, R56, -R45 ;  /* 0x8000002d382f7221 */ /* 0x000fe20000010000 */
[----:B------:R-:W-:-:S02]  /*0da0*/  @P2 HADD2.F32 R44, -RZ, R32.H0_H0 ;  /* 0x20000020ff2c2230 */ /* 0x000fc40000004100 */
[C---:B-----5:R-:W-:Y:S01]  /*0db0*/  FMUL.FTZ R45, R48.reuse, R41 ;  /* 0x00000029302d7220 */ /* 0x060fe20000410000 */
[C---:B------:R-:W-:Y:S01]  /*0dc0*/  FMUL.FTZ R41, R48.reuse, R49 ;  /* 0x0000003130297220 */ /* 0x040fe20000410000 */
[----:B------:R-:W-:Y:S01]  /*0dd0*/  FADD.FTZ R91, R67, -R84 ;  /* 0x80000054435b7221 */ /* 0x000fe20000010000 */
[----:B------:R-:W-:Y:S02]  /*0de0*/  @P2 HADD2.F32 R49, -RZ, R32.H1_H1 ;  /* 0x30000020ff312230 */ /* 0x000fe40000004100 */
[----:B------:R-:W-:Y:S01]  /*0df0*/  FMUL.FTZ R84, R48, R43 ;  /* 0x0000002b30547220 */ /* 0x000fe20000410000 */
[----:B------:R-:W-:Y:S01]  /*0e00*/  @P2 FADD.FTZ R45, R45, R44 ;  /* 0x0000002c2d2d2221 */ /* 0x000fe20000010000 */
[----:B------:R-:W-:Y:S01]  /*0e10*/  ISETP.NE.AND.EX P1, PT, RZ, UR17, PT, P1 ;  /* 0x00000011ff007c0c */ /* 0x000fe2000bf25310 */
[--C-:B------:R-:W-:Y:S01]  /*0e20*/  @P2 HADD2.F32 R44, -RZ, R33.reuse.H1_H1 ;  /* 0x30000021ff2c2230 */ /* 0x100fe20000004100 */
[----:B------:R-:W-:Y:S01]  /*0e30*/  ISETP.NE.U32.AND P0, PT, RZ, UR12, PT ;  /* 0x0000000cff007c0c */ /* 0x000fe2000bf05070 */
[----:B------:R-:W-:Y:S01]  /*0e40*/  @P2 FADD.FTZ R84, R84, R49 ;  /* 0x0000003154542221 */ /* 0x000fe20000010000 */
[----:B------:R-:W-:-:S02]  /*0e50*/  @P2 HADD2.F32 R49, -RZ, R33.H0_H0 ;  /* 0x20000021ff312230 */ /* 0x000fc40000004100 */
[----:B------:R-:W-:Y:S01]  /*0e60*/  FADD.FTZ R89, R62, -R89 ;  /* 0x800000593e597221 */ /* 0x000fe20000010000 */
[----:B------:R-:W-:Y:S01]  /*0e70*/  FMUL.FTZ R40, R48, R47 ;  /* 0x0000002f30287220 */ /* 0x000fe20000410000 */
[----:B------:R-:W-:Y:S01]  /*0e80*/  ISETP.NE.AND.EX P0, PT, RZ, UR13, PT, P0 ;  /* 0x0000000dff007c0c */ /* 0x000fe2000bf05300 */
[----:B------:R-:W-:Y:S01]  /*0e90*/  FADD.FTZ R85, R60, -R85 ;  /* 0x800000553c557221 */ /* 0x000fe20000010000 */
[----:B------:R-:W-:Y:S01]  /*0ea0*/  FADD.FTZ R87, R63, -R46 ;  /* 0x8000002e3f577221 */ /* 0x000fe20000010000 */
[----:B------:R-:W-:Y:S01]  /*0eb0*/  @P2 FADD.FTZ R41, R41, R44 ;  /* 0x0000002c29292221 */ /* 0x000fe20000010000 */
[----:B------:R-:W-:Y:S02]  /*0ec0*/  @P2 HADD2.F32 R44, -RZ, R35.H0_H0 ;  /* 0x20000023ff2c2230 */ /* 0x000fe40000004100 */
[----:B------:R-:W-:Y:S01]  /*0ed0*/  FMUL.FTZ R43, R48, R89 ;  /* 0x00000059302b7220 */ /* 0x000fe20000410000 */
[--C-:B------:R-:W-:Y:S02]  /*0ee0*/  @P2 HADD2.F32 R46, -RZ, R34.reuse.H0_H0 ;  /* 0x20000022ff2e2230 */ /* 0x100fe40000004100 */
[----:B------:R-:W-:Y:S01]  /*0ef0*/  @P2 FADD.FTZ R40, R40, R49 ;  /* 0x0000003128282221 */ /* 0x000fe20000010000 */
[----:B------:R-:W-:Y:S01]  /*0f00*/  FMUL.FTZ R47, R48, R85 ;  /* 0x00000055302f7220 */ /* 0x000fe20000410000 */
[----:B------:R-:W-:-:S02]  /*0f10*/  @P2 HADD2.F32 R49, -RZ, R34.H1_H1 ;  /* 0x30000022ff312230 */ /* 0x000fc40000004100 */
[C---:B------:R-:W-:Y:S01]  /*0f20*/  FMUL.FTZ R42, R48.reuse, R87 ;  /* 0x00000057302a7220 */ /* 0x040fe20000410000 */
[----:B------:R-:W-:Y:S02]  /*0f30*/  @P2 HADD2.F32 R85, -RZ, R35.H1_H1 ;  /* 0x30000023ff552230 */ /* 0x000fe40000004100 */
[----:B------:R-:W-:Y:S01]  /*0f40*/  FMUL.FTZ R48, R48, R91 ;  /* 0x0000005b30307220 */ /* 0x000fe20000410000 */
        /* <DEDUP_REMOVED lines=9> */
[----:B------:R-:W-:Y:S01]  /*0fe0*/  @P1 PRMT R36, R44, 0x7610, R36 ;  /* 0x000076102c241816 */ /* 0x000fe20000000024 */
[----:B------:R-:W-:Y:S01]  /*0ff0*/  FMUL.FTZ R87, R40, UR15 ;  /* 0x0000000f28577c20 */ /* 0x000fe20008410000 */
[----:B------:R-:W-:Y:S01]  /*1000*/  @P0 LOP3.LUT P4, RZ, R69, 0xff, RZ, 0xc0, !PT ;  /* 0x000000ff45ff0812 */ /* 0x000fe2000788c0ff */
[----:B------:R-:W-:Y:S01]  /*1010*/  FMUL.FTZ R91, R48, UR15 ;  /* 0x0000000f305b7c20 */ /* 0x000fe20008410000 */
[----:B------:R-:W-:Y:S01]  /*1020*/  @P1 F2FP.F16.F32.PACK_AB R44, RZ, R47 ;  /* 0x0000002fff2c123e */ /* 0x000fe200000000ff */
[----:B------:R-:W-:Y:S01]  /*1030*/  FMUL.FTZ R47, R47, UR15 ;  /* 0x0000000f2f2f7c20 */ /* 0x000fe20008410000 */
[----:B------:R-:W-:Y:S01]  /*1040*/  @P0 LOP3.LUT P2, RZ, R68, 0xff, RZ, 0xc0, !PT ;  /* 0x000000ff44ff0812 */ /* 0x000fe2000784c0ff */
[----:B------:R-:W-:Y:S01]  /*1050*/  FMUL.FTZ R90, R43, UR15 ;  /* 0x0000000f2b5a7c20 */ /* 0x000fe20008410000 */
[----:B------:R-:W-:-:S02]  /*1060*/  @P1 PRMT R37, R85, 0x7610, R37 ;  /* 0x0000761055251816 */ /* 0x000fc40000000025 */
[----:B------:R-:W-:Y:S02]  /*1070*/  @P1 F2FP.F16.F32.PACK_AB R85, RZ, R43 ;  /* 0x0000002bff55123e */ /* 0x000fe400000000ff */
[----:B------:R-:W-:Y:S02]  /*1080*/  @P0 FSEL R45, R84, RZ, P4 ;  /* 0x000000ff542d0208 */ /* 0x000fe40002000000 */
[----:B------:R-:W-:Y:S02]  /*1090*/  @P1 PRMT R38, R44, 0x7610, R38 ;  /* 0x000076102c261816 */ /* 0x000fe40000000026 */
[----:B------:R-:W-:Y:S02]  /*10a0*/  LOP3.LUT P4, RZ, R83, 0xff, RZ, 0xc0, !PT ;  /* 0x000000ff53ff7812 */ /* 0x000fe4000788c0ff */
[----:B------:R-:W-:Y:S02]  /*10b0*/  LOP3.LUT P5, RZ, R82, 0xff, RZ, 0xc0, !PT ;  /* 0x000000ff52ff7812 */ /* 0x000fe400078ac0ff */
[----:B------:R-:W-:-:S02]  /*10c0*/  @P0 FSEL R44, R86, RZ, P2 ;  /* 0x000000ff562c0208 */ /* 0x000fc40001000000 */
[----:B------:R-:W-:Y:S02]  /*10d0*/  LOP3.LUT P2, RZ, R81, 0xff, RZ, 0xc0, !PT ;  /* 0x000000ff51ff7812 */ /* 0x000fe4000784c0ff */
[----:B------:R-:W-:Y:S02]  /*10e0*/  @P1 PRMT R39, R85, 0x7610, R39 ;  /* 0x0000761055271816 */ /* 0x000fe40000000027 */
[----:B------:R-:W-:Y:S02]  /*10f0*/  FSEL R40, R86, RZ, P4 ;  /* 0x000000ff56287208 */ /* 0x000fe40002000000 */
[----:B------:R-:W-:Y:S01]  /*1100*/  FSEL R85, R84, RZ, P5 ;  /* 0x000000ff54557208 */ /* 0x000fe20002800000 */
[----:B------:R-:W-:Y:S01]  /*1110*/  FMUL.FTZ R84, R41, UR15 ;  /* 0x0000000f29547c20 */ /* 0x000fe20008410000 */
[----:B------:R-:W-:Y:S02]  /*1120*/  @P1 F2FP.F16.F32.PACK_AB R46, RZ, R41 ;  /* 0x00000029ff2e123e */ /* 0x000fe400000000ff */
[----:B------:R-:W-:-:S02]  /*1130*/  @P0 LOP3.LUT P4, RZ, R70, 0xff, RZ, 0xc0, !PT ;  /* 0x000000ff46ff0812 */ /* 0x000fc4000788c0ff */
[----:B------:R-:W-:Y:S02]  /*1140*/  FSEL R41, R87, RZ, P2 ;  /* 0x000000ff57297208 */ /* 0x000fe40001000000 */
[----:B------:R-:W-:Y:S02]  /*1150*/  @P0 LOP3.LUT P2, RZ, R71, 0xff, RZ, 0xc0, !PT ;  /* 0x000000ff47ff0812 */ /* 0x000fe4000784c0ff */
[----:B------:R-:W-:Y:S02]  /*1160*/  LOP3.LUT P5, RZ, R80, 0xff, RZ, 0xc0, !PT ;  /* 0x000000ff50ff7812 */ /* 0x000fe400078ac0ff */
[----:B------:R-:W-:Y:S02]  /*1170*/  @P0 FSEL R86, R87, RZ, P4 ;  /* 0x000000ff57560208 */ /* 0x000fe40002000000 */
[----:B------:R-:W-:Y:S02]  /*1180*/  @P0 LOP3.LUT P4, RZ, R72, 0xff, RZ, 0xc0, !PT ;  /* 0x000000ff48ff0812 */ /* 0x000fe4000788c0ff */
[----:B------:R-:W-:-:S02]  /*1190*/  @P0 FSEL R87, R84, RZ, P2 ;  /* 0x000000ff54570208 */ /* 0x000fc40001000000 */
[----:B------:R-:W-:Y:S02]  /*11a0*/  LOP3.LUT P2, RZ, R79, 0xff, RZ, 0xc0, !PT ;  /* 0x000000ff4fff7812 */ /* 0x000fe4000784c0ff */
[----:B------:R-:W-:Y:S01]  /*11b0*/  FSEL R88, R84, RZ, P5 ;  /* 0x000000ff54587208 */ /* 0x000fe20002800000 */
[----:B------:R-:W-:Y:S01]  /*11c0*/  FMUL.FTZ R84, R42, UR15 ;  /* 0x0000000f2a547c20 */ /* 0x000fe20008410000 */
[----:B------:R-:W-:Y:S02]  /*11d0*/  F2FP.F16.F32.PACK_AB R40, R85, R40 ;  /* 0x000000285528723e */ /* 0x000fe400000000ff */
[----:B------:R-:W-:Y:S02]  /*11e0*/  @P0 FSEL R89, R47, RZ, P4 ;  /* 0x000000ff2f590208 */ /* 0x000fe40002000000 */
[----:B------:R-:W-:Y:S02]  /*11f0*/  @P1 F2FP.F16.F32.PACK_AB R85, RZ, R42 ;  /* 0x0000002aff55123e */ /* 0x000fe400000000ff */
[----:B------:R-:W-:-:S02]  /*1200*/  LOP3.LUT P4, RZ, R78, 0xff, RZ, 0xc0, !PT ;  /* 0x000000ff4eff7812 */ /* 0x000fc4000788c0ff */
[----:B------:R-:W-:Y:S02]  /*1210*/  FSEL R42, R47, RZ, P2 ;  /* 0x000000ff2f2a7208 */ /* 0x000fe40001000000 */
[----:B------:R-:W-:Y:S02]  /*1220*/  ISETP.NE.U32.AND P2, PT, RZ, UR16, PT ;  /* 0x00000010ff007c0c */ /* 0x000fe4000bf45070 */
[C---:B------:R-:W-:Y:S02]  /*1230*/  FSEL R47, R84.reuse, RZ, P4 ;  /* 0x000000ff542f7208 */ /* 0x040fe40002000000 */
[----:B------:R-:W-:Y:S02]  /*1240*/  @P0 LOP3.LUT P4, RZ, R73, 0xff, RZ, 0xc0, !PT ;  /* 0x000000ff49ff0812 */ /* 0x000fe4000788c0ff */
[----:B------:R-:W-:Y:S02]  /*1250*/  ISETP.NE.AND.EX P2, PT, RZ, UR17, PT, P2 ;  /* 0x00000011ff007c0c */ /* 0x000fe4000bf45320 */
[----:B------:R-:W-:-:S02]  /*1260*/  @P0 FSEL R84, R84, RZ, P4 ;  /* 0x000000ff54540208 */ /* 0x000fc40002000000 */
[----:B------:R-:W-:Y:S02]  /*1270*/  LOP3.LUT P4, RZ, R76, 0xff, RZ, 0xc0, !PT ;  /* 0x000000ff4cff7812 */ /* 0x000fe4000788c0ff */
[----:B------:R-:W-:Y:S02]  /*1280*/  LOP3.LUT P5, RZ, R77, 0xff, RZ, 0xc0, !PT ;  /* 0x000000ff4dff7812 */ /* 0x000fe400078ac0ff */
[----:B------:R-:W-:Y:S02]  /*1290*/  @P1 PRMT R37, R37, 0x5410, R46 ;  /* 0x0000541025251816 */ /* 0x000fe4000000002e */
[----:B------:R-:W-:Y:S02]  /*12a0*/  FSEL R46, R91, RZ, P4 ;  /* 0x000000ff5b2e7208 */ /* 0x000fe40002000000 */
[----:B------:R-:W-:Y:S02]  /*12b0*/  FSEL R43, R90, RZ, P5 ;  /* 0x000000ff5a2b7208 */ /* 0x000fe40002800000 */
[----:B------:R-:W-:-:S02]  /*12c0*/  F2FP.F16.F32.PACK_AB R41, R88, R41 ;  /* 0x000000295829723e */ /* 0x000fc400000000ff */
[----:B------:R-:W-:Y:S02]  /*12d0*/  @P1 PRMT R36, R36, 0x5410, R49 ;  /* 0x0000541024241816 */ /* 0x000fe40000000031 */
[----:B------:R-:W-:Y:S02]  /*12e0*/  @P1 F2FP.F16.F32.PACK_AB R88, RZ, R48 ;  /* 0x00000030ff58123e */ /* 0x000fe400000000ff */
[----:B------:R-:W-:Y:S01]  /*12f0*/  F2FP.F16.F32.PACK_AB R42, R47, R42 ;  /* 0x0000002a2f2a723e */ /* 0x000fe200000000ff */
[----:B------:R-:W0:Y:S01]  /*1300*/  @P2 LDC.64 R48, c[0x0][0x308] ;  /* 0x0000c200ff302b82 */ /* 0x000e220000000a00 */
[----:B------:R-:W-:Y:S02]  /*1310*/  F2FP.F16.F32.PACK_AB R43, R46, R43 ;  /* 0x0000002b2e2b723e */ /* 0x000fe400000000ff */
[----:B------:R-:W-:Y:S02]  /*1320*/  @P0 LOP3.LUT P4, RZ, R74, 0xff, RZ, 0xc0, !PT ;  /* 0x000000ff4aff0812 */ /* 0x000fe4000788c0ff */
[----:B------:R-:W-:-:S02]  /*1330*/  @P0 LOP3.LUT P5, RZ, R75, 0xff, RZ, 0xc0, !PT ;  /* 0x000000ff4bff0812 */ /* 0x000fc400078ac0ff */
[----:B------:R-:W-:Y:S01]  /*1340*/  @P0 FSEL R90, R90, RZ, P4 ;  /* 0x000000ff5a5a0208 */ /* 0x000fe20002000000 */
[----:B------:R-:W1:Y:S01]  /*1350*/  LDC.64 R46, c[0x0][0x2f8] ;  /* 0x0000be00ff2e7b82 */ /* 0x000e620000000a00 */
[----:B------:R-:W-:Y:S02]  /*1360*/  @P0 F2FP.F16.F32.PACK_AB R44, RZ, R44 ;  /* 0x0000002cff2c023e */ /* 0x000fe400000000ff */
[----:B------:R-:W-:Y:S02]  /*1370*/  @P0 F2FP.F16.F32.PACK_AB R86, RZ, R86 ;  /* 0x00000056ff56023e */ /* 0x000fe400000000ff */
[----:B------:R-:W-:Y:S02]  /*1380*/  @P0 F2FP.F16.F32.PACK_AB R89, RZ, R89 ;  /* 0x00000059ff59023e */ /* 0x000fe400000000ff */
[----:B------:R-:W-:Y:S02]  /*1390*/  @P0 FSEL R91, R91, RZ, P5 ;  /* 0x000000ff5b5b0208 */ /* 0x000fe40002800000 */
[----:B------:R-:W-:-:S02]  /*13a0*/  @P0 F2FP.F16.F32.PACK_AB R90, RZ, R90 ;  /* 0x0000005aff5a023e */ /* 0x000fc400000000ff */
[----:B------:R-:W-:Y:S02]  /*13b0*/  @P0 F2FP.F16.F32.PACK_AB R45, RZ, R45 ;  /* 0x0000002dff2d023e */ /* 0x000fe400000000ff */
[----:B------:R-:W-:Y:S02]  /*13c0*/  @P1 PRMT R38, R38, 0x5410, R85 ;  /* 0x0000541026261816 */ /* 0x000fe40000000055 */
[----:B------:R-:W-:Y:S01]  /*13d0*/  @P1 PRMT R39, R39, 0x5410, R88 ;  /* 0x0000541027271816 */ /* 0x000fe20000000058 */
[C---:B0-----:R-:W-:Y:S01]  /*13e0*/  @P2 IMAD.WIDE.U32 R48, R53.reuse, 0x10, R48 ;  /* 0x0000001035302825 */ /* 0x041fe200078e0030 */
[----:B------:R-:W-:Y:S02]  /*13f0*/  @P0 PRMT R28, R44, 0x7610, R28 ;  /* 0x000076102c1c0816 */ /* 0x000fe4000000001c */
[----:B------:R-:W-:Y:S02]  /*1400*/  @P0 F2FP.F16.F32.PACK_AB R87, RZ, R87 ;  /* 0x00000057ff57023e */ /* 0x000fe400000000ff */
        /* <DEDUP_REMOVED lines=15> */
.L_x_1596:
[----:B------:R-:W-:Y:S05]  /*1500*/  BSYNC B1 ;  /* 0x0000000000017941 */ /* 0x000fea0003800000 */
.L_x_1595:
[----:B--2---:R-:W2:Y:S02]  /*1510*/  LDC.64 R40, c[0x0][0x210] ;  /* 0x00008400ff287b82 */ /* 0x004ea40000000a00 */
[----:B--2---:R-:W-:-:S05]  /*1520*/  IMAD R2, R40, 0x4, R2 ;  /* 0x0000000428027824 */ /* 0x004fca00078e0202 */
[----:B------:R-:W-:-:S13]  /*1530*/  ISETP.GE.AND P0, PT, R2, R41, PT ;  /* 0x000000290200720c */ /* 0x000fda0003f06270 */
[----:B------:R-:W-:Y:S05]  /*1540*/  @!P0 BRA `(.L_x_1597) ;  /* 0xffffffec004c8947 */ /* 0x000fea000383ffff */
.L_x_1591:
[----:B------:R-:W-:Y:S05]  /*1550*/  BSYNC B0 ;  /* 0x0000000000007941 */ /* 0x000fea0003800000 */
.L_x_1590:
        /* <DEDUP_REMOVED lines=59> */
[----:B------:R-:W-:Y:S02]  /*1910*/  @P1 MOV R4, R0 ;  /* 0x0000000000041202 */ /* 0x000fe40000000f00 */
[----:B------:R-:W-:Y:S01]  /*1920*/  @P1 IADD3 R6, P2, R6, 0x200, RZ ;  /* 0x0000020006061810 */ /* 0x000fe20007f5e0ff */
[----:B----4-:R-:W-:Y:S01]  /*1930*/  FADD.FTZ R13, R18, R13 ;  /* 0x0000000d120d7221 */ /* 0x010fe20000010000 */
[-C--:B------:R-:W-:Y:S02]  /*1940*/  @P1 MOV R5, R15.reuse ;  /* 0x0000000f00051202 */ /* 0x080fe40000000f00 */
[----:B------:R-:W-:Y:S01]  /*1950*/  @P1 IADD3 R0, P3, R0, 0x200, RZ ;  /* 0x0000020000001810 */ /* 0x000fe20007f7e0ff */
[----:B------:R-:W-:Y:S01]  /*1960*/  FADD.FTZ R11, R11, R16 ;  /* 0x000000100b0b7221 */ /* 0x000fe20000010000 */
[----:B------:R-:W-:Y:S01]  /*1970*/  @P1 IMAD.X R17, RZ, RZ, R17, P2 ;  /* 0x000000ffff111224 */ /* 0x000fe200010e0611 */
[----:B------:R0:W-:Y:S01]  /*1980*/  @P1 STG.E desc[UR4][R2.64], R13 ;  /* 0x0000000d02001986 */ /* 0x0001e2000c101904 */
[----:B------:R-:W-:Y:S01]  /*1990*/  @P1 IADD3.X R15, RZ, R15, RZ, P3, !PT ;  /* 0x0000000fff0f1210 */ /* 0x000fe20001ffe4ff */
[----:B------:R-:W-:-:S02]  /*19a0*/  FADD.FTZ R11, R11, R28 ;  /* 0x0000001c0b0b7221 */ /* 0x000fc40000010000 */
[----:B------:R1:W-:Y:S02]  /*19b0*/  @P1 STG.E desc[UR4][R4.64], R9 ;  /* 0x0000000904001986 */ /* 0x0003e4000c101904 */
        /* <DEDUP_REMOVED lines=9> */
.L_x_1594:
        /* <DEDUP_REMOVED lines=8> */
.L_x_1599:
[----:B------:R-:W-:Y:S05]  /*1ad0*/  BSYNC B1 ;  /* 0x0000000000017941 */ /* 0x000fea0003800000 */
.L_x_1598:
        /* <DEDUP_REMOVED lines=8> */
.L_x_1600:
[----:B------:R-:W-:Y:S01]  /*1b60*/  FADD.FTZ R41, R41, R42 ;  /* 0x0000002a29297221 */ /* 0x000fe20000010000 */
[----:B------:R-:W-:-:S04]  /*1b70*/  HFMA2.MMA R85, -RZ, RZ, 0, 1.1920928955078125e-07 ;  /* 0x00000002ff557435 */ /* 0x000fc800000001ff */
[----:B------:R-:W-:Y:S01]  /*1b80*/  MOV R86, R41 ;  /* 0x0000002900567202 */ /* 0x000fe20000000f00 */
[----:B------:R-:W-:-:S07]  /*1b90*/  IMAD.MOV.U32 R43, RZ, RZ, R84 ;  /* 0x000000ffff2b7224 */ /* 0x000fce00078e0054 */
[----:B------:R-:W-:Y:S05]  /*1ba0*/  WARPSYNC.COLLECTIVE R49, `(.L_x_1601) ;  /* 0x0000000031087348 */ /* 0x000fea0003c00000 */
[----:B------:R0:W1:Y:S02]  /*1bb0*/  SHFL.BFLY P0, R84, R86, R85, R88 ;  /* 0x0c00005556547389 */ /* 0x0000640000000058 */
[----:B01----:R-:W-:Y:S01]  /*1bc0*/  ENDCOLLECTIVE ;  /* 0x000000000000791b */ /* 0x003fe20003800000 */
.L_x_1601:
[----:B------:R-:W-:-:S05]  /*1bd0*/  FADD.FTZ R43, R43, R44 ;  /* 0x0000002c2b2b7221 */ /* 0x000fca0000010000 */
[----:B------:R-:W-:Y:S01]  /*1be0*/  MOV R86, R43 ;  /* 0x0000002b00567202 */ /* 0x000fe20000000f00 */
[----:B------:R-:W-:-:S07]  /*1bf0*/  IMAD.MOV.U32 R40, RZ, RZ, R84 ;  /* 0x000000ffff287224 */ /* 0x000fce00078e0054 */
[----:B------:R-:W-:Y:S05]  /*1c00*/  WARPSYNC.COLLECTIVE R49, `(.L_x_1602) ;  /* 0x0000000031087348 */ /* 0x000fea0003c00000 */
[----:B------:R0:W1:Y:S02]  /*1c10*/  SHFL.BFLY P0, R84, R86, R85, R88 ;  /* 0x0c00005556547389 */ /* 0x0000640000000058 */
[----:B01----:R-:W-:Y:S01]  /*1c20*/  ENDCOLLECTIVE ;  /* 0x000000000000791b */ /* 0x003fe20003800000 */
.L_x_1602:
[----:B------:R-:W-:Y:S01]  /*1c30*/  FADD.FTZ R40, R41, R40 ;  /* 0x0000002829287221 */ /* 0x000fe20000010000 */
[----:B------:R-:W-:-:S03]  /*1c40*/  HFMA2.MMA R85, -RZ, RZ, 0, 2.384185791015625e-07 ;  /* 0x00000004ff557435 */ /* 0x000fc600000001ff */
[----:B------:R-:W-:Y:S01]  /*1c50*/  IMAD.MOV.U32 R86, RZ, RZ, R40 ;  /* 0x000000ffff567224 */ /* 0x000fe200078e0028 */
[----:B------:R-:W-:-:S07]  /*1c60*/  MOV R46, R84 ;  /* 0x00000054002e7202 */ /* 0x000fce0000000f00 */
[----:B------:R-:W-:Y:S05]  /*1c70*/  WARPSYNC.COLLECTIVE R49, `(.L_x_1603) ;  /* 0x0000000031087348 */ /* 0x000fea0003c00000 */
[----:B------:R0:W1:Y:S02]  /*1c80*/  SHFL.BFLY P0, R84, R86, R85, R88 ;  /* 0x0c00005556547389 */ /* 0x0000640000000058 */
[----:B01----:R-:W-:Y:S01]  /*1c90*/  ENDCOLLECTIVE ;  /* 0x000000000000791b */ /* 0x003fe20003800000 */
.L_x_1603:
[----:B------:R-:W-:-:S04]  /*1ca0*/  FADD.FTZ R46, R43, R46 ;  /* 0x0000002e2b2e7221 */ /* 0x000fc80000010000 */
[----:B------:R-:W-:Y:S01]  /*1cb0*/  IMAD.MOV.U32 R86, RZ, RZ, R46 ;  /* 0x000000ffff567224 */ /* 0x000fe200078e002e */
[----:B------:R-:W-:-:S07]  /*1cc0*/  MOV R45, R84 ;  /* 0x00000054002d7202 */ /* 0x000fce0000000f00 */
[----:B------:R-:W-:Y:S05]  /*1cd0*/  WARPSYNC.COLLECTIVE R49, `(.L_x_1604) ;  /* 0x0000000031087348 */ /* 0x000fea0003c00000 */
[----:B------:R0:W1:Y:S02]  /*1ce0*/  SHFL.BFLY P0, R84, R86, R85, R88 ;  /* 0x0c00005556547389 */ /* 0x0000640000000058 */
[----:B01----:R-:W-:Y:S01]  /*1cf0*/  ENDCOLLECTIVE ;  /* 0x000000000000791b */ /* 0x003fe20003800000 */
.L_x_1604:
[----:B------:R-:W-:-:S05]  /*1d00*/  FADD.FTZ R45, R40, R45 ;  /* 0x0000002d282d7221 */ /* 0x000fca0000010000 */
[----:B------:R-:W-:Y:S01]  /*1d10*/  MOV R86, R45 ;  /* 0x0000002d00567202 */ /* 0x000fe20000000f00 */
[----:B------:R-:W-:Y:S01]  /*1d20*/  IMAD.MOV.U32 R85, RZ, RZ, 0x8 ;  /* 0x00000008ff557424 */ /* 0x000fe200078e00ff */
[----:B------:R-:W-:-:S07]  /*1d30*/  MOV R47, R84 ;  /* 0x00000054002f7202 */ /* 0x000fce0000000f00 */
[----:B------:R-:W-:Y:S05]  /*1d40*/  WARPSYNC.COLLECTIVE R49, `(.L_x_1605) ;  /* 0x0000000031087348 */ /* 0x000fea0003c00000 */
[----:B------:R0:W1:Y:S02]  /*1d50*/  SHFL.BFLY P0, R84, R86, R85, R88 ;  /* 0x0c00005556547389 */ /* 0x0000640000000058 */
[----:B01----:R-:W-:Y:S01]  /*1d60*/  ENDCOLLECTIVE ;  /* 0x000000000000791b */ /* 0x003fe20003800000 */
.L_x_1605:
[----:B------:R-:W-:-:S05]  /*1d70*/  FADD.FTZ R47, R46, R47 ;  /* 0x0000002f2e2f7221 */ /* 0x000fca0000010000 */
[----:B------:R-:W-:Y:S02]  /*1d80*/  MOV R86, R47 ;  /* 0x0000002f00567202 */ /* 0x000fe40000000f00 */
[----:B------:R-:W-:-:S07]  /*1d90*/  MOV R42, R84 ;  /* 0x00000054002a7202 */ /* 0x000fce0000000f00 */
[----:B------:R-:W-:Y:S05]  /*1da0*/  WARPSYNC.COLLECTIVE R49, `(.L_x_1606) ;  /* 0x0000000031087348 */ /* 0x000fea0003c00000 */
[----:B------:R0:W1:Y:S02]  /*1db0*/  SHFL.BFLY P0, R84, R86, R85, R88 ;  /* 0x0c00005556547389 */ /* 0x0000640000000058 */
[----:B01----:R-:W-:Y:S01]  /*1dc0*/  ENDCOLLECTIVE ;  /* 0x000000000000791b */ /* 0x003fe20003800000 */
.L_x_1606:
[----:B------:R-:W-:Y:S01]  /*1dd0*/  FADD.FTZ R42, R45, R42 ;  /* 0x0000002a2d2a7221 */ /* 0x000fe20000010000 */
[----:B------:R-:W-:-:S04]  /*1de0*/  HFMA2.MMA R85, -RZ, RZ, 0, 9.5367431640625e-07 ;  /* 0x00000010ff557435 */ /* 0x000fc800000001ff */
[----:B------:R-:W-:Y:S01]  /*1df0*/  MOV R86, R42 ;  /* 0x0000002a00567202 */ /* 0x000fe20000000f00 */
[----:B------:R-:W-:-:S07]  /*1e00*/  IMAD.MOV.U32 R44, RZ, RZ, R84 ;  /* 0x000000ffff2c7224 */ /* 0x000fce00078e0054 */
[----:B------:R-:W-:Y:S05]  /*1e10*/  WARPSYNC.COLLECTIVE R49, `(.L_x_1607) ;  /* 0x0000000031087348 */ /* 0x000fea0003c00000 */
[----:B------:R0:W1:Y:S02]  /*1e20*/  SHFL.BFLY P0, R84, R86, R85, R88 ;  /* 0x0c00005556547389 */ /* 0x0000640000000058 */
[----:B01----:R-:W-:Y:S01]  /*1e30*/  ENDCOLLECTIVE ;  /* 0x000000000000791b */ /* 0x003fe20003800000 */
.L_x_1607:
[----:B------:R-:W-:-:S05]  /*1e40*/  FADD.FTZ R44, R47, R44 ;  /* 0x0000002c2f2c7221 */ /* 0x000fca0000010000 */
[----:B------:R-:W-:Y:S01]  /*1e50*/  MOV R86, R44 ;  /* 0x0000002c00567202 */ /* 0x000fe20000000f00 */
[----:B------:R-:W-:-:S07]  /*1e60*/  IMAD.MOV.U32 R41, RZ, RZ, R84 ;  /* 0x000000ffff297224 */ /* 0x000fce00078e0054 */
[----:B------:R-:W-:Y:S05]  /*1e70*/  WARPSYNC.COLLECTIVE R49, `(.L_x_1608) ;  /* 0x0000000031087348 */ /* 0x000fea0003c00000 */
[----:B------:R0:W1:Y:S02]  /*1e80*/  SHFL.BFLY P0, R84, R86, R85, R88 ;  /* 0x0c00005556547389 */ /* 0x0000640000000058 */
[----:B01----:R-:W-:Y:S01]  /*1e90*/  ENDCOLLECTIVE ;  /* 0x000000000000791b */ /* 0x003fe20003800000 */
.L_x_1608:
[----:B------:R-:W-:Y:S01]  /*1ea0*/  MOV R43, R84 ;  /* 0x00000054002b7202 */ /* 0x000fe20000000f00 */
[----:B------:R-:W-:Y:S06]  /*1eb0*/  BRA `(.L_x_1609) ;  /* 0xffffffec00587947 */ /* 0x000fec000383ffff */
.L_x_1610:
        /* <DEDUP_REMOVED lines=12> */
.L_x_2921:


//--------------------- .text._ZN10layer_norm22ln_bwd_finalize_kernelINS_22Kernel_traits_finalizeILj256Ef6__halfS2_S2_fjLb0ELj1024ELj4ENS_18Kernel_traits_baseILj256EfS2_S2_S2_fjLj1024EEEEELb0ELb1EEEvNS_9BwdParamsE --------------------------
	.section	.text._ZN10layer_norm22ln_bwd_finalize_kernelINS_22Kernel_traits_finalizeILj256Ef6__halfS2_S2_fjLb0ELj1024ELj4ENS_18Kernel_traits_baseILj256EfS2_S2_S2_fjLj1024EEEEELb0ELb1EEEvNS_9BwdParamsE,"ax",@progbits
	.align	128
        .global         _ZN10layer_norm22ln_bwd_finalize_kernelINS_22Kernel_traits_finalizeILj256Ef6__halfS2_S2_fjLb0ELj1024ELj4ENS_18Kernel_traits_baseILj256EfS2_S2_S2_fjLj1024EEEEELb0ELb1EEEvNS_9BwdParamsE
        .type           _ZN10layer_norm22ln_bwd_finalize_kernelINS_22Kernel_traits_finalizeILj256Ef6__halfS2_S2_fjLb0ELj1024ELj4ENS_18Kernel_traits_baseILj256EfS2_S2_S2_fjLj1024EEEEELb0ELb1EEEvNS_9BwdParamsE,@function
        .size           _ZN10layer_norm22ln_bwd_finalize_kernelINS_22Kernel_traits_finalizeILj256Ef6__halfS2_S2_fjLb0ELj1024ELj4ENS_18Kernel_traits_baseILj256EfS2_S2_S2_fjLj1024EEEEELb0ELb1EEEvNS_9BwdParamsE,(.L_x_2922 - _ZN10layer_norm22ln_bwd_finalize_kernelINS_22Kernel_traits_finalizeILj256Ef6__halfS2_S2_fjLb0ELj1024ELj4ENS_18Kernel_traits_baseILj256EfS2_S2_S2_fjLj1024EEEEELb0ELb1EEEvNS_9BwdParamsE)
        .other          _ZN10layer_norm22ln_bwd_finalize_kernelINS_22Kernel_traits_finalizeILj256Ef6__halfS2_S2_fjLb0ELj1024ELj4ENS_18Kernel_traits_baseILj256EfS2_S2_S2_fjLj1024EEEEELb0ELb1EEEvNS_9BwdParamsE,@"STO_CUDA_ENTRY STV_DEFAULT"
_ZN10layer_norm22ln_bwd_finalize_kernelINS_22Kernel_traits_finalizeILj256Ef6__halfS2_S2_fjLb0ELj1024ELj4ENS_18Kernel_traits_baseILj256EfS2_S2_S2_fjLj1024EEEEELb0ELb1EEEvNS_9BwdParamsE:
.text._ZN10layer_norm22ln_bwd_finalize_kernelINS_22Kernel_traits_finalizeILj256Ef6__halfS2_S2_fjLb0ELj1024ELj4ENS_18Kernel_traits_baseILj256EfS2_S2_S2_fjLj1024EEEEELb0ELb1EEEvNS_9BwdParamsE:
        /* <DEDUP_REMOVED lines=26> */
.L_x_1620:
        /* <DEDUP_REMOVED lines=31> */
.L_x_1615:
        /* <DEDUP_REMOVED lines=34> */
.L_x_1614:
[----:B------:R-:W-:Y:S05]  /*05b0*/  BSYNC B1 ;  /* 0x0000000000017941 */ /* 0x000fea0003800000 */
.L_x_1613:
        /* <DEDUP_REMOVED lines=25> */
.L_x_1617:
[----:B------:R-:W-:Y:S05]  /*0750*/  BSYNC B1 ;  /* 0x0000000000017941 */ /* 0x000fea0003800000 */
.L_x_1616:
        /* <DEDUP_REMOVED lines=12> */
.L_x_1612:
[----:B------:R-:W-:Y:S05]  /*0820*/  BSYNC B0 ;  /* 0x0000000000007941 */ /* 0x000fea0003800000 */
.L_x_1611:
        /* <DEDUP_REMOVED lines=29> */
.L_x_1631:
[----:B------:R-:W-:Y:S01]  /*0a00*/  @!P1 SHF.R.U32.HI R12, RZ, 0x3, R0 ;  /* 0x00000003ff0c9819 */ /* 0x000fe20000011600 */
[----:B----4-:R-:W-:Y:S01]  /*0a10*/  FADD.FTZ R14, R9, R14 ;  /* 0x0000000e090e7221 */ /* 0x010fe20000010000 */
[----:B---3--:R-:W-:Y:S02]  /*0a20*/  FADD.FTZ R11, R10, R11 ;  /* 0x0000000b0a0b7221 */ /* 0x008fe40000010000 */
[----:B------:R-:W-:-:S05]  /*0a30*/  @!P1 LOP3.LUT R12, R12, 0x1ffffffc, RZ, 0xc0, !PT ;  /* 0x1ffffffc0c0c9812 */ /* 0x000fca00078ec0ff */
[----:B------:R3:W-:Y:S04]  /*0a40*/  @!P1 STS [R12+UR4+0x2000], R14 ;  /* 0x0020000e0c009988 */ /* 0x0007e80008000804 */
[----:B------:R3:W-:Y:S02]  /*0a50*/  @!P1 STS [R12+UR4+0x2080], R11 ;  /* 0x0020800b0c009988 */ /* 0x0007e40008000804 */
.L_x_1618:
        /* <DEDUP_REMOVED lines=15> */
.L_x_1619:
[----:B------:R-:W-:Y:S01]  /*0b50*/  HFMA2.MMA R19, -RZ, RZ, 0, 5.9604644775390625e-08 ;  /* 0x00000001ff137435 */ /* 0x000fe200000001ff */
[----:B0--3--:R-:W-:Y:S01]  /*0b60*/  MOV R20, R10 ;  /* 0x0000000a00147202 */ /* 0x009fe20000000f00 */
[----:B------:R-:W-:Y:S01]  /*0b70*/  IMAD.MOV.U32 R22, RZ, RZ, 0x1f ;  /* 0x0000001fff167424 */ /* 0x000fe200078e00ff */
[----:B------:R-:W-:-:S08]  /*0b80*/  MOV R17, 0xffffffff ;  /* 0xffffffff00117802 */ /* 0x000fd00000000f00 */
[----:B-12---:R-:W-:Y:S05]  /*0b90*/  WARPSYNC.COLLECTIVE R17, `(.L_x_1621) ;  /* 0x0000000011087348 */ /* 0x006fea0003c00000 */
[----:B------:R0:W3:Y:S02]  /*0ba0*/  SHFL.BFLY P2, R18, R20, R19, R22 ;  /* 0x0c00001314127389 */ /* 0x0000e40000040016 */
[----:B0123--:R-:W-:Y:S01]  /*0bb0*/  ENDCOLLECTIVE ;  /* 0x000000000000791b */ /* 0x00ffe20003800000 */
.L_x_1621:
[----:B------:R-:W-:Y:S01]  /*0bc0*/  HFMA2.MMA R19, -RZ, RZ, 0, 1.1920928955078125e-07 ;  /* 0x00000002ff137435 */ /* 0x000fe200000001ff */
[----:B------:R-:W-:-:S05]  /*0bd0*/  MOV R11, R18 ;  /* 0x00000012000b7202 */ /* 0x000fca0000000f00 */
[----:B------:R-:W-:-:S05]  /*0be0*/  FADD.FTZ R11, R10, R11 ;  /* 0x0000000b0a0b7221 */ /* 0x000fca0000010000 */
[----:B------:R-:W-:-:S07]  /*0bf0*/  MOV R20, R11 ;  /* 0x0000000b00147202 */ /* 0x000fce0000000f00 */
[----:B------:R-:W-:Y:S05]  /*0c00*/  WARPSYNC.COLLECTIVE R17, `(.L_x_1622) ;  /* 0x0000000011087348 */ /* 0x000fea0003c00000 */
[----:B------:R0:W1:Y:S02]  /*0c10*/  SHFL.BFLY P2, R18, R20, R19, R22 ;  /* 0x0c00001314127389 */ /* 0x0000640000040016 */
[----:B01----:R-:W-:Y:S01]  /*0c20*/  ENDCOLLECTIVE ;  /* 0x000000000000791b */ /* 0x003fe20003800000 */
.L_x_1622:
[----:B------:R-:W-:Y:S01]  /*0c30*/  HFMA2.MMA R19, -RZ, RZ, 0, 2.384185791015625e-07 ;  /* 0x00000004ff137435 */ /* 0x000fe200000001ff */
[----:B------:R-:W-:-:S04]  /*0c40*/  IMAD.MOV.U32 R12, RZ, RZ, R18 ;  /* 0x000000ffff0c7224 */ /* 0x000fc800078e0012 */
[----:B------:R-:W-:-:S05]  /*0c50*/  FADD.FTZ R12, R11, R12 ;  /* 0x0000000c0b0c7221 */ /* 0x000fca0000010000 */
[----:B------:R-:W-:-:S07]  /*0c60*/  MOV R20, R12 ;  /* 0x0000000c00147202 */ /* 0x000fce0000000f00 */
[----:B------:R-:W-:Y:S05]  /*0c70*/  WARPSYNC.COLLECTIVE R17, `(.L_x_1623) ;  /* 0x0000000011087348 */ /* 0x000fea0003c00000 */
[----:B------:R0:W1:Y:S02]  /*0c80*/  SHFL.BFLY P2, R18, R20, R19, R22 ;  /* 0x0c00001314127389 */ /* 0x0000640000040016 */
[----:B01----:R-:W-:Y:S01]  /*0c90*/  ENDCOLLECTIVE ;  /* 0x000000000000791b */ /* 0x003fe20003800000 */
.L_x_1623:
[----:B------:R-:W-:Y:S01]  /*0ca0*/  IMAD.MOV.U32 R19, RZ, RZ, 0x8 ;  /* 0x00000008ff137424 */ /* 0x000fe200078e00ff */
[----:B------:R-:W-:-:S05]  /*0cb0*/  MOV R13, R18 ;  /* 0x00000012000d7202 */ /* 0x000fca0000000f00 */
[----:B------:R-:W-:-:S05]  /*0cc0*/  FADD.FTZ R13, R12, R13 ;  /* 0x0000000d0c0d7221 */ /* 0x000fca0000010000 */
[----:B------:R-:W-:-:S07]  /*0cd0*/  MOV R20, R13 ;  /* 0x0000000d00147202 */ /* 0x000fce0000000f00 */
[----:B------:R-:W-:Y:S05]  /*0ce0*/  WARPSYNC.COLLECTIVE R17, `(.L_x_1624) ;  /* 0x0000000011087348 */ /* 0x000fea0003c00000 */
[----:B------:R0:W1:Y:S02]  /*0cf0*/  SHFL.BFLY P2, R18, R20, R19, R22 ;  /* 0x0c00001314127389 */ /* 0x0000640000040016 */
[----:B01----:R-:W-:Y:S01]  /*0d00*/  ENDCOLLECTIVE ;  /* 0x000000000000791b */ /* 0x003fe20003800000 */
.L_x_1624:
[----:B------:R-:W-:Y:S01]  /*0d10*/  HFMA2.MMA R19, -RZ, RZ, 0, 9.5367431640625e-07 ;  /* 0x00000010ff137435 */ /* 0x000fe200000001ff */
[----:B------:R-:W-:-:S05]  /*0d20*/  MOV R10, R18 ;  /* 0x00000012000a7202 */ /* 0x000fca0000000f00 */
[----:B------:R-:W-:-:S05]  /*0d30*/  FADD.FTZ R10, R13, R10 ;  /* 0x0000000a0d0a7221 */ /* 0x000fca0000010000 */
[----:B------:R-:W-:-:S07]  /*0d40*/  MOV R20, R10 ;  /* 0x0000000a00147202 */ /* 0x000fce0000000f00 */
[----:B------:R-:W-:Y:S05]  /*0d50*/  WARPSYNC.COLLECTIVE R17, `(.L_x_1625) ;  /* 0x0000000011087348 */ /* 0x000fea0003c00000 */
[----:B------:R0:W1:Y:S02]  /*0d60*/  SHFL.BFLY P2, R18, R20, R19, R22 ;  /* 0x0c00001314127389 */ /* 0x0000640000040016 */
[----:B01----:R-:W-:Y:S01]  /*0d70*/  ENDCOLLECTIVE ;  /* 0x000000000000791b */ /* 0x003fe20003800000 */
.L_x_1625:
[----:B------:R-:W-:Y:S01]  /*0d80*/  HFMA2.MMA R19, -RZ, RZ, 0, 5.9604644775390625e-08 ;  /* 0x00000001ff137435 */ /* 0x000fe200000001ff */
[----:B------:R-:W-:Y:S01]  /*0d90*/  IMAD.MOV.U32 R20, RZ, RZ, R9 ;  /* 0x000000ffff147224 */ /* 0x000fe200078e0009 */
[----:B------:R-:W-:-:S09]  /*0da0*/  MOV R11, R18 ;  /* 0x00000012000b7202 */ /* 0x000fd20000000f00 */
[----:B------:R-:W-:Y:S05]  /*0db0*/  WARPSYNC.COLLECTIVE R17, `(.L_x_1626) ;  /* 0x0000000011087348 */ /* 0x000fea0003c00000 */
[----:B------:R0:W1:Y:S02]  /*0dc0*/  SHFL.BFLY P2, R18, R20, R19, R22 ;  /* 0x0c00001314127389 */ /* 0x0000640000040016 */
[----:B01----:R-:W-:Y:S01]  /*0dd0*/  ENDCOLLECTIVE ;  /* 0x000000000000791b */ /* 0x003fe20003800000 */
.L_x_1626:
[----:B------:R-:W-:Y:S01]  /*0de0*/  HFMA2.MMA R19, -RZ, RZ, 0, 1.1920928955078125e-07 ;  /* 0x00000002ff137435 */ /* 0x000fe200000001ff */
[----:B------:R-:W-:-:S05]  /*0df0*/  MOV R12, R18 ;  /* 0x00000012000c7202 */ /* 0x000fca0000000f00 */
[----:B------:R-:W-:-:S05]  /*0e00*/  FADD.FTZ R14, R9, R12 ;  /* 0x0000000c090e7221 */ /* 0x000fca0000010000 */
[----:B------:R-:W-:-:S07]  /*0e10*/  MOV R20, R14 ;  /* 0x0000000e00147202 */ /* 0x000fce0000000f00 */
[----:B------:R-:W-:Y:S05]  /*0e20*/  WARPSYNC.COLLECTIVE R17, `(.L_x_1627) ;  /* 0x0000000011087348 */ /* 0x000fea0003c00000 */
[----:B------:R0:W1:Y:S02]  /*0e30*/  SHFL.BFLY P2, R18, R20, R19, R22 ;  /* 0x0c00001314127389 */ /* 0x0000640000040016 */
[----:B01----:R-:W-:Y:S01]  /*0e40*/  ENDCOLLECTIVE ;  /* 0x000000000000791b */ /* 0x003fe20003800000 */
.L_x_1627:
[----:B------:R-:W-:Y:S01]  /*0e50*/  HFMA2.MMA R19, -RZ, RZ, 0, 2.384185791015625e-07 ;  /* 0x00000004ff137435 */ /* 0x000fe200000001ff */
[----:B------:R-:W-:-:S04]  /*0e60*/  IMAD.MOV.U32 R13, RZ, RZ, R18 ;  /* 0x000000ffff0d7224 */ /* 0x000fc800078e0012 */
[----:B------:R-:W-:-:S05]  /*0e70*/  FADD.FTZ R15, R14, R13 ;  /* 0x0000000d0e0f7221 */ /* 0x000fca0000010000 */
[----:B------:R-:W-:-:S07]  /*0e80*/  MOV R20, R15 ;  /* 0x0000000f00147202 */ /* 0x000fce0000000f00 */
[----:B------:R-:W-:Y:S05]  /*0e90*/  WARPSYNC.COLLECTIVE R17, `(.L_x_1628) ;  /* 0x0000000011087348 */ /* 0x000fea0003c00000 */
[----:B------:R0:W1:Y:S02]  /*0ea0*/  SHFL.BFLY P2, R18, R20, R19, R22 ;  /* 0x0c00001314127389 */ /* 0x0000640000040016 */
[----:B01----:R-:W-:Y:S01]  /*0eb0*/  ENDCOLLECTIVE ;  /* 0x000000000000791b */ /* 0x003fe20003800000 */
.L_x_1628:
[----:B------:R-:W-:Y:S01]  /*0ec0*/  IMAD.MOV.U32 R19, RZ, RZ, 0x8 ;  /* 0x00000008ff137424 */ /* 0x000fe200078e00ff */
[----:B------:R-:W-:-:S05]  /*0ed0*/  MOV R16, R18 ;  /* 0x0000001200107202 */ /* 0x000fca0000000f00 */
[----:B------:R-:W-:-:S05]  /*0ee0*/  FADD.FTZ R16, R15, R16 ;  /* 0x000000100f107221 */ /* 0x000fca0000010000 */
[----:B------:R-:W-:-:S07]  /*0ef0*/  MOV R20, R16 ;  /* 0x0000001000147202 */ /* 0x000fce0000000f00 */
[----:B------:R-:W-:Y:S05]  /*0f00*/  WARPSYNC.COLLECTIVE R17, `(.L_x_1629) ;  /* 0x0000000011087348 */ /* 0x000fea0003c00000 */
[----:B------:R0:W1:Y:S02]  /*0f10*/  SHFL.BFLY P2, R18, R20, R19, R22 ;  /* 0x0c00001314127389 */ /* 0x0000640000040016 */
[----:B01----:R-:W-:Y:S01]  /*0f20*/  ENDCOLLECTIVE ;  /* 0x000000000000791b */ /* 0x003fe20003800000 */
.L_x_1629:
[----:B------:R-:W-:Y:S01]  /*0f30*/  HFMA2.MMA R19, -RZ, RZ, 0, 9.5367431640625e-07 ;  /* 0x00000010ff137435 */ /* 0x000fe200000001ff */
[----:B------:R-:W-:-:S05]  /*0f40*/  MOV R9, R18 ;  /* 0x0000001200097202 */ /* 0x000fca0000000f00 */
[----:B------:R-:W-:-:S05]  /*0f50*/  FADD.FTZ R9, R16, R9 ;  /* 0x0000000910097221 */ /* 0x000fca0000010000 */
[----:B------:R-:W-:-:S07]  /*0f60*/  MOV R20, R9 ;  /* 0x0000000900147202 */ /* 0x000fce0000000f00 */
[----:B------:R-:W-:Y:S05]  /*0f70*/  WARPSYNC.COLLECTIVE R17, `(.L_x_1630) ;  /* 0x0000000011087348 */ /* 0x000fea0003c00000 */
[----:B------:R0:W1:Y:S02]  /*0f80*/  SHFL.BFLY P2, R18, R20, R19, R22 ;  /* 0x0c00001314127389 */ /* 0x0000640000040016 */
[----:B01----:R-:W-:Y:S01]  /*0f90*/  ENDCOLLECTIVE ;  /* 0x000000000000791b */ /* 0x003fe20003800000 */
.L_x_1630:
[----:B------:R-:W-:Y:S01]  /*0fa0*/  MOV R14, R18 ;  /* 0x00000012000e7202 */ /* 0x000fe20000000f00 */
[----:B------:R-:W-:Y:S06]  /*0fb0*/  BRA `(.L_x_1631) ;  /* 0xfffffff800907947 */ /* 0x000fec000383ffff */
.L_x_1632:
        /* <DEDUP_REMOVED lines=12> */
.L_x_2922:


//--------------------- .text._ZN10layer_norm40ln_parallel_residual_bwd_finalize_kernelINS_22Kernel_traits_finalizeILj256Ef6__halfS2_S2_fjLb0ELj1024ELj4ENS_18Kernel_traits_baseILj256EfS2_S2_S2_fjLj1024EEEEELb1EEEvNS_9BwdParamsE --------------------------
	.section	.text._ZN10layer_norm40ln_parallel_residual_bwd_finalize_kernelINS_22Kernel_traits_finalizeILj256Ef6__halfS2_S2_fjLb0ELj1024ELj4ENS_18Kernel_traits_baseILj256EfS2_S2_S2_fjLj1024EEEEELb1EEEvNS_9BwdParamsE,"ax",@progbits
	.align	128
        .global         _ZN10layer_norm40ln_parallel_residual_bwd_finalize_kernelINS_22Kernel_traits_finalizeILj256Ef6__halfS2_S2_fjLb0ELj1024ELj4ENS_18Kernel_traits_baseILj256EfS2_S2_S2_fjLj1024EEEEELb1EEEvNS_9BwdParamsE
        .type           _ZN10layer_norm40ln_parallel_residual_bwd_finalize_kernelINS_22Kernel_traits_finalizeILj256Ef6__halfS2_S2_fjLb0ELj1024ELj4ENS_18Kernel_traits_baseILj256EfS2_S2_S2_fjLj1024EEEEELb1EEEvNS_9BwdParamsE,@function
        .size           _ZN10layer_norm40ln_parallel_residual_bwd_finalize_kernelINS_22Kernel_traits_finalizeILj256Ef6__halfS2_S2_fjLb0ELj1024ELj4ENS_18Kernel_traits_baseILj256EfS2_S2_S2_fjLj1024EEEEELb1EEEvNS_9BwdParamsE,(.L_x_2923 - _ZN10layer_norm40ln_parallel_residual_bwd_finalize_kernelINS_22Kernel_traits_finalizeILj256Ef6__halfS2_S2_fjLb0ELj1024ELj4ENS_18Kernel_traits_baseILj256EfS2_S2_S2_fjLj1024EEEEELb1EEEvNS_9BwdParamsE)
        .other          _ZN10layer_norm40ln_parallel_residual_bwd_finalize_kernelINS_22Kernel_traits_finalizeILj256Ef6__halfS2_S2_fjLb0ELj1024ELj4ENS_18Kernel_traits_baseILj256EfS2_S2_S2_fjLj1024EEEEELb1EEEvNS_9BwdParamsE,@"STO_CUDA_ENTRY STV_DEFAULT"
_ZN10layer_norm40ln_parallel_residual_bwd_finalize_kernelINS_22Kernel_traits_finalizeILj256Ef6__halfS2_S2_fjLb0ELj1024ELj4ENS_18Kernel_traits_baseILj256EfS2_S2_S2_fjLj1024EEEEELb1EEEvNS_9BwdParamsE:
.text._ZN10layer_norm40ln_parallel_residual_bwd_finalize_kernelINS_22Kernel_traits_finalizeILj256Ef6__halfS2_S2_fjLb0ELj1024ELj4ENS_18Kernel_traits_baseILj256EfS2_S2_S2_fjLj1024EEEEELb1EEEvNS_9BwdParamsE:
        /* <DEDUP_REMOVED lines=23> */
.L_x_1644:
        /* <DEDUP_REMOVED lines=41> */
.L_x_1637:
        /* <DEDUP_REMOVED lines=62> */
.L_x_1636:
[----:B------:R-:W-:Y:S05]  /*07e0*/  BSYNC B1 ;  /* 0x0000000000017941 */ /* 0x000fea0003800000 */
.L_x_1635:
        /* <DEDUP_REMOVED lines=39> */
.L_x_1639:
[----:B------:R-:W-:Y:S05]  /*0a60*/  BSYNC B1 ;  /* 0x0000000000017941 */ /* 0x000fea0003800000 */
.L_x_1638:
        /* <DEDUP_REMOVED lines=20> */
.L_x_1634:
[----:B------:R-:W-:Y:S05]  /*0bb0*/  BSYNC B0 ;  /* 0x0000000000007941 */ /* 0x000fea0003800000 */
.L_x_1633:
        /* <DEDUP_REMOVED lines=54> */
.L_x_1665:
        /* <DEDUP_REMOVED lines=10> */
.L_x_1640:
        /* <DEDUP_REMOVED lines=22> */
.L_x_1643:
[----:B------:R-:W-:Y:S05]  /*1120*/  BSYNC B0 ;  /* 0x0000000000007941 */ /* 0x000fea0003800000 */
.L_x_1642:
[C---:B------:R-:W-:Y:S02]  /*1130*/  ISETP.GT.U32.AND P1, PT, R4.reuse, -0x101, PT ;  /* 0xfffffeff0400780c */ /* 0x040fe40003f24070 */
[----:B------:R-:W-:Y:S02]  /*1140*/  IADD3 R4, R4, 0x100, RZ ;  /* 0x0000010004047810 */ /* 0x000fe40007ffe0ff */
[----:B------:R-:W-:-:S09]  /*1150*/  IADD3 R5, R5, 0x80, RZ ;  /* 0x0000008005057810 */ /* 0x000fd20007ffe0ff */
[----:B------:R-:W-:Y:S05]  /*1160*/  @P1 BRA `(.L_x_1644) ;  /* 0xfffffff000001947 */ /* 0x000fea000383ffff */
[----:B------:R-:W-:Y:S05]  /*1170*/  EXIT ;  /* 0x000000000000794d */ /* 0x000fea0003800000 */
.L_x_1641:
[----:B------:R-:W-:Y:S01]  /*1180*/  HFMA2.MMA R13, -RZ, RZ, 0, 5.9604644775390625e-08 ;  /* 0x00000001ff0d7435 */ /* 0x000fe200000001ff */
[----:B0-----:R-:W-:Y:S02]  /*1190*/  MOV R26, R9 ;  /* 0x00000009001a7202 */ /* 0x001fe40000000f00 */
[----:B------:R-:W-:Y:S02]  /*11a0*/  MOV R12, 0x1f ;  /* 0x0000001f000c7802 */ /* 0x000fe40000000f00 */
[----:B------:R-:W-:-:S07]  /*11b0*/  MOV R11, 0xffffffff ;  /* 0xffffffff000b7802 */ /* 0x000fce0000000f00 */
[----:B-1234-:R-:W-:Y:S05]  /*11c0*/  WARPSYNC.COLLECTIVE R11, `(.L_x_1645) ;  /* 0x000000000b087348 */ /* 0x01efea0003c00000 */
[----:B------:R0:W0:Y:S02]  /*11d0*/  SHFL.BFLY P2, R16, R26, R13, R12 ;  /* 0x0c00000d1a107389 */ /* 0x000024000004000c */
[----:B01234-:R-:W-:Y:S01]  /*11e0*/  ENDCOLLECTIVE ;  /* 0x000000000000791b */ /* 0x01ffe20003800000 */
.L_x_1645:
[----:B------:R-:W-:Y:S01]  /*11f0*/  HFMA2.MMA R13, -RZ, RZ, 0, 1.1920928955078125e-07 ;  /* 0x00000002ff0d7435 */ /* 0x000fe200000001ff */
[----:B------:R-:W-:-:S05]  /*1200*/  FADD.FTZ R10, R9, R16 ;  /* 0x00000010090a7221 */ /* 0x000fca0000010000 */
[----:B------:R-:W-:-:S07]  /*1210*/  MOV R26, R10 ;  /* 0x0000000a001a7202 */ /* 0x000fce0000000f00 */
[----:B------:R-:W-:Y:S05]  /*1220*/  WARPSYNC.COLLECTIVE R11, `(.L_x_1646) ;  /* 0x000000000b087348 */ /* 0x000fea0003c00000 */
[----:B------:R0:W1:Y:S02]  /*1230*/  SHFL.BFLY P2, R16, R26, R13, R12 ;  /* 0x0c00000d1a107389 */ /* 0x000064000004000c */
[----:B01----:R-:W-:Y:S01]  /*1240*/  ENDCOLLECTIVE ;  /* 0x000000000000791b */ /* 0x003fe20003800000 */
.L_x_1646:
[----:B------:R-:W-:Y:S01]  /*1250*/  HFMA2.MMA R13, -RZ, RZ, 0, 2.384185791015625e-07 ;  /* 0x00000004ff0d7435 */ /* 0x000fe200000001ff */
[----:B------:R-:W-:-:S05]  /*1260*/  FADD.FTZ R9, R10, R16 ;  /* 0x000000100a097221 */ /* 0x000fca0000010000 */
[----:B------:R-:W-:-:S07]  /*1270*/  MOV R26, R9 ;  /* 0x00000009001a7202 */ /* 0x000fce0000000f00 */
[----:B------:R-:W-:Y:S05]  /*1280*/  WARPSYNC.COLLECTIVE R11, `(.L_x_1647) ;  /* 0x000000000b087348 */ /* 0x000fea0003c00000 */
[----:B------:R0:W1:Y:S02]  /*1290*/  SHFL.BFLY P2, R16, R26, R13, R12 ;  /* 0x0c00000d1a107389 */ /* 0x000064000004000c */
[----:B01----:R-:W-:Y:S01]  /*12a0*/  ENDCOLLECTIVE ;  /* 0x000000000000791b */ /* 0x003fe20003800000 */
.L_x_1647:
[----:B------:R-:W-:Y:S01]  /*12b0*/  HFMA2.MMA R13, -RZ, RZ, 0, 4.76837158203125e-07 ;  /* 0x00000008ff0d7435 */ /* 0x000fe200000001ff */
[----:B------:R-:W-:-:S05]  /*12c0*/  FADD.FTZ R18, R9, R16 ;  /* 0x0000001009127221 */ /* 0x000fca0000010000 */
[----:B------:R-:W-:-:S07]  /*12d0*/  MOV R26, R18 ;  /* 0x00000012001a7202 */ /* 0x000fce0000000f00 */
[----:B------:R-:W-:Y:S05]  /*12e0*/  WARPSYNC.COLLECTIVE R11, `(.L_x_1648) ;  /* 0x000000000b087348 */ /* 0x000fea0003c00000 */
[----:B------:R0:W1:Y:S02]  /*12f0*/  SHFL.BFLY P2, R16, R26, R13, R12 ;  /* 0x0c00000d1a107389 */ /* 0x000064000004000c */
[----:B01----:R-:W-:Y:S01]  /*1300*/  ENDCOLLECTIVE ;  /* 0x000000000000791b */ /* 0x003fe20003800000 */
.L_x_1648:
[----:B------:R-:W-:Y:S01]  /*1310*/  HFMA2.MMA R13, -RZ, RZ, 0, 9.5367431640625e-07 ;  /* 0x00000010ff0d7435 */ /* 0x000fe200000001ff */
[----:B------:R-:W-:-:S05]  /*1320*/  FADD.FTZ R10, R18, R16 ;  /* 0x00000010120a7221 */ /* 0x000fca0000010000 */
[----:B------:R-:W-:-:S07]  /*1330*/  MOV R26, R10 ;  /* 0x0000000a001a7202 */ /* 0x000fce0000000f00 */
[----:B------:R-:W-:Y:S05]  /*1340*/  WARPSYNC.COLLECTIVE R11, `(.L_x_1649) ;  /* 0x000000000b087348 */ /* 0x000fea0003c00000 */
[----:B------:R0:W1:Y:S02]  /*1350*/  SHFL.BFLY P2, R16, R26, R13, R12 ;  /* 0x0c00000d1a107389 */ /* 0x000064000004000c */
[----:B01----:R-:W-:Y:S01]  /*1360*/  ENDCOLLECTIVE ;  /* 0x000000000000791b */ /* 0x003fe20003800000 */
.L_x_1649:
[----:B------:R-:W-:Y:S01]  /*1370*/  HFMA2.MMA R13, -RZ, RZ, 0, 5.9604644775390625e-08 ;  /* 0x00000001ff0d7435 */ /* 0x000fe200000001ff */
[----:B------:R-:W-:Y:S02]  /*1380*/  MOV R26, R14 ;  /* 0x0000000e001a7202 */ /* 0x000fe40000000f00 */
[----:B------:R-:W-:-:S08]  /*1390*/  MOV R9, R16 ;  /* 0x0000001000097202 */ /* 0x000fd00000000f00 */
[----:B------:R-:W-:Y:S05]  /*13a0*/  WARPSYNC.COLLECTIVE R11, `(.L_x_1650) ;  /* 0x000000000b087348 */ /* 0x000fea0003c00000 */
[----:B------:R0:W1:Y:S02]  /*13b0*/  SHFL.BFLY P2, R16, R26, R13, R12 ;  /* 0x0c00000d1a107389 */ /* 0x000064000004000c */
[----:B01----:R-:W-:Y:S01]  /*13c0*/  ENDCOLLECTIVE ;  /* 0x000000000000791b */ /* 0x003fe20003800000 */
.L_x_1650:
[----:B------:R-:W-:Y:S01]  /*13d0*/  HFMA2.MMA R13, -RZ, RZ, 0, 1.1920928955078125e-07 ;  /* 0x00000002ff0d7435 */ /* 0x000fe200000001ff */
[----:B------:R-:W-:-:S05]  /*13e0*/  MOV R15, R16 ;  /* 0x00000010000f7202 */ /* 0x000fca0000000f00 */
[----:B------:R-:W-:-:S05]  /*13f0*/  FADD.FTZ R15, R14, R15 ;  /* 0x0000000f0e0f7221 */ /* 0x000fca0000010000 */
[----:B------:R-:W-:-:S07]  /*1400*/  MOV R26, R15 ;  /* 0x0000000f001a7202 */ /* 0x000fce0000000f00 */
[----:B------:R-:W-:Y:S05]  /*1410*/  WARPSYNC.COLLECTIVE R11, `(.L_x_1651) ;  /* 0x000000000b087348 */ /* 0x000fea0003c00000 */
[----:B------:R0:W1:Y:S02]  /*1420*/  SHFL.BFLY P2, R16, R26, R13, R12 ;  /* 0x0c00000d1a107389 */ /* 0x000064000004000c */
[----:B01----:R-:W-:Y:S01]  /*1430*/  ENDCOLLECTIVE ;  /* 0x000000000000791b */ /* 0x003fe20003800000 */
.L_x_1651:
[----:B------:R-:W-:Y:S01]  /*1440*/  HFMA2.MMA R13, -RZ, RZ, 0, 2.384185791015625e-07 ;  /* 0x00000004ff0d7435 */ /* 0x000fe200000001ff */
[----:B------:R-:W-:-:S05]  /*1450*/  MOV R18, R16 ;  /* 0x0000001000127202 */ /* 0x000fca0000000f00 */
[----:B------:R-:W-:-:S05]  /*1460*/  FADD.FTZ R14, R15, R18 ;  /* 0x000000120f0e7221 */ /* 0x000fca0000010000 */
[----:B------:R-:W-:-:S07]  /*1470*/  MOV R26, R14 ;  /* 0x0000000e001a7202 */ /* 0x000fce0000000f00 */
[----:B------:R-:W-:Y:S05]  /*1480*/  WARPSYNC.COLLECTIVE R11, `(.L_x_1652) ;  /* 0x000000000b087348 */ /* 0x000fea0003c00000 */
[----:B------:R0:W1:Y:S02]  /*1490*/  SHFL.BFLY P2, R16, R26, R13, R12 ;  /* 0x0c00000d1a107389 */ /* 0x000064000004000c */
[----:B01----:R-:W-:Y:S01]  /*14a0*/  ENDCOLLECTIVE ;  /* 0x000000000000791b */ /* 0x003fe20003800000 */
.L_x_1652:
[----:B------:R-:W-:Y:S01]  /*14b0*/  HFMA2.MMA R13, -RZ, RZ, 0, 4.76837158203125e-07 ;  /* 0x00000008ff0d7435 */ /* 0x000fe200000001ff */
[----:B------:R-:W-:-:S05]  /*14c0*/  MOV R17, R16 ;  /* 0x0000001000117202 */ /* 0x000fca0000000f00 */
[----:B------:R-:W-:-:S05]  /*14d0*/  FADD.FTZ R19, R14, R17 ;  /* 0x000000110e137221 */ /* 0x000fca0000010000 */
[----:B------:R-:W-:-:S07]  /*14e0*/  MOV R26, R19 ;  /* 0x00000013001a7202 */ /* 0x000fce0000000f00 */
[----:B------:R-:W-:Y:S05]  /*14f0*/  WARPSYNC.COLLECTIVE R11, `(.L_x_1653) ;  /* 0x000000000b087348 */ /* 0x000fea0003c00000 */
[----:B------:R0:W1:Y:S02]  /*1500*/  SHFL.BFLY P2, R16, R26, R13, R12 ;  /* 0x0c00000d1a107389 */ /* 0x000064000004000c */
[----:B01----:R-:W-:Y:S01]  /*1510*/  ENDCOLLECTIVE ;  /* 0x000000000000791b */ /* 0x003fe20003800000 */
.L_x_1653:
[----:B------:R-:W-:Y:S01]  /*1520*/  HFMA2.MMA R13, -RZ, RZ, 0, 9.5367431640625e-07 ;  /* 0x00000010ff0d7435 */ /* 0x000fe200000001ff */
[----:B------:R-:W-:-:S05]  /*1530*/  MOV R20, R16 ;  /* 0x0000001000147202 */ /* 0x000fca0000000f00 */
[----:B------:R-:W-:-:S05]  /*1540*/  FADD.FTZ R15, R19, R20 ;  /* 0x00000014130f7221 */ /* 0x000fca0000010000 */
[----:B------:R-:W-:-:S07]  /*1550*/  MOV R26, R15 ;  /* 0x0000000f001a7202 */ /* 0x000fce0000000f00 */
[----:B------:R-:W-:Y:S05]  /*1560*/  WARPSYNC.COLLECTIVE R11, `(.L_x_1654) ;  /* 0x000000000b087348 */ /* 0x000fea0003c00000 */
[----:B------:R0:W1:Y:S02]  /*1570*/  SHFL.BFLY P2, R16, R26, R13, R12 ;  /* 0x0c00000d1a107389 */ /* 0x000064000004000c */
[----:B01----:R-:W-:Y:S01]  /*1580*/  ENDCOLLECTIVE ;  /* 0x000000000000791b */ /* 0x003fe20003800000 */
.L_x_1654:
[----:B------:R-:W-:Y:S01]  /*1590*/  HFMA2.MMA R13, -RZ, RZ, 0, 5.9604644775390625e-08 ;  /* 0x00000001ff0d7435 */ /* 0x000fe200000001ff */
[----:B------:R-:W-:Y:S02]  /*15a0*/  MOV R26, R8 ;  /* 0x00000008001a7202 */ /* 0x000fe40000000f00 */
[----:B------:R-:W-:-:S08]  /*15b0*/  MOV R14, R16 ;  /* 0x00000010000e7202 */ /* 0x000fd00000000f00 */
[----:B------:R-:W-:Y:S05]  /*15c0*/  WARPSYNC.COLLECTIVE R11, `(.L_x_1655) ;  /* 0x000000000b087348 */ /* 0x000fea0003c00000 */
[----:B------:R0:W1:Y:S02]  /*15d0*/  SHFL.BFLY P2, R16, R26, R13, R12 ;  /* 0x0c00000d1a107389 */ /* 0x000064000004000c */
[----:B01----:R-:W-:Y:S01]  /*15e0*/  ENDCOLLECTIVE ;  /* 0x000000000000791b */ /* 0x003fe20003800000 */
.L_x_1655:
[----:B------:R-:W-:Y:S01]  /*15f0*/  HFMA2.MMA R13, -RZ, RZ, 0, 1.1920928955078125e-07 ;  /* 0x00000002ff0d7435 */ /* 0x000fe200000001ff */
[----:B------:R-:W-:-:S05]  /*1600*/  MOV R17, R16 ;  /* 0x0000001000117202 */ /* 0x000fca0000000f00 */
[----:B------:R-:W-:-:S05]  /*1610*/  FADD.FTZ R19, R8, R17 ;  /* 0x0000001108137221 */ /* 0x000fca0000010000 */
[----:B------:R-:W-:-:S07]  /*1620*/  MOV R26, R19 ;  /* 0x00000013001a7202 */ /* 0x000fce0000000f00 */
[----:B------:R-:W-:Y:S05]  /*1630*/  WARPSYNC.COLLECTIVE R11, `(.L_x_1656) ;  /* 0x000000000b087348 */ /* 0x000fea0003c00000 */
[----:B------:R0:W1:Y:S02]  /*1640*/  SHFL.BFLY P2, R16, R26, R13, R12 ;  /* 0x0c00000d1a107389 */ /* 0x000064000004000c */
[----:B01----:R-:W-:Y:S01]  /*1650*/  ENDCOLLECTIVE ;  /* 0x000000000000791b */ /* 0x003fe20003800000 */
.L_x_1656:
[----:B------:R-:W-:Y:S01]  /*1660*/  HFMA2.MMA R13, -RZ, RZ, 0, 2.384185791015625e-07 ;  /* 0x00000004ff0d7435 */ /* 0x000fe200000001ff */
[----:B------:R-:W-:-:S05]  /*1670*/  MOV R20, R16 ;  /* 0x0000001000147202 */ /* 0x000fca0000000f00 */
[----:B------:R-:W-:-:S05]  /*1680*/  FADD.FTZ R8, R19, R20 ;  /* 0x0000001413087221 */ /* 0x000fca0000010000 */
[----:B------:R-:W-:-:S07]  /*1690*/  MOV R26, R8 ;  /* 0x00000008001a7202 */ /* 0x000fce0000000f00 */
[----:B------:R-:W-:Y:S05]  /*16a0*/  WARPSYNC.COLLECTIVE R11, `(.L_x_1657) ;  /* 0x000000000b087348 */ /* 0x000fea0003c00000 */
[----:B------:R0:W1:Y:S02]  /*16b0*/  SHFL.BFLY P2, R16, R26, R13, R12 ;  /* 0x0c00000d1a107389 */ /* 0x000064000004000c */
[----:B01----:R-:W-:Y:S01]  /*16c0*/  ENDCOLLECTIVE ;  /* 0x000000000000791b */ /* 0x003fe20003800000 */
.L_x_1657:
[----:B------:R-:W-:Y:S01]  /*16d0*/  HFMA2.MMA R13, -RZ, RZ, 0, 4.76837158203125e-07 ;  /* 0x00000008ff0d7435 */ /* 0x000fe200000001ff */
[----:B------:R-:W-:-:S05]  /*16e0*/  MOV R21, R16 ;  /* 0x0000001000157202 */ /* 0x000fca0000000f00 */
[----:B------:R-:W-:-:S05]  /*16f0*/  FADD.FTZ R21, R8, R21 ;  /* 0x0000001508157221 */ /* 0x000fca0000010000 */
[----:B------:R-:W-:-:S07]  /*1700*/  MOV R26, R21 ;  /* 0x00000015001a7202 */ /* 0x000fce0000000f00 */
[----:B------:R-:W-:Y:S05]  /*1710*/  WARPSYNC.COLLECTIVE R11, `(.L_x_1658) ;  /* 0x000000000b087348 */ /* 0x000fea0003c00000 */
[----:B------:R0:W1:Y:S02]  /*1720*/  SHFL.BFLY P2, R16, R26, R13, R12 ;  /* 0x0c00000d1a107389 */ /* 0x000064000004000c */
[----:B01----:R-:W-:Y:S01]  /*1730*/  ENDCOLLECTIVE ;  /* 0x000000000000791b */ /* 0x003fe20003800000 */
.L_x_1658:
[----:B------:R-:W-:Y:S01]  /*1740*/  HFMA2.MMA R13, -RZ, RZ, 0, 9.5367431640625e-07 ;  /* 0x00000010ff0d7435 */ /* 0x000fe200000001ff */
[----:B------:R-:W-:-:S05]  /*1750*/  MOV R22, R16 ;  /* 0x0000001000167202 */ /* 0x000fca0000000f00 */
[----:B------:R-:W-:-:S05]  /*1760*/  FADD.FTZ R17, R21, R22 ;  /* 0x0000001615117221 */ /* 0x000fca0000010000 */
[----:B------:R-:W-:-:S07]  /*1770*/  MOV R26, R17 ;  /* 0x00000011001a7202 */ /* 0x000fce0000000f00 */
[----:B------:R-:W-:Y:S05]  /*1780*/  WARPSYNC.COLLECTIVE R11, `(.L_x_1659) ;  /* 0x000000000b087348 */ /* 0x000fea0003c00000 */
[----:B------:R0:W1:Y:S02]  /*1790*/  SHFL.BFLY P2, R16, R26, R13, R12 ;  /* 0x0c00000d1a107389 */ /* 0x000064000004000c */
[----:B01----:R-:W-:Y:S01]  /*17a0*/  ENDCOLLECTIVE ;  /* 0x000000000000791b */ /* 0x003fe20003800000 */
.L_x_1659:
[----:B------:R-:W-:Y:S01]  /*17b0*/  HFMA2.MMA R13, -RZ, RZ, 0, 5.9604644775390625e-08 ;  /* 0x00000001ff0d7435 */ /* 0x000fe200000001ff */
[----:B------:R-:W-:Y:S02]  /*17c0*/  MOV R26, R7 ;  /* 0x00000007001a7202 */ /* 0x000fe40000000f00 */
[----:B------:R-:W-:-:S08]  /*17d0*/  MOV R8, R16 ;  /* 0x0000001000087202 */ /* 0x000fd00000000f00 */
[----:B------:R-:W-:Y:S05]  /*17e0*/  WARPSYNC.COLLECTIVE R11, `(.L_x_1660) ;  /* 0x000000000b087348 */ /* 0x000fea0003c00000 */
[----:B------:R0:W1:Y:S02]  /*17f0*/  SHFL.BFLY P2, R16, R26, R13, R12 ;  /* 0x0c00000d1a107389 */ /* 0x000064000004000c */
[----:B01----:R-:W-:Y:S01]  /*1800*/  ENDCOLLECTIVE ;  /* 0x000000000000791b */ /* 0x003fe20003800000 */
.L_x_1660:
[----:B------:R-:W-:Y:S01]  /*1810*/  HFMA2.MMA R13, -RZ, RZ, 0, 1.1920928955078125e-07 ;  /* 0x00000002ff0d7435 */ /* 0x000fe200000001ff */
[----:B------:R-:W-:-:S05]  /*1820*/  MOV R18, R16 ;  /* 0x0000001000127202 */ /* 0x000fca0000000f00 */
[----:B------:R-:W-:-:S05]  /*1830*/  FADD.FTZ R22, R7, R18 ;  /* 0x0000001207167221 */ /* 0x000fca0000010000 */
[----:B------:R-:W-:-:S07]  /*1840*/  MOV R26, R22 ;  /* 0x00000016001a7202 */ /* 0x000fce0000000f00 */
[----:B------:R-:W-:Y:S05]  /*1850*/  WARPSYNC.COLLECTIVE R11, `(.L_x_1661) ;  /* 0x000000000b087348 */ /* 0x000fea0003c00000 */
[----:B------:R0:W1:Y:S02]  /*1860*/  SHFL.BFLY P2, R16, R26, R13, R12 ;  /* 0x0c00000d1a107389 */ /* 0x000064000004000c */
[----:B01----:R-:W-:Y:S01]  /*1870*/  ENDCOLLECTIVE ;  /* 0x000000000000791b */ /* 0x003fe20003800000 */
.L_x_1661:
[----:B------:R-:W-:Y:S01]  /*1880*/  HFMA2.MMA R13, -RZ, RZ, 0, 2.384185791015625e-07 ;  /* 0x00000004ff0d7435 */ /* 0x000fe200000001ff */
[----:B------:R-:W-:-:S05]  /*1890*/  MOV R21, R16 ;  /* 0x0000001000157202 */ /* 0x000fca0000000f00 */
[----:B------:R-:W-:-:S05]  /*18a0*/  FADD.FTZ R7, R22, R21 ;  /* 0x0000001516077221 */ /* 0x000fca0000010000 */
[----:B------:R-:W-:-:S07]  /*18b0*/  MOV R26, R7 ;  /* 0x00000007001a7202 */ /* 0x000fce0000000f00 */
[----:B------:R-:W-:Y:S05]  /*18c0*/  WARPSYNC.COLLECTIVE R11, `(.L_x_1662) ;  /* 0x000000000b087348 */ /* 0x000fea0003c00000 */
[----:B------:R0:W1:Y:S02]  /*18d0*/  SHFL.BFLY P2, R16, R26, R13, R12 ;  /* 0x0c00000d1a107389 */ /* 0x000064000004000c */
[----:B01----:R-:W-:Y:S01]  /*18e0*/  ENDCOLLECTIVE ;  /* 0x000000000000791b */ /* 0x003fe20003800000 */
.L_x_1662:
[----:B------:R-:W-:Y:S01]  /*18f0*/  HFMA2.MMA R13, -RZ, RZ, 0, 4.76837158203125e-07 ;  /* 0x00000008ff0d7435 */ /* 0x000fe200000001ff */
[----:B------:R-:W-:-:S05]  /*1900*/  MOV R20, R16 ;  /* 0x0000001000147202 */ /* 0x000fca0000000f00 */
[----:B------:R-:W-:-:S05]  /*1910*/  FADD.FTZ R23, R7, R20 ;  /* 0x0000001407177221 */ /* 0x000fca0000010000 */
[----:B------:R-:W-:-:S07]  /*1920*/  MOV R26, R23 ;  /* 0x00000017001a7202 */ /* 0x000fce0000000f00 */
[----:B------:R-:W-:Y:S05]  /*1930*/  WARPSYNC.COLLECTIVE R11, `(.L_x_1663) ;  /* 0x000000000b087348 */ /* 0x000fea0003c00000 */
[----:B------:R0:W1:Y:S02]  /*1940*/  SHFL.BFLY P2, R16, R26, R13, R12 ;  /* 0x0c00000d1a107389 */ /* 0x000064000004000c */
[----:B01----:R-:W-:Y:S01]  /*1950*/  ENDCOLLECTIVE ;  /* 0x000000000000791b */ /* 0x003fe20003800000 */
.L_x_1663:
[----:B------:R-:W-:Y:S01]  /*1960*/  HFMA2.MMA R13, -RZ, RZ, 0, 9.5367431640625e-07 ;  /* 0x00000010ff0d7435 */ /* 0x000fe200000001ff */
[----:B------:R-:W-:-:S05]  /*1970*/  MOV R24, R16 ;  /* 0x0000001000187202 */ /* 0x000fca0000000f00 */
[----:B------:R-:W-:-:S05]  /*1980*/  FADD.FTZ R24, R23, R24 ;  /* 0x0000001817187221 */ /* 0x000fca0000010000 */
[----:B------:R-:W-:-:S07]  /*1990*/  MOV R26, R24 ;  /* 0x00000018001a7202 */ /* 0x000fce0000000f00 */
[----:B------:R-:W-:Y:S05]  /*19a0*/  WARPSYNC.COLLECTIVE R11, `(.L_x_1664) ;  /* 0x000000000b087348 */ /* 0x000fea0003c00000 */
[----:B------:R0:W1:Y:S02]  /*19b0*/  SHFL.BFLY P2, R16, R26, R13, R12 ;  /* 0x0c00000d1a107389 */ /* 0x000064000004000c */
[----:B01----:R-:W-:Y:S01]  /*19c0*/  ENDCOLLECTIVE ;  /* 0x000000000000791b */ /* 0x003fe20003800000 */
.L_x_1664:
[----:B------:R-:W-:Y:S05]  /*19d0*/  BRA `(.L_x_1665) ;  /* 0xfffffff400507947 */ /* 0x000fea000383ffff */
.L_x_1666:
        /* <DEDUP_REMOVED lines=10> */
.L_x_2923:


//--------------------- .text._ZN10layer_norm31ln_parallel_residual_bwd_kernelINS_13Kernel_traitsIf6__halfS2_S2_fjLj256ELj1ELj4ELj1ELj16ENS_18Kernel_traits_baseILj256EfS2_S2_S2_fjLj128EEEEELb1ELb1ELb1EEEvNS_9BwdParamsE --------------------------
	.section	.text._ZN10layer_norm31ln_parallel_residual_bwd_kernelINS_13Kernel_traitsIf6__halfS2_S2_fjLj256ELj1ELj4ELj1ELj16ENS_18Kernel_traits_baseILj256EfS2_S2_S2_fjLj128EEEEELb1ELb1ELb1EEEvNS_9BwdParamsE,"ax",@progbits
	.align	128
        .global         _ZN10layer_norm31ln_parallel_residual_bwd_kernelINS_13Kernel_traitsIf6__halfS2_S2_fjLj256ELj1ELj4ELj1ELj16ENS_18Kernel_traits_baseILj256EfS2_S2_S2_fjLj128EEEEELb1ELb1ELb1EEEvNS_9BwdParamsE
        .type           _ZN10layer_norm31ln_parallel_residual_bwd_kernelINS_13Kernel_traitsIf6__halfS2_S2_fjLj256ELj1ELj4ELj1ELj16ENS_18Kernel_traits_baseILj256EfS2_S2_S2_fjLj128EEEEELb1ELb1ELb1EEEvNS_9BwdParamsE,@function
        .size           _ZN10layer_norm31ln_parallel_residual_bwd_kernelINS_13Kernel_traitsIf6__halfS2_S2_fjLj256ELj1ELj4ELj1ELj16ENS_18Kernel_traits_baseILj256EfS2_S2_S2_fjLj128EEEEELb1ELb1ELb1EEEvNS_9BwdParamsE,(.L_x_2924 - _ZN10layer_norm31ln_parallel_residual_bwd_kernelINS_13Kernel_traitsIf6__halfS2_S2_fjLj256ELj1ELj4ELj1ELj16ENS_18Kernel_traits_baseILj256EfS2_S2_S2_fjLj128EEEEELb1ELb1ELb1EEEvNS_9BwdParamsE)
        .other          _ZN10layer_norm31ln_parallel_residual_bwd_kernelINS_13Kernel_traitsIf6__halfS2_S2_fjLj256ELj1ELj4ELj1ELj16ENS_18Kernel_traits_baseILj256EfS2_S2_S2_fjLj128EEEEELb1ELb1ELb1EEEvNS_9BwdParamsE,@"STO_CUDA_ENTRY STV_DEFAULT"
_ZN10layer_norm31ln_parallel_residual_bwd_kernelINS_13Kernel_traitsIf6__halfS2_S2_fjLj256ELj1ELj4ELj1ELj16ENS_18Kernel_traits_baseILj256EfS2_S2_S2_fjLj128EEEEELb1ELb1ELb1EEEvNS_9BwdParamsE:
.text._ZN10layer_norm31ln_parallel_residual_bwd_kernelINS_13Kernel_traitsIf6__halfS2_S2_fjLj256ELj1ELj4ELj1ELj16ENS_18Kernel_traits_baseILj256EfS2_S2_S2_fjLj128EEEEELb1ELb1ELb1EEEvNS_9BwdParamsE:
        /* <DEDUP_REMOVED lines=26> */
.L_x_1668:
        /* <DEDUP_REMOVED lines=10> */
[----:B------:R-:W-:Y:S01]  /*0240*/  HFMA2.MMA R60, -RZ, RZ, 0, 0 ;  /* 0x00000000ff3c7435 */ /* 0x000fe200000001ff */
[----:B------:R-:W-:Y:S01]  /*0250*/  BSSY B1, `(.L_x_1670) ;  /* 0x0000123000017945 */ /* 0x000fe20003800000 */
        /* <DEDUP_REMOVED lines=8> */
[----:B-1----:R-:W-:-:S07]  /*02e0*/  MOV R11, RZ ;  /* 0x000000ff000b7202 */ /* 0x002fce0000000f00 */
.L_x_1672:
        /* <DEDUP_REMOVED lines=27> */
[----:B------:R-:W3:Y:S04]  /*04a0*/  LDG.E R67, desc[UR4][R68.64] ;  /* 0x0000000444437981 */ /* 0x000ee8000c1e1900 */
[----:B------:R3:W3:Y:S01]  /*04b0*/  LDG.E R64, desc[UR4][R64.64] ;  /* 0x0000000440407981 */ /* 0x0006e2000c1e1900 */
[----:B--2---:R-:W-:-:S06]  /*04c0*/  IMAD.WIDE.U32 R36, R66, 0x10, R36 ;  /* 0x0000001042247825 */ /* 0x004fcc00078e0024 */
[----:B------:R-:W2:Y:S01]  /*04d0*/  LDG.E.128 R36, desc[UR4][R36.64] ;  /* 0x0000000424247981 */ /* 0x000ea2000c1e1d00 */
[----:B------:R-:W-:-:S06]  /*04e0*/  IADD3.X R73, R0, UR13, RZ, P3, !PT ;  /* 0x0000000d00497c10 */ /* 0x000fcc0009ffe4ff */
[----:B-----5:R-:W5:Y:S01]  /*04f0*/  LDG.E.64 R72, desc[UR4][R72.64] ;  /* 0x0000000448487981 */ /* 0x020f62000c1e1b00 */
[----:B-1----:R-:W-:-:S04]  /*0500*/  @P0 LEA R56, P2, R66, R56, 0x4 ;  /* 0x0000003842380211 */ /* 0x002fc800078420ff */
[----:B------:R-:W-:Y:S02]  /*0510*/  @P0 LEA.HI.X R57, R66, R57, RZ, 0x4, P2 ;  /* 0x0000003942390211 */ /* 0x000fe400010f24ff */
[----:B0-----:R-:W-:-:S03]  /*0520*/  ISETP.NE.AND P2, PT, R61, RZ, PT ;  /* 0x000000ff3d00720c */ /* 0x001fc60003f45270 */
[----:B------:R0:W5:Y:S01]  /*0530*/  @P0 LDG.E.128 R16, desc[UR4][R56.64] ;  /* 0x0000000438100981 */ /* 0x000162000c1e1d00 */
[----:B------:R-:W-:Y:S01]  /*0540*/  UMOV UR6, 0xffffffff ;  /* 0xffffffff00067882 */ /* 0x000fe20000000000 */
[----:B----4-:R-:W-:-:S04]  /*0550*/  @P1 SHF.R.U64 R0, R54, 0x8, R55 ;  /* 0x0000000836001819 */ /* 0x010fc80000001237 */
[----:B------:R-:W-:Y:S02]  /*0560*/  @P1 PRMT R8, R0, 0x7610, R8 ;  /* 0x0000761000081816 */ /* 0x000fe40000000008 */
[--C-:B------:R-:W-:Y:S02]  /*0570*/  @P1 SHF.R.U32.HI R0, RZ, 0x8, R55.reuse ;  /* 0x00000008ff001819 */ /* 0x100fe40000011637 */
[--C-:B------:R-:W-:Y:S02]  /*0580*/  @P1 SHF.R.U64 R66, R54, 0x10, R55.reuse ;  /* 0x0000001036421819 */ /* 0x100fe40000001237 */
[----:B------:R-:W-:Y:S01]  /*0590*/  @P1 PRMT R4, R0, 0x7610, R4 ;  /* 0x0000761000041816 */ /* 0x000fe20000000004 */
[--C-:B------:R-:W-:Y:S01]  /*05a0*/  HADD2.F32 R0, -RZ, R40.reuse.H0_H0 ;  /* 0x20000028ff007230 */ /* 0x100fe20000004100 */
[----:B---3--:R-:W-:Y:S01]  /*05b0*/  FSEL R67, R67, RZ, !P2 ;  /* 0x000000ff43437208 */ /* 0x008fe20005000000 */
[----:B------:R-:W-:Y:S01]  /*05c0*/  HADD2.F32 R40, -RZ, R40.H1_H1 ;  /* 0x30000028ff287230 */ /* 0x000fe20000004100 */
[----:B------:R-:W-:-:S02]  /*05d0*/  @P1 SHF.R.U64 R68, R54, 0x18, R55 ;  /* 0x0000001836441819 */ /* 0x000fc40000001237 */
[----:B------:R-:W-:Y:S01]  /*05e0*/  @P1 PRMT R7, R66, 0x7610, R7 ;  /* 0x0000761042071816 */ /* 0x000fe20000000007 */
[--C-:B------:R-:W-:Y:S01]  /*05f0*/  HADD2.F32 R66, -RZ, R42.reuse.H0_H0 ;  /* 0x2000002aff427230 */ /* 0x100fe20000004100 */
[----:B------:R-:W-:Y:S01]  /*0600*/  @P1 PRMT R9, R54, 0x7610, R9 ;  /* 0x0000761036091816 */ /* 0x000fe20000000009 */
[----:B------:R-:W-:Y:S01]  /*0610*/  HADD2.F32 R42, -RZ, R42.H1_H1 ;  /* 0x3000002aff2a7230 */ /* 0x000fe20000004100 */
[----:B------:R-:W-:Y:S01]  /*0620*/  @P1 SHF.R.U32.HI R54, RZ, 0x10, R55 ;  /* 0x00000010ff361819 */ /* 0x000fe20000011637 */
[C---:B------:R-:W-:Y:S01]  /*0630*/  FADD.FTZ R77, -R67.reuse, R0 ;  /* 0x00000000434d7221 */ /* 0x040fe20000010100 */
[----:B------:R-:W-:Y:S01]  /*0640*/  FADD.FTZ R65, -R67, R40 ;  /* 0x0000002843417221 */ /* 0x000fe20000010100 */
[----:B------:R-:W-:Y:S01]  /*0650*/  @P1 PRMT R6, R68, 0x7610, R6 ;  /* 0x0000761044061816 */ /* 0x000fe20000000006 */
[--C-:B------:R-:W-:Y:S02]  /*0660*/  HADD2.F32 R68, -RZ, R43.reuse.H0_H0 ;  /* 0x2000002bff447230 */ /* 0x100fe40000004100 */
[----:B--2---:R-:W-:Y:S01]  /*0670*/  HADD2.F32 R40, -RZ, R36.H0_H0 ;  /* 0x20000024ff287230 */ /* 0x004fe20000004100 */
[----:B------:R-:W-:Y:S01]  /*0680*/  @P1 PRMT R5, R55, 0x7610, R5 ;  /* 0x0000761037051816 */ /* 0x000fe20000000005 */
[----:B------:R-:W-:Y:S01]  /*0690*/  HADD2.F32 R70, -RZ, R43.H1_H1 ;  /* 0x3000002bff467230 */ /* 0x000fe20000004100 */
[----:B------:R-:W-:Y:S01]  /*06a0*/  @P1 SHF.R.U32.HI R55, RZ, 0x18, R55 ;  /* 0x00000018ff371819 */ /* 0x000fe20000011637 */
[--C-:B0-----:R-:W-:Y:S01]  /*06b0*/  HADD2.F32 R56, -RZ, R41.reuse.H1_H1 ;  /* 0x30000029ff387230 */ /* 0x101fe20000004100 */
[----:B------:R-:W-:Y:S01]  /*06c0*/  @P1 PRMT R3, R54, 0x7610, R3 ;  /* 0x0000761036031816 */ /* 0x000fe20000000003 */
[----:B------:R-:W-:Y:S01]  /*06d0*/  FADD.FTZ R43, -R67, R66 ;  /* 0x00000042432b7221 */ /* 0x000fe20000010100 */
[----:B------:R-:W-:Y:S01]  /*06e0*/  FMUL.FTZ R0, R64, R77 ;  /* 0x0000004d40007220 */ /* 0x000fe20000410000 */
[----:B------:R-:W-:-:S02]  /*06f0*/  HADD2.F32 R54, -RZ, R41.H0_H0 ;  /* 0x20000029ff367230 */ /* 0x000fc40000004100 */
[----:B------:R-:W-:Y:S01]  /*0700*/  FADD.FTZ R71, -R67, R42 ;  /* 0x0000002a43477221 */ /* 0x000fe20000010100 */
[----:B------:R-:W-:Y:S02]  /*0710*/  HADD2.F32 R36, -RZ, R36.H1_H1 ;  /* 0x30000024ff247230 */ /* 0x000fe40000004100 */
[----:B------:R-:W-:Y:S01]  /*0720*/  FMUL.FTZ R66, R64, R65 ;  /* 0x0000004140427220 */ /* 0x000fe20000410000 */
[----:B------:R-:W-:Y:S01]  /*0730*/  FMUL.FTZ R65, R20, R40 ;  /* 0x0000002814417220 */ /* 0x000fe20000410000 */
[----:B------:R-:W-:Y:S01]  /*0740*/  @P1 PRMT R2, R55, 0x7610, R2 ;  /* 0x0000761037021816 */ /* 0x000fe20000000002 */
[----:B------:R-:W-:Y:S01]  /*0750*/  FADD.FTZ R69, -R67, R68 ;  /* 0x0000004443457221 */ /* 0x000fe20000010100 */
[--C-:B------:R-:W-:Y:S02]  /*0760*/  HADD2.F32 R75, -RZ, R37.reuse.H0_H0 ;  /* 0x20000025ff4b7230 */ /* 0x100fe40000004100 */
[----:B------:R-:W-:Y:S01]  /*0770*/  FADD.FTZ R48, R40, R48 ;  /* 0x0000003028307221 */ /* 0x000fe20000010000 */
[----:B------:R-:W-:-:S02]  /*0780*/  HADD2.F32 R42, -RZ, R37.H1_H1 ;  /* 0x30000025ff2a7230 */ /* 0x000fc40000004100 */
[----:B------:R-:W-:Y:S01]  /*0790*/  FFMA.FTZ R13, R0, R40, R13 ;  /* 0x00000028000d7223 */ /* 0x000fe2000001000d */
[C---:B------:R-:W-:Y:S01]  /*07a0*/  FADD.FTZ R55, -R67.reuse, R56 ;  /* 0x0000003843377221 */ /* 0x040fe20000010100 */
[--C-:B------:R-:W-:Y:S02]  /*07b0*/  HADD2.F32 R37, -RZ, R39.reuse.H0_H0 ;  /* 0x20000027ff257230 */ /* 0x100fe40000004100 */
[----:B------:R-:W-:Y:S01]  /*07c0*/  FMUL.FTZ R40, R64, R71 ;  /* 0x0000004740287220 */ /* 0x000fe20000410000 */
[----:B------:R-:W-:Y:S02]  /*07d0*/  HADD2.F32 R68, -RZ, R39.H1_H1 ;  /* 0x30000027ff447230 */ /* 0x000fe40000004100 */
[----:B------:R-:W-:Y:S01]  /*07e0*/  FADD.FTZ R57, -R67, R54 ;  /* 0x0000003643397221 */ /* 0x000fe20000010100 */
[-C--:B------:R-:W-:Y:S01]  /*07f0*/  FMUL.FTZ R56, R21, R36.reuse ;  /* 0x0000002415387220 */ /* 0x080fe20000410000 */
[----:B------:R-:W-:Y:S01]  /*0800*/  FADD.FTZ R39, RZ, R65 ;  /* 0x00000041ff277221 */ /* 0x000fe20000010000 */
[----:B------:R-:W-:Y:S01]  /*0810*/  FFMA.FTZ R71, R0, R65, RZ ;  /* 0x0000004100477223 */ /* 0x000fe200000100ff */
[----:B------:R-:W-:Y:S01]  /*0820*/  FADD.FTZ R47, R36, R47 ;  /* 0x0000002f242f7221 */ /* 0x000fe20000010000 */
[----:B------:R-:W-:Y:S01]  /*0830*/  FFMA.FTZ R11, R66, R36, R11 ;  /* 0x00000024420b7223 */ /* 0x000fe2000001000b */
[C---:B------:R-:W-:Y:S01]  /*0840*/  FMUL.FTZ R55, R64.reuse, R55 ;  /* 0x0000003740377220 */ /* 0x040fe20000410000 */
[----:B------:R-:W-:Y:S01]  /*0850*/  FMUL.FTZ R57, R64, R57 ;  /* 0x0000003940397220 */ /* 0x000fe20000410000 */
[----:B------:R-:W-:Y:S01]  /*0860*/  FMUL.FTZ R54, R22, R75 ;  /* 0x0000004b16367220 */ /* 0x000fe20000410000 */
[----:B------:R-:W-:Y:S01]  /*0870*/  FADD.FTZ R39, R39, R56 ;  /* 0x0000003827277221 */ /* 0x000fe20000010000 */
[----:B------:R-:W-:Y:S01]  /*0880*/  FFMA.FTZ R36, R66, R56, R71 ;  /* 0x0000003842247223 */ /* 0x000fe20000010047 */
[----:B------:R-:W-:-:S02]  /*0890*/  HADD2.F32 R41, -RZ, R38.H0_H0 ;  /* 0x20000026ff297230 */ /* 0x000fc40000004100 */
[----:B------:R-:W-:Y:S01]  /*08a0*/  FADD.FTZ R49, R42, R49 ;  /* 0x000000312a317221 */ /* 0x000fe20000010000 */
[----:B------:R-:W-:Y:S01]  /*08b0*/  FMUL.FTZ R43, R64, R43 ;  /* 0x0000002b402b7220 */ /* 0x000fe20000410000 */
[-C--:B------:R-:W-:Y:S01]  /*08c0*/  FFMA.FTZ R12, R55, R42.reuse, R12 ;  /* 0x0000002a370c7223 */ /* 0x080fe2000001000c */
[----:B------:R-:W-:Y:S01]  /*08d0*/  FMUL.FTZ R42, R23, R42 ;  /* 0x0000002a172a7220 */ /* 0x000fe20000410000 */
[----:B------:R-:W-:Y:S01]  /*08e0*/  FADD.FTZ R71, R39, R54 ;  /* 0x0000003627477221 */ /* 0x000fe20000010000 */
[----:B------:R-:W-:Y:S01]  /*08f0*/  FFMA.FTZ R36, R57, R54, R36 ;  /* 0x0000003639247223 */ /* 0x000fe20000010024 */
[----:B------:R-:W-:Y:S02]  /*0900*/  HADD2.F32 R38, -RZ, R38.H1_H1 ;  /* 0x30000026ff267230 */ /* 0x000fe40000004100 */
[----:B------:R-:W-:Y:S01]  /*0910*/  FADD.FTZ R67, -R67, R70 ;  /* 0x0000004643437221 */ /* 0x000fe20000010100 */
        /* <DEDUP_REMOVED lines=45> */
.L_x_1684:
        /* <DEDUP_REMOVED lines=12> */
[-CC-:B------:R-:W-:Y:S01]  /*0cb0*/  FFMA.FTZ R40, R39, R69.reuse, R68.reuse ;  /* 0x0000004527287223 */ /* 0x180fe20000010044 */
[-C--:B------:R-:W-:Y:S01]  /*0cc0*/  FFMA.FTZ R55, R55, R69.reuse, R68 ;  /* 0x0000004537377223 */ /* 0x080fe20000010044 */
[----:B------:R-:W-:Y:S01]  /*0cd0*/  FADD.FTZ R65, R65, -R70 ;  /* 0x8000004641417221 */ /* 0x000fe20000010000 */
[-CC-:B------:R-:W-:Y:S01]  /*0ce0*/  FFMA.FTZ R71, R66, R69.reuse, R68.reuse ;  /* 0x0000004542477223 */ /* 0x180fe20000010044 */
[----:B------:R-:W-:Y:S01]  /*0cf0*/  FFMA.FTZ R68, R36, R69, R68 ;  /* 0x0000004524447223 */ /* 0x000fe20000010044 */
[----:B------:R-:W-:Y:S01]  /*0d00*/  FADD.FTZ R57, R54, -R57 ;  /* 0x8000003936397221 */ /* 0x000fe20000010000 */
[----:B------:R-:W-:Y:S01]  /*0d10*/  FADD.FTZ R77, R37, -R40 ;  /* 0x80000028254d7221 */ /* 0x000fe20000010000 */
[----:B------:R-:W-:Y:S01]  /*0d20*/  ISETP.NE.AND.EX P2, PT, RZ, UR15, PT, P2 ;  /* 0x0000000fff007c0c */ /* 0x000fe2000bf45320 */
[----:B------:R-:W-:-:S02]  /*0d30*/  IMAD.MOV.U32 R36, RZ, RZ, R72 ;  /* 0x000000ffff247224 */ /* 0x000fc400078e0048 */
[----:B------:R-:W-:Y:S01]  /*0d40*/  FADD.FTZ R69, R41, -R0 ;  /* 0x8000000029457221 */ /* 0x000fe20000010000 */
[--C-:B------:R-:W-:Y:S02]  /*0d50*/  @P0 HADD2.F32 R37, -RZ, R16.reuse.H0_H0 ;  /* 0x20000010ff250230 */ /* 0x100fe40000004100 */
[----:B------:R-:W-:Y:S01]  /*0d60*/  FADD.FTZ R39, R42, -R55 ;  /* 0x800000372a277221 */ /* 0x000fe20000010000 */
[----:B------:R-:W-:Y:S01]  /*0d70*/  FMUL.FTZ R0, R64, R65 ;  /* 0x0000004140007220 */ /* 0x000fe20000410000 */
[----:B------:R-:W-:Y:S01]  /*0d80*/  FADD.FTZ R71, R56, -R71 ;  /* 0x8000004738477221 */ /* 0x000fe20000010000 */
[----:B------:R-:W-:Y:S01]  /*0d90*/  FADD.FTZ R75, R38, -R43 ;  /* 0x8000002b264b7221 */ /* 0x000fe20000010000 */
[----:B------:R-:W-:Y:S02]  /*0da0*/  @P0 HADD2.F32 R55, -RZ, R17.H0_H0 ;  /* 0x20000011ff370230 */ /* 0x000fe40000004100 */
[----:B------:R-:W-:Y:S01]  /*0db0*/  FMUL.FTZ R38, R64, R57 ;  /* 0x0000003940267220 */ /* 0x000fe20000410000 */
[----:B------:R-:W-:Y:S01]  /*0dc0*/  LOP3.LUT P3, RZ, R36, 0xff, RZ, 0xc0, !PT ;  /* 0x000000ff24ff7812 */ /* 0x000fe2000786c0ff */
[----:B------:R-:W-:-:S02]  /*0dd0*/  @P0 HADD2.F32 R43, -RZ, R16.H1_H1 ;  /* 0x30000010ff2b0230 */ /* 0x000fc40000004100 */
[----:B------:R-:W-:Y:S01]  /*0de0*/  @P0 FADD.FTZ R0, R0, R37 ;  /* 0x0000002500000221 */ /* 0x000fe20000010000 */
[C---:B------:R-:W-:Y:S01]  /*0df0*/  FMUL.FTZ R54, R64.reuse, R71 ;  /* 0x0000004740367220 */ /* 0x040fe20000410000 */
[----:B------:R-:W-:Y:S02]  /*0e00*/  @P0 HADD2.F32 R36, -RZ, R17.H1_H1 ;  /* 0x30000011ff240230 */ /* 0x000fe40000004100 */
[----:B------:R-:W-:Y:S01]  /*0e10*/  FADD.FTZ R67, R67, -R68 ;  /* 0x8000004443437221 */ /* 0x000fe20000010000 */
[----:B------:R-:W-:Y:S02]  /*0e20*/  @P0 HADD2.F32 R37, -RZ, R18.H0_H0 ;  /* 0x20000012ff250230 */ /* 0x000fe40000004100 */
[C---:B------:R-:W-:Y:S01]  /*0e30*/  FMUL.FTZ R41, R64.reuse, R39 ;  /* 0x0000002740297220 */ /* 0x040fe20000410000 */
[----:B------:R-:W-:Y:S01]  /*0e40*/  FMUL.FTZ R42, R64, R69 ;  /* 0x00000045402a7220 */ /* 0x000fe20000410000 */
[----:B------:R-:W-:Y:S01]  /*0e50*/  @P0 FADD.FTZ R38, R38, R55 ;  /* 0x0000003726260221 */ /* 0x000fe20000010000 */
[----:B------:R-:W-:-:S02]  /*0e60*/  @P0 HADD2.F32 R56, -RZ, R19.H0_H0 ;  /* 0x20000013ff380230 */ /* 0x000fc40000004100 */
[C---:B------:R-:W-:Y:S01]  /*0e70*/  FMUL.FTZ R39, R64.reuse, R77 ;  /* 0x0000004d40277220 */ /* 0x040fe20000410000 */
[----:B------:R-:W-:Y:S01]  /*0e80*/  FMUL.FTZ R40, R64, R75 ;  /* 0x0000004b40287220 */ /* 0x000fe20000410000 */
[----:B------:R-:W-:Y:S01]  /*0e90*/  @P0 FADD.FTZ R54, R54, R43 ;  /* 0x0000002b36360221 */ /* 0x000fe20000010000 */
[----:B------:R-:W-:Y:S02]  /*0ea0*/  @P0 HADD2.F32 R55, -RZ, R19.H1_H1 ;  /* 0x30000013ff370230 */ /* 0x000fe40000004100 */
        /* <DEDUP_REMOVED lines=69> */
[C---:B------:R-:W-:Y:S02]  /*1300*/  IADD3 R42, P2, R63.reuse, UR18, RZ ;  /* 0x000000123f2a7c10 */ /* 0x040fe4000ff5e0ff */
[----:B------:R-:W-:Y:S02]  /*1310*/  @P1 IADD3 R52, P3, R63, R52, RZ ;  /* 0x000000343f341210 */ /* 0x000fe40007f7e0ff */
[----:B------:R-:W-:Y:S02]  /*1320*/  @P1 F2FP.F16.F32.PACK_AB R64, RZ, R64 ;  /* 0x00000040ff40123e */ /* 0x000fe400000000ff */
        /* <DEDUP_REMOVED lines=22> */
.L_x_1670:
        /* <DEDUP_REMOVED lines=14> */
[----:B------:R-:W-:-:S07]  /*1570*/  MOV R15, R45 ;  /* 0x0000002d000f7202 */ /* 0x000fce0000000f00 */
.L_x_1669:
[----:B------:R-:W-:Y:S05]  /*1580*/  BSYNC B0 ;  /* 0x0000000000007941 */ /* 0x000fea0003800000 */
.L_x_1667:
        /* <DEDUP_REMOVED lines=64> */
.L_x_1671:
[----:B------:R-:W-:Y:S01]  /*1990*/  HFMA2.MMA R76, -RZ, RZ, 0, 5.9604644775390625e-08 ;  /* 0x00000001ff4c7435 */ /* 0x000fe200000001ff */
[----:B------:R-:W-:Y:S01]  /*19a0*/  BSSY B2, `(.L_x_1673) ;  /* 0x0000006000027945 */ /* 0x000fe20003800000 */
[----:B------:R-:W-:Y:S01]  /*19b0*/  IMAD.MOV.U32 R75, RZ, RZ, 0x1f ;  /* 0x0000001fff4b7424 */ /* 0x000fe200078e00ff */
[----:B------:R-:W-:-:S08]  /*19c0*/  MOV R74, 0xffffffff ;  /* 0xffffffff004a7802 */ /* 0x000fd00000000f00 */
[----:B-----5:R-:W-:Y:S05]  /*19d0*/  WARPSYNC.COLLECTIVE R74, `(.L_x_1674) ;  /* 0x000000004a087348 */ /* 0x020fea0003c00000 */
[----:B------:R0:W1:Y:S02]  /*19e0*/  SHFL.BFLY P3, R70, R77, R76, R75 ;  /* 0x0c00004c4d467389 */ /* 0x000064000006004b */
[----:B01---5:R-:W-:Y:S01]  /*19f0*/  ENDCOLLECTIVE ;  /* 0x000000000000791b */ /* 0x023fe20003800000 */
.L_x_1674:
[----:B------:R-:W-:Y:S05]  /*1a00*/  BSYNC B2 ;  /* 0x0000000000027941 */ /* 0x000fea0003800000 */
.L_x_1673:
        /* <DEDUP_REMOVED lines=8> */
.L_x_1675:
[----:B------:R-:W-:Y:S01]  /*1a90*/  MOV R77, R69 ;  /* 0x00000045004d7202 */ /* 0x000fe20000000f00 */
[----:B------:R-:W-:Y:S01]  /*1aa0*/  IMAD.MOV.U32 R76, RZ, RZ, 0x2 ;  /* 0x00000002ff4c7424 */ /* 0x000fe200078e00ff */
[----:B------:R-:W-:-:S07]  /*1ab0*/  MOV R71, R70 ;  /* 0x0000004600477202 */ /* 0x000fce0000000f00 */
[----:B------:R-:W-:Y:S05]  /*1ac0*/  WARPSYNC.COLLECTIVE R74, `(.L_x_1676) ;  /* 0x000000004a087348 */ /* 0x000fea0003c00000 */
[----:B------:R0:W1:Y:S02]  /*1ad0*/  SHFL.BFLY P3, R70, R77, R76, R75 ;  /* 0x0c00004c4d467389 */ /* 0x000064000006004b */
[----:B01----:R-:W-:Y:S01]  /*1ae0*/  ENDCOLLECTIVE ;  /* 0x000000000000791b */ /* 0x003fe20003800000 */
.L_x_1676:
[----:B------:R-:W-:-:S05]  /*1af0*/  FADD.FTZ R71, R68, R71 ;  /* 0x0000004744477221 */ /* 0x000fca0000010000 */
[----:B------:R-:W-:Y:S01]  /*1b00*/  MOV R77, R71 ;  /* 0x00000047004d7202 */ /* 0x000fe20000000f00 */
[----:B------:R-:W-:-:S07]  /*1b10*/  FADD.FTZ R69, R69, R70 ;  /* 0x0000004645457221 */ /* 0x000fce0000010000 */
[----:B------:R-:W-:Y:S05]  /*1b20*/  WARPSYNC.COLLECTIVE R74, `(.L_x_1677) ;  /* 0x000000004a087348 */ /* 0x000fea0003c00000 */
[----:B------:R0:W1:Y:S02]  /*1b30*/  SHFL.BFLY P3, R70, R77, R76, R75 ;  /* 0x0c00004c4d467389 */ /* 0x000064000006004b */
[----:B01----:R-:W-:Y:S01]  /*1b40*/  ENDCOLLECTIVE ;  /* 0x000000000000791b */ /* 0x003fe20003800000 */
.L_x_1677:
[----:B------:R-:W-:Y:S01]  /*1b50*/  MOV R77, R69 ;  /* 0x00000045004d7202 */ /* 0x000fe20000000f00 */
[----:B------:R-:W-:Y:S01]  /*1b60*/  IMAD.MOV.U32 R76, RZ, RZ, 0x4 ;  /* 0x00000004ff4c7424 */ /* 0x000fe200078e00ff */
[----:B------:R-:W-:-:S07]  /*1b70*/  MOV R68, R70 ;  /* 0x0000004600447202 */ /* 0x000fce0000000f00 */
[----:B------:R-:W-:Y:S05]  /*1b80*/  WARPSYNC.COLLECTIVE R74, `(.L_x_1678) ;  /* 0x000000004a087348 */ /* 0x000fea0003c00000 */
[----:B------:R0:W1:Y:S02]  /*1b90*/  SHFL.BFLY P3, R70, R77, R76, R75 ;  /* 0x0c00004c4d467389 */ /* 0x000064000006004b */
[----:B01----:R-:W-:Y:S01]  /*1ba0*/  ENDCOLLECTIVE ;  /* 0x000000000000791b */ /* 0x003fe20003800000 */
.L_x_1678:
[----:B------:R-:W-:-:S05]  /*1bb0*/  FADD.FTZ R71, R71, R68 ;  /* 0x0000004447477221 */ /* 0x000fca0000010000 */
[----:B------:R-:W-:Y:S01]  /*1bc0*/  MOV R77, R71 ;  /* 0x00000047004d7202 */ /* 0x000fe20000000f00 */
[----:B------:R-:W-:-:S07]  /*1bd0*/  FADD.FTZ R68, R69, R70 ;  /* 0x0000004645447221 */ /* 0x000fce0000010000 */
[----:B------:R-:W-:Y:S05]  /*1be0*/  WARPSYNC.COLLECTIVE R74, `(.L_x_1679) ;  /* 0x000000004a087348 */ /* 0x000fea0003c00000 */
[----:B------:R0:W1:Y:S02]  /*1bf0*/  SHFL.BFLY P3, R70, R77, R76, R75 ;  /* 0x0c00004c4d467389 */ /* 0x000064000006004b */
[----:B01----:R-:W-:Y:S01]  /*1c00*/  ENDCOLLECTIVE ;  /* 0x000000000000791b */ /* 0x003fe20003800000 */
.L_x_1679:
[----:B------:R-:W-:Y:S01]  /*1c10*/  MOV R77, R68 ;  /* 0x00000044004d7202 */ /* 0x000fe20000000f00 */
[----:B------:R-:W-:Y:S01]  /*1c20*/  IMAD.MOV.U32 R76, RZ, RZ, 0x8 ;  /* 0x00000008ff4c7424 */ /* 0x000fe200078e00ff */
[----:B------:R-:W-:-:S05]  /*1c30*/  MOV R74, R70 ;  /* 0x00000046004a7202 */ /* 0x000fca0000000f00 */
[----:B------:R-:W-:Y:S01]  /*1c40*/  FADD.FTZ R69, R71, R74 ;  /* 0x0000004a47457221 */ /* 0x000fe20000010000 */
[----:B------:R-:W-:-:S07]  /*1c50*/  MOV R74, 0xffffffff ;  /* 0xffffffff004a7802 */ /* 0x000fce0000000f00 */
[----:B------:R-:W-:Y:S05]  /*1c60*/  WARPSYNC.COLLECTIVE R74, `(.L_x_1680) ;  /* 0x000000004a087348 */ /* 0x000fea0003c00000 */
[----:B------:R0:W1:Y:S02]  /*1c70*/  SHFL.BFLY P3, R70, R77, R76, R75 ;  /* 0x0c00004c4d467389 */ /* 0x000064000006004b */
[----:B01----:R-:W-:Y:S01]  /*1c80*/  ENDCOLLECTIVE ;  /* 0x000000000000791b */ /* 0x003fe20003800000 */
.L_x_1680:
[----:B------:R-:W-:Y:S01]  /*1c90*/  MOV R77, R69 ;  /* 0x00000045004d7202 */ /* 0x000fe20000000f00 */
[----:B------:R-:W-:-:S07]  /*1ca0*/  FADD.FTZ R68, R68, R70 ;  /* 0x0000004644447221 */ /* 0x000fce0000010000 */
[----:B------:R-:W-:Y:S05]  /*1cb0*/  WARPSYNC.COLLECTIVE R74, `(.L_x_1681) ;  /* 0x000000004a087348 */ /* 0x000fea0003c00000 */
[----:B------:R0:W1:Y:S02]  /*1cc0*/  SHFL.BFLY P3, R70, R77, R76, R75 ;  /* 0x0c00004c4d467389 */ /* 0x000064000006004b */
[----:B01----:R-:W-:Y:S01]  /*1cd0*/  ENDCOLLECTIVE ;  /* 0x000000000000791b */ /* 0x003fe20003800000 */
.L_x_1681:
[----:B------:R-:W-:Y:S01]  /*1ce0*/  HFMA2.MMA R76, -RZ, RZ, 0, 9.5367431640625e-07 ;  /* 0x00000010ff4c7435 */ /* 0x000fe200000001ff */
[----:B------:R-:W-:Y:S01]  /*1cf0*/  IMAD.MOV.U32 R77, RZ, RZ, R68 ;  /* 0x000000ffff4d7224 */ /* 0x000fe200078e0044 */
[----:B------:R-:W-:-:S09]  /*1d00*/  MOV R71, R70 ;  /* 0x0000004600477202 */ /* 0x000fd20000000f00 */
[----:B------:R-:W-:Y:S05]  /*1d10*/  WARPSYNC.COLLECTIVE R74, `(.L_x_1682) ;  /* 0x000000004a087348 */ /* 0x000fea0003c00000 */
[----:B------:R0:W1:Y:S02]  /*1d20*/  SHFL.BFLY P3, R70, R77, R76, R75 ;  /* 0x0c00004c4d467389 */ /* 0x000064000006004b */
[----:B01----:R-:W-:Y:S01]  /*1d30*/  ENDCOLLECTIVE ;  /* 0x000000000000791b */ /* 0x003fe20003800000 */
.L_x_1682:
[----:B------:R-:W-:-:S05]  /*1d40*/  FADD.FTZ R69, R69, R71 ;  /* 0x0000004745457221 */ /* 0x000fca0000010000 */
[----:B------:R-:W-:Y:S02]  /*1d50*/  MOV R77, R69 ;  /* 0x00000045004d7202 */ /* 0x000fe40000000f00 */
[----:B------:R-:W-:-:S07]  /*1d60*/  MOV R71, R70 ;  /* 0x0000004600477202 */ /* 0x000fce0000000f00 */
[----:B------:R-:W-:Y:S05]  /*1d70*/  WARPSYNC.COLLECTIVE R74, `(.L_x_1683) ;  /* 0x000000004a087348 */ /* 0x000fea0003c00000 */
[----:B------:R0:W1:Y:S02]  /*1d80*/  SHFL.BFLY P3, R70, R77, R76, R75 ;  /* 0x0c00004c4d467389 */ /* 0x000064000006004b */
[----:B01----:R-:W-:Y:S01]  /*1d90*/  ENDCOLLECTIVE ;  /* 0x000000000000791b */ /* 0x003fe20003800000 */
.L_x_1683:
[----:B------:R-:W-:Y:S05]  /*1da0*/  BRA `(.L_x_1684) ;  /* 0xffffffec00907947 */ /* 0x000fea000383ffff */
.L_x_1685:
        /* <DEDUP_REMOVED lines=13> */
.L_x_2924:


//--------------------- .text._ZN10layer_norm31ln_parallel_residual_bwd_kernelINS_13Kernel_traitsI6__halfS2_fS2_fjLj256ELj1ELj4ELj1ELj16ENS_18Kernel_traits_baseILj256ES2_S2_fS2_fjLj128EEEEELb0ELb0ELb0EEEvNS_9BwdParamsE --------------------------
	.section	.text._ZN10layer_norm31ln_parallel_residual_bwd_kernelINS_13Kernel_traitsI6__halfS2_fS2_fjLj256ELj1ELj4ELj1ELj16ENS_18Kernel_traits_baseILj256ES2_S2_fS2_fjLj128EEEEELb0ELb0ELb0EEEvNS_9BwdParamsE,"ax",@progbits
	.align	128
        .global         _ZN10layer_norm31ln_parallel_residual_bwd_kernelINS_13Kernel_traitsI6__halfS2_fS2_fjLj256ELj1ELj4ELj1ELj16ENS_18Kernel_traits_baseILj256ES2_S2_fS2_fjLj128EEEEELb0ELb0ELb0EEEvNS_9BwdParamsE
        .type           _ZN10layer_norm31ln_parallel_residual_bwd_kernelINS_13Kernel_traitsI6__halfS2_fS2_fjLj256ELj1ELj4ELj1ELj16ENS_18Kernel_traits_baseILj256ES2_S2_fS2_fjLj128EEEEELb0ELb0ELb0EEEvNS_9BwdParamsE,@function
        .size           _ZN10layer_norm31ln_parallel_residual_bwd_kernelINS_13Kernel_traitsI6__halfS2_fS2_fjLj256ELj1ELj4ELj1ELj16ENS_18Kernel_traits_baseILj256ES2_S2_fS2_fjLj128EEEEELb0ELb0ELb0EEEvNS_9BwdParamsE,(.L_x_2925 - _ZN10layer_norm31ln_parallel_residual_bwd_kernelINS_13Kernel_traitsI6__halfS2_fS2_fjLj256ELj1ELj4ELj1ELj16ENS_18Kernel_traits_baseILj256ES2_S2_fS2_fjLj128EEEEELb0ELb0ELb0EEEvNS_9BwdParamsE)
        .other          _ZN10layer_norm31ln_parallel_residual_bwd_kernelINS_13Kernel_traitsI6__halfS2_fS2_fjLj256ELj1ELj4ELj1ELj16ENS_18Kernel_traits_baseILj256ES2_S2_fS2_fjLj128EEEEELb0ELb0ELb0EEEvNS_9BwdParamsE,@"STO_CUDA_ENTRY STV_DEFAULT"
_ZN10layer_norm31ln_parallel_residual_bwd_kernelINS_13Kernel_traitsI6__halfS2_fS2_fjLj256ELj1ELj4ELj1ELj16ENS_18Kernel_traits_baseILj256ES2_S2_fS2_fjLj128EEEEELb0ELb0ELb0EEEvNS_9BwdParamsE:
.text._ZN10layer_norm31ln_parallel_residual_bwd_kernelINS_13Kernel_traitsI6__halfS2_fS2_fjLj256ELj1ELj4ELj1ELj16ENS_18Kernel_traits_baseILj256ES2_S2_fS2_fjLj128EEEEELb0ELb0ELb0EEEvNS_9BwdParamsE:
        /* <DEDUP_REMOVED lines=18> */
[----:B------:R-:W0:Y:S01]  /*0120*/  @P3 LDC.64 R2, c[0x0][0x260] ;  /* 0x00009800ff023b82 */ /* 0x000e220000000a00 */
[----:B------:R-:W1:Y:S07]  /*0130*/  S2R R0, SR_CTAID.X ;  /* 0x0000000000007919 */ /* 0x000e6e0000002500 */
        /* <DEDUP_REMOVED lines=9> */
[----:B------:R-:W-:Y:S02]  /*01d0*/  ISETP.GE.AND P0, PT, R79, UR6, PT ;  /* 0x000000064f007c0c */ /* 0x000fe4000bf06270 */
        /* <DEDUP_REMOVED lines=34> */
.L_x_1693:
        /* <DEDUP_REMOVED lines=19> */
[----:B------:R-:W3:Y:S04]  /*0530*/  LDG.E.128 R56, desc[UR4][R96.64] ;  /* 0x0000000460387981 */ /* 0x000ee8000c1e1d00 */
        /* <DEDUP_REMOVED lines=14> */
[--C-:B--2---:R-:W-:Y:S02]  /*0620*/  HADD2.F32 R93, -RZ, R64.reuse.H0_H0 ;  /* 0x20000040ff5d7230 */ /* 0x104fe40000004100 */
[----:B------:R-:W-:Y:S02]  /*0630*/  HADD2.F32 R64, -RZ, R64.H1_H1 ;  /* 0x30000040ff407230 */ /* 0x000fe40000004100 */
[----:B------:R-:W-:Y:S01]  /*0640*/  FADD.FTZ R111, -R3, R70 ;  /* 0x00000046036f7221 */ /* 0x000fe20000010100 */
[--C-:B------:R-:W-:Y:S02]  /*0650*/  HADD2.F32 R100, -RZ, R66.reuse.H0_H0 ;  /* 0x20000042ff647230 */ /* 0x100fe40000004100 */
[----:B------:R-:W-:Y:S02]  /*0660*/  HADD2.F32 R102, -RZ, R66.H1_H1 ;  /* 0x30000042ff667230 */ /* 0x000fe40000004100 */
[----:B----4-:R-:W-:-:S02]  /*0670*/  HADD2.F32 R97, -RZ, R60.H0_H0 ;  /* 0x2000003cff617230 */ /* 0x010fc40000004100 */
[----:B------:R-:W-:Y:S01]  /*0680*/  FMUL.FTZ R70, R83, R64 ;  /* 0x0000004053467220 */ /* 0x000fe20000410000 */
[----:B------:R-:W-:Y:S02]  /*0690*/  HADD2.F32 R60, -RZ, R60.H1_H1 ;  /* 0x3000003cff3c7230 */ /* 0x000fe40000004100 */
[----:B-----5:R-:W-:Y:S01]  /*06a0*/  FMUL.FTZ R66, R90, R99 ;  /* 0x000000635a427220 */ /* 0x020fe20000410000 */
[--C-:B------:R-:W-:Y:S02]  /*06b0*/  HADD2.F32 R94, -RZ, R65.reuse.H0_H0 ;  /* 0x20000041ff5e7230 */ /* 0x100fe40000004100 */
[----:B------:R-:W-:Y:S02]  /*06c0*/  HADD2.F32 R98, -RZ, R65.H1_H1 ;  /* 0x30000041ff627230 */ /* 0x000fe40000004100 */
[----:B------:R-:W-:Y:S01]  /*06d0*/  FMUL.FTZ R65, R0, R93 ;  /* 0x0000005d00417220 */ /* 0x000fe20000410000 */
[--C-:B------:R-:W-:Y:S01]  /*06e0*/  FADD.FTZ R101, R58, -R3.reuse ;  /* 0x800000033a657221 */ /* 0x100fe20000010000 */
[----:B------:R-:W-:Y:S01]  /*06f0*/  FADD.FTZ R105, R59, -R3 ;  /* 0x800000033b697221 */ /* 0x000fe20000010000 */
[----:B------:R-:W-:-:S02]  /*0700*/  HADD2.F32 R59, -RZ, R67.H0_H0 ;  /* 0x20000043ff3b7230 */ /* 0x000fc40000004100 */
[----:B------:R-:W-:Y:S01]  /*0710*/  FADD.FTZ R107, -R3, R68 ;  /* 0x00000044036b7221 */ /* 0x000fe20000010100 */
[----:B------:R-:W-:Y:S02]  /*0720*/  HADD2.F32 R58, -RZ, R67.H1_H1 ;  /* 0x30000043ff3a7230 */ /* 0x000fe40000004100 */
[----:B------:R-:W-:Y:S01]  /*0730*/  FADD.FTZ R13, R13, R60 ;  /* 0x0000003c0d0d7221 */ /* 0x000fe20000010000 */
[--C-:B------:R-:W-:Y:S02]  /*0740*/  HADD2.F32 R96, -RZ, R61.reuse.H1_H1 ;  /* 0x3000003dff607230 */ /* 0x100fe40000004100 */
[-C--:B------:R-:W-:Y:S01]  /*0750*/  FFMA.FTZ R67, R77, R60.reuse, R70 ;  /* 0x0000003c4d437223 */ /* 0x080fe20000010046 */
[----:B------:R-:W-:Y:S01]  /*0760*/  FFMA.FTZ R5, R66, R60, R5 ;  /* 0x0000003c42057223 */ /* 0x000fe20000010005 */
[----:B------:R-:W-:Y:S01]  /*0770*/  FADD.FTZ R91, R56, -R3 ;  /* 0x80000003385b7221 */ /* 0x000fe20000010000 */
[----:B------:R-:W-:Y:S02]  /*0780*/  HADD2.F32 R103, -RZ, R61.H0_H0 ;  /* 0x2000003dff677230 */ /* 0x000fe40000004100 */
[----:B------:R-:W-:Y:S01]  /*0790*/  FFMA.FTZ R68, R78, R97, R65 ;  /* 0x000000614e447223 */ /* 0x000fe20000010041 */
[----:B------:R-:W-:Y:S01]  /*07a0*/  FMUL.FTZ R60, R84, R98 ;  /* 0x00000062543c7220 */ /* 0x000fe20000410000 */
[----:B------:R-:W-:Y:S01]  /*07b0*/  FMUL.FTZ R65, R81, R94 ;  /* 0x0000005e51417220 */ /* 0x000fe20000410000 */
[----:B------:R-:W-:-:S02]  /*07c0*/  HADD2.F32 R57, -RZ, R63.H0_H0 ;  /* 0x2000003fff397230 */ /* 0x000fc40000004100 */
[C---:B------:R-:W-:Y:S01]  /*07d0*/  FADD.FTZ R109, -R3.reuse, R69 ;  /* 0x00000045036d7221 */ /* 0x040fe20000010100 */
[----:B------:R-:W-:Y:S02]  /*07e0*/  HADD2.F32 R56, -RZ, R63.H1_H1 ;  /* 0x3000003fff387230 */ /* 0x000fe40000004100 */
[----:B------:R-:W-:Y:S01]  /*07f0*/  FADD.FTZ R63, -R3, R71 ;  /* 0x00000047033f7221 */ /* 0x000fe20000010100 */
[--C-:B------:R-:W-:Y:S02]  /*0800*/  HADD2.F32 R61, -RZ, R62.reuse.H0_H0 ;  /* 0x2000003eff3d7230 */ /* 0x100fe40000004100 */
[C---:B------:R-:W-:Y:S01]  /*0810*/  FMUL.FTZ R3, R90.reuse, R91 ;  /* 0x0000005b5a037220 */ /* 0x040fe20000410000 */
[----:B------:R-:W-:Y:S02]  /*0820*/  HADD2.F32 R62, -RZ, R62.H1_H1 ;  /* 0x3000003eff3e7230 */ /* 0x000fe40000004100 */
[----:B------:R-:W-:Y:S01]  /*0830*/  FFMA.FTZ R69, R75, R96, R60 ;  /* 0x000000604b457223 */ /* 0x000fe2000001003c */
[----:B------:R-:W-:Y:S01]  /*0840*/  FMUL.FTZ R71, R90, R101 ;  /* 0x000000655a477220 */ /* 0x000fe20000410000 */
[----:B------:R-:W-:Y:S01]  /*0850*/  FFMA.FTZ R70, R76, R103, R65 ;  /* 0x000000674c467223 */ /* 0x000fe20000010041 */
[----:B------:R-:W-:Y:S01]  /*0860*/  FMUL.FTZ R60, R86, R102 ;  /* 0x00000066563c7220 */ /* 0x000fe20000410000 */
[----:B------:R-:W-:Y:S01]  /*0870*/  FMUL.FTZ R65, R85, R100 ;  /* 0x0000006455417220 */ /* 0x000fe20000410000 */
[C---:B------:R-:W-:Y:S01]  /*0880*/  FMUL.FTZ R91, R90.reuse, R107 ;  /* 0x0000006b5a5b7220 */ /* 0x040fe20000410000 */
[----:B------:R-:W-:Y:S01]  /*0890*/  FMUL.FTZ R92, R90, R105 ;  /* 0x000000695a5c7220 */ /* 0x000fe20000410000 */
[----:B------:R-:W-:Y:S01]  /*08a0*/  FADD.FTZ R24, R24, R93 ;  /* 0x0000005d18187221 */ /* 0x000fe20000010000 */
[----:B------:R-:W-:Y:S01]  /*08b0*/  FFMA.FTZ R32, R3, R93, R32 ;  /* 0x0000005d03207223 */ /* 0x000fe20000010020 */
[----:B------:R-:W-:Y:S01]  /*08c0*/  FADD.FTZ R26, R26, R94 ;  /* 0x0000005e1a1a7221 */ /* 0x000fe20000010000 */
[----:B------:R-:W-:Y:S01]  /*08d0*/  FFMA.FTZ R34, R71, R94, R34 ;  /* 0x0000005e47227223 */ /* 0x000fe20000010022 */
[----:B------:R-:W-:Y:S01]  /*08e0*/  FFMA.FTZ R93, R73, R62, R60 ;  /* 0x0000003e495d7223 */ /* 0x000fe2000001003c */
[----:B------:R-:W-:Y:S01]  /*08f0*/  FADD.FTZ R16, R16, R61 ;  /* 0x0000003d10107221 */ /* 0x000fe20000010000 */
[-C--:B------:R-:W-:Y:S01]  /*0900*/  FFMA.FTZ R94, R74, R61.reuse, R65 ;  /* 0x0000003d4a5e7223 */ /* 0x080fe20000010041 */
[----:B------:R-:W-:Y:S01]  /*0910*/  FFMA.FTZ R8, R91, R61, R8 ;  /* 0x0000003d5b087223 */ /* 0x000fe20000010008 */
[----:B------:R-:W-:Y:S01]  /*0920*/  FADD.FTZ R60, RZ, R68 ;  /* 0x00000044ff3c7221 */ /* 0x000fe20000010000 */
[----:B------:R-:W-:Y:S01]  /*0930*/  FFMA.FTZ R61, R3, R68, RZ ;  /* 0x00000044033d7223 */ /* 0x000fe200000100ff */
[----:B------:R-:W-:Y:S01]  /*0940*/  FADD.FTZ R15, R15, R96 ;  /* 0x000000600f0f7221 */ /* 0x000fe20000010000 */
[----:B------:R-:W-:Y:S01]  /*0950*/  FFMA.FTZ R7, R92, R96, R7 ;  /* 0x000000605c077223 */ /* 0x000fe20000010007 */
[----:B------:R-:W-:Y:S01]  /*0960*/  FMUL.FTZ R96, R90, R109 ;  /* 0x0000006d5a607220 */ /* 0x000fe20000410000 */
        /* <DEDUP_REMOVED lines=18> */
[C---:B------:R-:W-:Y:S01]  /*0a90*/  FFMA.FTZ R57, R91.reuse, R94, R60 ;  /* 0x0000005e5b397223 */ /* 0x040fe2000001003c */
        /* <DEDUP_REMOVED lines=23> */
.L_x_1689:
[----:B------:R-:W-:Y:S05]  /*0c10*/  BSYNC B1 ;  /* 0x0000000000017941 */ /* 0x000fea0003800000 */
.L_x_1688:
        /* <DEDUP_REMOVED lines=20> */
.L_x_1707:
        /* <DEDUP_REMOVED lines=48> */
[----:B------:R-:W-:Y:S01]  /*1060*/  @P2 F2FP.F16.F32.PACK_AB R60, RZ, R59 ;  /* 0x0000003bff3c223e */ /* 0x000fe200000000ff */
[----:B------:R-:W-:Y:S01]  /*1070*/  @P0 FADD.FTZ R108, R43, R108 ;  /* 0x0000006c2b6c0221 */ /* 0x000fe20000010000 */
[----:B------:R-:W-:-:S02]  /*1080*/  @P2 F2FP.F16.F32.PACK_AB R90, RZ, R57 ;  /* 0x00000039ff5a223e */ /* 0x000fc400000000ff */
[----:B------:R-:W-:Y:S01]  /*1090*/  @P2 F2FP.F16.F32.PACK_AB R102, RZ, R103 ;  /* 0x00000067ff66223e */ /* 0x000fe200000000ff */
[C---:B0-----:R-:W-:Y:S01]  /*10a0*/  @P1 IMAD.WIDE.U32 R64, R89.reuse, 0x20, R64 ;  /* 0x0000002059401825 */ /* 0x041fe200078e0040 */
[----:B------:R-:W-:Y:S02]  /*10b0*/  @P2 F2FP.F16.F32.PACK_AB R106, RZ, R107 ;  /* 0x0000006bff6a223e */ /* 0x000fe400000000ff */
[----:B------:R-:W-:Y:S02]  /*10c0*/  @P2 F2FP.F16.F32.PACK_AB R61, RZ, R56 ;  /* 0x00000038ff3d223e */ /* 0x000fe400000000ff */
[----:B------:R-:W-:Y:S02]  /*10d0*/  @P2 PRMT R52, R60, 0x7610, R52 ;  /* 0x000076103c342816 */ /* 0x000fe40000000034 */
[----:B------:R-:W-:Y:S01]  /*10e0*/  @P2 F2FP.F16.F32.PACK_AB R101, RZ, R58 ;  /* 0x0000003aff65223e */ /* 0x000fe200000000ff */
[----:B-1----:R-:W-:Y:S01]  /*10f0*/  IMAD.WIDE.U32 R62, R89, 0x10, R62 ;  /* 0x00000010593e7825 */ /* 0x002fe200078e003e */
[----:B------:R-:W-:-:S02]  /*1100*/  @P2 F2FP.F16.F32.PACK_AB R105, RZ, R104 ;  /* 0x00000068ff69223e */ /* 0x000fc400000000ff */
[----:B------:R-:W-:Y:S02]  /*1110*/  @P2 F2FP.F16.F32.PACK_AB R109, RZ, R108 ;  /* 0x0000006cff6d223e */ /* 0x000fe400000000ff */
[----:B------:R-:W-:Y:S02]  /*1120*/  @P2 PRMT R53, R90, 0x7610, R53 ;  /* 0x000076105a352816 */ /* 0x000fe40000000035 */
[----:B------:R-:W-:Y:S02]  /*1130*/  @P2 PRMT R54, R102, 0x7610, R54 ;  /* 0x0000761066362816 */ /* 0x000fe40000000036 */
[----:B------:R-:W-:Y:S02]  /*1140*/  @P2 PRMT R55, R106, 0x7610, R55 ;  /* 0x000076106a372816 */ /* 0x000fe40000000037 */
[----:B------:R-:W-:Y:S02]  /*1150*/  @P2 LEA R60, P0, R89, UR14, 0x4 ;  /* 0x0000000e593c2c11 */ /* 0x000fe4000f8020ff */
[----:B------:R-:W-:-:S02]  /*1160*/  SEL R46, R57, R46, P1 ;  /* 0x0000002e392e7207 */ /* 0x000fc40000800000 */
[----:B------:R-:W-:Y:S02]  /*1170*/  SEL R45, R56, R45, P1 ;  /* 0x0000002d382d7207 */ /* 0x000fe40000800000 */
[C---:B------:R-:W-:Y:S02]  /*1180*/  SEL R47, R58.reuse, R47, P1 ;  /* 0x0000002f3a2f7207 */ /* 0x040fe40000800000 */
[----:B------:R-:W-:Y:S02]  /*1190*/  F2FP.F16.F32.PACK_AB R57, R58, R57 ;  /* 0x000000393a39723e */ /* 0x000fe400000000ff */
[----:B------:R-:W-:Y:S02]  /*11a0*/  SEL R48, R103, R48, P1 ;  /* 0x0000003067307207 */ /* 0x000fe40000800000 */
[----:B------:R-:W-:Y:S02]  /*11b0*/  SEL R49, R104, R49, P1 ;  /* 0x0000003168317207 */ /* 0x000fe40000800000 */
[----:B------:R-:W-:-:S02]  /*11c0*/  SEL R44, R59, R44, P1 ;  /* 0x0000002c3b2c7207 */ /* 0x000fc40000800000 */
[----:B------:R-:W-:Y:S02]  /*11d0*/  F2FP.F16.F32.PACK_AB R56, R56, R59 ;  /* 0x0000003b3838723e */ /* 0x000fe400000000ff */
[----:B------:R-:W-:Y:S01]  /*11e0*/  SEL R50, R107, R50, P1 ;  /* 0x000000326b327207 */ /* 0x000fe20000800000 */
[----:B------:R2:W-:Y:S01]  /*11f0*/  @P1 STG.E.128 desc[UR4][R64.64], R44 ;  /* 0x0000002c40001986 */ /* 0x0005e2000c101d04 */
[----:B------:R-:W-:Y:S02]  /*1200*/  SEL R51, R108, R51, P1 ;  /* 0x000000336c337207 */ /* 0x000fe40000800000 */
[----:B------:R-:W-:Y:S02]  /*1210*/  F2FP.F16.F32.PACK_AB R58, R104, R103 ;  /* 0x00000067683a723e */ /* 0x000fe400000000ff */
[----:B------:R-:W-:Y:S01]  /*1220*/  F2FP.F16.F32.PACK_AB R59, R108, R107 ;  /* 0x0000006b6c3b723e */ /* 0x000fe200000000ff */
        /* <DEDUP_REMOVED lines=8> */
.L_x_1692:
[----:B------:R-:W-:Y:S05]  /*12b0*/  BSYNC B1 ;  /* 0x0000000000017941 */ /* 0x000fea0003800000 */
.L_x_1691:
[----:B--2---:R-:W2:Y:S02]  /*12c0*/  LDC.64 R56, c[0x0][0x210] ;  /* 0x00008400ff387b82 */ /* 0x004ea40000000a00 */
[----:B--2---:R-:W-:-:S04]  /*12d0*/  LEA R79, R56, R79, 0x2 ;  /* 0x0000004f384f7211 */ /* 0x004fc800078e10ff */
[----:B------:R-:W-:-:S13]  /*12e0*/  ISETP.GE.AND P0, PT, R79, R57, PT ;  /* 0x000000394f00720c */ /* 0x000fda0003f06270 */
[----:B------:R-:W-:Y:S05]  /*12f0*/  @!P0 BRA `(.L_x_1693) ;  /* 0xfffffff000408947 */ /* 0x000fea000383ffff */
.L_x_1687:
[----:B------:R-:W-:Y:S05]  /*1300*/  BSYNC B0 ;  /* 0x0000000000007941 */ /* 0x000fea0003800000 */
.L_x_1686:
        /* <DEDUP_REMOVED lines=90> */
[----:B------:R-:W-:Y:S01]  /*18b0*/  IADD3.X R19, R17, UR21, RZ, P4, !PT ;  /* 0x0000001511137c10 */ /* 0x000fe2000a7fe4ff */
        /* <DEDUP_REMOVED lines=8> */
[C---:B------:R-:W-:Y:S01]  /*1940*/  IADD3.X R23, R17.reuse, UR19, RZ, P3, !PT ;  /* 0x0000001311177c10 */ /* 0x040fe20009ffe4ff */
[----:B--2---:R-:W-:Y:S02]  /*1950*/  FADD.FTZ R21, RZ, R21 ;  /* 0x00000015ff157221 */ /* 0x004fe40000010000 */
[----:B---3--:R-:W-:Y:S01]  /*1960*/  FADD.FTZ R20, R20, R25 ;  /* 0x0000001914147221 */ /* 0x008fe20000010000 */
[C---:B------:R-:W-:Y:S02]  /*1970*/  IADD3.X R25, R17.reuse, UR17, RZ, P2, !PT ;  /* 0x0000001111197c10 */ /* 0x040fe400097fe4ff */
[----:B------:R-:W-:Y:S01]  /*1980*/  IADD3.X R17, R17, UR23, RZ, P5, !PT ;  /* 0x0000001711117c10 */ /* 0x000fe2000affe4ff */
[----:B----4-:R-:W-:-:S04]  /*1990*/  FADD.FTZ R21, R21, R22 ;  /* 0x0000001615157221 */ /* 0x010fc80000010000 */
        /* <DEDUP_REMOVED lines=23> */
.L_x_1695:
[----:B------:R-:W-:Y:S05]  /*1b10*/  BSYNC B0 ;  /* 0x0000000000007941 */ /* 0x000fea0003800000 */
.L_x_1694:
        /* <DEDUP_REMOVED lines=15> */
.L_x_1690:
        /* <DEDUP_REMOVED lines=8> */
.L_x_1697:
[----:B------:R-:W-:Y:S05]  /*1c90*/  BSYNC B1 ;  /* 0x0000000000017941 */ /* 0x000fea0003800000 */
.L_x_1696:
        /* <DEDUP_REMOVED lines=8> */
.L_x_1698:
[----:B------:R-:W-:Y:S01]  /*1d20*/  FADD.FTZ R57, R57, R58 ;  /* 0x0000003a39397221 */ /* 0x000fe20000010000 */
[----:B------:R-:W-:-:S04]  /*1d30*/  HFMA2.MMA R102, -RZ, RZ, 0, 1.1920928955078125e-07 ;  /* 0x00000002ff667435 */ /* 0x000fc800000001ff */
[----:B------:R-:W-:Y:S02]  /*1d40*/  MOV R101, R57 ;  /* 0x0000003900657202 */ /* 0x000fe40000000f00 */
[----:B------:R-:W-:-:S07]  /*1d50*/  MOV R59, R65 ;  /* 0x00000041003b7202 */ /* 0x000fce0000000f00 */
[----:B------:R-:W-:Y:S05]  /*1d60*/  WARPSYNC.COLLECTIVE R64, `(.L_x_1699) ;  /* 0x0000000040087348 */ /* 0x000fea0003c00000 */
[----:B------:R0:W1:Y:S02]  /*1d70*/  SHFL.BFLY P0, R65, R101, R102, R103 ;  /* 0x0c00006665417389 */ /* 0x0000640000000067 */
[----:B01----:R-:W-:Y:S01]  /*1d80*/  ENDCOLLECTIVE ;  /* 0x000000000000791b */ /* 0x003fe20003800000 */
.L_x_1699:
[----:B------:R-:W-:-:S05]  /*1d90*/  FADD.FTZ R59, R59, R60 ;  /* 0x0000003c3b3b7221 */ /* 0x000fca0000010000 */
[----:B------:R-:W-:Y:S02]  /*1da0*/  MOV R101, R59 ;  /* 0x0000003b00657202 */ /* 0x000fe40000000f00 */
[----:B------:R-:W-:-:S07]  /*1db0*/  MOV R56, R65 ;  /* 0x0000004100387202 */ /* 0x000fce0000000f00 */
[----:B------:R-:W-:Y:S05]  /*1dc0*/  WARPSYNC.COLLECTIVE R64, `(.L_x_1700) ;  /* 0x0000000040087348 */ /* 0x000fea0003c00000 */
[----:B------:R0:W1:Y:S02]  /*1dd0*/  SHFL.BFLY P0, R65, R101, R102, R103 ;  /* 0x0c00006665417389 */ /* 0x0000640000000067 */
[----:B01----:R-:W-:Y:S01]  /*1de0*/  ENDCOLLECTIVE ;  /* 0x000000000000791b */ /* 0x003fe20003800000 */
.L_x_1700:
[----:B------:R-:W-:Y:S01]  /*1df0*/  FADD.FTZ R56, R57, R56 ;  /* 0x0000003839387221 */ /* 0x000fe20000010000 */
[----:B------:R-:W-:-:S04]  /*1e00*/  HFMA2.MMA R102, -RZ, RZ, 0, 2.384185791015625e-07 ;  /* 0x00000004ff667435 */ /* 0x000fc800000001ff */
[----:B------:R-:W-:Y:S02]  /*1e10*/  MOV R101, R56 ;  /* 0x0000003800657202 */ /* 0x000fe40000000f00 */
[----:B------:R-:W-:-:S07]  /*1e20*/  MOV R62, R65 ;  /* 0x00000041003e7202 */ /* 0x000fce0000000f00 */
[----:B------:R-:W-:Y:S05]  /*1e30*/  WARPSYNC.COLLECTIVE R64, `(.L_x_1701) ;  /* 0x0000000040087348 */ /* 0x000fea0003c00000 */
[----:B------:R0:W1:Y:S02]  /*1e40*/  SHFL.BFLY P0, R65, R101, R102, R103 ;  /* 0x0c00006665417389 */ /* 0x0000640000000067 */
[----:B01----:R-:W-:Y:S01]  /*1e50*/  ENDCOLLECTIVE ;  /* 0x000000000000791b */ /* 0x003fe20003800000 */
.L_x_1701:
[----:B------:R-:W-:-:S05]  /*1e60*/  FADD.FTZ R62, R59, R62 ;  /* 0x0000003e3b3e7221 */ /* 0x000fca0000010000 */
[----:B------:R-:W-:Y:S02]  /*1e70*/  MOV R101, R62 ;  /* 0x0000003e00657202 */ /* 0x000fe40000000f00 */
[----:B------:R-:W-:-:S07]  /*1e80*/  MOV R61, R65 ;  /* 0x00000041003d7202 */ /* 0x000fce0000000f00 */
[----:B------:R-:W-:Y:S05]  /*1e90*/  WARPSYNC.COLLECTIVE R64, `(.L_x_1702) ;  /* 0x0000000040087348 */ /* 0x000fea0003c00000 */
[----:B------:R0:W1:Y:S02]  /*1ea0*/  SHFL.BFLY P0, R65, R101, R102, R103 ;  /* 0x0c00006665417389 */ /* 0x0000640000000067 */
[----:B01----:R-:W-:Y:S01]  /*1eb0*/  ENDCOLLECTIVE ;  /* 0x000000000000791b */ /* 0x003fe20003800000 */
.L_x_1702:
[----:B------:R-:W-:Y:S01]  /*1ec0*/  FADD.FTZ R61, R56, R61 ;  /* 0x0000003d383d7221 */ /* 0x000fe20000010000 */
[----:B------:R-:W-:-:S04]  /*1ed0*/  HFMA2.MMA R102, -RZ, RZ, 0, 4.76837158203125e-07 ;  /* 0x00000008ff667435 */ /* 0x000fc800000001ff */
[----:B------:R-:W-:Y:S02]  /*1ee0*/  MOV R101, R61 ;  /* 0x0000003d00657202 */ /* 0x000fe40000000f00 */
[----:B------:R-:W-:-:S07]  /*1ef0*/  MOV R63, R65 ;  /* 0x00000041003f7202 */ /* 0x000fce0000000f00 */
[----:B------:R-:W-:Y:S05]  /*1f00*/  WARPSYNC.COLLECTIVE R64, `(.L_x_1703) ;  /* 0x0000000040087348 */ /* 0x000fea0003c00000 */
[----:B------:R0:W1:Y:S02]  /*1f10*/  SHFL.BFLY P0, R65, R101, R102, R103 ;  /* 0x0c00006665417389 */ /* 0x0000640000000067 */
[----:B01----:R-:W-:Y:S01]  /*1f20*/  ENDCOLLECTIVE ;  /* 0x000000000000791b */ /* 0x003fe20003800000 */
.L_x_1703:
[----:B------:R-:W-:-:S05]  /*1f30*/  FADD.FTZ R63, R62, R63 ;  /* 0x0000003f3e3f7221 */ /* 0x000fca0000010000 */
[----:B------:R-:W-:Y:S02]  /*1f40*/  MOV R101, R63 ;  /* 0x0000003f00657202 */ /* 0x000fe40000000f00 */
[----:B------:R-:W-:-:S07]  /*1f50*/  MOV R58, R65 ;  /* 0x00000041003a7202 */ /* 0x000fce0000000f00 */
[----:B------:R-:W-:Y:S05]  /*1f60*/  WARPSYNC.COLLECTIVE R64, `(.L_x_1704) ;  /* 0x0000000040087348 */ /* 0x000fea0003c00000 */
[----:B------:R0:W1:Y:S02]  /*1f70*/  SHFL.BFLY P0, R65, R101, R102, R103 ;  /* 0x0c00006665417389 */ /* 0x0000640000000067 */
[----:B01----:R-:W-:Y:S01]  /*1f80*/  ENDCOLLECTIVE ;  /* 0x000000000000791b */ /* 0x003fe20003800000 */
.L_x_1704:
[----:B------:R-:W-:Y:S01]  /*1f90*/  FADD.FTZ R58, R61, R58 ;  /* 0x0000003a3d3a7221 */ /* 0x000fe20000010000 */
[----:B------:R-:W-:-:S04]  /*1fa0*/  HFMA2.MMA R102, -RZ, RZ, 0, 9.5367431640625e-07 ;  /* 0x00000010ff667435 */ /* 0x000fc800000001ff */
[----:B------:R-:W-:Y:S02]  /*1fb0*/  MOV R101, R58 ;  /* 0x0000003a00657202 */ /* 0x000fe40000000f00 */
[----:B------:R-:W-:-:S07]  /*1fc0*/  MOV R60, R65 ;  /* 0x00000041003c7202 */ /* 0x000fce0000000f00 */
[----:B------:R-:W-:Y:S05]  /*1fd0*/  WARPSYNC.COLLECTIVE R64, `(.L_x_1705) ;  /* 0x0000000040087348 */ /* 0x000fea0003c00000 */
[----:B------:R0:W1:Y:S02]  /*1fe0*/  SHFL.BFLY P0, R65, R101, R102, R103 ;  /* 0x0c00006665417389 */ /* 0x0000640000000067 */
[----:B01----:R-:W-:Y:S01]  /*1ff0*/  ENDCOLLECTIVE ;  /* 0x000000000000791b */ /* 0x003fe20003800000 */
.L_x_1705:
[----:B------:R-:W-:-:S05]  /*2000*/  FADD.FTZ R60, R63, R60 ;  /* 0x0000003c3f3c7221 */ /* 0x000fca0000010000 */
[----:B------:R-:W-:Y:S02]  /*2010*/  MOV R101, R60 ;  /* 0x0000003c00657202 */ /* 0x000fe40000000f00 */
[----:B------:R-:W-:-:S07]  /*2020*/  MOV R57, R65 ;  /* 0x0000004100397202 */ /* 0x000fce0000000f00 */
[----:B------:R-:W-:Y:S05]  /*2030*/  WARPSYNC.COLLECTIVE R64, `(.L_x_1706) ;  /* 0x0000000040087348 */ /* 0x000fea0003c00000 */
[----:B------:R0:W1:Y:S02]  /*2040*/  SHFL.BFLY P0, R65, R101, R102, R103 ;  /* 0x0c00006665417389 */ /* 0x0000640000000067 */
[----:B01----:R-:W-:Y:S01]  /*2050*/  ENDCOLLECTIVE ;  /* 0x000000000000791b */ /* 0x003fe20003800000 */
.L_x_1706:
[----:B------:R-:W-:Y:S01]  /*2060*/  MOV R59, R65 ;  /* 0x00000041003b7202 */ /* 0x000fe20000000f00 */
[----:B------:R-:W-:Y:S06]  /*2070*/  BRA `(.L_x_1707) ;  /* 0xffffffec00387947 */ /* 0x000fec000383ffff */
.L_x_1708:
        /* <DEDUP_REMOVED lines=16> */
.L_x_2925:


//--------------------- .text._ZN10layer_norm31ln_parallel_residual_bwd_kernelINS_13Kernel_traitsI6__halfS2_fS2_fjLj256ELj1ELj4ELj1ELj16ENS_18Kernel_traits_baseILj256ES2_S2_fS2_fjLj128EEEEELb0ELb0ELb1EEEvNS_9BwdParamsE --------------------------
	.section	.text._ZN10layer_norm31ln_parallel_residual_bwd_kernelINS_13Kernel_traitsI6__halfS2_fS2_fjLj256ELj1ELj4ELj1ELj16ENS_18Kernel_traits_baseILj256ES2_S2_fS2_fjLj128EEEEELb0ELb0ELb1EEEvNS_9BwdParamsE,"ax",@progbits
	.align	128
        .global         _ZN10layer_norm31ln_parallel_residual_bwd_kernelINS_13Kernel_traitsI6__halfS2_fS2_fjLj256ELj1ELj4ELj1ELj16ENS_18Kernel_traits_baseILj256ES2_S2_fS2_fjLj128EEEEELb0ELb0ELb1EEEvNS_9BwdParamsE
        .type           _ZN10layer_norm31ln_parallel_residual_bwd_kernelINS_13Kernel_traitsI6__halfS2_fS2_fjLj256ELj1ELj4ELj1ELj16ENS_18Kernel_traits_baseILj256ES2_S2_fS2_fjLj128EEEEELb0ELb0ELb1EEEvNS_9BwdParamsE,@function
        .size           _ZN10layer_norm31ln_parallel_residual_bwd_kernelINS_13Kernel_traitsI6__halfS2_fS2_fjLj256ELj1ELj4ELj1ELj16ENS_18Kernel_traits_baseILj256ES2_S2_fS2_fjLj128EEEEELb0ELb0ELb1EEEvNS_9BwdParamsE,(.L_x_2926 - _ZN10layer_norm31ln_parallel_residual_bwd_kernelINS_13Kernel_traitsI6__halfS2_fS2_fjLj256ELj1ELj4ELj1ELj16ENS_18Kernel_traits_baseILj256ES2_S2_fS2_fjLj128EEEEELb0ELb0ELb1EEEvNS_9BwdParamsE)
        .other          _ZN10layer_norm31ln_parallel_residual_bwd_kernelINS_13Kernel_traitsI6__halfS2_fS2_fjLj256ELj1ELj4ELj1ELj16ENS_18Kernel_traits_baseILj256ES2_S2_fS2_fjLj128EEEEELb0ELb0ELb1EEEvNS_9BwdParamsE,@"STO_CUDA_ENTRY STV_DEFAULT"
_ZN10layer_norm31ln_parallel_residual_bwd_kernelINS_13Kernel_traitsI6__halfS2_fS2_fjLj256ELj1ELj4ELj1ELj16ENS_18Kernel_traits_baseILj256ES2_S2_fS2_fjLj128EEEEELb0ELb0ELb1EEEvNS_9BwdParamsE:
.text._ZN10layer_norm31ln_parallel_residual_bwd_kernelINS_13Kernel_traitsI6__halfS2_fS2_fjLj256ELj1ELj4ELj1ELj16ENS_18Kernel_traits_baseILj256ES2_S2_fS2_fjLj128EEEEELb0ELb0ELb1EEEvNS_9BwdParamsE:
        /* <DEDUP_REMOVED lines=33> */
.L_x_1710:
        /* <DEDUP_REMOVED lines=32> */
[----:B------:R-:W-:Y:S01]  /*0410*/  MOV R97, RZ ;  /* 0x000000ff00617202 */ /* 0x000fe20000000f00 */
[--C-:B--2---:R-:W-:Y:S02]  /*0420*/  HADD2.F32 R80, -RZ, R84.reuse.H0_H0 ;  /* 0x20000054ff507230 */ /* 0x104fe40000004100 */
[----:B------:R-:W-:Y:S02]  /*0430*/  HADD2.F32 R81, -RZ, R84.H1_H1 ;  /* 0x30000054ff517230 */ /* 0x000fe40000004100 */
[--C-:B------:R-:W-:Y:S02]  /*0440*/  HADD2.F32 R82, -RZ, R85.reuse.H0_H0 ;  /* 0x20000055ff527230 */ /* 0x100fe40000004100 */
[----:B------:R-:W-:Y:S02]  /*0450*/  HADD2.F32 R83, -RZ, R85.H1_H1 ;  /* 0x30000055ff537230 */ /* 0x000fe40000004100 */
[----:B------:R-:W-:-:S02]  /*0460*/  HADD2.F32 R84, -RZ, R86.H0_H0 ;  /* 0x20000056ff547230 */ /* 0x000fc40000004100 */
[----:B------:R-:W-:Y:S02]  /*0470*/  HADD2.F32 R85, -RZ, R86.H1_H1 ;  /* 0x30000056ff557230 */ /* 0x000fe40000004100 */
[--C-:B------:R-:W-:Y:S02]  /*0480*/  HADD2.F32 R86, -RZ, R87.reuse.H0_H0 ;  /* 0x20000057ff567230 */ /* 0x100fe40000004100 */
[----:B------:R-:W-:Y:S02]  /*0490*/  HADD2.F32 R87, -RZ, R87.H1_H1 ;  /* 0x30000057ff577230 */ /* 0x000fe40000004100 */
[--C-:B---3--:R-:W-:Y:S02]  /*04a0*/  HADD2.F32 R88, -RZ, R4.reuse.H0_H0 ;  /* 0x20000004ff587230 */ /* 0x108fe40000004100 */
[----:B------:R-:W-:Y:S02]  /*04b0*/  HADD2.F32 R89, -RZ, R4.H1_H1 ;  /* 0x30000004ff597230 */ /* 0x000fe40000004100 */
[----:B------:R-:W-:-:S02]  /*04c0*/  HADD2.F32 R90, -RZ, R5.H0_H0 ;  /* 0x20000005ff5a7230 */ /* 0x000fc40000004100 */
[----:B------:R-:W-:Y:S02]  /*04d0*/  HADD2.F32 R91, -RZ, R5.H1_H1 ;  /* 0x30000005ff5b7230 */ /* 0x000fe40000004100 */
[--C-:B------:R-:W-:Y:S02]  /*04e0*/  HADD2.F32 R92, -RZ, R6.reuse.H0_H0 ;  /* 0x20000006ff5c7230 */ /* 0x100fe40000004100 */
[----:B------:R-:W-:Y:S02]  /*04f0*/  HADD2.F32 R93, -RZ, R6.H1_H1 ;  /* 0x30000006ff5d7230 */ /* 0x000fe40000004100 */
[--C-:B------:R-:W-:Y:S02]  /*0500*/  HADD2.F32 R94, -RZ, R7.reuse.H0_H0 ;  /* 0x20000007ff5e7230 */ /* 0x100fe40000004100 */
[----:B0-----:R-:W-:-:S07]  /*0510*/  HADD2.F32 R95, -RZ, R7.H1_H1 ;  /* 0x30000007ff5f7230 */ /* 0x001fce0000004100 */
.L_x_1714:
[----:B------:R-:W0:Y:S01]  /*0520*/  LDC.64 R72, c[0x0][0x250] ;  /* 0x00009400ff487b82 */ /* 0x000e220000000a00 */
[----:B------:R-:W-:-:S05]  /*0530*/  IMAD R0, R79, UR8, RZ ;  /* 0x000000084f007c24 */ /* 0x000fca000f8e02ff */
[----:B-1----:R-:W-:Y:S02]  /*0540*/  SHF.R.S32.HI R27, RZ, 0x1f, R0 ;  /* 0x0000001fff1b7819 */ /* 0x002fe40000011400 */
[----:B------:R-:W1:Y:S02]  /*0550*/  LDC.64 R32, c[0x0][0x2c0] ;  /* 0x0000b000ff207b82 */ /* 0x000e640000000a00 */
[----:B------:R-:W-:-:S04]  /*0560*/  LEA.HI R27, R27, R0, RZ, 0x3 ;  /* 0x000000001b1b7211 */ /* 0x000fc800078f18ff */
[----:B------:R-:W-:Y:S02]  /*0570*/  LEA.HI.SX32 R99, R27, R96, 0x1d ;  /* 0x000000601b637211 */ /* 0x000fe400078feaff */
[----:B------:R-:W2:Y:S02]  /*0580*/  LDC.64 R24, c[0x0][0x2b8] ;  /* 0x0000ae00ff187b82 */ /* 0x000ea40000000a00 */
[----:B------:R-:W-:-:S04]  /*0590*/  LEA R54, P1, R99, UR10, 0x5 ;  /* 0x0000000a63367c11 */ /* 0x000fc8000f8228ff */
[----:B------:R-:W-:Y:S02]  /*05a0*/  LEA.HI.X R55, R99, UR11, RZ, 0x5, P1 ;  /* 0x0000000b63377c11 */ /* 0x000fe400088f2cff */
[----:B------:R-:W3:Y:S01]  /*05b0*/  LDC.64 R36, c[0x0][0x258] ;  /* 0x00009600ff247b82 */ /* 0x000ee20000000a00 */
[----:B0-----:R-:W-:-:S06]  /*05c0*/  IMAD.WIDE R72, R79, 0x4, R72 ;  /* 0x000000044f487825 */ /* 0x001fcc00078e0248 */
[----:B------:R-:W4:Y:S01]  /*05d0*/  LDG.E R72, desc[UR4][R72.64] ;  /* 0x0000000448487981 */ /* 0x000f22000c1e1900 */
[C---:B-1----:R-:W-:Y:S01]  /*05e0*/  IMAD.WIDE.U32 R32, R99.reuse, 0x10, R32 ;  /* 0x0000001063207825 */ /* 0x042fe200078e0020 */
[----:B------:R-:W0:Y:S05]  /*05f0*/  LDC.64 R60, c[0x0][0x2c8] ;  /* 0x0000b200ff3c7b82 */ /* 0x000e2a0000000a00 */
[----:B------:R-:W4:Y:S01]  /*0600*/  LDG.E.128 R32, desc[UR4][R32.64] ;  /* 0x0000000420207981 */ /* 0x000f22000c1e1d00 */
[----:B--2---:R-:W-:-:S03]  /*0610*/  IMAD.WIDE.U32 R28, R99, 0x10, R24 ;  /* 0x00000010631c7825 */ /* 0x004fc600078e0018 */
[----:B------:R-:W2:Y:S04]  /*0620*/  LDG.E.128 R24, desc[UR4][R54.64] ;  /* 0x0000000436187981 */ /* 0x000ea8000c1e1d00 */
[----:B------:R-:W2:Y:S01]  /*0630*/  LDG.E.128 R28, desc[UR4][R28.64] ;  /* 0x000000041c1c7981 */ /* 0x000ea2000c1e1d00 */
[----:B---3--:R-:W-:-:S03]  /*0640*/  IMAD.WIDE R66, R79, 0x4, R36 ;  /* 0x000000044f427825 */ /* 0x008fc600078e0224 */
[----:B------:R-:W3:Y:S04]  /*0650*/  LDG.E.128 R36, desc[UR4][R54.64+0x10] ;  /* 0x0000100436247981 */ /* 0x000ee8000c1e1d00 */
[----:B------:R1:W3:Y:S01]  /*0660*/  LDG.E R66, desc[UR4][R66.64] ;  /* 0x0000000442427981 */ /* 0x0002e2000c1e1900 */
[----:B------:R-:W-:Y:S02]  /*0670*/  ISETP.NE.AND P3, PT, R98, RZ, PT ;  /* 0x000000ff6200720c */ /* 0x000fe40003f65270 */
[----:B0-----:R-:W-:-:S04]  /*0680*/  @P0 LEA R62, P1, R99, R60, 0x5 ;  /* 0x0000003c633e0211 */ /* 0x001fc800078228ff */
[----:B------:R-:W-:-:S05]  /*0690*/  @P0 LEA.HI.X R63, R99, R61, RZ, 0x5, P1 ;  /* 0x0000003d633f0211 */ /* 0x000fca00008f2cff */
[----:B------:R-:W5:Y:S04]  /*06a0*/  @P0 LDG.E.128 R4, desc[UR4][R62.64] ;  /* 0x000000043e040981 */ /* 0x000f68000c1e1d00 */
[----:B------:R0:W5:Y:S01]  /*06b0*/  @P0 LDG.E.128 R8, desc[UR4][R62.64+0x10] ;  /* 0x000010043e080981 */ /* 0x000162000c1e1d00 */
[----:B------:R-:W-:Y:S01]  /*06c0*/  UMOV UR6, 0xffffffff ;  /* 0xffffffff00067882 */ /* 0x000fe20000000000 */
[----:B----4-:R-:W-:Y:S01]  /*06d0*/  FSEL R72, R72, RZ, !P3 ;  /* 0x000000ff48487208 */ /* 0x010fe20005800000 */
[--C-:B------:R-:W-:Y:S02]  /*06e0*/  HADD2.F32 R73, -RZ, R32.reuse.H1_H1 ;  /* 0x30000020ff497230 */ /* 0x100fe40000004100 */
[----:B-1----:R-:W-:Y:S02]  /*06f0*/  HADD2.F32 R67, -RZ, R33.H0_H0 ;  /* 0x20000021ff437230 */ /* 0x002fe40000004100 */
[--C-:B--2---:R-:W-:Y:S01]  /*0700*/  FADD.FTZ R107, R25, -R72.reuse ;  /* 0x80000048196b7221 */ /* 0x104fe20000010000 */
[----:B------:R-:W-:Y:S01]  /*0710*/  FADD.FTZ R109, R26, -R72 ;  /* 0x800000481a6d7221 */ /* 0x000fe20000010000 */
[----:B------:R-:W-:-:S02]  /*0720*/  HADD2.F32 R105, -RZ, R32.H0_H0 ;  /* 0x20000020ff697230 */ /* 0x000fc40000004100 */
[--C-:B------:R-:W-:Y:S01]  /*0730*/  FADD.FTZ R113, R27, -R72.reuse ;  /* 0x800000481b717221 */ /* 0x100fe20000010000 */
[--C-:B------:R-:W-:Y:S02]  /*0740*/  HADD2.F32 R103, -RZ, R28.reuse.H0_H0 ;  /* 0x2000001cff677230 */ /* 0x100fe40000004100 */
[----:B------:R-:W-:Y:S01]  /*0750*/  FMUL.FTZ R26, R89, R73 ;  /* 0x00000049591a7220 */ /* 0x000fe20000410000 */
[----:B------:R-:W-:Y:S02]  /*0760*/  HADD2.F32 R28, -RZ, R28.H1_H1 ;  /* 0x3000001cff1c7230 */ /* 0x000fe40000004100 */
[--C-:B------:R-:W-:Y:S02]  /*0770*/  HADD2.F32 R55, -RZ, R34.reuse.H0_H0 ;  /* 0x20000022ff377230 */ /* 0x100fe40000004100 */
[----:B------:R-:W-:Y:S02]  /*0780*/  HADD2.F32 R100, -RZ, R34.H1_H1 ;  /* 0x30000022ff647230 */ /* 0x000fe40000004100 */
[----:B------:R-:W-:Y:S01]  /*0790*/  FADD.FTZ R101, R24, -R72 ;  /* 0x8000004818657221 */ /* 0x000fe20000010000 */
[----:B------:R-:W-:-:S02]  /*07a0*/  HADD2.F32 R111, -RZ, R29.H0_H0 ;  /* 0x2000001dff6f7230 */ /* 0x000fc40000004100 */
[C---:B---3--:R-:W-:Y:S01]  /*07b0*/  FMUL.FTZ R34, R66.reuse, R107 ;  /* 0x0000006b42227220 */ /* 0x048fe20000410000 */
[--C-:B------:R-:W-:Y:S02]  /*07c0*/  HADD2.F32 R27, -RZ, R35.reuse.H0_H0 ;  /* 0x20000023ff1b7230 */ /* 0x100fe40000004100 */
[----:B------:R-:W-:Y:S01]  /*07d0*/  FMUL.FTZ R32, R66, R109 ;  /* 0x0000006d42207220 */ /* 0x000fe20000410000 */
[----:B------:R-:W-:Y:S02]  /*07e0*/  HADD2.F32 R54, -RZ, R35.H1_H1 ;  /* 0x30000023ff367230 */ /* 0x000fe40000004100 */
[----:B------:R-:W-:Y:S01]  /*07f0*/  FMUL.FTZ R35, R90, R67 ;  /* 0x000000435a237220 */ /* 0x000fe20000410000 */
[--C-:B------:R-:W-:Y:S02]  /*0800*/  HADD2.F32 R25, -RZ, R31.reuse.H0_H0 ;  /* 0x2000001fff197230 */ /* 0x100fe40000004100 */
[----:B------:R-:W-:Y:S02]  /*0810*/  HADD2.F32 R24, -RZ, R31.H1_H1 ;  /* 0x3000001fff187230 */ /* 0x000fe40000004100 */
[----:B------:R-:W-:Y:S01]  /*0820*/  FMUL.FTZ R31, R88, R105 ;  /* 0x00000069581f7220 */ /* 0x000fe20000410000 */
[----:B------:R-:W-:-:S02]  /*0830*/  HADD2.F32 R102, -RZ, R29.H1_H1 ;  /* 0x3000001dff667230 */ /* 0x000fc40000004100 */
[----:B------:R-:W-:Y:S01]  /*0840*/  FADD.FTZ R74, R28, R74 ;  /* 0x0000004a1c4a7221 */ /* 0x000fe20000010000 */
[--C-:B0-----:R-:W-:Y:S02]  /*0850*/  HADD2.F32 R63, -RZ, R30.reuse.H0_H0 ;  /* 0x2000001eff3f7230 */ /* 0x101fe40000004100 */
[-C--:B------:R-:W-:Y:S01]  /*0860*/  FFMA.FTZ R75, R34, R28.reuse, R75 ;  /* 0x0000001c224b7223 */ /* 0x080fe2000001004b */
[----:B------:R-:W-:Y:S02]  /*0870*/  HADD2.F32 R62, -RZ, R30.H1_H1 ;  /* 0x3000001eff3e7230 */ /* 0x000fe40000004100 */
[----:B------:R-:W-:Y:S01]  /*0880*/  FFMA.FTZ R29, R81, R28, R26 ;  /* 0x0000001c511d7223 */ /* 0x000fe2000001001a */
[----:B------:R-:W-:Y:S02]  /*0890*/  HADD2.F32 R33, -RZ, R33.H1_H1 ;  /* 0x30000021ff217230 */ /* 0x000fe40000004100 */
[----:B------:R-:W-:Y:S01]  /*08a0*/  FADD.FTZ R64, R67, R64 ;  /* 0x0000004043407221 */ /* 0x000fe20000010000 */
[----:B------:R-:W-:Y:S01]  /*08b0*/  FFMA.FTZ R65, R32, R67, R65 ;  /* 0x0000004320417223 */ /* 0x000fe20000010041 */
[----:B------:R-:W-:Y:S01]  /*08c0*/  FMUL.FTZ R30, R66, R113 ;  /* 0x00000071421e7220 */ /* 0x000fe20000410000 */
[----:B------:R-:W-:Y:S01]  /*08d0*/  FFMA.FTZ R28, R82, R111, R35 ;  /* 0x0000006f521c7223 */ /* 0x000fe20000010023 */
[C---:B------:R-:W-:Y:S01]  /*08e0*/  FADD.FTZ R37, -R72.reuse, R37 ;  /* 0x0000002548257221 */ /* 0x040fe20000010100 */
[C---:B------:R-:W-:Y:S01]  /*08f0*/  FADD.FTZ R67, -R72.reuse, R38 ;  /* 0x0000002648437221 */ /* 0x040fe20000010100 */
[----:B------:R-:W-:Y:S01]  /*0900*/  FADD.FTZ R35, -R72, R36 ;  /* 0x0000002448237221 */ /* 0x000fe20000010100 */
[----:B------:R-:W-:Y:S01]  /*0910*/  FMUL.FTZ R38, R93, R100 ;  /* 0x000000645d267220 */ /* 0x000fe20000410000 */
[----:B------:R-:W-:Y:S01]  /*0920*/  FMUL.FTZ R0, R66, R101 ;  /* 0x0000006542007220 */ /* 0x000fe20000410000 */
[----:B------:R-:W-:Y:S01]  /*0930*/  FFMA.FTZ R31, R80, R103, R31 ;  /* 0x00000067501f7223 */ /* 0x000fe2000001001f */
[-C--:B------:R-:W-:Y:S01]  /*0940*/  FMUL.FTZ R26, R91, R33.reuse ;  /* 0x000000215b1a7220 */ /* 0x080fe20000410000 */
[----:B------:R-:W-:Y:S01]  /*0950*/  FADD.FTZ R56, R33, R56 ;  /* 0x0000003821387221 */ /* 0x000fe20000010000 */
[----:B------:R-:W-:Y:S01]  /*0960*/  FFMA.FTZ R57, R30, R33, R57 ;  /* 0x000000211e397223 */ /* 0x000fe20000010039 */
[----:B------:R-:W-:Y:S01]  /*0970*/  FMUL.FTZ R36, R66, R37 ;  /* 0x0000002542247220 */ /* 0x000fe20000410000 */
[----:B------:R-:W-:Y:S01]  /*0980*/  FADD.FTZ R101, -R72, R39 ;  /* 0x0000002748657221 */ /* 0x000fe20000010100 */
        /* <DEDUP_REMOVED lines=12> */
[----:B------:R-:W-:-:S02]  /*0a50*/  FFMA.FTZ R26, R83, R102, R26 ;  /* 0x00000066531a7223 */ /* 0x000fc4000001001a */
        /* <DEDUP_REMOVED lines=15> */
[C---:B------:R-:W-:Y:S01]  /*0b50*/  FMUL.FTZ R39, R66.reuse, R67 ;  /* 0x0000004342277220 */ /* 0x040fe20000410000 */
[----:B------:R-:W-:Y:S01]  /*0b60*/  FMUL.FTZ R102, R95, R54 ;  /* 0x000000365f667220 */ /* 0x000fe20000410000 */
[----:B------:R-:W-:Y:S01]  /*0b70*/  FMUL.FTZ R62, R66, R101 ;  /* 0x00000065423e7220 */ /* 0x000fe20000410000 */
        /* <DEDUP_REMOVED lines=41> */
.L_x_1726:
[----:B-1----:R-:W-:Y:S01]  /*0e10*/  FADD.FTZ R55, R24, R55 ;  /* 0x0000003718377221 */ /* 0x002fe20000010000 */
[----:B--2---:R-:W-:Y:S01]  /*0e20*/  FADD.FTZ R54, R27, R54 ;  /* 0x000000361b367221 */ /* 0x004fe20000010000 */
[----:B------:R-:W-:Y:S02]  /*0e30*/  ISETP.NE.U32.AND P1, PT, R60, RZ, PT ;  /* 0x000000ff3c00720c */ /* 0x000fe40003f25070 */
[----:B------:R-:W-:Y:S01]  /*0e40*/  FMUL.FTZ R55, R55, UR9 ;  /* 0x0000000937377c20 */ /* 0x000fe20008410000 */
[----:B0-----:R-:W-:Y:S01]  /*0e50*/  FMUL.FTZ R27, R54, UR9 ;  /* 0x00000009361b7c20 */ /* 0x001fe20008410000 */
        /* <DEDUP_REMOVED lines=41> */
[----:B------:R-:W-:Y:S02]  /*10f0*/  @P2 LEA.HI.X R29, R99, UR13, RZ, 0x5, P6 ;  /* 0x0000000d631d2c11 */ /* 0x000fe4000b0f2cff */
[----:B------:R-:W-:Y:S02]  /*1100*/  SEL R12, R35, R12, P4 ;  /* 0x0000000c230c7207 */ /* 0x000fe40002000000 */
[----:B------:R-:W-:Y:S02]  /*1110*/  SEL R13, R0, R13, P4 ;  /* 0x0000000d000d7207 */ /* 0x000fe40002000000 */
[----:B------:R-:W-:Y:S02]  /*1120*/  SEL R14, R55, R14, P4 ;  /* 0x0000000e370e7207 */ /* 0x000fe40002000000 */
[----:B------:R-:W-:-:S02]  /*1130*/  SEL R15, R34, R15, P4 ;  /* 0x0000000f220f7207 */ /* 0x000fc40002000000 */
[----:B------:R-:W-:Y:S02]  /*1140*/  SEL R16, R33, R16, P4 ;  /* 0x0000001021107207 */ /* 0x000fe40002000000 */
[----:B------:R-:W-:Y:S01]  /*1150*/  SEL R17, R36, R17, P4 ;  /* 0x0000001124117207 */ /* 0x000fe20002000000 */
[----:B------:R-:W-:Y:S01]  /*1160*/  @P2 STG.E.128 desc[UR4][R28.64], R12 ;  /* 0x0000000c1c002986 */ /* 0x000fe2000c101d04 */
[----:B------:R-:W-:Y:S02]  /*1170*/  SEL R18, R39, R18, P4 ;  /* 0x0000001227127207 */ /* 0x000fe40002000000 */
[----:B------:R-:W-:Y:S02]  /*1180*/  SEL R19, R66, R19, P4 ;  /* 0x0000001342137207 */ /* 0x000fe40002000000 */
[----:B------:R-:W-:Y:S02]  /*1190*/  F2FP.F16.F32.PACK_AB R26, R36, R33 ;  /* 0x00000021241a723e */ /* 0x000fe400000000ff */
[----:B------:R-:W-:Y:S01]  /*11a0*/  SHF.L.U32 R38, R99, 0x4, RZ ;  /* 0x0000000463267819 */ /* 0x000fe200000006ff */
[----:B------:R0:W-:Y:S01]  /*11b0*/  @P2 STG.E.128 desc[UR4][R28.64+0x10], R16 ;  /* 0x000010101c002986 */ /* 0x0001e2000c101d04 */
[----:B------:R-:W-:-:S02]  /*11c0*/  F2FP.F16.F32.PACK_AB R27, R66, R39 ;  /* 0x00000027421b723e */ /* 0x000fc400000000ff */
[----:B------:R-:W-:Y:S02]  /*11d0*/  F2FP.F16.F32.PACK_AB R25, R34, R55 ;  /* 0x000000372219723e */ /* 0x000fe400000000ff */
[----:B------:R-:W-:Y:S02]  /*11e0*/  F2FP.F16.F32.PACK_AB R24, R0, R35 ;  /* 0x000000230018723e */ /* 0x000fe400000000ff */
[----:B------:R-:W-:Y:S02]  /*11f0*/  @P3 F2FP.F16.F32.PACK_AB R39, RZ, R39 ;  /* 0x00000027ff27323e */ /* 0x000fe400000000ff */
[----:B------:R-:W-:Y:S02]  /*1200*/  @P3 F2FP.F16.F32.PACK_AB R55, RZ, R55 ;  /* 0x00000037ff37323e */ /* 0x000fe400000000ff */
[----:B------:R-:W-:Y:S02]  /*1210*/  @P3 F2FP.F16.F32.PACK_AB R35, RZ, R35 ;  /* 0x00000023ff23323e */ /* 0x000fe400000000ff */
[----:B------:R-:W-:-:S02]  /*1220*/  SHF.R.U32.HI R54, RZ, 0x1c, R99 ;  /* 0x0000001cff367819 */ /* 0x000fc40000011663 */
[----:B------:R-:W-:Y:S02]  /*1230*/  IADD3 R30, P5, R38, UR16, RZ ;  /* 0x00000010261e7c10 */ /* 0x000fe4000ffbe0ff */
[----:B------:R-:W-:Y:S02]  /*1240*/  @P3 F2FP.F16.F32.PACK_AB R66, RZ, R66 ;  /* 0x00000042ff42323e */ /* 0x000fe400000000ff */
[----:B0-----:R-:W-:Y:S02]  /*1250*/  @P3 F2FP.F16.F32.PACK_AB R29, RZ, R33 ;  /* 0x00000021ff1d323e */ /* 0x001fe400000000ff */
[----:B------:R-:W0:Y:S01]  /*1260*/  LDC.64 R32, c[0x0][0x210] ;  /* 0x00008400ff207b82 */ /* 0x000e220000000a00 */
[----:B------:R-:W-:Y:S02]  /*1270*/  @P3 F2FP.F16.F32.PACK_AB R36, RZ, R36 ;  /* 0x00000024ff24323e */ /* 0x000fe400000000ff */
[----:B------:R-:W-:Y:S02]  /*1280*/  @P3 F2FP.F16.F32.PACK_AB R34, RZ, R34 ;  /* 0x00000022ff22323e */ /* 0x000fe400000000ff */
[----:B------:R-:W-:-:S02]  /*1290*/  @P3 F2FP.F16.F32.PACK_AB R0, RZ, R0 ;  /* 0x00000000ff00323e */ /* 0x000fc400000000ff */
[----:B------:R-:W-:Y:S02]  /*12a0*/  @P3 PRMT R23, R39, 0x7610, R23 ;  /* 0x0000761027173816 */ /* 0x000fe40000000017 */
[----:B------:R-:W-:Y:S02]  /*12b0*/  @P3 IADD3 R28, P1, R38, UR14, RZ ;  /* 0x0000000e261c3c10 */ /* 0x000fe4000ff3e0ff */
[----:B------:R-:W-:Y:S02]  /*12c0*/  @P3 PRMT R22, R29, 0x7610, R22 ;  /* 0x000076101d163816 */ /* 0x000fe40000000016 */
[----:B------:R-:W-:Y:S02]  /*12d0*/  @P3 PRMT R21, R55, 0x7610, R21 ;  /* 0x0000761037153816 */ /* 0x000fe40000000015 */
[----:B------:R-:W-:Y:S02]  /*12e0*/  @P3 PRMT R20, R35, 0x7610, R20 ;  /* 0x0000761023143816 */ /* 0x000fe40000000014 */
[----:B------:R-:W-:-:S02]  /*12f0*/  IADD3.X R31, R54, UR17, RZ, P5, !PT ;  /* 0x00000011361f7c10 */ /* 0x000fc4000affe4ff */
[----:B------:R-:W-:Y:S02]  /*1300*/  @P3 IADD3.X R29, R54, UR15, RZ, P1, !PT ;  /* 0x0000000f361d3c10 */ /* 0x000fe40008ffe4ff */
        /* <DEDUP_REMOVED lines=10> */
.L_x_1712:
        /* <DEDUP_REMOVED lines=24> */
.L_x_1711:
[----:B------:R-:W-:Y:S05]  /*1530*/  BSYNC B0 ;  /* 0x0000000000007941 */ /* 0x000fea0003800000 */
.L_x_1709:
[----:B------:R-:W0:Y:S01]  /*1540*/  S2R R3, SR_CgaCtaId ;  /* 0x0000000000037919 */ /* 0x000e220000008800 */
[----:B------:R-:W-:Y:S01]  /*1550*/  MOV R0, 0x400 ;  /* 0x0000040000007802 */ /* 0x000fe20000000f00 */
[----:B------:R-:W-:Y:S05]  /*1560*/  WARPSYNC.ALL ;  /* 0x0000000000007948 */ /* 0x000fea0003800000 */
[----:B------:R-:W2:Y:S01]  /*1570*/  S2R R57, SR_TID.X ;  /* 0x0000000000397919 */ /* 0x000ea20000002100 */
[----:B------:R-:W-:Y:S01]  /*1580*/  ULDC UR6, c[0x0][0x218] ;  /* 0x0000860000067ab9 */ /* 0x000fe20000000800 */
[----:B------:R-:W-:Y:S01]  /*1590*/  ULDC.64 UR18, c[0x0][0x2e8] ;  /* 0x0000ba0000127ab9 */ /* 0x000fe20000000a00 */
[----:B------:R-:W-:Y:S01]  /*15a0*/  ULDC.64 UR20, c[0x0][0x2e0] ;  /* 0x0000b80000147ab9 */ /* 0x000fe20000000a00 */
[----:B------:R-:W3:Y:S01]  /*15b0*/  S2R R32, SR_CTAID.X ;  /* 0x0000000000207919 */ /* 0x000ee20000002500 */
[----:B0-----:R-:W-:-:S04]  /*15c0*/  LEA R0, R3, R0, 0x18 ;  /* 0x0000000003007211 */ /* 0x001fc800078ec0ff */
[CC--:B--2---:R-:W-:Y:S02]  /*15d0*/  LEA R2, R57.reuse, R0.reuse, 0x5 ;  /* 0x0000000039027211 */ /* 0x0c4fe400078e28ff */
[----:B------:R-:W-:Y:S01]  /*15e0*/  LEA R0, R57, R0, 0x2 ;  /* 0x0000000039007211 */ /* 0x000fe200078e10ff */
[----:B---3--:R-:W-:Y:S02]  /*15f0*/  IMAD R32, R32, UR6, RZ ;  /* 0x0000000620207c24 */ /* 0x008fe4000f8e02ff */
[----:B------:R-:W-:Y:S01]  /*1600*/  STS.128 [R2], R8 ;  /* 0x0000000802007388 */ /* 0x000fe20000000c00 */
[----:B------:R-:W-:-:S03]  /*1610*/  ULDC.64 UR6, c[0x0][0x2d8] ;  /* 0x0000b60000067ab9 */ /* 0x000fc60000000a00 */
[----:B------:R-:W-:Y:S01]  /*1620*/  STS.128 [R2+0x10], R48 ;  /* 0x0000103002007388 */ /* 0x000fe20000000c00 */
[----:B------:R-:W-:Y:S06]  /*1630*/  BAR.SYNC.DEFER_BLOCKING 0x0 ;  /* 0x0000000000007b1d */ /* 0x000fec0000010000 */
[----:B------:R-:W0:Y:S04]  /*1640*/  LDS R3, [R0] ;  /* 0x0000000000037984 */ /* 0x000e280000000800 */
[----:B-1----:R-:W1:Y:S04]  /*1650*/  LDS R22, [R0+0x400] ;  /* 0x0004000000167984 */ /* 0x002e680000000800 */
        /* <DEDUP_REMOVED lines=96> */
.L_x_1713:
        /* <DEDUP_REMOVED lines=8> */
.L_x_1716:
[----:B------:R-:W-:Y:S05]  /*1ce0*/  BSYNC B2 ;  /* 0x0000000000027941 */ /* 0x000fea0003800000 */
.L_x_1715:
        /* <DEDUP_REMOVED lines=8> */
.L_x_1717:
[----:B------:R-:W-:Y:S01]  /*1d70*/  FADD.FTZ R27, R24, R27 ;  /* 0x0000001b181b7221 */ /* 0x000fe20000010000 */
[----:B------:R-:W-:-:S04]  /*1d80*/  HFMA2.MMA R103, -RZ, RZ, 0, 1.1920928955078125e-07 ;  /* 0x00000002ff677435 */ /* 0x000fc800000001ff */
[----:B------:R-:W-:Y:S02]  /*1d90*/  MOV R102, R27 ;  /* 0x0000001b00667202 */ /* 0x000fe40000000f00 */
[----:B------:R-:W-:-:S07]  /*1da0*/  MOV R55, R101 ;  /* 0x0000006500377202 */ /* 0x000fce0000000f00 */
[----:B------:R-:W-:Y:S05]  /*1db0*/  WARPSYNC.COLLECTIVE R73, `(.L_x_1718) ;  /* 0x0000000049087348 */ /* 0x000fea0003c00000 */
[----:B------:R0:W1:Y:S02]  /*1dc0*/  SHFL.BFLY P1, R101, R102, R103, R104 ;  /* 0x0c00006766657389 */ /* 0x0000640000020068 */
[----:B01----:R-:W-:Y:S01]  /*1dd0*/  ENDCOLLECTIVE ;  /* 0x000000000000791b */ /* 0x003fe20003800000 */
.L_x_1718:
[----:B------:R-:W-:-:S05]  /*1de0*/  FADD.FTZ R55, R72, R55 ;  /* 0x0000003748377221 */ /* 0x000fca0000010000 */
[----:B------:R-:W-:Y:S02]  /*1df0*/  MOV R102, R55 ;  /* 0x0000003700667202 */ /* 0x000fe40000000f00 */
[----:B------:R-:W-:-:S07]  /*1e00*/  MOV R54, R101 ;  /* 0x0000006500367202 */ /* 0x000fce0000000f00 */
[----:B------:R-:W-:Y:S05]  /*1e10*/  WARPSYNC.COLLECTIVE R73, `(.L_x_1719) ;  /* 0x0000000049087348 */ /* 0x000fea0003c00000 */
[----:B------:R0:W1:Y:S02]  /*1e20*/  SHFL.BFLY P1, R101, R102, R103, R104 ;  /* 0x0c00006766657389 */ /* 0x0000640000020068 */
[----:B01----:R-:W-:Y:S01]  /*1e30*/  ENDCOLLECTIVE ;  /* 0x000000000000791b */ /* 0x003fe20003800000 */
.L_x_1719:
[----:B------:R-:W-:Y:S01]  /*1e40*/  FADD.FTZ R54, R27, R54 ;  /* 0x000000361b367221 */ /* 0x000fe20000010000 */
[----:B------:R-:W-:-:S04]  /*1e50*/  HFMA2.MMA R103, -RZ, RZ, 0, 2.384185791015625e-07 ;  /* 0x00000004ff677435 */ /* 0x000fc800000001ff */
[----:B------:R-:W-:Y:S02]  /*1e60*/  MOV R102, R54 ;  /* 0x0000003600667202 */ /* 0x000fe40000000f00 */
[----:B------:R-:W-:-:S07]  /*1e70*/  MOV R100, R101 ;  /* 0x0000006500647202 */ /* 0x000fce0000000f00 */
[----:B------:R-:W-:Y:S05]  /*1e80*/  WARPSYNC.COLLECTIVE R73, `(.L_x_1720) ;  /* 0x0000000049087348 */ /* 0x000fea0003c00000 */
[----:B------:R0:W1:Y:S02]  /*1e90*/  SHFL.BFLY P1, R101, R102, R103, R104 ;  /* 0x0c00006766657389 */ /* 0x0000640000020068 */
[----:B01----:R-:W-:Y:S01]  /*1ea0*/  ENDCOLLECTIVE ;  /* 0x000000000000791b */ /* 0x003fe20003800000 */
.L_x_1720:
[----:B------:R-:W-:-:S05]  /*1eb0*/  FADD.FTZ R100, R55, R100 ;  /* 0x0000006437647221 */ /* 0x000fca0000010000 */
[----:B------:R-:W-:Y:S02]  /*1ec0*/  MOV R102, R100 ;  /* 0x0000006400667202 */ /* 0x000fe40000000f00 */
[----:B------:R-:W-:-:S07]  /*1ed0*/  MOV R63, R101 ;  /* 0x00000065003f7202 */ /* 0x000fce0000000f00 */
[----:B------:R-:W-:Y:S05]  /*1ee0*/  WARPSYNC.COLLECTIVE R73, `(.L_x_1721) ;  /* 0x0000000049087348 */ /* 0x000fea0003c00000 */
[----:B------:R0:W1:Y:S02]  /*1ef0*/  SHFL.BFLY P1, R101, R102, R103, R104 ;  /* 0x0c00006766657389 */ /* 0x0000640000020068 */
[----:B01----:R-:W-:Y:S01]  /*1f00*/  ENDCOLLECTIVE ;  /* 0x000000000000791b */ /* 0x003fe20003800000 */
.L_x_1721:
[----:B------:R-:W-:Y:S01]  /*1f10*/  FADD.FTZ R63, R54, R63 ;  /* 0x0000003f363f7221 */ /* 0x000fe20000010000 */
[----:B------:R-:W-:-:S04]  /*1f20*/  HFMA2.MMA R103, -RZ, RZ, 0, 4.76837158203125e-07 ;  /* 0x00000008ff677435 */ /* 0x000fc800000001ff */
[----:B------:R-:W-:Y:S02]  /*1f30*/  MOV R102, R63 ;  /* 0x0000003f00667202 */ /* 0x000fe40000000f00 */
[----:B------:R-:W-:-:S07]  /*1f40*/  MOV R67, R101 ;  /* 0x0000006500437202 */ /* 0x000fce0000000f00 */
[----:B------:R-:W-:Y:S05]  /*1f50*/  WARPSYNC.COLLECTIVE R73, `(.L_x_1722) ;  /* 0x0000000049087348 */ /* 0x000fea0003c00000 */
[----:B------:R0:W1:Y:S02]  /*1f60*/  SHFL.BFLY P1, R101, R102, R103, R104 ;  /* 0x0c00006766657389 */ /* 0x0000640000020068 */
[----:B01----:R-:W-:Y:S01]  /*1f70*/  ENDCOLLECTIVE ;  /* 0x000000000000791b */ /* 0x003fe20003800000 */
.L_x_1722:
[----:B------:R-:W-:-:S05]  /*1f80*/  FADD.FTZ R67, R100, R67 ;  /* 0x0000004364437221 */ /* 0x000fca0000010000 */
[----:B------:R-:W-:Y:S02]  /*1f90*/  MOV R102, R67 ;  /* 0x0000004300667202 */ /* 0x000fe40000000f00 */
[----:B------:R-:W-:-:S07]  /*1fa0*/  MOV R24, R101 ;  /* 0x0000006500187202 */ /* 0x000fce0000000f00 */
[----:B------:R-:W-:Y:S05]  /*1fb0*/  WARPSYNC.COLLECTIVE R73, `(.L_x_1723) ;  /* 0x0000000049087348 */ /* 0x000fea0003c00000 */
[----:B------:R0:W1:Y:S02]  /*1fc0*/  SHFL.BFLY P1, R101, R102, R103, R104 ;  /* 0x0c00006766657389 */ /* 0x0000640000020068 */
[----:B01----:R-:W-:Y:S01]  /*1fd0*/  ENDCOLLECTIVE ;  /* 0x000000000000791b */ /* 0x003fe20003800000 */
.L_x_1723:
[----:B------:R-:W-:Y:S01]  /*1fe0*/  FADD.FTZ R24, R63, R24 ;  /* 0x000000183f187221 */ /* 0x000fe20000010000 */
[----:B------:R-:W-:-:S04]  /*1ff0*/  HFMA2.MMA R103, -RZ, RZ, 0, 9.5367431640625e-07 ;  /* 0x00000010ff677435 */ /* 0x000fc800000001ff */
[----:B------:R-:W-:Y:S02]  /*2000*/  MOV R102, R24 ;  /* 0x0000001800667202 */ /* 0x000fe40000000f00 */
[----:B------:R-:W-:-:S07]  /*2010*/  MOV R72, R101 ;  /* 0x0000006500487202 */ /* 0x000fce0000000f00 */
[----:B------:R-:W-:Y:S05]  /*2020*/  WARPSYNC.COLLECTIVE R73, `(.L_x_1724) ;  /* 0x0000000049087348 */ /* 0x000fea0003c00000 */
[----:B------:R0:W1:Y:S02]  /*2030*/  SHFL.BFLY P1, R101, R102, R103, R104 ;  /* 0x0c00006766657389 */ /* 0x0000640000020068 */
[----:B01----:R-:W-:Y:S01]  /*2040*/  ENDCOLLECTIVE ;  /* 0x000000000000791b */ /* 0x003fe20003800000 */
.L_x_1724:
[----:B------:R-:W-:-:S05]  /*2050*/  FADD.FTZ R27, R67, R72 ;  /* 0x00000048431b7221 */ /* 0x000fca0000010000 */
[----:B------:R-:W-:Y:S02]  /*2060*/  MOV R102, R27 ;  /* 0x0000001b00667202 */ /* 0x000fe40000000f00 */
[----:B------:R-:W-:-:S07]  /*2070*/  MOV R55, R101 ;  /* 0x0000006500377202 */ /* 0x000fce0000000f00 */
[----:B------:R-:W-:Y:S05]  /*2080*/  WARPSYNC.COLLECTIVE R73, `(.L_x_1725) ;  /* 0x0000000049087348 */ /* 0x000fea0003c00000 */
[----:B------:R0:W1:Y:S02]  /*2090*/  SHFL.BFLY P1, R101, R102, R103, R104 ;  /* 0x0c00006766657389 */ /* 0x0000640000020068 */
[----:B01----:R-:W-:Y:S01]  /*20a0*/  ENDCOLLECTIVE ;  /* 0x000000000000791b */ /* 0x003fe20003800000 */
.L_x_1725:
[----:B------:R-:W-:Y:S01]  /*20b0*/  MOV R54, R101 ;  /* 0x0000006500367202 */ /* 0x000fe20000000f00 */
[----:B------:R-:W-:Y:S06]  /*20c0*/  BRA `(.L_x_1726) ;  /* 0xffffffec00507947 */ /* 0x000fec000383ffff */
.L_x_1727:
        /* <DEDUP_REMOVED lines=11> */
.L_x_2926:


//--------------------- .text._ZN10layer_norm31ln_parallel_residual_bwd_kernelINS_13Kernel_traitsI6__halfS2_fS2_fjLj256ELj1ELj4ELj1ELj16ENS_18Kernel_traits_baseILj256ES2_S2_fS2_fjLj128EEEEELb0ELb1ELb0EEEvNS_9BwdParamsE --------------------------
	.section	.text._ZN10layer_norm31ln_parallel_residual_bwd_kernelINS_13Kernel_traitsI6__halfS2_fS2_fjLj256ELj1ELj4ELj1ELj16ENS_18Kernel_traits_baseILj256ES2_S2_fS2_fjLj128EEEEELb0ELb1ELb0EEEvNS_9BwdParamsE,"ax",@progbits
	.align	128
        .global         _ZN10layer_norm31ln_parallel_residual_bwd_kernelINS_13Kernel_traitsI6__halfS2_fS2_fjLj256ELj1ELj4ELj1ELj16ENS_18Kernel_traits_baseILj256ES2_S2_fS2_fjLj128EEEEELb0ELb1ELb0EEEvNS_9BwdParamsE
        .type           _ZN10layer_norm31ln_parallel_residual_bwd_kernelINS_13Kernel_traitsI6__halfS2_fS2_fjLj256ELj1ELj4ELj1ELj16ENS_18Kernel_traits_baseILj256ES2_S2_fS2_fjLj128EEEEELb0ELb1ELb0EEEvNS_9BwdParamsE,@function
        .size           _ZN10layer_norm31ln_parallel_residual_bwd_kernelINS_13Kernel_traitsI6__halfS2_fS2_fjLj256ELj1ELj4ELj1ELj16ENS_18Kernel_traits_baseILj256ES2_S2_fS2_fjLj128EEEEELb0ELb1ELb0EEEvNS_9BwdParamsE,(.L_x_2927 - _ZN10layer_norm31ln_parallel_residual_bwd_kernelINS_13Kernel_traitsI6__halfS2_fS2_fjLj256ELj1ELj4ELj1ELj16ENS_18Kernel_traits_baseILj256ES2_S2_fS2_fjLj128EEEEELb0ELb1ELb0EEEvNS_9BwdParamsE)
        .other          _ZN10layer_norm31ln_parallel_residual_bwd_kernelINS_13Kernel_traitsI6__halfS2_fS2_fjLj256ELj1ELj4ELj1ELj16ENS_18Kernel_traits_baseILj256ES2_S2_fS2_fjLj128EEEEELb0ELb1ELb0EEEvNS_9BwdParamsE,@"STO_CUDA_ENTRY STV_DEFAULT"
_ZN10layer_norm31ln_parallel_residual_bwd_kernelINS_13Kernel_traitsI6__halfS2_fS2_fjLj256ELj1ELj4ELj1ELj16ENS_18Kernel_traits_baseILj256ES2_S2_fS2_fjLj128EEEEELb0ELb1ELb0EEEvNS_9BwdParamsE:
.text._ZN10layer_norm31ln_parallel_residual_bwd_kernelINS_13Kernel_traitsI6__halfS2_fS2_fjLj256ELj1ELj4ELj1ELj16ENS_18Kernel_traits_baseILj256ES2_S2_fS2_fjLj128EEEEELb0ELb1ELb0EEEvNS_9BwdParamsE:
        /* <DEDUP_REMOVED lines=45> */
.L_x_1735:
        /* <DEDUP_REMOVED lines=31> */
[C---:B------:R-:W-:Y:S01]  /*04c0*/  FADD.FTZ R48, -R70.reuse, R49 ;  /* 0x0000003146307221 */ /* 0x040fe20000010100 */
[--C-:B--2---:R-:W-:Y:S02]  /*04d0*/  HADD2.F32 R50, -RZ, R52.reuse.H0_H0 ;  /* 0x20000034ff327230 */ /* 0x104fe40000004100 */
[C---:B-----5:R-:W-:Y:S01]  /*04e0*/  FMUL.FTZ R3, R63.reuse, R74 ;  /* 0x0000004a3f037220 */ /* 0x060fe20000410000 */
[----:B-1----:R-:W-:Y:S01]  /*04f0*/  FADD.FTZ R66, -R70, R51 ;  /* 0x0000003346427221 */ /* 0x002fe20000010100 */
[----:B------:R-:W-:Y:S02]  /*0500*/  HADD2.F32 R51, -RZ, R52.H1_H1 ;  /* 0x30000034ff337230 */ /* 0x000fe40000004100 */
[----:B------:R-:W-:Y:S01]  /*0510*/  FMUL.FTZ R48, R63, R48 ;  /* 0x000000303f307220 */ /* 0x000fe20000410000 */
[----:B------:R-:W-:Y:S01]  /*0520*/  FADD.FTZ R36, R36, R50 ;  /* 0x0000003224247221 */ /* 0x000fe20000010000 */
[-C--:B------:R-:W-:Y:S01]  /*0530*/  FFMA.FTZ R20, R3, R50.reuse, R20 ;  /* 0x0000003203147223 */ /* 0x080fe20000010014 */
[----:B------:R-:W-:Y:S01]  /*0540*/  FMUL.FTZ R50, R57, R50 ;  /* 0x0000003239327220 */ /* 0x000fe20000410000 */
[----:B------:R-:W-:Y:S01]  /*0550*/  FADD.FTZ R37, R37, R51 ;  /* 0x0000003325257221 */ /* 0x000fe20000010000 */
[-C--:B------:R-:W-:Y:S01]  /*0560*/  FFMA.FTZ R21, R48, R51.reuse, R21 ;  /* 0x0000003330157223 */ /* 0x080fe20000010015 */
[----:B------:R-:W-:Y:S01]  /*0570*/  FMUL.FTZ R52, R63, R66 ;  /* 0x000000423f347220 */ /* 0x000fe20000410000 */
[----:B----4-:R-:W-:Y:S01]  /*0580*/  FADD.FTZ R72, -R70, R44 ;  /* 0x0000002c46487221 */ /* 0x010fe20000010100 */
[----:B------:R-:W-:Y:S01]  /*0590*/  FMUL.FTZ R51, R56, R51 ;  /* 0x0000003338337220 */ /* 0x000fe20000410000 */
[----:B------:R-:W-:Y:S01]  /*05a0*/  FADD.FTZ R66, RZ, R50 ;  /* 0x00000032ff427221 */ /* 0x000fe20000010000 */
[----:B------:R-:W-:-:S02]  /*05b0*/  HADD2.F32 R67, -RZ, R53.H0_H0 ;  /* 0x20000035ff437230 */ /* 0x000fc40000004100 */
[C---:B------:R-:W-:Y:S01]  /*05c0*/  FADD.FTZ R44, -R70.reuse, R45 ;  /* 0x0000002d462c7221 */ /* 0x040fe20000010100 */
[C---:B------:R-:W-:Y:S01]  /*05d0*/  FADD.FTZ R46, -R70.reuse, R46 ;  /* 0x0000002e462e7221 */ /* 0x040fe20000010100 */
[----:B------:R-:W-:Y:S01]  /*05e0*/  FFMA.FTZ R45, R3, R50, RZ ;  /* 0x00000032032d7223 */ /* 0x000fe200000100ff */
[----:B------:R-:W-:Y:S01]  /*05f0*/  FADD.FTZ R70, -R70, R47 ;  /* 0x0000002f46467221 */ /* 0x000fe20000010100 */
[----:B------:R-:W-:Y:S02]  /*0600*/  HADD2.F32 R53, -RZ, R53.H1_H1 ;  /* 0x30000035ff357230 */ /* 0x000fe40000004100 */
[----:B------:R-:W-:Y:S01]  /*0610*/  FADD.FTZ R47, R66, R51 ;  /* 0x00000033422f7221 */ /* 0x000fe20000010000 */
[--C-:B------:R-:W-:Y:S02]  /*0620*/  HADD2.F32 R64, -RZ, R54.reuse.H0_H0 ;  /* 0x20000036ff407230 */ /* 0x100fe40000004100 */
[----:B------:R-:W-:Y:S01]  /*0630*/  FMUL.FTZ R66, R63, R44 ;  /* 0x0000002c3f427220 */ /* 0x000fe20000410000 */
[----:B------:R-:W-:-:S02]  /*0640*/  HADD2.F32 R65, -RZ, R54.H1_H1 ;  /* 0x30000036ff417230 */ /* 0x000fc40000004100 */
[----:B------:R-:W-:Y:S01]  /*0650*/  FMUL.FTZ R49, R63, R68 ;  /* 0x000000443f317220 */ /* 0x000fe20000410000 */
[----:B------:R-:W-:Y:S01]  /*0660*/  FMUL.FTZ R54, R7, R67 ;  /* 0x0000004307367220 */ /* 0x000fe20000410000 */
[----:B------:R-:W-:Y:S01]  /*0670*/  FFMA.FTZ R44, R48, R51, R45 ;  /* 0x00000033302c7223 */ /* 0x000fe2000001002d */
[--C-:B------:R-:W-:Y:S02]  /*0680*/  HADD2.F32 R69, -RZ, R55.reuse.H0_H0 ;  /* 0x20000037ff457230 */ /* 0x100fe40000004100 */
[----:B------:R-:W-:Y:S01]  /*0690*/  FADD.FTZ R39, R39, R53 ;  /* 0x0000003527277221 */ /* 0x000fe20000010000 */
[----:B------:R-:W-:Y:S02]  /*06a0*/  HADD2.F32 R71, -RZ, R55.H1_H1 ;  /* 0x30000037ff477230 */ /* 0x000fe40000004100 */
        /* <DEDUP_REMOVED lines=22> */
[----:B------:R-:W-:Y:S01]  /*0810*/  FFMA.FTZ R34, R67, R69, R34 ;  /* 0x0000004543227223 */ /* 0x000fe20000010022 */
[----:B------:R-:W-:Y:S01]  /*0820*/  FMUL.FTZ R70, R63, R70 ;  /* 0x000000463f467220 */ /* 0x000fe20000410000 */
[----:B------:R-:W-:Y:S01]  /*0830*/  FADD.FTZ R72, R47, R68 ;  /* 0x000000442f487221 */ /* 0x000fe20000010000 */
[-C--:B------:R-:W-:Y:S01]  /*0840*/  FMUL.FTZ R69, R0, R71.reuse ;  /* 0x0000004700457220 */ /* 0x080fe20000410000 */
[----:B------:R-:W-:Y:S01]  /*0850*/  FFMA.FTZ R44, R67, R68, R44 ;  /* 0x00000044432c7223 */ /* 0x000fe2000001002c */
[----:B------:R-:W-:Y:S01]  /*0860*/  FADD.FTZ R27, R27, R71 ;  /* 0x000000471b1b7221 */ /* 0x000fe20000010000 */
[----:B------:R-:W-:Y:S01]  /*0870*/  FFMA.FTZ R35, R70, R71, R35 ;  /* 0x0000004746237223 */ /* 0x000fe20000010023 */
[----:B------:R-:W-:Y:S01]  /*0880*/  FADD.FTZ R72, R72, R69 ;  /* 0x0000004548487221 */ /* 0x000fe20000010000 */
[----:B------:R-:W-:-:S07]  /*0890*/  FFMA.FTZ R73, R70, R69, R44 ;  /* 0x0000004546497223 */ /* 0x000fce000001002c */
.L_x_1731:
[----:B------:R-:W-:Y:S05]  /*08a0*/  BSYNC B1 ;  /* 0x0000000000017941 */ /* 0x000fea0003800000 */
.L_x_1730:
        /* <DEDUP_REMOVED lines=20> */
.L_x_1747:
        /* <DEDUP_REMOVED lines=58> */
[----:B------:R-:W-:-:S03]  /*0d90*/  @P0 F2FP.F16.F32.PACK_AB R63, RZ, R46 ;  /* 0x0000002eff3f023e */ /* 0x000fc600000000ff */
[----:B------:R0:W-:Y:S02]  /*0da0*/  @P1 STG.E.128 desc[UR4][R44.64+0x10], R16 ;  /* 0x000010102c001986 */ /* 0x0001e4000c101d04 */
[----:B0-----:R-:W-:Y:S02]  /*0db0*/  @P0 F2FP.F16.F32.PACK_AB R45, RZ, R75 ;  /* 0x0000004bff2d023e */ /* 0x001fe400000000ff */
[----:B------:R-:W-:Y:S02]  /*0dc0*/  F2FP.F16.F32.PACK_AB R44, R72, R71 ;  /* 0x00000047482c723e */ /* 0x000fe400000000ff */
[----:B------:R-:W-:Y:S02]  /*0dd0*/  @P0 PRMT R29, R45, 0x7610, R29 ;  /* 0x000076102d1d0816 */ /* 0x000fe4000000001d */
[----:B------:R-:W-:Y:S02]  /*0de0*/  F2FP.F16.F32.PACK_AB R45, R46, R75 ;  /* 0x0000004b2e2d723e */ /* 0x000fe400000000ff */
[----:B------:R-:W-:-:S02]  /*0df0*/  @P0 F2FP.F16.F32.PACK_AB R46, RZ, R73 ;  /* 0x00000049ff2e023e */ /* 0x000fc400000000ff */
[----:B------:R-:W-:Y:S02]  /*0e00*/  @P0 PRMT R29, R29, 0x5410, R63 ;  /* 0x000054101d1d0816 */ /* 0x000fe4000000003f */
[----:B------:R-:W-:Y:S02]  /*0e10*/  @P0 PRMT R30, R46, 0x7610, R30 ;  /* 0x000076102e1e0816 */ /* 0x000fe4000000001e */
[----:B------:R-:W-:Y:S02]  /*0e20*/  F2FP.F16.F32.PACK_AB R46, R76, R73 ;  /* 0x000000494c2e723e */ /* 0x000fe400000000ff */
[----:B------:R-:W-:Y:S02]  /*0e30*/  @P0 F2FP.F16.F32.PACK_AB R73, RZ, R71 ;  /* 0x00000047ff49023e */ /* 0x000fe400000000ff */
[----:B------:R-:W-:Y:S02]  /*0e40*/  @P0 F2FP.F16.F32.PACK_AB R63, RZ, R72 ;  /* 0x00000048ff3f023e */ /* 0x000fe400000000ff */
[----:B------:R-:W-:-:S02]  /*0e50*/  @P0 PRMT R28, R73, 0x7610, R28 ;  /* 0x00007610491c0816 */ /* 0x000fc4000000001c */
[----:B------:R-:W0:Y:S01]  /*0e60*/  LDC.64 R72, c[0x0][0x2f8] ;  /* 0x0000be00ff487b82 */ /* 0x000e220000000a00 */
[-C--:B------:R-:W-:Y:S02]  /*0e70*/  @P0 F2FP.F16.F32.PACK_AB R71, RZ, R47.reuse ;  /* 0x0000002fff47023e */ /* 0x080fe400000000ff */
[----:B------:R-:W-:Y:S02]  /*0e80*/  F2FP.F16.F32.PACK_AB R47, R74, R47 ;  /* 0x0000002f4a2f723e */ /* 0x000fe400000000ff */
[----:B------:R-:W-:Y:S02]  /*0e90*/  @P0 F2FP.F16.F32.PACK_AB R76, RZ, R76 ;  /* 0x0000004cff4c023e */ /* 0x000fe400000000ff */
[----:B------:R-:W-:Y:S02]  /*0ea0*/  @P0 F2FP.F16.F32.PACK_AB R74, RZ, R74 ;  /* 0x0000004aff4a023e */ /* 0x000fe400000000ff */
        /* <DEDUP_REMOVED lines=9> */
.L_x_1734:
[----:B------:R-:W-:Y:S05]  /*0f40*/  BSYNC B1 ;  /* 0x0000000000017941 */ /* 0x000fea0003800000 */
.L_x_1733:
[----:B------:R-:W4:Y:S02]  /*0f50*/  LDC.64 R44, c[0x0][0x210] ;  /* 0x00008400ff2c7b82 */ /* 0x000f240000000a00 */
[----:B----4-:R-:W-:-:S04]  /*0f60*/  LEA R59, R44, R59, 0x2 ;  /* 0x0000003b2c3b7211 */ /* 0x010fc800078e10ff */
[----:B------:R-:W-:-:S13]  /*0f70*/  ISETP.GE.AND P0, PT, R59, R45, PT ;  /* 0x0000002d3b00720c */ /* 0x000fda0003f06270 */
[----:B------:R-:W-:Y:S05]  /*0f80*/  @!P0 BRA `(.L_x_1735) ;  /* 0xfffffff000d08947 */ /* 0x000fea000383ffff */
.L_x_1729:
[----:B------:R-:W-:Y:S05]  /*0f90*/  BSYNC B0 ;  /* 0x0000000000007941 */ /* 0x000fea0003800000 */
.L_x_1728:
[----:B------:R-:W4:Y:S01]  /*0fa0*/  S2R R3, SR_CgaCtaId ;  /* 0x0000000000037919 */ /* 0x000f220000008800 */
[----:B------:R-:W-:Y:S01]  /*0fb0*/  MOV R0, 0x400 ;  /* 0x0000040000007802 */ /* 0x000fe20000000f00 */
[----:B------:R-:W-:Y:S05]  /*0fc0*/  WARPSYNC.ALL ;  /* 0x0000000000007948 */ /* 0x000fea0003800000 */
[----:B------:R-:W0:Y:S01]  /*0fd0*/  S2R R17, SR_TID.X ;  /* 0x0000000000117919 */ /* 0x000e220000002100 */
        /* <DEDUP_REMOVED lines=75> */
.L_x_1732:
        /* <DEDUP_REMOVED lines=8> */
.L_x_1737:
[----:B------:R-:W-:Y:S05]  /*1510*/  BSYNC B1 ;  /* 0x0000000000017941 */ /* 0x000fea0003800000 */
.L_x_1736:
        /* <DEDUP_REMOVED lines=8> */
.L_x_1738:
[----:B------:R-:W-:Y:S01]  /*15a0*/  HFMA2.MMA R46, -RZ, RZ, 0, 1.1920928955078125e-07 ;  /* 0x00000002ff2e7435 */ /* 0x000fe200000001ff */
[----:B------:R-:W-:Y:S02]  /*15b0*/  MOV R47, R75 ;  /* 0x0000004b002f7202 */ /* 0x000fe40000000f00 */
[----:B------:R-:W-:-:S08]  /*15c0*/  MOV R74, R71 ;  /* 0x00000047004a7202 */ /* 0x000fd00000000f00 */
[----:B------:R-:W-:Y:S05]  /*15d0*/  WARPSYNC.COLLECTIVE R44, `(.L_x_1739) ;  /* 0x000000002c087348 */ /* 0x000fea0003c00000 */
[----:B------:R0:W1:Y:S02]  /*15e0*/  SHFL.BFLY P0, R71, R47, R46, R45 ;  /* 0x0c00002e2f477389 */ /* 0x000064000000002d */
[----:B01----:R-:W-:Y:S01]  /*15f0*/  ENDCOLLECTIVE ;  /* 0x000000000000791b */ /* 0x003fe20003800000 */
.L_x_1739:
[----:B------:R-:W-:-:S05]  /*1600*/  FADD.FTZ R74, R74, R73 ;  /* 0x000000494a4a7221 */ /* 0x000fca0000010000 */
[----:B------:R-:W-:Y:S01]  /*1610*/  MOV R47, R74 ;  /* 0x0000004a002f7202 */ /* 0x000fe20000000f00 */
[----:B------:R-:W-:-:S07]  /*1620*/  FADD.FTZ R76, R75, R71 ;  /* 0x000000474b4c7221 */ /* 0x000fce0000010000 */
[----:B------:R-:W-:Y:S05]  /*1630*/  WARPSYNC.COLLECTIVE R44, `(.L_x_1740) ;  /* 0x000000002c087348 */ /* 0x000fea0003c00000 */
[----:B------:R0:W1:Y:S02]  /*1640*/  SHFL.BFLY P0, R71, R47, R46, R45 ;  /* 0x0c00002e2f477389 */ /* 0x000064000000002d */
[----:B01----:R-:W-:Y:S01]  /*1650*/  ENDCOLLECTIVE ;  /* 0x000000000000791b */ /* 0x003fe20003800000 */
.L_x_1740:
[----:B------:R-:W-:Y:S01]  /*1660*/  HFMA2.MMA R46, -RZ, RZ, 0, 2.384185791015625e-07 ;  /* 0x00000004ff2e7435 */ /* 0x000fe200000001ff */
[----:B------:R-:W-:Y:S02]  /*1670*/  MOV R47, R76 ;  /* 0x0000004c002f7202 */ /* 0x000fe40000000f00 */
[----:B------:R-:W-:-:S08]  /*1680*/  MOV R77, R71 ;  /* 0x00000047004d7202 */ /* 0x000fd00000000f00 */
[----:B------:R-:W-:Y:S05]  /*1690*/  WARPSYNC.COLLECTIVE R44, `(.L_x_1741) ;  /* 0x000000002c087348 */ /* 0x000fea0003c00000 */
[----:B------:R0:W1:Y:S02]  /*16a0*/  SHFL.BFLY P0, R71, R47, R46, R45 ;  /* 0x0c00002e2f477389 */ /* 0x000064000000002d */
[----:B01----:R-:W-:Y:S01]  /*16b0*/  ENDCOLLECTIVE ;  /* 0x000000000000791b */ /* 0x003fe20003800000 */
.L_x_1741:
[----:B------:R-:W-:-:S05]  /*16c0*/  FADD.FTZ R77, R74, R77 ;  /* 0x0000004d4a4d7221 */ /* 0x000fca0000010000 */
[----:B------:R-:W-:Y:S01]  /*16d0*/  MOV R47, R77 ;  /* 0x0000004d002f7202 */ /* 0x000fe20000000f00 */
[----:B------:R-:W-:-:S07]  /*16e0*/  FADD.FTZ R76, R76, R71 ;  /* 0x000000474c4c7221 */ /* 0x000fce0000010000 */
[----:B------:R-:W-:Y:S05]  /*16f0*/  WARPSYNC.COLLECTIVE R44, `(.L_x_1742) ;  /* 0x000000002c087348 */ /* 0x000fea0003c00000 */
[----:B------:R0:W1:Y:S02]  /*1700*/  SHFL.BFLY P0, R71, R47, R46, R45 ;  /* 0x0c00002e2f477389 */ /* 0x000064000000002d */
[----:B01----:R-:W-:Y:S01]  /*1710*/  ENDCOLLECTIVE ;  /* 0x000000000000791b */ /* 0x003fe20003800000 */
.L_x_1742:
[----:B------:R-:W-:Y:S01]  /*1720*/  HFMA2.MMA R46, -RZ, RZ, 0, 4.76837158203125e-07 ;  /* 0x00000008ff2e7435 */ /* 0x000fe200000001ff */
[----:B------:R-:W-:Y:S02]  /*1730*/  MOV R47, R76 ;  /* 0x0000004c002f7202 */ /* 0x000fe40000000f00 */
[----:B------:R-:W-:-:S08]  /*1740*/  MOV R72, R71 ;  /* 0x0000004700487202 */ /* 0x000fd00000000f00 */
[----:B------:R-:W-:Y:S05]  /*1750*/  WARPSYNC.COLLECTIVE R44, `(.L_x_1743) ;  /* 0x000000002c087348 */ /* 0x000fea0003c00000 */
[----:B------:R0:W1:Y:S02]  /*1760*/  SHFL.BFLY P0, R71, R47, R46, R45 ;  /* 0x0c00002e2f477389 */ /* 0x000064000000002d */
[----:B01----:R-:W-:Y:S01]  /*1770*/  ENDCOLLECTIVE ;  /* 0x000000000000791b */ /* 0x003fe20003800000 */
.L_x_1743:
[----:B------:R-:W-:-:S05]  /*1780*/  FADD.FTZ R72, R77, R72 ;  /* 0x000000484d487221 */ /* 0x000fca0000010000 */
[----:B------:R-:W-:Y:S01]  /*1790*/  MOV R47, R72 ;  /* 0x00000048002f7202 */ /* 0x000fe20000000f00 */
[----:B------:R-:W-:-:S07]  /*17a0*/  FADD.FTZ R74, R76, R71 ;  /* 0x000000474c4a7221 */ /* 0x000fce0000010000 */
[----:B------:R-:W-:Y:S05]  /*17b0*/  WARPSYNC.COLLECTIVE R44, `(.L_x_1744) ;  /* 0x000000002c087348 */ /* 0x000fea0003c00000 */
[----:B------:R0:W1:Y:S02]  /*17c0*/  SHFL.BFLY P0, R71, R47, R46, R45 ;  /* 0x0c00002e2f477389 */ /* 0x000064000000002d */
[----:B01----:R-:W-:Y:S01]  /*17d0*/  ENDCOLLECTIVE ;  /* 0x000000000000791b */ /* 0x003fe20003800000 */
.L_x_1744:
[----:B------:R-:W-:Y:S01]  /*17e0*/  HFMA2.MMA R46, -RZ, RZ, 0, 9.5367431640625e-07 ;  /* 0x00000010ff2e7435 */ /* 0x000fe200000001ff */
[----:B------:R-:W-:Y:S02]  /*17f0*/  MOV R47, R74 ;  /* 0x0000004a002f7202 */ /* 0x000fe40000000f00 */
[----:B------:R-:W-:-:S08]  /*1800*/  MOV R73, R71 ;  /* 0x0000004700497202 */ /* 0x000fd00000000f00 */
[----:B------:R-:W-:Y:S05]  /*1810*/  WARPSYNC.COLLECTIVE R44, `(.L_x_1745) ;  /* 0x000000002c087348 */ /* 0x000fea0003c00000 */
[----:B------:R0:W1:Y:S02]  /*1820*/  SHFL.BFLY P0, R71, R47, R46, R45 ;  /* 0x0c00002e2f477389 */ /* 0x000064000000002d */
[----:B01----:R-:W-:Y:S01]  /*1830*/  ENDCOLLECTIVE ;  /* 0x000000000000791b */ /* 0x003fe20003800000 */
.L_x_1745:
[----:B------:R-:W-:-:S05]  /*1840*/  FADD.FTZ R73, R72, R73 ;  /* 0x0000004948497221 */ /* 0x000fca0000010000 */
[----:B------:R-:W-:Y:S02]  /*1850*/  MOV R47, R73 ;  /* 0x00000049002f7202 */ /* 0x000fe40000000f00 */
[----:B------:R-:W-:-:S07]  /*1860*/  MOV R75, R71 ;  /* 0x00000047004b7202 */ /* 0x000fce0000000f00 */
[----:B------:R-:W-:Y:S05]  /*1870*/  WARPSYNC.COLLECTIVE R44, `(.L_x_1746) ;  /* 0x000000002c087348 */ /* 0x000fea0003c00000 */
[----:B------:R0:W1:Y:S02]  /*1880*/  SHFL.BFLY P0, R71, R47, R46, R45 ;  /* 0x0c00002e2f477389 */ /* 0x000064000000002d */
[----:B01----:R-:W-:Y:S01]  /*1890*/  ENDCOLLECTIVE ;  /* 0x000000000000791b */ /* 0x003fe20003800000 */
.L_x_1746:
[----:B------:R-:W-:Y:S05]  /*18a0*/  BRA `(.L_x_1747) ;  /* 0xfffffff000507947 */ /* 0x000fea000383ffff */
.L_x_1748:
        /* <DEDUP_REMOVED lines=13> */
.L_x_2927:


//--------------------- .text._ZN10layer_norm31ln_parallel_residual_bwd_kernelINS_13Kernel_traitsI6__halfS2_fS2_fjLj256ELj1ELj4ELj1ELj16ENS_18Kernel_traits_baseILj256ES2_S2_fS2_fjLj128EEEEELb0ELb1ELb1EEEvNS_9BwdParamsE --------------------------
	.section	.text._ZN10layer_norm31ln_parallel_residual_bwd_kernelINS_13Kernel_traitsI6__halfS2_fS2_fjLj256ELj1ELj4ELj1ELj16ENS_18Kernel_traits_baseILj256ES2_S2_fS2_fjLj128EEEEELb0ELb1ELb1EEEvNS_9BwdParamsE,"ax",@progbits
	.align	128
        .global         _ZN10layer_norm31ln_parallel_residual_bwd_kernelINS_13Kernel_traitsI6__halfS2_fS2_fjLj256ELj1ELj4ELj1ELj16ENS_18Kernel_traits_baseILj256ES2_S2_fS2_fjLj128EEEEELb0ELb1ELb1EEEvNS_9BwdParamsE
        .type           _ZN10layer_norm31ln_parallel_residual_bwd_kernelINS_13Kernel_traitsI6__halfS2_fS2_fjLj256ELj1ELj4ELj1ELj16ENS_18Kernel_traits_baseILj256ES2_S2_fS2_fjLj128EEEEELb0ELb1ELb1EEEvNS_9BwdParamsE,@function
        .size           _ZN10layer_norm31ln_parallel_residual_bwd_kernelINS_13Kernel_traitsI6__halfS2_fS2_fjLj256ELj1ELj4ELj1ELj16ENS_18Kernel_traits_baseILj256ES2_S2_fS2_fjLj128EEEEELb0ELb1ELb1EEEvNS_9BwdParamsE,(.L_x_2928 - _ZN10layer_norm31ln_parallel_residual_bwd_kernelINS_13Kernel_traitsI6__halfS2_fS2_fjLj256ELj1ELj4ELj1ELj16ENS_18Kernel_traits_baseILj256ES2_S2_fS2_fjLj128EEEEELb0ELb1ELb1EEEvNS_9BwdParamsE)
        .other          _ZN10layer_norm31ln_parallel_residual_bwd_kernelINS_13Kernel_traitsI6__halfS2_fS2_fjLj256ELj1ELj4ELj1ELj16ENS_18Kernel_traits_baseILj256ES2_S2_fS2_fjLj128EEEEELb0ELb1ELb1EEEvNS_9BwdParamsE,@"STO_CUDA_ENTRY STV_DEFAULT"
_ZN10layer_norm31ln_parallel_residual_bwd_kernelINS_13Kernel_traitsI6__halfS2_fS2_fjLj256ELj1ELj4ELj1ELj16ENS_18Kernel_traits_baseILj256ES2_S2_fS2_fjLj128EEEEELb0ELb1ELb1EEEvNS_9BwdParamsE:
.text._ZN10layer_norm31ln_parallel_residual_bwd_kernelINS_13Kernel_traitsI6__halfS2_fS2_fjLj256ELj1ELj4ELj1ELj16ENS_18Kernel_traits_baseILj256ES2_S2_fS2_fjLj128EEEEELb0ELb1ELb1EEEvNS_9BwdParamsE:
        /* <DEDUP_REMOVED lines=25> */
.L_x_1750:
[----:B------:R-:W-:Y:S01]  /*0190*/  SHF.L.U32 R0, R50, 0x4, RZ ;  /* 0x0000000432007819 */ /* 0x000fe200000006ff */
[----:B------:R-:W-:Y:S01]  /*01a0*/  ULDC.64 UR6, c[0x0][0x260] ;  /* 0x0000980000067ab9 */ /* 0x000fe20000000a00 */
[----:B------:R-:W0:Y:S02]  /*01b0*/  LDC.U8 R51, c[0x0][0x2a0] ;  /* 0x0000a800ff337b82 */ /* 0x000e240000000000 */
[----:B------:R-:W-:-:S04]  /*01c0*/  LOP3.LUT R0, R0, 0x1f0, RZ, 0xc0, !PT ;  /* 0x000001f000007812 */ /* 0x000fc800078ec0ff */
[----:B------:R-:W-:-:S04]  /*01d0*/  IADD3 R2, P0, R0, UR6, RZ ;  /* 0x0000000600027c10 */ /* 0x000fc8000ff1e0ff */
[----:B------:R-:W-:Y:S01]  /*01e0*/  IADD3.X R3, RZ, UR7, RZ, P0, !PT ;  /* 0x00000007ff037c10 */ /* 0x000fe200087fe4ff */
[----:B------:R-:W-:-:S04]  /*01f0*/  ULDC.64 UR6, c[0x0][0x2c8] ;  /* 0x0000b20000067ab9 */ /* 0x000fc80000000a00 */
[----:B------:R1:W2:Y:S01]  /*0200*/  LDG.E.128 R4, desc[UR4][R2.64] ;  /* 0x0000000402047981 */ /* 0x0002a2000c1e1d00 */
        /* <DEDUP_REMOVED lines=9> */
[----:B-1----:R-:W-:Y:S01]  /*02a0*/  CS2R R2, SRZ ;  /* 0x0000000000027805 */ /* 0x002fe2000001ff00 */
        /* <DEDUP_REMOVED lines=10> */
.L_x_1754:
        /* <DEDUP_REMOVED lines=14> */
[----:B------:R1:W3:Y:S04]  /*0430*/  LDG.E.128 R32, desc[UR4][R66.64+0x10] ;  /* 0x0000100442207981 */ /* 0x0002e8000c1e1d00 */
        /* <DEDUP_REMOVED lines=10> */
[C---:B---3--:R-:W-:Y:S01]  /*04e0*/  FADD.FTZ R74, -R70.reuse, R37 ;  /* 0x00000025464a7221 */ /* 0x048fe20000010100 */
[C---:B------:R-:W-:Y:S01]  /*04f0*/  FADD.FTZ R0, -R70.reuse, R36 ;  /* 0x0000002446007221 */ /* 0x040fe20000010100 */
[--C-:B------:R-:W-:Y:S02]  /*0500*/  HADD2.F32 R76, -RZ, R40.reuse.H0_H0 ;  /* 0x20000028ff4c7230 */ /* 0x100fe40000004100 */
[C---:B-1----:R-:W-:Y:S01]  /*0510*/  FADD.FTZ R66, -R70.reuse, R38 ;  /* 0x0000002646427221 */ /* 0x042fe20000010100 */
[----:B--2---:R-:W-:Y:S01]  /*0520*/  FADD.FTZ R72, -R70, R39 ;  /* 0x0000002746487221 */ /* 0x004fe20000010100 */
[----:B------:R-:W-:Y:S02]  /*0530*/  HADD2.F32 R39, -RZ, R40.H1_H1 ;  /* 0x30000028ff277230 */ /* 0x000fe40000004100 */
[--C-:B0-----:R-:W-:Y:S02]  /*0540*/  HADD2.F32 R68, -RZ, R43.reuse.H0_H0 ;  /* 0x2000002bff447230 */ /* 0x101fe40000004100 */
[----:B------:R-:W-:Y:S01]  /*0550*/  FMUL.FTZ R65, R63, R74 ;  /* 0x0000004a3f417220 */ /* 0x000fe20000410000 */
[----:B------:R-:W-:-:S02]  /*0560*/  HADD2.F32 R67, -RZ, R43.H1_H1 ;  /* 0x3000002bff437230 */ /* 0x000fc40000004100 */
[----:B------:R-:W-:Y:S01]  /*0570*/  FMUL.FTZ R43, R61, R76 ;  /* 0x0000004c3d2b7220 */ /* 0x000fe20000410000 */
[--C-:B------:R-:W-:Y:S02]  /*0580*/  HADD2.F32 R38, -RZ, R41.reuse.H0_H0 ;  /* 0x20000029ff267230 */ /* 0x100fe40000004100 */
[C---:B------:R-:W-:Y:S01]  /*0590*/  FMUL.FTZ R0, R63.reuse, R0 ;  /* 0x000000003f007220 */ /* 0x040fe20000410000 */
[----:B------:R-:W-:Y:S02]  /*05a0*/  HADD2.F32 R37, -RZ, R41.H1_H1 ;  /* 0x30000029ff257230 */ /* 0x000fe40000004100 */
[C---:B------:R-:W-:Y:S01]  /*05b0*/  FMUL.FTZ R66, R63.reuse, R66 ;  /* 0x000000423f427220 */ /* 0x040fe20000410000 */
[C---:B------:R-:W-:Y:S01]  /*05c0*/  FADD.FTZ R40, -R70.reuse, R32 ;  /* 0x0000002046287221 */ /* 0x040fe20000010100 */
[----:B------:R-:W-:Y:S01]  /*05d0*/  FMUL.FTZ R41, R63, R72 ;  /* 0x000000483f297220 */ /* 0x000fe20000410000 */
[--C-:B------:R-:W-:Y:S02]  /*05e0*/  HADD2.F32 R36, -RZ, R42.reuse.H0_H0 ;  /* 0x2000002aff247230 */ /* 0x100fe40000004100 */
[----:B------:R-:W-:Y:S01]  /*05f0*/  FADD.FTZ R32, -R70, R33 ;  /* 0x0000002146207221 */ /* 0x000fe20000010100 */
[----:B------:R-:W-:-:S02]  /*0600*/  HADD2.F32 R69, -RZ, R42.H1_H1 ;  /* 0x3000002aff457230 */ /* 0x000fc40000004100 */
        /* <DEDUP_REMOVED lines=11> */
[----:B------:R-:W-:Y:S01]  /*06c0*/  FMUL.FTZ R37, R63, R32 ;  /* 0x000000203f257220 */ /* 0x000fe20000410000 */
[----:B------:R-:W-:Y:S01]  /*06d0*/  FADD.FTZ R32, R33, R42 ;  /* 0x0000002a21207221 */ /* 0x000fe20000010000 */
[C---:B------:R-:W-:Y:S01]  /*06e0*/  FADD.FTZ R34, -R70.reuse, R34 ;  /* 0x0000002246227221 */ /* 0x040fe20000010100 */
[----:B------:R-:W-:Y:S01]  /*06f0*/  FFMA.FTZ R33, R65, R42, R72 ;  /* 0x0000002a41217223 */ /* 0x000fe20000010048 */
[----:B------:R-:W-:Y:S01]  /*0700*/  FADD.FTZ R70, -R70, R35 ;  /* 0x0000002346467221 */ /* 0x000fe20000010100 */
[----:B------:R-:W-:Y:S01]  /*0710*/  FADD.FTZ R46, R69, R46 ;  /* 0x0000002e452e7221 */ /* 0x000fe20000010000 */
[-C--:B------:R-:W-:Y:S01]  /*0720*/  FFMA.FTZ R6, R37, R69.reuse, R6 ;  /* 0x0000004525067223 */ /* 0x080fe20000010006 */
[----:B------:R-:W-:Y:S01]  /*0730*/  FMUL.FTZ R35, R56, R69 ;  /* 0x0000004538237220 */ /* 0x000fe20000410000 */
[C---:B------:R-:W-:Y:S01]  /*0740*/  FMUL.FTZ R40, R63.reuse, R40 ;  /* 0x000000283f287220 */ /* 0x040fe20000410000 */
        /* <DEDUP_REMOVED lines=44> */
.L_x_1766:
        /* <DEDUP_REMOVED lines=60> */
[----:B------:R-:W-:Y:S01]  /*0dd0*/  F2FP.F16.F32.PACK_AB R35, R68, R67 ;  /* 0x000000434423723e */ /* 0x000fe200000000ff */
[----:B------:R0:W-:Y:S01]  /*0de0*/  @P2 STG.E.128 desc[UR4][R38.64+0x10], R20 ;  /* 0x0000101426002986 */ /* 0x0001e2000c101d04 */
[----:B------:R-:W-:Y:S02]  /*0df0*/  F2FP.F16.F32.PACK_AB R34, R72, R41 ;  /* 0x000000294822723e */ /* 0x000fe400000000ff */
[----:B------:R-:W-:Y:S02]  /*0e00*/  F2FP.F16.F32.PACK_AB R33, R54, R55 ;  /* 0x000000373621723e */ /* 0x000fe400000000ff */
[----:B------:R-:W-:Y:S02]  /*0e10*/  F2FP.F16.F32.PACK_AB R32, R42, R43 ;  /* 0x0000002b2a20723e */ /* 0x000fe400000000ff */
[----:B------:R-:W-:-:S02]  /*0e20*/  @P3 F2FP.F16.F32.PACK_AB R67, RZ, R67 ;  /* 0x00000043ff43323e */ /* 0x000fc400000000ff */
[----:B------:R-:W-:Y:S01]  /*0e30*/  @P3 F2FP.F16.F32.PACK_AB R55, RZ, R55 ;  /* 0x00000037ff37323e */ /* 0x000fe200000000ff */
[----:B------:R1:W-:Y:S01]  /*0e40*/  STG.E.128 desc[UR4][R36.64], R32 ;  /* 0x0000002024007986 */ /* 0x0003e2000c101d04 */
[----:B------:R-:W-:Y:S02]  /*0e50*/  @P3 F2FP.F16.F32.PACK_AB R43, RZ, R43 ;  /* 0x0000002bff2b323e */ /* 0x000fe400000000ff */
[----:B------:R-:W-:Y:S02]  /*0e60*/  @P3 F2FP.F16.F32.PACK_AB R68, RZ, R68 ;  /* 0x00000044ff44323e */ /* 0x000fe400000000ff */
[----:B------:R-:W-:Y:S02]  /*0e70*/  @P3 F2FP.F16.F32.PACK_AB R72, RZ, R72 ;  /* 0x00000048ff48323e */ /* 0x000fe400000000ff */
[----:B------:R-:W-:Y:S02]  /*0e80*/  @P3 F2FP.F16.F32.PACK_AB R54, RZ, R54 ;  /* 0x00000036ff36323e */ /* 0x000fe400000000ff */
[----:B------:R-:W-:-:S02]  /*0e90*/  @P3 F2FP.F16.F32.PACK_AB R42, RZ, R42 ;  /* 0x0000002aff2a323e */ /* 0x000fc400000000ff */
[----:B------:R-:W-:Y:S02]  /*0ea0*/  @P3 PRMT R27, R67, 0x7610, R27 ;  /* 0x00007610431b3816 */ /* 0x000fe4000000001b */
[----:B0-----:R-:W-:Y:S02]  /*0eb0*/  @P3 IADD3 R38, P1, R0, UR14, RZ ;  /* 0x0000000e00263c10 */ /* 0x001fe4000ff3e0ff */
[----:B------:R-:W-:Y:S02]  /*0ec0*/  @P3 PRMT R25, R55, 0x7610, R25 ;  /* 0x0000761037193816 */ /* 0x000fe40000000019 */
[----:B------:R-:W-:Y:S02]  /*0ed0*/  @P3 PRMT R24, R43, 0x7610, R24 ;  /* 0x000076102b183816 */ /* 0x000fe40000000018 */
[----:B-1----:R-:W-:Y:S02]  /*0ee0*/  @P3 F2FP.F16.F32.PACK_AB R37, RZ, R41 ;  /* 0x00000029ff25323e */ /* 0x002fe400000000ff */
        /* <DEDUP_REMOVED lines=12> */
.L_x_1752:
        /* <DEDUP_REMOVED lines=16> */
.L_x_1751:
[----:B------:R-:W-:Y:S05]  /*10b0*/  BSYNC B0 ;  /* 0x0000000000007941 */ /* 0x000fea0003800000 */
.L_x_1749:
        /* <DEDUP_REMOVED lines=64> */
.L_x_1753:
[----:B------:R-:W-:Y:S01]  /*14c0*/  HFMA2.MMA R71, -RZ, RZ, 0, 5.9604644775390625e-08 ;  /* 0x00000001ff477435 */ /* 0x000fe200000001ff */
[----:B------:R-:W-:Y:S01]  /*14d0*/  BSSY B2, `(.L_x_1755) ;  /* 0x0000006000027945 */ /* 0x000fe20003800000 */
[----:B------:R-:W-:Y:S02]  /*14e0*/  MOV R74, 0x1f ;  /* 0x0000001f004a7802 */ /* 0x000fe40000000f00 */
[----:B------:R-:W-:-:S07]  /*14f0*/  MOV R73, 0xffffffff ;  /* 0xffffffff00497802 */ /* 0x000fce0000000f00 */
[----:B-----5:R-:W-:Y:S05]  /*1500*/  WARPSYNC.COLLECTIVE R73, `(.L_x_1756) ;  /* 0x0000000049087348 */ /* 0x020fea0003c00000 */
[----:B------:R0:W1:Y:S02]  /*1510*/  SHFL.BFLY P1, R72, R76, R71, R74 ;  /* 0x0c0000474c487389 */ /* 0x000064000002004a */
[----:B01---5:R-:W-:Y:S01]  /*1520*/  ENDCOLLECTIVE ;  /* 0x000000000000791b */ /* 0x023fe20003800000 */
.L_x_1756:
[----:B------:R-:W-:Y:S05]  /*1530*/  BSYNC B2 ;  /* 0x0000000000027941 */ /* 0x000fea0003800000 */
.L_x_1755:
        /* <DEDUP_REMOVED lines=8> */
.L_x_1757:
[----:B------:R-:W-:Y:S01]  /*15c0*/  HFMA2.MMA R71, -RZ, RZ, 0, 1.1920928955078125e-07 ;  /* 0x00000002ff477435 */ /* 0x000fe200000001ff */
[----:B------:R-:W-:Y:S02]  /*15d0*/  MOV R76, R69 ;  /* 0x00000045004c7202 */ /* 0x000fe40000000f00 */
[----:B------:R-:W-:-:S08]  /*15e0*/  MOV R67, R72 ;  /* 0x0000004800437202 */ /* 0x000fd00000000f00 */
[----:B------:R-:W-:Y:S05]  /*15f0*/  WARPSYNC.COLLECTIVE R73, `(.L_x_1758) ;  /* 0x0000000049087348 */ /* 0x000fea0003c00000 */
[----:B------:R0:W1:Y:S02]  /*1600*/  SHFL.BFLY P1, R72, R76, R71, R74 ;  /* 0x0c0000474c487389 */ /* 0x000064000002004a */
[----:B01----:R-:W-:Y:S01]  /*1610*/  ENDCOLLECTIVE ;  /* 0x000000000000791b */ /* 0x003fe20003800000 */
.L_x_1758:
[----:B------:R-:W-:-:S05]  /*1620*/  FADD.FTZ R67, R70, R67 ;  /* 0x0000004346437221 */ /* 0x000fca0000010000 */
[----:B------:R-:W-:Y:S01]  /*1630*/  MOV R76, R67 ;  /* 0x00000043004c7202 */ /* 0x000fe20000000f00 */
[----:B------:R-:W-:-:S07]  /*1640*/  FADD.FTZ R75, R69, R72 ;  /* 0x00000048454b7221 */ /* 0x000fce0000010000 */
[----:B------:R-:W-:Y:S05]  /*1650*/  WARPSYNC.COLLECTIVE R73, `(.L_x_1759) ;  /* 0x0000000049087348 */ /* 0x000fea0003c00000 */
[----:B------:R0:W1:Y:S02]  /*1660*/  SHFL.BFLY P1, R72, R76, R71, R74 ;  /* 0x0c0000474c487389 */ /* 0x000064000002004a */
[----:B01----:R-:W-:Y:S01]  /*1670*/  ENDCOLLECTIVE ;  /* 0x000000000000791b */ /* 0x003fe20003800000 */
.L_x_1759:
[----:B------:R-:W-:Y:S01]  /*1680*/  HFMA2.MMA R71, -RZ, RZ, 0, 2.384185791015625e-07 ;  /* 0x00000004ff477435 */ /* 0x000fe200000001ff */
[----:B------:R-:W-:Y:S02]  /*1690*/  MOV R76, R75 ;  /* 0x0000004b004c7202 */ /* 0x000fe40000000f00 */
[----:B------:R-:W-:-:S08]  /*16a0*/  MOV R77, R72 ;  /* 0x00000048004d7202 */ /* 0x000fd00000000f00 */
[----:B------:R-:W-:Y:S05]  /*16b0*/  WARPSYNC.COLLECTIVE R73, `(.L_x_1760) ;  /* 0x0000000049087348 */ /* 0x000fea0003c00000 */
[----:B------:R0:W1:Y:S02]  /*16c0*/  SHFL.BFLY P1, R72, R76, R71, R74 ;  /* 0x0c0000474c487389 */ /* 0x000064000002004a */
[----:B01----:R-:W-:Y:S01]  /*16d0*/  ENDCOLLECTIVE ;  /* 0x000000000000791b */ /* 0x003fe20003800000 */
.L_x_1760:
[----:B------:R-:W-:-:S05]  /*16e0*/  FADD.FTZ R67, R67, R77 ;  /* 0x0000004d43437221 */ /* 0x000fca0000010000 */
[----:B------:R-:W-:Y:S01]  /*16f0*/  MOV R76, R67 ;  /* 0x00000043004c7202 */ /* 0x000fe20000000f00 */
[----:B------:R-:W-:-:S07]  /*1700*/  FADD.FTZ R77, R75, R72 ;  /* 0x000000484b4d7221 */ /* 0x000fce0000010000 */
[----:B------:R-:W-:Y:S05]  /*1710*/  WARPSYNC.COLLECTIVE R73, `(.L_x_1761) ;  /* 0x0000000049087348 */ /* 0x000fea0003c00000 */
[----:B------:R0:W1:Y:S02]  /*1720*/  SHFL.BFLY P1, R72, R76, R71, R74 ;  /* 0x0c0000474c487389 */ /* 0x000064000002004a */
[----:B01----:R-:W-:Y:S01]  /*1730*/  ENDCOLLECTIVE ;  /* 0x000000000000791b */ /* 0x003fe20003800000 */
.L_x_1761:
[----:B------:R-:W-:Y:S01]  /*1740*/  HFMA2.MMA R71, -RZ, RZ, 0, 4.76837158203125e-07 ;  /* 0x00000008ff477435 */ /* 0x000fe200000001ff */
[----:B------:R-:W-:Y:S02]  /*1750*/  MOV R76, R77 ;  /* 0x0000004d004c7202 */ /* 0x000fe40000000f00 */
[----:B------:R-:W-:-:S08]  /*1760*/  MOV R70, R72 ;  /* 0x0000004800467202 */ /* 0x000fd00000000f00 */
[----:B------:R-:W-:Y:S05]  /*1770*/  WARPSYNC.COLLECTIVE R73, `(.L_x_1762) ;  /* 0x0000000049087348 */ /* 0x000fea0003c00000 */
[----:B------:R0:W1:Y:S02]  /*1780*/  SHFL.BFLY P1, R72, R76, R71, R74 ;  /* 0x0c0000474c487389 */ /* 0x000064000002004a */
[----:B01----:R-:W-:Y:S01]  /*1790*/  ENDCOLLECTIVE ;  /* 0x000000000000791b */ /* 0x003fe20003800000 */
.L_x_1762:
[----:B------:R-:W-:-:S05]  /*17a0*/  FADD.FTZ R75, R67, R70 ;  /* 0x00000046434b7221 */ /* 0x000fca0000010000 */
[----:B------:R-:W-:Y:S01]  /*17b0*/  MOV R76, R75 ;  /* 0x0000004b004c7202 */ /* 0x000fe20000000f00 */
[----:B------:R-:W-:-:S07]  /*17c0*/  FADD.FTZ R67, R77, R72 ;  /* 0x000000484d437221 */ /* 0x000fce0000010000 */
[----:B------:R-:W-:Y:S05]  /*17d0*/  WARPSYNC.COLLECTIVE R73, `(.L_x_1763) ;  /* 0x0000000049087348 */ /* 0x000fea0003c00000 */
[----:B------:R0:W1:Y:S02]  /*17e0*/  SHFL.BFLY P1, R72, R76, R71, R74 ;  /* 0x0c0000474c487389 */ /* 0x000064000002004a */
[----:B01----:R-:W-:Y:S01]  /*17f0*/  ENDCOLLECTIVE ;  /* 0x000000000000791b */ /* 0x003fe20003800000 */
.L_x_1763:
[----:B------:R-:W-:Y:S01]  /*1800*/  HFMA2.MMA R71, -RZ, RZ, 0, 9.5367431640625e-07 ;  /* 0x00000010ff477435 */ /* 0x000fe200000001ff */
[----:B------:R-:W-:Y:S02]  /*1810*/  MOV R76, R67 ;  /* 0x00000043004c7202 */ /* 0x000fe40000000f00 */
[----:B------:R-:W-:-:S08]  /*1820*/  MOV R70, R72 ;  /* 0x0000004800467202 */ /* 0x000fd00000000f00 */
[----:B------:R-:W-:Y:S05]  /*1830*/  WARPSYNC.COLLECTIVE R73, `(.L_x_1764) ;  /* 0x0000000049087348 */ /* 0x000fea0003c00000 */
[----:B------:R0:W1:Y:S02]  /*1840*/  SHFL.BFLY P1, R72, R76, R71, R74 ;  /* 0x0c0000474c487389 */ /* 0x000064000002004a */
[----:B01----:R-:W-:Y:S01]  /*1850*/  ENDCOLLECTIVE ;  /* 0x000000000000791b */ /* 0x003fe20003800000 */
.L_x_1764:
[----:B------:R-:W-:-:S05]  /*1860*/  FADD.FTZ R69, R75, R70 ;  /* 0x000000464b457221 */ /* 0x000fca0000010000 */
[----:B------:R-:W-:Y:S02]  /*1870*/  MOV R76, R69 ;  /* 0x00000045004c7202 */ /* 0x000fe40000000f00 */
[----:B------:R-:W-:-:S07]  /*1880*/  MOV R70, R72 ;  /* 0x0000004800467202 */ /* 0x000fce0000000f00 */
[----:B------:R-:W-:Y:S05]  /*1890*/  WARPSYNC.COLLECTIVE R73, `(.L_x_1765) ;  /* 0x0000000049087348 */ /* 0x000fea0003c00000 */
[----:B------:R0:W1:Y:S02]  /*18a0*/  SHFL.BFLY P1, R72, R76, R71, R74 ;  /* 0x0c0000474c487389 */ /* 0x000064000002004a */
[----:B01----:R-:W-:Y:S01]  /*18b0*/  ENDCOLLECTIVE ;  /* 0x000000000000791b */ /* 0x003fe20003800000 */
.L_x_1765:
[----:B------:R-:W-:Y:S05]  /*18c0*/  BRA `(.L_x_1766) ;  /* 0xfffffff000507947 */ /* 0x000fea000383ffff */
.L_x_1767:
        /* <DEDUP_REMOVED lines=11> */
.L_x_2928:


//--------------------- .text._ZN10layer_norm31ln_parallel_residual_bwd_kernelINS_13Kernel_traitsI6__halfS2_fS2_fjLj256ELj1ELj4ELj1ELj16ENS_18Kernel_traits_baseILj256ES2_S2_fS2_fjLj128EEEEELb1ELb0ELb0EEEvNS_9BwdParamsE --------------------------
	.section	.text._ZN10layer_norm31ln_parallel_residual_bwd_kernelINS_13Kernel_traitsI6__halfS2_fS2_fjLj256ELj1ELj4ELj1ELj16ENS_18Kernel_traits_baseILj256ES2_S2_fS2_fjLj128EEEEELb1ELb0ELb0EEEvNS_9BwdParamsE,"ax",@progbits
	.align	128
        .global         _ZN10layer_norm31ln_parallel_residual_bwd_kernelINS_13Kernel_traitsI6__halfS2_fS2_fjLj256ELj1ELj4ELj1ELj16ENS_18Kernel_traits_baseILj256ES2_S2_fS2_fjLj128EEEEELb1ELb0ELb0EEEvNS_9BwdParamsE
        .type           _ZN10layer_norm31ln_parallel_residual_bwd_kernelINS_13Kernel_traitsI6__halfS2_fS2_fjLj256ELj1ELj4ELj1ELj16ENS_18Kernel_traits_baseILj256ES2_S2_fS2_fjLj128EEEEELb1ELb0ELb0EEEvNS_9BwdParamsE,@function
        .size           _ZN10layer_norm31ln_parallel_residual_bwd_kernelINS_13Kernel_traitsI6__halfS2_fS2_fjLj256ELj1ELj4ELj1ELj16ENS_18Kernel_traits_baseILj256ES2_S2_fS2_fjLj128EEEEELb1ELb0ELb0EEEvNS_9BwdParamsE,(.L_x_2929 - _ZN10layer_norm31ln_parallel_residual_bwd_kernelINS_13Kernel_traitsI6__halfS2_fS2_fjLj256ELj1ELj4ELj1ELj16ENS_18Kernel_traits_baseILj256ES2_S2_fS2_fjLj128EEEEELb1ELb0ELb0EEEvNS_9BwdParamsE)
        .other          _ZN10layer_norm31ln_parallel_residual_bwd_kernelINS_13Kernel_traitsI6__halfS2_fS2_fjLj256ELj1ELj4ELj1ELj16ENS_18Kernel_traits_baseILj256ES2_S2_fS2_fjLj128EEEEELb1ELb0ELb0EEEvNS_9BwdParamsE,@"STO_CUDA_ENTRY STV_DEFAULT"
_ZN10layer_norm31ln_parallel_residual_bwd_kernelINS_13Kernel_traitsI6__halfS2_fS2_fjLj256ELj1ELj4ELj1ELj16ENS_18Kernel_traits_baseILj256ES2_S2_fS2_fjLj128EEEEELb1ELb0ELb0EEEvNS_9BwdParamsE:
.text._ZN10layer_norm31ln_parallel_residual_bwd_kernelINS_13Kernel_traitsI6__halfS2_fS2_fjLj256ELj1ELj4ELj1ELj16ENS_18Kernel_traits_baseILj256ES2_S2_fS2_fjLj128EEEEELb1ELb0ELb0EEEvNS_9BwdParamsE:
        /* <DEDUP_REMOVED lines=40> */
[----:B------:R-:W-:Y:S01]  /*0280*/  ISETP.GE.AND P0, PT, R2, UR6, PT ;  /* 0x0000000602007c0c */ /* 0x000fe2000bf06270 */
[----:B------:R-:W-:Y:S01]  /*0290*/  ULDC.64 UR6, c[0x0][0x240] ;  /* 0x0000900000067ab9 */ /* 0x000fe20000000a00 */
[----:B------:R-:W-:Y:S02]  /*02a0*/  CS2R R24, SRZ ;  /* 0x0000000000187805 */ /* 0x000fe4000001ff00 */
[----:B------:R-:W-:Y:S02]  /*02b0*/  CS2R R62, SRZ ;  /* 0x00000000003e7805 */ /* 0x000fe4000001ff00 */
[----:B------:R-:W-:Y:S02]  /*02c0*/  CS2R R60, SRZ ;  /* 0x00000000003c7805 */ /* 0x000fe4000001ff00 */
[----:B------:R-:W-:Y:S02]  /*02d0*/  CS2R R54, SRZ ;  /* 0x0000000000367805 */ /* 0x000fe4000001ff00 */
[----:B------:R-:W-:-:S03]  /*02e0*/  CS2R R52, SRZ ;  /* 0x0000000000347805 */ /* 0x000fc6000001ff00 */
[----:B0-----:R-:W-:Y:S05]  /*02f0*/  @P0 BRA `(.L_x_1769) ;  /* 0x0000001400300947 */ /* 0x001fea0003800000 */
[----:B------:R-:W0:Y:S01]  /*0300*/  LDC.U8 R4, c[0x0][0x2a0] ;  /* 0x0000a800ff047b82 */ /* 0x000e220000000000 */
[--C-:B-----5:R-:W-:Y:S01]  /*0310*/  HADD2.F32 R5, -RZ, R12.reuse.H0_H0 ;  /* 0x2000000cff057230 */ /* 0x120fe20000004100 */
[----:B------:R-:W-:Y:S01]  /*0320*/  HFMA2.MMA R33, -RZ, RZ, 0, 0 ;  /* 0x00000000ff217435 */ /* 0x000fe200000001ff */
[----:B------:R-:W-:Y:S02]  /*0330*/  HADD2.F32 R6, -RZ, R12.H1_H1 ;  /* 0x3000000cff067230 */ /* 0x000fe40000004100 */
[--C-:B------:R-:W-:Y:S02]  /*0340*/  HADD2.F32 R7, -RZ, R13.reuse.H0_H0 ;  /* 0x2000000dff077230 */ /* 0x100fe40000004100 */
[----:B------:R-:W-:Y:S02]  /*0350*/  HADD2.F32 R8, -RZ, R13.H1_H1 ;  /* 0x3000000dff087230 */ /* 0x000fe40000004100 */
[--C-:B------:R-:W-:Y:S02]  /*0360*/  HADD2.F32 R9, -RZ, R14.reuse.H0_H0 ;  /* 0x2000000eff097230 */ /* 0x100fe40000004100 */
[----:B------:R-:W-:-:S02]  /*0370*/  HADD2.F32 R10, -RZ, R14.H1_H1 ;  /* 0x3000000eff0a7230 */ /* 0x000fc40000004100 */
[--C-:B------:R-:W-:Y:S02]  /*0380*/  HADD2.F32 R11, -RZ, R15.reuse.H0_H0 ;  /* 0x2000000fff0b7230 */ /* 0x100fe40000004100 */
        /* <DEDUP_REMOVED lines=8> */
[----:B------:R-:W-:-:S07]  /*0410*/  HADD2.F32 R88, -RZ, R19.H1_H1 ;  /* 0x30000013ff587230 */ /* 0x000fce0000004100 */
.L_x_1775:
        /* <DEDUP_REMOVED lines=23> */
[----:B---3--:R-:W-:-:S04]  /*0590*/  @P0 IADD3 R98, P2, R3, R98, RZ ;  /* 0x0000006203620210 */ /* 0x008fc80007f5e0ff */
[----:B------:R-:W-:Y:S02]  /*05a0*/  @P0 IADD3.X R99, R50, R99, RZ, P2, !PT ;  /* 0x0000006332630210 */ /* 0x000fe400017fe4ff */
        /* <DEDUP_REMOVED lines=18> */
[C-C-:B----4-:R-:W-:Y:S02]  /*06d0*/  SHF.R.U64 R111, R102.reuse, 0x18, R103.reuse ;  /* 0x00000018666f7819 */ /* 0x150fe40000001267 */
[C-C-:B------:R-:W-:Y:S02]  /*06e0*/  SHF.R.U64 R112, R102.reuse, 0x10, R103.reuse ;  /* 0x0000001066707819 */ /* 0x140fe40000001267 */
[----:B------:R-:W-:-:S02]  /*06f0*/  SHF.R.U64 R113, R102, 0x8, R103 ;  /* 0x0000000866717819 */ /* 0x000fc40000001267 */
[----:B------:R-:W-:Y:S02]  /*0700*/  MOV R114, R102 ;  /* 0x0000006600727202 */ /* 0x000fe40000000f00 */
[--C-:B------:R-:W-:Y:S02]  /*0710*/  SHF.R.U32.HI R107, RZ, 0x18, R103.reuse ;  /* 0x00000018ff6b7819 */ /* 0x100fe40000011667 */
[--C-:B------:R-:W-:Y:S02]  /*0720*/  SHF.R.U32.HI R108, RZ, 0x10, R103.reuse ;  /* 0x00000010ff6c7819 */ /* 0x100fe40000011667 */
[----:B------:R-:W-:Y:S02]  /*0730*/  SHF.R.U32.HI R109, RZ, 0x8, R103 ;  /* 0x00000008ff6d7819 */ /* 0x000fe40000011667 */
[----:B------:R-:W-:Y:S02]  /*0740*/  MOV R115, R103 ;  /* 0x0000006700737202 */ /* 0x000fe40000000f00 */
[----:B------:R-:W-:-:S02]  /*0750*/  @P0 SHF.R.U64 R106, R98, 0x8, R99 ;  /* 0x00000008626a0819 */ /* 0x000fc40000001263 */
[----:B------:R-:W-:Y:S02]  /*0760*/  FSEL R3, R3, RZ, !P1 ;  /* 0x000000ff03037208 */ /* 0x000fe40004800000 */
[C---:B------:R-:W-:Y:S02]  /*0770*/  @P0 SHF.R.U64 R110, R98.reuse, 0x10, R99 ;  /* 0x00000010626e0819 */ /* 0x040fe40000001263 */
[C---:B------:R-:W-:Y:S01]  /*0780*/  @P0 PRMT R91, R98.reuse, 0x7610, R91 ;  /* 0x00007610625b0816 */ /* 0x040fe2000000005b */
[----:B--2---:R-:W-:Y:S01]  /*0790*/  FADD.FTZ R104, R79, -R3 ;  /* 0x800000034f687221 */ /* 0x004fe20000010000 */
[--C-:B------:R-:W-:Y:S02]  /*07a0*/  @P0 SHF.R.U64 R98, R98, 0x18, R99.reuse ;  /* 0x0000001862620819 */ /* 0x100fe40000001263 */
[----:B------:R-:W-:Y:S01]  /*07b0*/  @P0 SHF.R.U32.HI R102, RZ, 0x8, R99 ;  /* 0x00000008ff660819 */ /* 0x000fe20000011663 */
[--C-:B------:R-:W-:Y:S01]  /*07c0*/  FADD.FTZ R76, R76, -R3.reuse ;  /* 0x800000034c4c7221 */ /* 0x100fe20000010000 */
[----:B------:R-:W-:Y:S01]  /*07d0*/  @P0 PRMT R90, R110, 0x7610, R90 ;  /* 0x000076106e5a0816 */ /* 0x000fe2000000005a */
[----:B------:R-:W-:Y:S01]  /*07e0*/  FADD.FTZ R110, R77, -R3 ;  /* 0x800000034d6e7221 */ /* 0x000fe20000010000 */
[----:B------:R-:W-:Y:S01]  /*07f0*/  @P0 PRMT R93, R98, 0x7610, R93 ;  /* 0x00007610625d0816 */ /* 0x000fe2000000005d */
[----:B------:R-:W-:Y:S01]  /*0800*/  FADD.FTZ R98, R80, -R3 ;  /* 0x8000000350627221 */ /* 0x000fe20000010000 */
[----:B------:R-:W-:Y:S01]  /*0810*/  HADD2.F32 R77, -RZ, R72.H0_H0 ;  /* 0x20000048ff4d7230 */ /* 0x000fe20000004100 */
[----:B------:R-:W-:Y:S01]  /*0820*/  @P0 PRMT R89, R106, 0x7610, R89 ;  /* 0x000076106a590816 */ /* 0x000fe20000000059 */
[----:B------:R-:W-:Y:S01]  /*0830*/  FADD.FTZ R116, R78, -R3 ;  /* 0x800000034e747221 */ /* 0x000fe20000010000 */
[----:B------:R-:W-:Y:S01]  /*0840*/  @P0 PRMT R94, R102, 0x7610, R94 ;  /* 0x00007610665e0816 */ /* 0x000fe2000000005e */
[----:B---3--:R-:W-:-:S02]  /*0850*/  HADD2.F32 R79, -RZ, R48.H0_H0 ;  /* 0x20000030ff4f7230 */ /* 0x008fc40000004100 */
[--C-:B------:R-:W-:Y:S01]  /*0860*/  FADD.FTZ R102, R81, -R3.reuse ;  /* 0x8000000351667221 */ /* 0x100fe20000010000 */
[--C-:B------:R-:W-:Y:S01]  /*0870*/  FADD.FTZ R78, R82, -R3.reuse ;  /* 0x80000003524e7221 */ /* 0x100fe20000010000 */
[----:B------:R-:W-:Y:S01]  /*0880*/  FADD.FTZ R106, R83, -R3 ;  /* 0x80000003536a7221 */ /* 0x000fe20000010000 */
[----:B------:R-:W-:Y:S02]  /*0890*/  HADD2.F32 R48, -RZ, R48.H1_H1 ;  /* 0x30000030ff307230 */ /* 0x000fe40000004100 */
[----:B------:R-:W-:Y:S01]  /*08a0*/  FMUL.FTZ R80, R13, R79 ;  /* 0x0000004f0d507220 */ /* 0x000fe20000410000 */
[----:B-----5:R-:W-:Y:S01]  /*08b0*/  FMUL.FTZ R3, R101, R76 ;  /* 0x0000004c65037220 */ /* 0x020fe20000410000 */
[----:B------:R-:W-:Y:S02]  /*08c0*/  HADD2.F32 R83, -RZ, R49.H0_H0 ;  /* 0x20000031ff537230 */ /* 0x000fe40000004100 */
[----:B------:R-:W-:Y:S01]  /*08d0*/  FFMA.FTZ R76, R5, R77, R80 ;  /* 0x0000004d054c7223 */ /* 0x000fe20000010050 */
[----:B------:R-:W-:-:S02]  /*08e0*/  HADD2.F32 R80, -RZ, R72.H1_H1 ;  /* 0x30000048ff507230 */ /* 0x000fc40000004100 */
[----:B------:R-:W-:Y:S01]  /*08f0*/  FADD.FTZ R24, R24, R77 ;  /* 0x0000004d18187221 */ /* 0x000fe20000010000 */
[----:B------:R-:W-:Y:S01]  /*0900*/  FFMA.FTZ R52, R3, R77, R52 ;  /* 0x0000004d03347223 */ /* 0x000fe20000010034 */
[----:B------:R-:W-:Y:S02]  /*0910*/  HADD2.F32 R82, -RZ, R73.H0_H0 ;  /* 0x20000049ff527230 */ /* 0x000fe40000004100 */
[----:B------:R-:W-:Y:S01]  /*0920*/  FMUL.FTZ R81, R14, R48 ;  /* 0x000000300e517220 */ /* 0x000fe20000410000 */
[----:B------:R-:W-:Y:S01]  /*0930*/  FMUL.FTZ R72, R101, R110 ;  /* 0x0000006e65487220 */ /* 0x000fe20000410000 */
[----:B------:R-:W-:Y:S01]  /*0940*/  FMUL.FTZ R118, R15, R83 ;  /* 0x000000530f767220 */ /* 0x000fe20000410000 */
[----:B------:R-:W-:Y:S01]  /*0950*/  FMUL.FTZ R77, R101, R116 ;  /* 0x00000074654d7220 */ /* 0x000fe20000410000 */
[----:B------:R-:W-:Y:S01]  /*0960*/  HADD2.F32 R105, -RZ, R49.H1_H1 ;  /* 0x30000031ff697230 */ /* 0x000fe20000004100 */
[----:B------:R-:W-:Y:S01]  /*0970*/  @P0 PRMT R92, R99, 0x7610, R92 ;  /* 0x00007610635c0816 */ /* 0x000fe2000000005c */
[----:B------:R-:W-:Y:S01]  /*0980*/  FADD.FTZ R25, R25, R80 ;  /* 0x0000005019197221 */ /* 0x000fe20000010000 */
[----:B------:R-:W-:Y:S01]  /*0990*/  @P0 SHF.R.U32.HI R103, RZ, 0x10, R99 ;  /* 0x00000010ff670819 */ /* 0x000fe20000011663 */
[-C--:B------:R-:W-:Y:S01]  /*09a0*/  FFMA.FTZ R81, R6, R80.reuse, R81 ;  /* 0x0000005006517223 */ /* 0x080fe20000010051 */
[----:B------:R-:W-:Y:S01]  /*09b0*/  FFMA.FTZ R53, R72, R80, R53 ;  /* 0x0000005048357223 */ /* 0x000fe20000010035 */
[----:B------:R-:W-:Y:S01]  /*09c0*/  @P0 SHF.R.U32.HI R99, RZ, 0x18, R99 ;  /* 0x00000018ff630819 */ /* 0x000fe20000011663 */
[----:B------:R-:W-:Y:S01]  /*09d0*/  FADD.FTZ R26, R26, R82 ;  /* 0x000000521a1a7221 */ /* 0x000fe20000010000 */
[-C--:B------:R-:W-:Y:S01]  /*09e0*/  FFMA.FTZ R80, R7, R82.reuse, R118 ;  /* 0x0000005207507223 */ /* 0x080fe20000010076 */
[----:B------:R-:W-:Y:S01]  /*09f0*/  FFMA.FTZ R54, R77, R82, R54 ;  /* 0x000000524d367223 */ /* 0x000fe20000010036 */
[----:B------:R-:W-:-:S02]  /*0a00*/  HADD2.F32 R49, -RZ, R73.H1_H1 ;  /* 0x30000049ff317230 */ /* 0x000fc40000004100 */
[----:B------:R-:W-:Y:S01]  /*0a10*/  FADD.FTZ R44, R44, R79 ;  /* 0x0000004f2c2c7221 */ /* 0x000fe20000010000 */
[----:B------:R-:W-:Y:S01]  /*0a20*/  FFMA.FTZ R32, R3, R79, R32 ;  /* 0x0000004f03207223 */ /* 0x000fe20000010020 */
[----:B------:R-:W-:Y:S01]  /*0a30*/  FMUL.FTZ R73, R84, R105 ;  /* 0x0000006954497220 */ /* 0x000fe20000410000 */
[----:B------:R-:W-:Y:S01]  /*0a40*/  FMUL.FTZ R82, R101, R104 ;  /* 0x0000006865527220 */ /* 0x000fe20000410000 */
[--C-:B------:R-:W-:Y:S02]  /*0a50*/  HADD2.F32 R79, -RZ, R50.reuse.H0_H0 ;  /* 0x20000032ff4f7230 */ /* 0x100fe40000004100 */
[----:B------:R-:W-:Y:S01]  /*0a60*/  HADD2.F32 R50, -RZ, R50.H1_H1 ;  /* 0x30000032ff327230 */ /* 0x000fe20000004100 */
[----:B------:R-:W-:Y:S01]  /*0a70*/  @P0 PRMT R96, R99, 0x7610, R96 ;  /* 0x0000761063600816 */ /* 0x000fe20000000060 */
[--C-:B------:R-:W-:Y:S01]  /*0a80*/  HADD2.F32 R99, -RZ, R74.reuse.H0_H0 ;  /* 0x2000004aff637230 */ /* 0x100fe20000004100 */
[----:B------:R-:W-:Y:S01]  /*0a90*/  @P0 PRMT R95, R103, 0x7610, R95 ;  /* 0x00007610675f0816 */ /* 0x000fe2000000005f */
[----:B------:R-:W-:Y:S01]  /*0aa0*/  FADD.FTZ R27, R27, R49 ;  /* 0x000000311b1b7221 */ /* 0x000fe20000010000 */
[-C--:B------:R-:W-:Y:S01]  /*0ab0*/  FFMA.FTZ R73, R8, R49.reuse, R73 ;  /* 0x0000003108497223 */ /* 0x080fe20000010049 */
[----:B------:R-:W-:Y:S01]  /*0ac0*/  FFMA.FTZ R55, R82, R49, R55 ;  /* 0x0000003152377223 */ /* 0x000fe20000010037 */
[----:B------:R-:W-:Y:S01]  /*0ad0*/  FADD.FTZ R45, R45, R48 ;  /* 0x000000302d2d7221 */ /* 0x000fe20000010000 */
[----:B------:R-:W-:Y:S01]  /*0ae0*/  FFMA.FTZ R33, R72, R48, R33 ;  /* 0x0000003048217223 */ /* 0x000fe20000010021 */
[----:B------:R-:W-:Y:S01]  /*0af0*/  FADD.FTZ R46, R46, R83 ;  /* 0x000000532e2e7221 */ /* 0x000fe20000010000 */
[----:B------:R-:W-:Y:S01]  /*0b00*/  FFMA.FTZ R34, R77, R83, R34 ;  /* 0x000000534d227223 */ /* 0x000fe20000010022 */
[----:B------:R-:W-:-:S02]  /*0b10*/  HADD2.F32 R103, -RZ, R74.H1_H1 ;  /* 0x3000004aff677230 */ /* 0x000fc40000004100 */
[----:B------:R-:W-:Y:S01]  /*0b20*/  FADD.FTZ R47, R47, R105 ;  /* 0x000000692f2f7221 */ /* 0x000fe20000010000 */
[--C-:B------:R-:W-:Y:S02]  /*0b30*/  HADD2.F32 R49, -RZ, R51.reuse.H0_H0 ;  /* 0x20000033ff317230 */ /* 0x100fe40000004100 */
[----:B------:R-:W-:Y:S01]  /*0b40*/  FFMA.FTZ R35, R82, R105, R35 ;  /* 0x0000006952237223 */ /* 0x000fe20000010023 */
[----:B------:R-:W-:Y:S01]  /*0b50*/  FMUL.FTZ R48, R85, R79 ;  /* 0x0000004f55307220 */ /* 0x000fe20000410000 */
[----:B------:R-:W-:Y:S01]  /*0b60*/  FMUL.FTZ R83, R101, R98 ;  /* 0x0000006265537220 */ /* 0x000fe20000410000 */
[----:B------:R-:W-:Y:S02]  /*0b70*/  HADD2.F32 R51, -RZ, R51.H1_H1 ;  /* 0x30000033ff337230 */ /* 0x000fe40000004100 */
[----:B------:R-:W-:Y:S01]  /*0b80*/  FMUL.FTZ R105, R86, R50 ;  /* 0x0000003256697220 */ /* 0x000fe20000410000 */
[--C-:B------:R-:W-:Y:S02]  /*0b90*/  HADD2.F32 R74, -RZ, R75.reuse.H0_H0 ;  /* 0x2000004bff4a7230 */ /* 0x100fe40000004100 */
[----:B------:R-:W-:Y:S01]  /*0ba0*/  FADD.FTZ R56, R56, R99 ;  /* 0x0000006338387221 */ /* 0x000fe20000010000 */
[-C--:B------:R-:W-:Y:S01]  /*0bb0*/  FFMA.FTZ R98, R9, R99.reuse, R48 ;  /* 0x0000006309627223 */ /* 0x080fe20000010030 */
[----:B------:R-:W-:Y:S01]  /*0bc0*/  FFMA.FTZ R60, R83, R99, R60 ;  /* 0x00000063533c7223 */ /* 0x000fe2000001003c */
[----:B------:R-:W-:-:S02]  /*0bd0*/  HADD2.F32 R75, -RZ, R75.H1_H1 ;  /* 0x3000004bff4b7230 */ /* 0x000fc40000004100 */
[----:B------:R-:W-:Y:S01]  /*0be0*/  FFMA.FTZ R99, R10, R103, R105 ;  /* 0x000000670a637223 */ /* 0x000fe20000010069 */
[C---:B------:R-:W-:Y:S01]  /*0bf0*/  FMUL.FTZ R102, R101.reuse, R102 ;  /* 0x0000006665667220 */ /* 0x040fe20000410000 */
[----:B------:R-:W-:Y:S01]  /*0c00*/  FMUL.FTZ R105, R88, R51 ;  /* 0x0000003358697220 */ /* 0x000fe20000410000 */
[----:B------:R-:W-:Y:S01]  /*0c10*/  FMUL.FTZ R106, R101, R106 ;  /* 0x0000006a656a7220 */ /* 0x000fe20000410000 */
[----:B------:R-:W-:Y:S01]  /*0c20*/  FADD.FTZ R40, R40, R79 ;  /* 0x0000004f28287221 */ /* 0x000fe20000010000 */
[----:B------:R-:W-:Y:S01]  /*0c30*/  FFMA.FTZ R36, R83, R79, R36 ;  /* 0x0000004f53247223 */ /* 0x000fe20000010024 */
        /* <DEDUP_REMOVED lines=23> */
[----:B------:R-:W-:Y:S02]  /*0db0*/  FFMA.FTZ R104, R11, R74, R104 ;  /* 0x0000004a0b687223 */ /* 0x000fe40000010068 */
[----:B------:R-:W-:Y:S01]  /*0dc0*/  FADD.FTZ R51, R50, R99 ;  /* 0x0000006332337221 */ /* 0x000fe20000010000 */
[----:B------:R-:W-:-:S03]  /*0dd0*/  FFMA.FTZ R48, R102, R99, R49 ;  /* 0x0000006366307223 */ /* 0x000fc60000010031 */
[----:B------:R-:W-:Y:S01]  /*0de0*/  FADD.FTZ R50, R51, R104 ;  /* 0x0000006833327221 */ /* 0x000fe20000010000 */
[C---:B------:R-:W-:Y:S01]  /*0df0*/  FFMA.FTZ R49, R103.reuse, R104, R48 ;  /* 0x0000006867317223 */ /* 0x040fe20000010030 */
[----:B------:R-:W-:Y:S01]  /*0e00*/  FADD.FTZ R58, R58, R74 ;  /* 0x0000004a3a3a7221 */ /* 0x000fe20000010000 */
[----:B------:R-:W-:Y:S01]  /*0e10*/  FFMA.FTZ R62, R103, R74, R62 ;  /* 0x0000004a673e7223 */ /* 0x000fe2000001003e */
[----:B------:R-:W-:Y:S01]  /*0e20*/  PRMT R110, R115, 0x7610, R110 ;  /* 0x00007610736e7816 */ /* 0x000fe2000000006e */
[----:B------:R-:W-:Y:S01]  /*0e30*/  FADD.FTZ R50, R50, R105 ;  /* 0x0000006932327221 */ /* 0x000fe20000010000 */
[----:B------:R-:W-:-:S07]  /*0e40*/  FFMA.FTZ R74, R106, R105, R49 ;  /* 0x000000696a4a7223 */ /* 0x000fce0000010031 */
.L_x_1771:
[----:B------:R-:W-:Y:S05]  /*0e50*/  BSYNC B1 ;  /* 0x0000000000017941 */ /* 0x000fea0003800000 */
.L_x_1770:
        /* <DEDUP_REMOVED lines=20> */
.L_x_1789:
        /* <DEDUP_REMOVED lines=80> */
[----:B------:R-:W-:Y:S01]  /*14a0*/  F2FP.F16.F32.PACK_AB R49, R48, R49 ;  /* 0x000000313031723e */ /* 0x000fe200000000ff */
[----:B------:R-:W-:Y:S01]  /*14b0*/  FMUL.FTZ R48, R51, UR15 ;  /* 0x0000000f33307c20 */ /* 0x000fe20008410000 */
[----:B------:R-:W-:Y:S01]  /*14c0*/  F2FP.F16.F32.PACK_AB R50, R117, R118 ;  /* 0x000000767532723e */ /* 0x000fe200000000ff */
        /* <DEDUP_REMOVED lines=13> */
[----:B------:R-:W-:Y:S02]  /*15a0*/  @P0 F2FP.F16.F32.PACK_AB R115, RZ, R115 ;  /* 0x00000073ff73023e */ /* 0x000fe400000000ff */
[----:B------:R-:W-:Y:S02]  /*15b0*/  @P0 F2FP.F16.F32.PACK_AB R74, RZ, R74 ;  /* 0x0000004aff4a023e */ /* 0x000fe400000000ff */
[----:B------:R-:W-:Y:S01]  /*15c0*/  LOP3.LUT P4, RZ, R108, 0xff, RZ, 0xc0, !PT ;  /* 0x000000ff6cff7812 */ /* 0x000fe2000788c0ff */
[----:B0-----:R-:W-:Y:S01]  /*15d0*/  IMAD.WIDE.U32 R78, R100, 0x10, R78 ;  /* 0x00000010644e7825 */ /* 0x001fe200078e004e */
[----:B------:R-:W-:-:S02]  /*15e0*/  LOP3.LUT P5, RZ, R107, 0xff, RZ, 0xc0, !PT ;  /* 0x000000ff6bff7812 */ /* 0x000fc400078ac0ff */
[----:B------:R-:W-:Y:S02]  /*15f0*/  @P0 F2FP.F16.F32.PACK_AB R118, RZ, R118 ;  /* 0x00000076ff76023e */ /* 0x000fe400000000ff */
[----:B------:R-:W-:Y:S02]  /*1600*/  @P0 F2FP.F16.F32.PACK_AB R121, RZ, R121 ;  /* 0x00000079ff79023e */ /* 0x000fe400000000ff */
[----:B------:R-:W-:Y:S02]  /*1610*/  FSEL R48, R48, RZ, P1 ;  /* 0x000000ff30307208 */ /* 0x000fe40000800000 */
[----:B------:R-:W-:Y:S02]  /*1620*/  FSEL R51, R51, RZ, P2 ;  /* 0x000000ff33337208 */ /* 0x000fe40001000000 */
[----:B------:R-:W-:Y:S02]  /*1630*/  @P0 F2FP.F16.F32.PACK_AB R75, RZ, R75 ;  /* 0x0000004bff4b023e */ /* 0x000fe400000000ff */
[----:B------:R-:W-:-:S02]  /*1640*/  FSEL R117, R117, RZ, P4 ;  /* 0x000000ff75757208 */ /* 0x000fc40002000000 */
[----:B------:R-:W-:Y:S02]  /*1650*/  FSEL R120, R120, RZ, P5 ;  /* 0x000000ff78787208 */ /* 0x000fe40002800000 */
[----:B------:R-:W-:Y:S02]  /*1660*/  @P0 PRMT R65, R115, 0x7610, R65 ;  /* 0x0000761073410816 */ /* 0x000fe40000000041 */
[----:B------:R-:W-:Y:S02]  /*1670*/  @P0 PRMT R66, R74, 0x7610, R66 ;  /* 0x000076104a420816 */ /* 0x000fe40000000042 */
[----:B------:R-:W-:Y:S02]  /*1680*/  @P0 F2FP.F16.F32.PACK_AB R101, RZ, R101 ;  /* 0x00000065ff65023e */ /* 0x000fe400000000ff */
[----:B------:R-:W-:Y:S02]  /*1690*/  @P0 F2FP.F16.F32.PACK_AB R119, RZ, R119 ;  /* 0x00000077ff77023e */ /* 0x000fe400000000ff */
[----:B------:R-:W-:-:S02]  /*16a0*/  @P0 F2FP.F16.F32.PACK_AB R116, RZ, R116 ;  /* 0x00000074ff74023e */ /* 0x000fc400000000ff */
[----:B------:R-:W-:Y:S02]  /*16b0*/  @P0 PRMT R64, R118, 0x7610, R64 ;  /* 0x0000761076400816 */ /* 0x000fe40000000040 */
[----:B------:R-:W-:Y:S02]  /*16c0*/  @P0 PRMT R67, R121, 0x7610, R67 ;  /* 0x0000761079430816 */ /* 0x000fe40000000043 */
[----:B------:R-:W-:Y:S02]  /*16d0*/  @P0 LEA R74, P1, R100, UR12, 0x4 ;  /* 0x0000000c644a0c11 */ /* 0x000fe4000f8220ff */
[----:B------:R-:W-:Y:S02]  /*16e0*/  F2FP.F16.F32.PACK_AB R48, R51, R48 ;  /* 0x000000303330723e */ /* 0x000fe400000000ff */
[----:B------:R-:W-:Y:S02]  /*16f0*/  F2FP.F16.F32.PACK_AB R51, R120, R117 ;  /* 0x000000757833723e */ /* 0x000fe400000000ff */
[----:B------:R-:W-:-:S02]  /*1700*/  @P0 PRMT R65, R65, 0x5410, R75 ;  /* 0x0000541041410816 */ /* 0x000fc4000000004b */
[----:B------:R-:W-:Y:S01]  /*1710*/  @P0 PRMT R64, R64, 0x5410, R119 ;  /* 0x0000541040400816 */ /* 0x000fe20000000077 */
[----:B------:R2:W-:Y:S01]  /*1720*/  STG.E.128 desc[UR4][R78.64], R48 ;  /* 0x000000304e007986 */ /* 0x0005e2000c101d04 */
[----:B------:R-:W-:Y:S02]  /*1730*/  @P0 LEA.HI.X R75, R100, UR13, RZ, 0x4, P1 ;  /* 0x0000000d644b0c11 */ /* 0x000fe400088f24ff */
[----:B------:R-:W-:Y:S02]  /*1740*/  @P0 PRMT R66, R66, 0x5410, R101 ;  /* 0x0000541042420816 */ /* 0x000fe40000000065 */
[----:B------:R-:W-:-:S05]  /*1750*/  @P0 PRMT R67, R67, 0x5410, R116 ;  /* 0x0000541043430816 */ /* 0x000fca0000000074 */
[----:B------:R2:W-:Y:S02]  /*1760*/  @P0 STG.E.128 desc[UR4][R74.64], R64 ;  /* 0x000000404a000986 */ /* 0x0005e4000c101d04 */
.L_x_1774:
[----:B------:R-:W-:Y:S05]  /*1770*/  BSYNC B1 ;  /* 0x0000000000017941 */ /* 0x000fea0003800000 */
.L_x_1773:
[----:B--2---:R-:W2:Y:S02]  /*1780*/  LDC.64 R48, c[0x0][0x210] ;  /* 0x00008400ff307b82 */ /* 0x004ea40000000a00 */
[----:B--2---:R-:W-:-:S04]  /*1790*/  LEA R2, R48, R2, 0x2 ;  /* 0x0000000230027211 */ /* 0x004fc800078e10ff */
[----:B------:R-:W-:-:S13]  /*17a0*/  ISETP.GE.AND P0, PT, R2, R49, PT ;  /* 0x000000310200720c */ /* 0x000fda0003f06270 */
[----:B------:R-:W-:Y:S05]  /*17b0*/  @!P0 BRA `(.L_x_1775) ;  /* 0xffffffec00188947 */ /* 0x000fea000383ffff */
.L_x_1769:
[----:B------:R-:W-:Y:S05]  /*17c0*/  BSYNC B0 ;  /* 0x0000000000007941 */ /* 0x000fea0003800000 */
.L_x_1768:
        /* <DEDUP_REMOVED lines=40> */
[----:B-----5:R-:W1:Y:S04]  /*1a50*/  LDS R14, [R0+0x400] ;  /* 0x00040000000e7984 */ /* 0x020e680000000800 */
        /* <DEDUP_REMOVED lines=87> */
.L_x_1777:
[----:B------:R-:W-:Y:S05]  /*1fd0*/  BSYNC B0 ;  /* 0x0000000000007941 */ /* 0x000fea0003800000 */
.L_x_1776:
        /* <DEDUP_REMOVED lines=15> */
.L_x_1772:
        /* <DEDUP_REMOVED lines=8> */
.L_x_1779:
[----:B------:R-:W-:Y:S05]  /*2150*/  BSYNC B1 ;  /* 0x0000000000017941 */ /* 0x000fea0003800000 */
.L_x_1778:
        /* <DEDUP_REMOVED lines=8> */
.L_x_1780:
[----:B------:R-:W-:Y:S01]  /*21e0*/  FADD.FTZ R49, R49, R50 ;  /* 0x0000003231317221 */ /* 0x000fe20000010000 */
[----:B------:R-:W-:-:S04]  /*21f0*/  HFMA2.MMA R117, -RZ, RZ, 0, 1.1920928955078125e-07 ;  /* 0x00000002ff757435 */ /* 0x000fc800000001ff */
[----:B------:R-:W-:Y:S02]  /*2200*/  MOV R118, R49 ;  /* 0x0000003100767202 */ /* 0x000fe40000000f00 */
[----:B------:R-:W-:-:S07]  /*2210*/  MOV R51, R116 ;  /* 0x0000007400337202 */ /* 0x000fce0000000f00 */
[----:B------:R-:W-:Y:S05]  /*2220*/  WARPSYNC.COLLECTIVE R115, `(.L_x_1781) ;  /* 0x0000000073087348 */ /* 0x000fea0003c00000 */
[----:B------:R0:W1:Y:S02]  /*2230*/  SHFL.BFLY P0, R116, R118, R117, R120 ;  /* 0x0c00007576747389 */ /* 0x0000640000000078 */
[----:B01----:R-:W-:Y:S01]  /*2240*/  ENDCOLLECTIVE ;  /* 0x000000000000791b */ /* 0x003fe20003800000 */
.L_x_1781:
[----:B------:R-:W-:-:S05]  /*2250*/  FADD.FTZ R51, R51, R74 ;  /* 0x0000004a33337221 */ /* 0x000fca0000010000 */
[----:B------:R-:W-:Y:S02]  /*2260*/  MOV R118, R51 ;  /* 0x0000003300767202 */ /* 0x000fe40000000f00 */
[----:B------:R-:W-:-:S07]  /*2270*/  MOV R48, R116 ;  /* 0x0000007400307202 */ /* 0x000fce0000000f00 */
[----:B------:R-:W-:Y:S05]  /*2280*/  WARPSYNC.COLLECTIVE R115, `(.L_x_1782) ;  /* 0x0000000073087348 */ /* 0x000fea0003c00000 */
[----:B------:R0:W1:Y:S02]  /*2290*/  SHFL.BFLY P0, R116, R118, R117, R120 ;  /* 0x0c00007576747389 */ /* 0x0000640000000078 */
[----:B01----:R-:W-:Y:S01]  /*22a0*/  ENDCOLLECTIVE ;  /* 0x000000000000791b */ /* 0x003fe20003800000 */
.L_x_1782:
[----:B------:R-:W-:Y:S01]  /*22b0*/  FADD.FTZ R48, R49, R48 ;  /* 0x0000003031307221 */ /* 0x000fe20000010000 */
[----:B------:R-:W-:-:S04]  /*22c0*/  HFMA2.MMA R117, -RZ, RZ, 0, 2.384185791015625e-07 ;  /* 0x00000004ff757435 */ /* 0x000fc800000001ff */
[----:B------:R-:W-:Y:S02]  /*22d0*/  MOV R118, R48 ;  /* 0x0000003000767202 */ /* 0x000fe40000000f00 */
[----:B------:R-:W-:-:S07]  /*22e0*/  MOV R78, R116 ;  /* 0x00000074004e7202 */ /* 0x000fce0000000f00 */
[----:B------:R-:W-:Y:S05]  /*22f0*/  WARPSYNC.COLLECTIVE R115, `(.L_x_1783) ;  /* 0x0000000073087348 */ /* 0x000fea0003c00000 */
[----:B------:R0:W1:Y:S02]  /*2300*/  SHFL.BFLY P0, R116, R118, R117, R120 ;  /* 0x0c00007576747389 */ /* 0x0000640000000078 */
[----:B01----:R-:W-:Y:S01]  /*2310*/  ENDCOLLECTIVE ;  /* 0x000000000000791b */ /* 0x003fe20003800000 */
.L_x_1783:
[----:B------:R-:W-:-:S05]  /*2320*/  FADD.FTZ R78, R51, R78 ;  /* 0x0000004e334e7221 */ /* 0x000fca0000010000 */
[----:B------:R-:W-:Y:S02]  /*2330*/  MOV R118, R78 ;  /* 0x0000004e00767202 */ /* 0x000fe40000000f00 */
[----:B------:R-:W-:-:S07]  /*2340*/  MOV R75, R116 ;  /* 0x00000074004b7202 */ /* 0x000fce0000000f00 */
[----:B------:R-:W-:Y:S05]  /*2350*/  WARPSYNC.COLLECTIVE R115, `(.L_x_1784) ;  /* 0x0000000073087348 */ /* 0x000fea0003c00000 */
[----:B------:R0:W1:Y:S02]  /*2360*/  SHFL.BFLY P0, R116, R118, R117, R120 ;  /* 0x0c00007576747389 */ /* 0x0000640000000078 */
[----:B01----:R-:W-:Y:S01]  /*2370*/  ENDCOLLECTIVE ;  /* 0x000000000000791b */ /* 0x003fe20003800000 */
.L_x_1784:
[----:B------:R-:W-:Y:S01]  /*2380*/  FADD.FTZ R75, R48, R75 ;  /* 0x0000004b304b7221 */ /* 0x000fe20000010000 */
[----:B------:R-:W-:-:S04]  /*2390*/  HFMA2.MMA R117, -RZ, RZ, 0, 4.76837158203125e-07 ;  /* 0x00000008ff757435 */ /* 0x000fc800000001ff */
[----:B------:R-:W-:Y:S02]  /*23a0*/  MOV R118, R75 ;  /* 0x0000004b00767202 */ /* 0x000fe40000000f00 */
[----:B------:R-:W-:-:S07]  /*23b0*/  MOV R79, R116 ;  /* 0x00000074004f7202 */ /* 0x000fce0000000f00 */
[----:B------:R-:W-:Y:S05]  /*23c0*/  WARPSYNC.COLLECTIVE R115, `(.L_x_1785) ;  /* 0x0000000073087348 */ /* 0x000fea0003c00000 */
[----:B------:R0:W1:Y:S02]  /*23d0*/  SHFL.BFLY P0, R116, R118, R117, R120 ;  /* 0x0c00007576747389 */ /* 0x0000640000000078 */
[----:B01----:R-:W-:Y:S01]  /*23e0*/  ENDCOLLECTIVE ;  /* 0x000000000000791b */ /* 0x003fe20003800000 */
.L_x_1785:
[----:B------:R-:W-:-:S05]  /*23f0*/  FADD.FTZ R79, R78, R79 ;  /* 0x0000004f4e4f7221 */ /* 0x000fca0000010000 */
[----:B------:R-:W-:Y:S02]  /*2400*/  MOV R118, R79 ;  /* 0x0000004f00767202 */ /* 0x000fe40000000f00 */
[----:B------:R-:W-:-:S07]  /*2410*/  MOV R50, R116 ;  /* 0x0000007400327202 */ /* 0x000fce0000000f00 */
[----:B------:R-:W-:Y:S05]  /*2420*/  WARPSYNC.COLLECTIVE R115, `(.L_x_1786) ;  /* 0x0000000073087348 */ /* 0x000fea0003c00000 */
[----:B------:R0:W1:Y:S02]  /*2430*/  SHFL.BFLY P0, R116, R118, R117, R120 ;  /* 0x0c00007576747389 */ /* 0x0000640000000078 */
[----:B01----:R-:W-:Y:S01]  /*2440*/  ENDCOLLECTIVE ;  /* 0x000000000000791b */ /* 0x003fe20003800000 */
.L_x_1786:
[----:B------:R-:W-:Y:S01]  /*2450*/  FADD.FTZ R50, R75, R50 ;  /* 0x000000324b327221 */ /* 0x000fe20000010000 */
[----:B------:R-:W-:-:S04]  /*2460*/  HFMA2.MMA R117, -RZ, RZ, 0, 9.5367431640625e-07 ;  /* 0x00000010ff757435 */ /* 0x000fc800000001ff */
[----:B------:R-:W-:Y:S02]  /*2470*/  MOV R118, R50 ;  /* 0x0000003200767202 */ /* 0x000fe40000000f00 */
[----:B------:R-:W-:-:S07]  /*2480*/  MOV R74, R116 ;  /* 0x00000074004a7202 */ /* 0x000fce0000000f00 */
[----:B------:R-:W-:Y:S05]  /*2490*/  WARPSYNC.COLLECTIVE R115, `(.L_x_1787) ;  /* 0x0000000073087348 */ /* 0x000fea0003c00000 */
[----:B------:R0:W1:Y:S02]  /*24a0*/  SHFL.BFLY P0, R116, R118, R117, R120 ;  /* 0x0c00007576747389 */ /* 0x0000640000000078 */
[----:B01----:R-:W-:Y:S01]  /*24b0*/  ENDCOLLECTIVE ;  /* 0x000000000000791b */ /* 0x003fe20003800000 */
.L_x_1787:
[----:B------:R-:W-:-:S05]  /*24c0*/  FADD.FTZ R74, R79, R74 ;  /* 0x0000004a4f4a7221 */ /* 0x000fca0000010000 */
[----:B------:R-:W-:Y:S02]  /*24d0*/  MOV R118, R74 ;  /* 0x0000004a00767202 */ /* 0x000fe40000000f00 */
[----:B------:R-:W-:-:S07]  /*24e0*/  MOV R49, R116 ;  /* 0x0000007400317202 */ /* 0x000fce0000000f00 */
[----:B------:R-:W-:Y:S05]  /*24f0*/  WARPSYNC.COLLECTIVE R115, `(.L_x_1788) ;  /* 0x0000000073087348 */ /* 0x000fea0003c00000 */
[----:B------:R0:W1:Y:S02]  /*2500*/  SHFL.BFLY P0, R116, R118, R117, R120 ;  /* 0x0c00007576747389 */ /* 0x0000640000000078 */
[----:B01----:R-:W-:Y:S01]  /*2510*/  ENDCOLLECTIVE ;  /* 0x000000000000791b */ /* 0x003fe20003800000 */
.L_x_1788:
[----:B------:R-:W-:Y:S01]  /*2520*/  MOV R51, R116 ;  /* 0x0000007400337202 */ /* 0x000fe20000000f00 */
[----:B------:R-:W-:Y:S06]  /*2530*/  BRA `(.L_x_1789) ;  /* 0xffffffe800987947 */ /* 0x000fec000383ffff */
.L_x_1790:
        /* <DEDUP_REMOVED lines=12> */
.L_x_2929:


//--------------------- .text._ZN10layer_norm31ln_parallel_residual_bwd_kernelINS_13Kernel_traitsI6__halfS2_fS2_fjLj256ELj1ELj4ELj1ELj16ENS_18Kernel_traits_baseILj256ES2_S2_fS2_fjLj128EEEEELb1ELb0ELb1EEEvNS_9BwdParamsE --------------------------
	.section	.text._ZN10layer_norm31ln_parallel_residual_bwd_kernelINS_13Kernel_traitsI6__halfS2_fS2_fjLj256ELj1ELj4ELj1ELj16ENS_18Kernel_traits_baseILj256ES2_S2_fS2_fjLj128EEEEELb1ELb0ELb1EEEvNS_9BwdParamsE,"ax",@progbits
	.align	128
        .global         _ZN10layer_norm31ln_parallel_residual_bwd_kernelINS_13Kernel_traitsI6__halfS2_fS2_fjLj256ELj1ELj4ELj1ELj16ENS_18Kernel_traits_baseILj256ES2_S2_fS2_fjLj128EEEEELb1ELb0ELb1EEEvNS_9BwdParamsE
        .type           _ZN10layer_norm31ln_parallel_residual_bwd_kernelINS_13Kernel_traitsI6__halfS2_fS2_fjLj256ELj1ELj4ELj1ELj16ENS_18Kernel_traits_baseILj256ES2_S2_fS2_fjLj128EEEEELb1ELb0ELb1EEEvNS_9BwdParamsE,@function
        .size           _ZN10layer_norm31ln_parallel_residual_bwd_kernelINS_13Kernel_traitsI6__halfS2_fS2_fjLj256ELj1ELj4ELj1ELj16ENS_18Kernel_traits_baseILj256ES2_S2_fS2_fjLj128EEEEELb1ELb0ELb1EEEvNS_9BwdParamsE,(.L_x_2930 - _ZN10layer_norm31ln_parallel_residual_bwd_kernelINS_13Kernel_traitsI6__halfS2_fS2_fjLj256ELj1ELj4ELj1ELj16ENS_18Kernel_traits_baseILj256ES2_S2_fS2_fjLj128EEEEELb1ELb0ELb1EEEvNS_9BwdParamsE)
        .other          _ZN10layer_norm31ln_parallel_residual_bwd_kernelINS_13Kernel_traitsI6__halfS2_fS2_fjLj256ELj1ELj4ELj1ELj16ENS_18Kernel_traits_baseILj256ES2_S2_fS2_fjLj128EEEEELb1ELb0ELb1EEEvNS_9BwdParamsE,@"STO_CUDA_ENTRY STV_DEFAULT"
_ZN10layer_norm31ln_parallel_residual_bwd_kernelINS_13Kernel_traitsI6__halfS2_fS2_fjLj256ELj1ELj4ELj1ELj16ENS_18Kernel_traits_baseILj256ES2_S2_fS2_fjLj128EEEEELb1ELb0ELb1EEEvNS_9BwdParamsE:
.text._ZN10layer_norm31ln_parallel_residual_bwd_kernelINS_13Kernel_traitsI6__halfS2_fS2_fjLj256ELj1ELj4ELj1ELj16ENS_18Kernel_traits_baseILj256ES2_S2_fS2_fjLj128EEEEELb1ELb0ELb1EEEvNS_9BwdParamsE:
        /* <DEDUP_REMOVED lines=34> */
.L_x_1792:
        /* <DEDUP_REMOVED lines=27> */
[----:B-1----:R-:W-:Y:S02]  /*03d0*/  CS2R R2, SRZ ;  /* 0x0000000000027805 */ /* 0x002fe4000001ff00 */
        /* <DEDUP_REMOVED lines=21> */
.L_x_1796:
        /* <DEDUP_REMOVED lines=17> */
[----:B--2---:R-:W-:-:S06]  /*0640*/  IMAD.WIDE.U32 R36, R102, 0x10, R36 ;  /* 0x0000001066247825 */ /* 0x004fcc00078e0024 */
[----:B------:R-:W2:Y:S01]  /*0650*/  LDG.E.128 R36, desc[UR4][R36.64] ;  /* 0x0000000424247981 */ /* 0x000ea2000c1e1d00 */
[----:B---3--:R-:W-:-:S06]  /*0660*/  IMAD.WIDE R104, R93, 0x4, R104 ;  /* 0x000000045d687825 */ /* 0x008fcc00078e0268 */
[----:B------:R1:W3:Y:S01]  /*0670*/  LDG.E R104, desc[UR4][R104.64] ;  /* 0x0000000468687981 */ /* 0x0002e2000c1e1900 */
[----:B0-----:R-:W-:-:S04]  /*0680*/  ISETP.NE.U32.AND P1, PT, R78, RZ, PT ;  /* 0x000000ff4e00720c */ /* 0x001fc80003f25070 */
[----:B------:R-:W-:-:S13]  /*0690*/  ISETP.NE.AND.EX P1, PT, R79, RZ, PT, P1 ;  /* 0x000000ff4f00720c */ /* 0x000fda0003f25310 */
[----:B------:R-:W0:Y:S01]  /*06a0*/  @P1 LDC.64 R80, c[0x0][0x248] ;  /* 0x00009200ff501b82 */ /* 0x000e220000000a00 */
[----:B------:R-:W-:Y:S02]  /*06b0*/  SHF.L.U32 R109, R102, 0x3, RZ ;  /* 0x00000003666d7819 */ /* 0x000fe400000006ff */
[----:B------:R-:W-:Y:S02]  /*06c0*/  SHF.R.U32.HI R112, RZ, 0x1d, R102 ;  /* 0x0000001dff707819 */ /* 0x000fe40000011666 */
[----:B0-----:R-:W-:-:S04]  /*06d0*/  @P1 IADD3 R82, P2, R109, R80, RZ ;  /* 0x000000506d521210 */ /* 0x001fc80007f5e0ff */
[C---:B------:R-:W-:Y:S02]  /*06e0*/  @P1 IADD3.X R83, R112.reuse, R81, RZ, P2, !PT ;  /* 0x0000005170531210 */ /* 0x040fe400017fe4ff */
[----:B------:R-:W-:Y:S01]  /*06f0*/  IADD3 R108, P3, R109, UR12, RZ ;  /* 0x0000000c6d6c7c10 */ /* 0x000fe2000ff7e0ff */
[----:B------:R-:W0:Y:S03]  /*0700*/  LDC.64 R80, c[0x0][0x2c8] ;  /* 0x0000b200ff507b82 */ /* 0x000e260000000a00 */
        /* <DEDUP_REMOVED lines=11> */
[----:B-1----:R-:W-:Y:S02]  /*07c0*/  HADD2.F32 R105, -RZ, R40.H0_H0 ;  /* 0x20000028ff697230 */ /* 0x002fe40000004100 */
[----:B------:R-:W-:-:S03]  /*07d0*/  FADD.FTZ R115, R57, -R106 ;  /* 0x8000006a39737221 */ /* 0x000fc60000010000 */
[----:B------:R-:W-:Y:S01]  /*07e0*/  FMUL.FTZ R57, R84, R105 ;  /* 0x0000006954397220 */ /* 0x000fe20000410000 */
[----:B--2---:R-:W-:Y:S02]  /*07f0*/  HADD2.F32 R113, -RZ, R36.H0_H0 ;  /* 0x20000024ff717230 */ /* 0x004fe40000004100 */
[----:B------:R-:W-:Y:S02]  /*0800*/  HADD2.F32 R112, -RZ, R40.H1_H1 ;  /* 0x30000028ff707230 */ /* 0x000fe40000004100 */
[----:B---3--:R-:W-:Y:S01]  /*0810*/  FMUL.FTZ R0, R104, R107 ;  /* 0x0000006b68007220 */ /* 0x008fe20000410000 */
[----:B------:R-:W-:Y:S01]  /*0820*/  FADD.FTZ R68, R113, R68 ;  /* 0x0000004471447221 */ /* 0x000fe20000010000 */
[-C--:B------:R-:W-:Y:S02]  /*0830*/  FFMA.FTZ R57, R92, R113.reuse, R57 ;  /* 0x000000715c397223 */ /* 0x080fe40000010039 */
[----:B------:R-:W-:Y:S01]  /*0840*/  FFMA.FTZ R103, R0, R113, R103 ;  /* 0x0000007100677223 */ /* 0x000fe20000010067 */
[----:B------:R-:W-:-:S02]  /*0850*/  HADD2.F32 R113, -RZ, R41.H0_H0 ;  /* 0x20000029ff717230 */ /* 0x000fc40000004100 */
[--C-:B------:R-:W-:Y:S01]  /*0860*/  FADD.FTZ R117, R58, -R106.reuse ;  /* 0x8000006a3a757221 */ /* 0x100fe20000010000 */
[----:B------:R-:W-:Y:S02]  /*0870*/  HADD2.F32 R36, -RZ, R36.H1_H1 ;  /* 0x30000024ff247230 */ /* 0x000fe40000004100 */
[----:B------:R-:W-:Y:S01]  /*0880*/  FMUL.FTZ R58, R104, R115 ;  /* 0x00000073683a7220 */ /* 0x000fe20000410000 */
[----:B------:R-:W-:Y:S02]  /*0890*/  HADD2.F32 R107, -RZ, R37.H0_H0 ;  /* 0x20000025ff6b7230 */ /* 0x000fe40000004100 */
[----:B------:R-:W-:Y:S01]  /*08a0*/  FMUL.FTZ R40, R77, R112 ;  /* 0x000000704d287220 */ /* 0x000fe20000410000 */
[----:B0-----:R-:W-:Y:S01]  /*08b0*/  FMUL.FTZ R111, R76, R113 ;  /* 0x000000714c6f7220 */ /* 0x001fe20000410000 */
[----:B------:R-:W-:Y:S01]  /*08c0*/  FADD.FTZ R59, R59, -R106 ;  /* 0x8000006a3b3b7221 */ /* 0x000fe20000010000 */
[----:B------:R-:W-:Y:S01]  /*08d0*/  FMUL.FTZ R56, R104, R117 ;  /* 0x0000007568387220 */ /* 0x000fe20000410000 */
[----:B------:R-:W-:-:S02]  /*08e0*/  HADD2.F32 R114, -RZ, R41.H1_H1 ;  /* 0x30000029ff727230 */ /* 0x000fc40000004100 */
[----:B------:R-:W-:Y:S01]  /*08f0*/  FADD.FTZ R64, R36, R64 ;  /* 0x0000004024407221 */ /* 0x000fe20000010000 */
[-C--:B------:R-:W-:Y:S01]  /*0900*/  FFMA.FTZ R65, R58, R36.reuse, R65 ;  /* 0x000000243a417223 */ /* 0x080fe20000010041 */
[----:B------:R-:W-:Y:S01]  /*0910*/  FFMA.FTZ R40, R91, R36, R40 ;  /* 0x000000245b287223 */ /* 0x000fe20000010028 */
[-C--:B------:R-:W-:Y:S01]  /*0920*/  FFMA.FTZ R36, R90, R107.reuse, R111 ;  /* 0x0000006b5a247223 */ /* 0x080fe2000001006f */
[----:B------:R-:W-:Y:S02]  /*0930*/  HADD2.F32 R37, -RZ, R37.H1_H1 ;  /* 0x30000025ff257230 */ /* 0x000fe40000004100 */
[----:B------:R-:W-:Y:S01]  /*0940*/  FADD.FTZ R60, R107, R60 ;  /* 0x0000003c6b3c7221 */ /* 0x000fe20000010000 */
[--C-:B------:R-:W-:Y:S02]  /*0950*/  HADD2.F32 R111, -RZ, R38.reuse.H0_H0 ;  /* 0x20000026ff6f7230 */ /* 0x100fe40000004100 */
[----:B------:R-:W-:Y:S01]  /*0960*/  FFMA.FTZ R61, R56, R107, R61 ;  /* 0x0000006b383d7223 */ /* 0x000fe2000001003d */
[----:B------:R-:W-:-:S02]  /*0970*/  HADD2.F32 R41, -RZ, R38.H1_H1 ;  /* 0x30000026ff297230 */ /* 0x000fc40000004100 */
[----:B------:R-:W-:Y:S01]  /*0980*/  FMUL.FTZ R38, R104, R59 ;  /* 0x0000003b68267220 */ /* 0x000fe20000410000 */
[--C-:B------:R-:W-:Y:S02]  /*0990*/  HADD2.F32 R107, -RZ, R39.reuse.H0_H0 ;  /* 0x20000027ff6b7230 */ /* 0x100fe40000004100 */
[----:B------:R-:W-:Y:S01]  /*09a0*/  FMUL.FTZ R110, R75, R114 ;  /* 0x000000724b6e7220 */ /* 0x000fe20000410000 */
[----:B------:R-:W-:Y:S02]  /*09b0*/  HADD2.F32 R59, -RZ, R39.H1_H1 ;  /* 0x30000027ff3b7230 */ /* 0x000fe40000004100 */
[----:B------:R-:W-:Y:S02]  /*09c0*/  HADD2.F32 R39, -RZ, R42.H0_H0 ;  /* 0x2000002aff277230 */ /* 0x000fe40000004100 */
[----:B------:R-:W-:Y:S01]  /*09d0*/  FADD.FTZ R20, R37, R20 ;  /* 0x0000001425147221 */ /* 0x000fe20000010000 */
[-C--:B------:R-:W-:Y:S01]  /*09e0*/  FFMA.FTZ R21, R38, R37.reuse, R21 ;  /* 0x0000002526157223 */ /* 0x080fe20000010015 */
[----:B------:R-:W-:Y:S01]  /*09f0*/  FFMA.FTZ R37, R89, R37, R110 ;  /* 0x0000002559257223 */ /* 0x000fe2000001006e */
[----:B------:R-:W-:Y:S01]  /*0a00*/  FADD.FTZ R66, R105, R66 ;  /* 0x0000004269427221 */ /* 0x000fe20000010000 */
[----:B------:R-:W-:Y:S01]  /*0a10*/  FFMA.FTZ R67, R0, R105, R67 ;  /* 0x0000006900437223 */ /* 0x000fe20000010043 */
[----:B------:R-:W-:-:S02]  /*0a20*/  HADD2.F32 R110, -RZ, R43.H0_H0 ;  /* 0x2000002bff6e7230 */ /* 0x000fc40000004100 */
[--C-:B------:R-:W-:Y:S01]  /*0a30*/  FADD.FTZ R115, R53, -R106.reuse ;  /* 0x8000006a35737221 */ /* 0x100fe20000010000 */
[----:B------:R-:W-:Y:S02]  /*0a40*/  HADD2.F32 R105, -RZ, R43.H1_H1 ;  /* 0x3000002bff697230 */ /* 0x000fe40000004100 */
[----:B------:R-:W-:Y:S01]  /*0a50*/  FADD.FTZ R43, R52, -R106 ;  /* 0x8000006a342b7221 */ /* 0x000fe20000010000 */
[----:B------:R-:W-:Y:S02]  /*0a60*/  HADD2.F32 R42, -RZ, R42.H1_H1 ;  /* 0x3000002aff2a7230 */ /* 0x000fe40000004100 */
[----:B------:R-:W-:Y:S01]  /*0a70*/  FMUL.FTZ R53, R74, R39 ;  /* 0x000000274a357220 */ /* 0x000fe20000410000 */
[----:B------:R-:W-:Y:S01]  /*0a80*/  FADD.FTZ R22, R113, R22 ;  /* 0x0000001671167221 */ /* 0x000fe20000010000 */
[----:B------:R-:W-:Y:S01]  /*0a90*/  FFMA.FTZ R23, R56, R113, R23 ;  /* 0x0000007138177223 */ /* 0x000fe20000010017 */
[--C-:B------:R-:W-:Y:S01]  /*0aa0*/  FADD.FTZ R113, R54, -R106.reuse ;  /* 0x8000006a36717221 */ /* 0x100fe20000010000 */
[----:B------:R-:W-:Y:S01]  /*0ab0*/  FADD.FTZ R55, R55, -R106 ;  /* 0x8000006a37377221 */ /* 0x000fe20000010000 */
[----:B------:R-:W-:Y:S01]  /*0ac0*/  FMUL.FTZ R106, R104, R43 ;  /* 0x0000002b686a7220 */ /* 0x000fe20000410000 */
        /* <DEDUP_REMOVED lines=10> */
[----:B------:R-:W-:Y:S01]  /*0b70*/  FMUL.FTZ R39, R72, R110 ;  /* 0x0000006e48277220 */ /* 0x000fe20000410000 */
[----:B------:R-:W-:Y:S01]  /*0b80*/  FMUL.FTZ R112, R71, R105 ;  /* 0x0000006947707220 */ /* 0x000fe20000410000 */
[----:B------:R-:W-:Y:S01]  /*0b90*/  FMUL.FTZ R41, R104, R55 ;  /* 0x0000003768297220 */ /* 0x000fe20000410000 */
        /* <DEDUP_REMOVED lines=8> */
[----:B------:R-:W-:-:S02]  /*0c20*/  FMUL.FTZ R52, R104, R113 ;  /* 0x0000007168347220 */ /* 0x000fc40000410000 */
        /* <DEDUP_REMOVED lines=10> */
[----:B------:R-:W-:-:S02]  /*0cd0*/  @P1 SHF.R.U64 R105, R82, 0x8, R83 ;  /* 0x0000000852691819 */ /* 0x000fc40000001253 */
[C---:B------:R-:W-:Y:S02]  /*0ce0*/  @P1 SHF.R.U64 R107, R82.reuse, 0x10, R83 ;  /* 0x00000010526b1819 */ /* 0x040fe40000001253 */
[----:B------:R-:W-:Y:S01]  /*0cf0*/  @P1 PRMT R96, R82, 0x7610, R96 ;  /* 0x0000761052601816 */ /* 0x000fe20000000060 */
[----:B------:R-:W-:Y:S01]  /*0d00*/  FADD.FTZ R55, R110, R37 ;  /* 0x000000256e377221 */ /* 0x000fe20000010000 */
[----:B------:R-:W-:Y:S01]  /*0d10*/  @P1 SHF.R.U64 R82, R82, 0x18, R83 ;  /* 0x0000001852521819 */ /* 0x000fe20000001253 */
[----:B------:R-:W-:Y:S01]  /*0d20*/  FFMA.FTZ R59, R38, R37, R59 ;  /* 0x00000025263b7223 */ /* 0x000fe2000001003b */
[----:B------:R-:W-:Y:S02]  /*0d30*/  @P1 PRMT R94, R105, 0x7610, R94 ;  /* 0x00007610695e1816 */ /* 0x000fe4000000005e */
[----:B------:R-:W-:Y:S01]  /*0d40*/  @P1 PRMT R97, R82, 0x7610, R97 ;  /* 0x0000761052611816 */ /* 0x000fe20000000061 */
[----:B------:R-:W-:Y:S01]  /*0d50*/  FADD.FTZ R82, R55, R54 ;  /* 0x0000003637527221 */ /* 0x000fe20000010000 */
[----:B------:R-:W-:Y:S01]  /*0d60*/  FFMA.FTZ R110, R106, R54, R59 ;  /* 0x000000366a6e7223 */ /* 0x000fe2000001003b */
[----:B------:R-:W-:-:S02]  /*0d70*/  @P1 SHF.R.U32.HI R105, RZ, 0x8, R83 ;  /* 0x00000008ff691819 */ /* 0x000fc40000011653 */
[----:B------:R-:W-:Y:S01]  /*0d80*/  FADD.FTZ R55, R82, R43 ;  /* 0x0000002b52377221 */ /* 0x000fe20000010000 */
[----:B------:R-:W-:Y:S01]  /*0d90*/  FFMA.FTZ R59, R53, R43, R110 ;  /* 0x0000002b353b7223 */ /* 0x000fe2000001006e */
[----:B------:R-:W-:Y:S02]  /*0da0*/  @P1 PRMT R98, R105, 0x7610, R98 ;  /* 0x0000761069621816 */ /* 0x000fe40000000062 */
[----:B------:R-:W-:Y:S01]  /*0db0*/  @P1 PRMT R99, R83, 0x7610, R99 ;  /* 0x0000761053631816 */ /* 0x000fe20000000063 */
[----:B------:R-:W-:Y:S01]  /*0dc0*/  FADD.FTZ R82, R55, R42 ;  /* 0x0000002a37527221 */ /* 0x000fe20000010000 */
[----:B------:R-:W-:Y:S01]  /*0dd0*/  @P1 SHF.R.U32.HI R105, RZ, 0x10, R83 ;  /* 0x00000010ff691819 */ /* 0x000fe20000011653 */
[----:B------:R-:W-:Y:S01]  /*0de0*/  FFMA.FTZ R110, R52, R42, R59 ;  /* 0x0000002a346e7223 */ /* 0x000fe2000001003b */
[----:B------:R-:W-:Y:S01]  /*0df0*/  @P1 SHF.R.U32.HI R83, RZ, 0x18, R83 ;  /* 0x00000018ff531819 */ /* 0x000fe20000011653 */
[----:B------:R-:W-:Y:S01]  /*0e00*/  FADD.FTZ R18, R114, R18 ;  /* 0x0000001272127221 */ /* 0x000fe20000010000 */
[----:B------:R-:W-:Y:S01]  /*0e10*/  @P1 PRMT R100, R105, 0x7610, R100 ;  /* 0x0000761069641816 */ /* 0x000fe20000000064 */
        /* <DEDUP_REMOVED lines=26> */
.L_x_1808:
[----:B-1----:R-:W-:Y:S01]  /*0fc0*/  FADD.FTZ R82, R55, R82 ;  /* 0x0000005237527221 */ /* 0x002fe20000010000 */
[----:B--2---:R-:W-:Y:S01]  /*0fd0*/  FADD.FTZ R107, R59, R107 ;  /* 0x0000006b3b6b7221 */ /* 0x004fe20000010000 */
[----:B------:R-:W-:Y:S01]  /*0fe0*/  ISETP.NE.U32.AND P4, PT, R80, RZ, PT ;  /* 0x000000ff5000720c */ /* 0x000fe20003f85070 */
[----:B0----5:R-:W-:Y:S02]  /*0ff0*/  IMAD.MOV.U32 R55, RZ, RZ, R108 ;  /* 0x000000ffff377224 */ /* 0x021fe400078e006c */
[----:B------:R-:W-:Y:S01]  /*1000*/  FMUL.FTZ R82, R82, UR9 ;  /* 0x0000000952527c20 */ /* 0x000fe20008410000 */
[----:B------:R-:W-:Y:S01]  /*1010*/  FMUL.FTZ R107, R107, UR9 ;  /* 0x000000096b6b7c20 */ /* 0x000fe20008410000 */
[----:B------:R-:W-:Y:S02]  /*1020*/  ISETP.NE.AND.EX P4, PT, R81, RZ, PT, P4 ;  /* 0x000000ff5100720c */ /* 0x000fe40003f85340 */
[----:B------:R-:W-:Y:S02]  /*1030*/  LOP3.LUT P5, RZ, R55, 0xff, RZ, 0xc0, !PT ;  /* 0x000000ff37ff7812 */ /* 0x000fe400078ac0ff */
[----:B------:R-:W-:-:S02]  /*1040*/  FSEL R83, R82, RZ, !P2 ;  /* 0x000000ff52537208 */ /* 0x000fc40005000000 */
        /* <DEDUP_REMOVED lines=9> */
[--C-:B------:R-:W-:Y:S01]  /*10e0*/  FFMA.FTZ R81, R106, R107, R83.reuse ;  /* 0x0000006b6a517223 */ /* 0x100fe20000010053 */
[----:B------:R-:W-:Y:S01]  /*10f0*/  FMUL.FTZ R0, R104, R37 ;  /* 0x0000002568007220 */ /* 0x000fe20000410000 */
[-CC-:B------:R-:W-:Y:S01]  /*1100*/  FFMA.FTZ R53, R52, R107.reuse, R83.reuse ;  /* 0x0000006b34357223 */ /* 0x180fe20000010053 */
[----:B------:R-:W-:Y:S01]  /*1110*/  FFMA.FTZ R52, R41, R107, R83 ;  /* 0x0000006b29347223 */ /* 0x000fe20000010053 */
[----:B------:R-:W-:Y:S01]  /*1120*/  FADD.FTZ R59, R36, -R59 ;  /* 0x8000003b243b7221 */ /* 0x000fe20000010000 */
[----:B------:R-:W-:Y:S01]  /*1130*/  @P4 FADD.FTZ R0, R31, R0 ;  /* 0x000000001f004221 */ /* 0x000fe20000010000 */
[----:B------:R-:W-:Y:S01]  /*1140*/  FADD.FTZ R43, R43, -R56 ;  /* 0x800000382b2b7221 */ /* 0x000fe20000010000 */
[----:B------:R-:W-:Y:S01]  /*1150*/  FADD.FTZ R55, R40, -R55 ;  /* 0x8000003728377221 */ /* 0x000fe20000010000 */
[----:B------:R-:W-:Y:S01]  /*1160*/  FADD.FTZ R81, R54, -R81 ;  /* 0x8000005136517221 */ /* 0x000fe20000010000 */
[----:B------:R-:W-:Y:S01]  /*1170*/  FADD.FTZ R53, R42, -R53 ;  /* 0x800000352a357221 */ /* 0x000fe20000010000 */
[----:B------:R-:W-:Y:S01]  /*1180*/  FMUL.FTZ R56, R0, UR16 ;  /* 0x0000001000387c20 */ /* 0x000fe20008410000 */
        /* <DEDUP_REMOVED lines=9> */
[----:B------:R-:W-:Y:S01]  /*1220*/  FSEL R58, R56, RZ, P3 ;  /* 0x000000ff383a7208 */ /* 0x000fe20001800000 */
[----:B------:R-:W-:Y:S01]  /*1230*/  @P4 FADD.FTZ R57, R28, R57 ;  /* 0x000000391c394221 */ /* 0x000fe20000010000 */
[----:B------:R-:W-:Y:S01]  /*1240*/  ISETP.NE.U32.AND P3, PT, RZ, UR14, PT ;  /* 0x0000000eff007c0c */ /* 0x000fe2000bf65070 */
[----:B------:R-:W-:Y:S01]  /*1250*/  FMUL.FTZ R55, R59, UR16 ;  /* 0x000000103b377c20 */ /* 0x000fe20008410000 */
[----:B------:R-:W-:Y:S01]  /*1260*/  ISETP.NE.AND.EX P2, PT, RZ, UR15, PT, P2 ;  /* 0x0000000fff007c0c */ /* 0x000fe2000bf45320 */
[----:B------:R-:W-:Y:S01]  /*1270*/  @P4 FADD.FTZ R104, R27, R104 ;  /* 0x000000681b684221 */ /* 0x000fe20000010000 */
        /* <DEDUP_REMOVED lines=8> */
[----:B------:R-:W-:Y:S01]  /*1300*/  FMUL.FTZ R57, R57, UR16 ;  /* 0x0000001039397c20 */ /* 0x000fe20008410000 */
[----:B------:R-:W-:Y:S01]  /*1310*/  FMUL.FTZ R0, R104, UR16 ;  /* 0x0000001068007c20 */ /* 0x000fe20008410000 */
[----:B------:R-:W-:Y:S01]  /*1320*/  FSEL R37, R55, RZ, P6 ;  /* 0x000000ff37257208 */ /* 0x000fe20003000000 */
[----:B------:R-:W-:Y:S01]  /*1330*/  FMUL.FTZ R52, R53, UR16 ;  /* 0x0000001035347c20 */ /* 0x000fe20008410000 */
[C---:B------:R-:W-:Y:S01]  /*1340*/  LOP3.LUT P4, RZ, R109.reuse, 0xff000000, RZ, 0xc0, !PT ;  /* 0xff0000006dff7812 */ /* 0x040fe2000788c0ff */
[----:B------:R-:W-:Y:S01]  /*1350*/  FMUL.FTZ R54, R36, UR16 ;  /* 0x0000001024367c20 */ /* 0x000fe20008410000 */
[----:B------:R-:W-:-:S02]  /*1360*/  LOP3.LUT P6, RZ, R109, 0xff0000, RZ, 0xc0, !PT ;  /* 0x00ff00006dff7812 */ /* 0x000fc400078cc0ff */
[C---:B------:R-:W-:Y:S01]  /*1370*/  SEL R32, R81.reuse, R32, P2 ;  /* 0x0000002051207207 */ /* 0x040fe20001000000 */
[----:B------:R-:W-:Y:S01]  /*1380*/  FMUL.FTZ R81, R81, UR16 ;  /* 0x0000001051517c20 */ /* 0x000fe20008410000 */
[----:B------:R-:W-:Y:S01]  /*1390*/  SEL R50, R59, R50, P2 ;  /* 0x000000323b327207 */ /* 0x000fe20001000000 */
[----:B------:R-:W-:Y:S01]  /*13a0*/  FMUL.FTZ R59, R38, UR16 ;  /* 0x00000010263b7c20 */ /* 0x000fe20008410000 */
[----:B------:R-:W-:Y:S02]  /*13b0*/  SEL R34, R53, R34, P2 ;  /* 0x0000002235227207 */ /* 0x000fe40001000000 */
[----:B------:R-:W-:Y:S02]  /*13c0*/  SEL R49, R36, R49, P2 ;  /* 0x0000003124317207 */ /* 0x000fe40001000000 */
[----:B------:R-:W-:Y:S02]  /*13d0*/  SEL R33, R38, R33, P2 ;  /* 0x0000002126217207 */ /* 0x000fe40001000000 */
[----:B------:R-:W-:-:S02]  /*13e0*/  SEL R35, R104, R35, P2 ;  /* 0x0000002368237207 */ /* 0x000fc40001000000 */
[----:B------:R-:W-:Y:S02]  /*13f0*/  FSEL R41, R57, RZ, P5 ;  /* 0x000000ff39297208 */ /* 0x000fe40002800000 */
[C---:B------:R-:W-:Y:S02]  /*1400*/  LOP3.LUT P2, RZ, R109.reuse, 0xff, RZ, 0xc0, !PT ;  /* 0x000000ff6dff7812 */ /* 0x040fe4000784c0ff */
[----:B------:R-:W-:Y:S02]  /*1410*/  FSEL R40, R0, RZ, P4 ;  /* 0x000000ff00287208 */ /* 0x000fe40002000000 */
[----:B------:R-:W-:Y:S02]  /*1420*/  LOP3.LUT P5, RZ, R108, 0xff00, RZ, 0xc0, !PT ;  /* 0x0000ff006cff7812 */ /* 0x000fe400078ac0ff */
[----:B------:R-:W-:Y:S02]  /*1430*/  FSEL R39, R52, RZ, P6 ;  /* 0x000000ff34277208 */ /* 0x000fe40003000000 */
[----:B------:R-:W-:-:S02]  /*1440*/  LOP3.LUT P4, RZ, R109, 0xff00, RZ, 0xc0, !PT ;  /* 0x0000ff006dff7812 */ /* 0x000fc4000788c0ff */
[----:B------:R-:W-:Y:S02]  /*1450*/  SHF.L.U32 R43, R102, 0x4, RZ ;  /* 0x00000004662b7819 */ /* 0x000fe400000006ff */
[----:B------:R-:W-:Y:S02]  /*1460*/  FSEL R38, R81, RZ, P2 ;  /* 0x000000ff51267208 */ /* 0x000fe40001000000 */
[----:B------:R-:W-:Y:S02]  /*1470*/  F2FP.F16.F32.PACK_AB R39, R40, R39 ;  /* 0x000000272827723e */ /* 0x000fe400000000ff */
[----:B------:R-:W-:Y:S02]  /*1480*/  @P3 LEA R42, P2, R102, UR14, 0x5 ;  /* 0x0000000e662a3c11 */ /* 0x000fe4000f8428ff */
[----:B------:R-:W-:Y:S02]  /*1490*/  FSEL R53, R59, RZ, P4 ;  /* 0x000000ff3b357208 */ /* 0x000fe40002000000 */
[----:B------:R-:W-:-:S02]  /*14a0*/  FSEL R36, R54, RZ, P5 ;  /* 0x000000ff36247208 */ /* 0x000fc40002800000 */
[----:B------:R-:W-:Y:S02]  /*14b0*/  SHF.R.U32.HI R80, RZ, 0x1c, R102 ;  /* 0x0000001cff507819 */ /* 0x000fe40000011666 */
[C---:B------:R-:W-:Y:S02]  /*14c0*/  IADD3 R40, P4, R43.reuse, UR18, RZ ;  /* 0x000000122b287c10 */ /* 0x040fe4000ff9e0ff */
[----:B------:R-:W-:Y:S02]  /*14d0*/  @P1 IADD3 R78, P6, R43, R78, RZ ;  /* 0x0000004e2b4e1210 */ /* 0x000fe40007fde0ff */
[----:B------:R-:W-:Y:S02]  /*14e0*/  @P3 LEA.HI.X R43, R102, UR15, RZ, 0x5, P2 ;  /* 0x0000000f662b3c11 */ /* 0x000fe400090f2cff */
[----:B------:R-:W-:Y:S02]  /*14f0*/  F2FP.F16.F32.PACK_AB R36, R36, R41 ;  /* 0x000000292424723e */ /* 0x000fe400000000ff */
[----:B------:R-:W-:Y:S01]  /*1500*/  F2FP.F16.F32.PACK_AB R38, R53, R38 ;  /* 0x000000263526723e */ /* 0x000fe200000000ff */
[----:B------:R-:W-:Y:S01]  /*1510*/  @P3 STG.E.128 desc[UR4][R42.64], R48 ;  /* 0x000000302a003986 */ /* 0x000fe2000c101d04 */
[----:B------:R-:W-:-:S02]  /*1520*/  F2FP.F16.F32.PACK_AB R37, R58, R37 ;  /* 0x000000253a25723e */ /* 0x000fc400000000ff */
        /* <DEDUP_REMOVED lines=18> */
[----:B------:R-:W-:Y:S02]  /*1650*/  @P1 F2FP.F16.F32.PACK_AB R53, RZ, R53 ;  /* 0x00000035ff35123e */ /* 0x000fe400000000ff */
[----:B------:R-:W-:Y:S02]  /*1660*/  @P1 F2FP.F16.F32.PACK_AB R55, RZ, R55 ;  /* 0x00000037ff37123e */ /* 0x000fe400000000ff */
[----:B------:R-:W-:Y:S02]  /*1670*/  @P1 FSEL R39, R59, RZ, P3 ;  /* 0x000000ff3b271208 */ /* 0x000fe40001800000 */
[----:B------:R-:W-:-:S02]  /*1680*/  @P1 FSEL R0, R0, RZ, P5 ;  /* 0x000000ff00001208 */ /* 0x000fc40002800000 */
[----:B------:R-:W-:Y:S02]  /*1690*/  @P1 F2FP.F16.F32.PACK_AB R38, RZ, R38 ;  /* 0x00000026ff26123e */ /* 0x000fe400000000ff */
[----:B------:R-:W-:Y:S02]  /*16a0*/  @P1 F2FP.F16.F32.PACK_AB R52, RZ, R52 ;  /* 0x00000034ff34123e */ /* 0x000fe400000000ff */
[----:B------:R-:W-:Y:S02]  /*16b0*/  @P1 F2FP.F16.F32.PACK_AB R54, RZ, R54 ;  /* 0x00000036ff36123e */ /* 0x000fe400000000ff */
[----:B------:R-:W-:Y:S02]  /*16c0*/  @P1 F2FP.F16.F32.PACK_AB R56, RZ, R56 ;  /* 0x00000038ff38123e */ /* 0x000fe400000000ff */
[----:B------:R-:W-:Y:S02]  /*16d0*/  @P1 F2FP.F16.F32.PACK_AB R39, RZ, R39 ;  /* 0x00000027ff27123e */ /* 0x000fe400000000ff */
[----:B------:R-:W-:-:S02]  /*16e0*/  @P1 F2FP.F16.F32.PACK_AB R0, RZ, R0 ;  /* 0x00000000ff00123e */ /* 0x000fc400000000ff */
[----:B------:R-:W-:Y:S02]  /*16f0*/  @P1 PRMT R44, R53, 0x7610, R44 ;  /* 0x00007610352c1816 */ /* 0x000fe4000000002c */
[----:B------:R-:W-:Y:S02]  /*1700*/  @P1 PRMT R45, R55, 0x7610, R45 ;  /* 0x00007610372d1816 */ /* 0x000fe4000000002d */
[----:B------:R-:W-:Y:S02]  /*1710*/  @P1 PRMT R46, R38, 0x7610, R46 ;  /* 0x00007610262e1816 */ /* 0x000fe4000000002e */
[----:B------:R-:W-:Y:S02]  /*1720*/  @P1 PRMT R47, R52, 0x7610, R47 ;  /* 0x00007610342f1816 */ /* 0x000fe4000000002f */
[----:B------:R-:W-:Y:S02]  /*1730*/  @P1 IADD3.X R79, R80, R79, RZ, P6, !PT ;  /* 0x0000004f504f1210 */ /* 0x000fe400037fe4ff */
[----:B------:R-:W-:-:S02]  /*1740*/  @P1 PRMT R44, R44, 0x5410, R54 ;  /* 0x000054102c2c1816 */ /* 0x000fc40000000036 */
        /* <DEDUP_REMOVED lines=8> */
.L_x_1794:
        /* <DEDUP_REMOVED lines=21> */
[----:B0-----:R-:W-:-:S02]  /*1920*/  MOV R44, R15 ;  /* 0x0000000f002c7202 */ /* 0x001fc40000000f00 */
        /* <DEDUP_REMOVED lines=10> */
.L_x_1793:
[----:B------:R-:W-:Y:S05]  /*19d0*/  BSYNC B0 ;  /* 0x0000000000007941 */ /* 0x000fea0003800000 */
.L_x_1791:
        /* <DEDUP_REMOVED lines=114> */
.L_x_1795:
[----:B------:R-:W-:Y:S01]  /*2100*/  HFMA2.MMA R83, -RZ, RZ, 0, 1.847743988037109375e-06 ;  /* 0x0000001fff537435 */ /* 0x000fe200000001ff */
[----:B------:R-:W-:Y:S01]  /*2110*/  BSSY B2, `(.L_x_1797) ;  /* 0x0000006000027945 */ /* 0x000fe20003800000 */
[----:B------:R-:W-:Y:S01]  /*2120*/  IMAD.MOV.U32 R110, RZ, RZ, 0x1 ;  /* 0x00000001ff6e7424 */ /* 0x000fe200078e00ff */
[----:B------:R-:W-:-:S08]  /*2130*/  MOV R112, 0xffffffff ;  /* 0xffffffff00707802 */ /* 0x000fd00000000f00 */
[----:B-----5:R-:W-:Y:S05]  /*2140*/  WARPSYNC.COLLECTIVE R112, `(.L_x_1798) ;  /* 0x0000000070087348 */ /* 0x020fea0003c00000 */
[----:B------:R0:W1:Y:S02]  /*2150*/  SHFL.BFLY P3, R107, R105, R110, R83 ;  /* 0x0c00006e696b7389 */ /* 0x0000640000060053 */
[----:B01---5:R-:W-:Y:S01]  /*2160*/  ENDCOLLECTIVE ;  /* 0x000000000000791b */ /* 0x023fe20003800000 */
.L_x_1798:
[----:B------:R-:W-:Y:S05]  /*2170*/  BSYNC B2 ;  /* 0x0000000000027941 */ /* 0x000fea0003800000 */
.L_x_1797:
        /* <DEDUP_REMOVED lines=8> */
.L_x_1799:
[----:B------:R-:W-:Y:S01]  /*2200*/  HFMA2.MMA R110, -RZ, RZ, 0, 1.1920928955078125e-07 ;  /* 0x00000002ff6e7435 */ /* 0x000fe200000001ff */
[----:B------:R-:W-:Y:S01]  /*2210*/  IMAD.MOV.U32 R105, RZ, RZ, R59 ;  /* 0x000000ffff697224 */ /* 0x000fe200078e003b */
[----:B------:R-:W-:-:S09]  /*2220*/  MOV R82, R107 ;  /* 0x0000006b00527202 */ /* 0x000fd20000000f00 */
[----:B------:R-:W-:Y:S05]  /*2230*/  WARPSYNC.COLLECTIVE R112, `(.L_x_1800) ;  /* 0x0000000070087348 */ /* 0x000fea0003c00000 */
[----:B------:R0:W1:Y:S02]  /*2240*/  SHFL.BFLY P3, R107, R105, R110, R83 ;  /* 0x0c00006e696b7389 */ /* 0x0000640000060053 */
[----:B01----:R-:W-:Y:S01]  /*2250*/  ENDCOLLECTIVE ;  /* 0x000000000000791b */ /* 0x003fe20003800000 */
.L_x_1800:
[----:B------:R-:W-:-:S05]  /*2260*/  FADD.FTZ R82, R55, R82 ;  /* 0x0000005237527221 */ /* 0x000fca0000010000 */
[----:B------:R-:W-:Y:S01]  /*2270*/  MOV R105, R82 ;  /* 0x0000005200697202 */ /* 0x000fe20000000f00 */
[----:B------:R-:W-:-:S07]  /*2280*/  FADD.FTZ R113, R59, R107 ;  /* 0x0000006b3b717221 */ /* 0x000fce0000010000 */
[----:B------:R-:W-:Y:S05]  /*2290*/  WARPSYNC.COLLECTIVE R112, `(.L_x_1801) ;  /* 0x0000000070087348 */ /* 0x000fea0003c00000 */
[----:B------:R0:W1:Y:S02]  /*22a0*/  SHFL.BFLY P3, R107, R105, R110, R83 ;  /* 0x0c00006e696b7389 */ /* 0x0000640000060053 */
[----:B01----:R-:W-:Y:S01]  /*22b0*/  ENDCOLLECTIVE ;  /* 0x000000000000791b */ /* 0x003fe20003800000 */
.L_x_1801:
[----:B------:R-:W-:Y:S01]  /*22c0*/  HFMA2.MMA R110, -RZ, RZ, 0, 2.384185791015625e-07 ;  /* 0x00000004ff6e7435 */ /* 0x000fe200000001ff */
[----:B------:R-:W-:Y:S02]  /*22d0*/  MOV R105, R113 ;  /* 0x0000007100697202 */ /* 0x000fe40000000f00 */
[----:B------:R-:W-:-:S08]  /*22e0*/  MOV R111, R107 ;  /* 0x0000006b006f7202 */ /* 0x000fd00000000f00 */
[----:B------:R-:W-:Y:S05]  /*22f0*/  WARPSYNC.COLLECTIVE R112, `(.L_x_1802) ;  /* 0x0000000070087348 */ /* 0x000fea0003c00000 */
[----:B------:R0:W1:Y:S02]  /*2300*/  SHFL.BFLY P3, R107, R105, R110, R83 ;  /* 0x0c00006e696b7389 */ /* 0x0000640000060053 */
[----:B01----:R-:W-:Y:S01]  /*2310*/  ENDCOLLECTIVE ;  /* 0x000000000000791b */ /* 0x003fe20003800000 */
.L_x_1802:
[----:B------:R-:W-:-:S05]  /*2320*/  FADD.FTZ R111, R82, R111 ;  /* 0x0000006f526f7221 */ /* 0x000fca0000010000 */
[----:B------:R-:W-:Y:S01]  /*2330*/  MOV R105, R111 ;  /* 0x0000006f00697202 */ /* 0x000fe20000000f00 */
[----:B------:R-:W-:-:S07]  /*2340*/  FADD.FTZ R115, R113, R107 ;  /* 0x0000006b71737221 */ /* 0x000fce0000010000 */
[----:B------:R-:W-:Y:S05]  /*2350*/  WARPSYNC.COLLECTIVE R112, `(.L_x_1803) ;  /* 0x0000000070087348 */ /* 0x000fea0003c00000 */
[----:B------:R0:W1:Y:S02]  /*2360*/  SHFL.BFLY P3, R107, R105, R110, R83 ;  /* 0x0c00006e696b7389 */ /* 0x0000640000060053 */
[----:B01----:R-:W-:Y:S01]  /*2370*/  ENDCOLLECTIVE ;  /* 0x000000000000791b */ /* 0x003fe20003800000 */
.L_x_1803:
[----:B------:R-:W-:Y:S01]  /*2380*/  HFMA2.MMA R110, -RZ, RZ, 0, 4.76837158203125e-07 ;  /* 0x00000008ff6e7435 */ /* 0x000fe200000001ff */
[----:B------:R-:W-:Y:S01]  /*2390*/  IMAD.MOV.U32 R105, RZ, RZ, R115 ;  /* 0x000000ffff697224 */ /* 0x000fe200078e0073 */
[----:B------:R-:W-:-:S09]  /*23a0*/  MOV R114, R107 ;  /* 0x0000006b00727202 */ /* 0x000fd20000000f00 */
[----:B------:R-:W-:Y:S05]  /*23b0*/  WARPSYNC.COLLECTIVE R112, `(.L_x_1804) ;  /* 0x0000000070087348 */ /* 0x000fea0003c00000 */
[----:B------:R0:W1:Y:S02]  /*23c0*/  SHFL.BFLY P3, R107, R105, R110, R83 ;  /* 0x0c00006e696b7389 */ /* 0x0000640000060053 */
[----:B01----:R-:W-:Y:S01]  /*23d0*/  ENDCOLLECTIVE ;  /* 0x000000000000791b */ /* 0x003fe20003800000 */
.L_x_1804:
[----:B------:R-:W-:-:S05]  /*23e0*/  FADD.FTZ R114, R111, R114 ;  /* 0x000000726f727221 */ /* 0x000fca0000010000 */
[----:B------:R-:W-:Y:S01]  /*23f0*/  MOV R105, R114 ;  /* 0x0000007200697202 */ /* 0x000fe20000000f00 */
[----:B------:R-:W-:-:S07]  /*2400*/  FADD.FTZ R55, R115, R107 ;  /* 0x0000006b73377221 */ /* 0x000fce0000010000 */
[----:B------:R-:W-:Y:S05]  /*2410*/  WARPSYNC.COLLECTIVE R112, `(.L_x_1805) ;  /* 0x0000000070087348 */ /* 0x000fea0003c00000 */
[----:B------:R0:W1:Y:S02]  /*2420*/  SHFL.BFLY P3, R107, R105, R110, R83 ;  /* 0x0c00006e696b7389 */ /* 0x0000640000060053 */
[----:B01----:R-:W-:Y:S01]  /*2430*/  ENDCOLLECTIVE ;  /* 0x000000000000791b */ /* 0x003fe20003800000 */
.L_x_1805:
[----:B------:R-:W-:Y:S01]  /*2440*/  HFMA2.MMA R110, -RZ, RZ, 0, 9.5367431640625e-07 ;  /* 0x00000010ff6e7435 */ /* 0x000fe200000001ff */
[----:B------:R-:W-:Y:S02]  /*2450*/  MOV R105, R55 ;  /* 0x0000003700697202 */ /* 0x000fe40000000f00 */
[----:B------:R-:W-:-:S08]  /*2460*/  MOV R117, R107 ;  /* 0x0000006b00757202 */ /* 0x000fd00000000f00 */
[----:B------:R-:W-:Y:S05]  /*2470*/  WARPSYNC.COLLECTIVE R112, `(.L_x_1806) ;  /* 0x0000000070087348 */ /* 0x000fea0003c00000 */
[----:B------:R0:W1:Y:S02]  /*2480*/  SHFL.BFLY P3, R107, R105, R110, R83 ;  /* 0x0c00006e696b7389 */ /* 0x0000640000060053 */
[----:B01----:R-:W-:Y:S01]  /*2490*/  ENDCOLLECTIVE ;  /* 0x000000000000791b */ /* 0x003fe20003800000 */
.L_x_1806:
[----:B------:R-:W-:-:S05]  /*24a0*/  FADD.FTZ R59, R114, R117 ;  /* 0x00000075723b7221 */ /* 0x000fca0000010000 */
[----:B------:R-:W-:Y:S02]  /*24b0*/  MOV R105, R59 ;  /* 0x0000003b00697202 */ /* 0x000fe40000000f00 */
[----:B------:R-:W-:-:S07]  /*24c0*/  MOV R82, R107 ;  /* 0x0000006b00527202 */ /* 0x000fce0000000f00 */
[----:B------:R-:W-:Y:S05]  /*24d0*/  WARPSYNC.COLLECTIVE R112, `(.L_x_1807) ;  /* 0x0000000070087348 */ /* 0x000fea0003c00000 */
[----:B------:R0:W1:Y:S02]  /*24e0*/  SHFL.BFLY P3, R107, R105, R110, R83 ;  /* 0x0c00006e696b7389 */ /* 0x0000640000060053 */
[----:B01----:R-:W-:Y:S01]  /*24f0*/  ENDCOLLECTIVE ;  /* 0x000000000000791b */ /* 0x003fe20003800000 */
.L_x_1807:
[----:B------:R-:W-:Y:S05]  /*2500*/  BRA `(.L_x_1808) ;  /* 0xffffffe800ac7947 */ /* 0x000fea000383ffff */
.L_x_1809:
        /* <DEDUP_REMOVED lines=15> */
.L_x_2930:


//--------------------- .text._ZN10layer_norm22ln_bwd_finalize_kernelINS_22Kernel_traits_finalizeILj256E6__halfS2_fS2_fjLb0ELj1024ELj4ENS_18Kernel_traits_baseILj256ES2_S2_fS2_fjLj1024EEEEELb0ELb0EEEvNS_9BwdParamsE --------------------------
	.section	.text._ZN10layer_norm22ln_bwd_finalize_kernelINS_22Kernel_traits_finalizeILj256E6__halfS2_fS2_fjLb0ELj1024ELj4ENS_18Kernel_traits_baseILj256ES2_S2_fS2_fjLj1024EEEEELb0ELb0EEEvNS_9BwdParamsE,"ax",@progbits
	.align	128
        .global         _ZN10layer_norm22ln_bwd_finalize_kernelINS_22Kernel_traits_finalizeILj256E6__halfS2_fS2_fjLb0ELj1024ELj4ENS_18Kernel_traits_baseILj256ES2_S2_fS2_fjLj1024EEEEELb0ELb0EEEvNS_9BwdParamsE
        .type           _ZN10layer_norm22ln_bwd_finalize_kernelINS_22Kernel_traits_finalizeILj256E6__halfS2_fS2_fjLb0ELj1024ELj4ENS_18Kernel_traits_baseILj256ES2_S2_fS2_fjLj1024EEEEELb0ELb0EEEvNS_9BwdParamsE,@function
        .size           _ZN10layer_norm22ln_bwd_finalize_kernelINS_22Kernel_traits_finalizeILj256E6__halfS2_fS2_fjLb0ELj1024ELj4ENS_18Kernel_traits_baseILj256ES2_S2_fS2_fjLj1024EEEEELb0ELb0EEEvNS_9BwdParamsE,(.L_x_2931 - _ZN10layer_norm22ln_bwd_finalize_kernelINS_22Kernel_traits_finalizeILj256E6__halfS2_fS2_fjLb0ELj1024ELj4ENS_18Kernel_traits_baseILj256ES2_S2_fS2_fjLj1024EEEEELb0ELb0EEEvNS_9BwdParamsE)
        .other          _ZN10layer_norm22ln_bwd_finalize_kernelINS_22Kernel_traits_finalizeILj256E6__halfS2_fS2_fjLb0ELj1024ELj4ENS_18Kernel_traits_baseILj256ES2_S2_fS2_fjLj1024EEEEELb0ELb0EEEvNS_9BwdParamsE,@"STO_CUDA_ENTRY STV_DEFAULT"
_ZN10layer_norm22ln_bwd_finalize_kernelINS_22Kernel_traits_finalizeILj256E6__halfS2_fS2_fjLb0ELj1024ELj4ENS_18Kernel_traits_baseILj256ES2_S2_fS2_fjLj1024EEEEELb0ELb0EEEvNS_9BwdParamsE:
.text._ZN10layer_norm22ln_bwd_finalize_kernelINS_22Kernel_traits_finalizeILj256E6__halfS2_fS2_fjLb0ELj1024ELj4ENS_18Kernel_traits_baseILj256ES2_S2_fS2_fjLj1024EEEEELb0ELb0EEEvNS_9BwdParamsE:
        /* <DEDUP_REMOVED lines=25> */
.L_x_1822:
        /* <DEDUP_REMOVED lines=30> */
.L_x_1814:
        /* <DEDUP_REMOVED lines=36> */
.L_x_1813:
[----:B------:R-:W-:Y:S05]  /*05b0*/  BSYNC B1 ;  /* 0x0000000000017941 */ /* 0x000fea0003800000 */
.L_x_1812:
        /* <DEDUP_REMOVED lines=24> */
.L_x_1816:
[----:B------:R-:W-:Y:S05]  /*0740*/  BSYNC B1 ;  /* 0x0000000000017941 */ /* 0x000fea0003800000 */
.L_x_1815:
        /* <DEDUP_REMOVED lines=12> */
.L_x_1817:
[----:B------:R-:W-:Y:S05]  /*0810*/  BSYNC B1 ;  /* 0x0000000000017941 */ /* 0x000fea0003800000 */
.L_x_1811:
[----:B------:R-:W-:Y:S05]  /*0820*/  BSYNC B0 ;  /* 0x0000000000007941 */ /* 0x000fea0003800000 */
.L_x_1810:
        /* <DEDUP_REMOVED lines=29> */
.L_x_1833:
[----:B---3--:R-:W-:Y:S01]  /*0a00*/  FADD.FTZ R9, R18, R9 ;  /* 0x0000000912097221 */ /* 0x008fe20000010000 */
[----:B--2---:R-:W-:-:S04]  /*0a10*/  FADD.FTZ R11, R10, R11 ;  /* 0x0000000b0a0b7221 */ /* 0x004fc80000010000 */
[----:B------:R2:W-:Y:S04]  /*0a20*/  @!P1 STS [R6+0x2000], R9 ;  /* 0x0020000906009388 */ /* 0x0005e80000000800 */
[----:B------:R2:W-:Y:S02]  /*0a30*/  @!P1 STS [R6+0x2080], R11 ;  /* 0x0020800b06009388 */ /* 0x0005e40000000800 */
.L_x_1818:
        /* <DEDUP_REMOVED lines=18> */
.L_x_1821:
[----:B------:R-:W-:Y:S05]  /*0b60*/  BSYNC B0 ;  /* 0x0000000000007941 */ /* 0x000fea0003800000 */
.L_x_1820:
[C---:B------:R-:W-:Y:S01]  /*0b70*/  ISETP.GT.U32.AND P1, PT, R3.reuse, -0x101, PT ;  /* 0xfffffeff0300780c */ /* 0x040fe20003f24070 */
[----:B------:R-:W-:Y:S01]  /*0b80*/  VIADD R4, R4, 0x80 ;  /* 0x0000008004047836 */ /* 0x000fe20000000000 */
[----:B------:R-:W-:-:S11]  /*0b90*/  IADD3 R3, R3, 0x100, RZ ;  /* 0x0000010003037810 */ /* 0x000fd60007ffe0ff */
[----:B------:R-:W-:Y:S05]  /*0ba0*/  @P1 BRA `(.L_x_1822) ;  /* 0xfffffff400781947 */ /* 0x000fea000383ffff */
[----:B------:R-:W-:Y:S05]  /*0bb0*/  EXIT ;  /* 0x000000000000794d */ /* 0x000fea0003800000 */
.L_x_1819:
[----:B------:R-:W-:Y:S01]  /*0bc0*/  HFMA2.MMA R21, -RZ, RZ, 0, 5.9604644775390625e-08 ;  /* 0x00000001ff157435 */ /* 0x000fe200000001ff */
[----:B0--3--:R-:W-:Y:S01]  /*0bd0*/  MOV R22, R10 ;  /* 0x0000000a00167202 */ /* 0x009fe20000000f00 */
[----:B------:R-:W-:Y:S01]  /*0be0*/  IMAD.MOV.U32 R19, RZ, RZ, -0x1 ;  /* 0xffffffffff137424 */ /* 0x000fe200078e00ff */
[----:B------:R-:W-:-:S08]  /*0bf0*/  MOV R24, 0x1f ;  /* 0x0000001f00187802 */ /* 0x000fd00000000f00 */
[----:B-12---:R-:W-:Y:S05]  /*0c00*/  WARPSYNC.COLLECTIVE R19, `(.L_x_1823) ;  /* 0x0000000013087348 */ /* 0x006fea0003c00000 */
[----:B------:R0:W3:Y:S02]  /*0c10*/  SHFL.BFLY P2, R20, R22, R21, R24 ;  /* 0x0c00001516147389 */ /* 0x0000e40000040018 */
[----:B0123--:R-:W-:Y:S01]  /*0c20*/  ENDCOLLECTIVE ;  /* 0x000000000000791b */ /* 0x00ffe20003800000 */
.L_x_1823:
[----:B------:R-:W-:Y:S01]  /*0c30*/  HFMA2.MMA R21, -RZ, RZ, 0, 1.1920928955078125e-07 ;  /* 0x00000002ff157435 */ /* 0x000fe200000001ff */
[----:B------:R-:W-:-:S05]  /*0c40*/  MOV R11, R20 ;  /* 0x00000014000b7202 */ /* 0x000fca0000000f00 */
[----:B------:R-:W-:-:S05]  /*0c50*/  FADD.FTZ R11, R10, R11 ;  /* 0x0000000b0a0b7221 */ /* 0x000fca0000010000 */
[----:B------:R-:W-:-:S07]  /*0c60*/  MOV R22, R11 ;  /* 0x0000000b00167202 */ /* 0x000fce0000000f00 */
[----:B------:R-:W-:Y:S05]  /*0c70*/  WARPSYNC.COLLECTIVE R19, `(.L_x_1824) ;  /* 0x0000000013087348 */ /* 0x000fea0003c00000 */
[----:B------:R0:W1:Y:S02]  /*0c80*/  SHFL.BFLY P2, R20, R22, R21, R24 ;  /* 0x0c00001516147389 */ /* 0x0000640000040018 */
[----:B01----:R-:W-:Y:S01]  /*0c90*/  ENDCOLLECTIVE ;  /* 0x000000000000791b */ /* 0x003fe20003800000 */
.L_x_1824:
[----:B------:R-:W-:Y:S01]  /*0ca0*/  HFMA2.MMA R21, -RZ, RZ, 0, 2.384185791015625e-07 ;  /* 0x00000004ff157435 */ /* 0x000fe200000001ff */
[----:B------:R-:W-:-:S04]  /*0cb0*/  IMAD.MOV.U32 R14, RZ, RZ, R20 ;  /* 0x000000ffff0e7224 */ /* 0x000fc800078e0014 */
[----:B------:R-:W-:-:S05]  /*0cc0*/  FADD.FTZ R14, R11, R14 ;  /* 0x0000000e0b0e7221 */ /* 0x000fca0000010000 */
[----:B------:R-:W-:-:S07]  /*0cd0*/  MOV R22, R14 ;  /* 0x0000000e00167202 */ /* 0x000fce0000000f00 */
[----:B------:R-:W-:Y:S05]  /*0ce0*/  WARPSYNC.COLLECTIVE R19, `(.L_x_1825) ;  /* 0x0000000013087348 */ /* 0x000fea0003c00000 */
[----:B------:R0:W1:Y:S02]  /*0cf0*/  SHFL.BFLY P2, R20, R22, R21, R24 ;  /* 0x0c00001516147389 */ /* 0x0000640000040018 */
[----:B01----:R-:W-:Y:S01]  /*0d00*/  ENDCOLLECTIVE ;  /* 0x000000000000791b */ /* 0x003fe20003800000 */
.L_x_1825:
[----:B------:R-:W-:Y:S01]  /*0d10*/  HFMA2.MMA R21, -RZ, RZ, 0, 4.76837158203125e-07 ;  /* 0x00000008ff157435 */ /* 0x000fe200000001ff */
[----:B------:R-:W-:-:S05]  /*0d20*/  MOV R13, R20 ;  /* 0x00000014000d7202 */ /* 0x000fca0000000f00 */
[----:B------:R-:W-:-:S04]  /*0d30*/  FADD.FTZ R13, R14, R13 ;  /* 0x0000000d0e0d7221 */ /* 0x000fc80000010000 */
[----:B------:R-:W-:-:S07]  /*0d40*/  IMAD.MOV.U32 R22, RZ, RZ, R13 ;  /* 0x000000ffff167224 */ /* 0x000fce00078e000d */
[----:B------:R-:W-:Y:S05]  /*0d50*/  WARPSYNC.COLLECTIVE R19, `(.L_x_1826) ;  /* 0x0000000013087348 */ /* 0x000fea0003c00000 */
[----:B------:R0:W1:Y:S02]  /*0d60*/  SHFL.BFLY P2, R20, R22, R21, R24 ;  /* 0x0c00001516147389 */ /* 0x0000640000040018 */
[----:B01----:R-:W-:Y:S01]  /*0d70*/  ENDCOLLECTIVE ;  /* 0x000000000000791b */ /* 0x003fe20003800000 */
.L_x_1826:
[----:B------:R-:W-:Y:S01]  /*0d80*/  IMAD.MOV.U32 R21, RZ, RZ, 0x10 ;  /* 0x00000010ff157424 */ /* 0x000fe200078e00ff */
[----:B------:R-:W-:-:S05]  /*0d90*/  MOV R10, R20 ;  /* 0x00000014000a7202 */ /* 0x000fca0000000f00 */
[----:B------:R-:W-:-:S05]  /*0da0*/  FADD.FTZ R10, R13, R10 ;  /* 0x0000000a0d0a7221 */ /* 0x000fca0000010000 */
[----:B------:R-:W-:-:S07]  /*0db0*/  MOV R22, R10 ;  /* 0x0000000a00167202 */ /* 0x000fce0000000f00 */
[----:B------:R-:W-:Y:S05]  /*0dc0*/  WARPSYNC.COLLECTIVE R19, `(.L_x_1827) ;  /* 0x0000000013087348 */ /* 0x000fea0003c00000 */
[----:B------:R0:W1:Y:S02]  /*0dd0*/  SHFL.BFLY P2, R20, R22, R21, R24 ;  /* 0x0c00001516147389 */ /* 0x0000640000040018 */
[----:B01----:R-:W-:Y:S01]  /*0de0*/  ENDCOLLECTIVE ;  /* 0x000000000000791b */ /* 0x003fe20003800000 */
.L_x_1827:
[----:B------:R-:W-:Y:S01]  /*0df0*/  HFMA2.MMA R21, -RZ, RZ, 0, 5.9604644775390625e-08 ;  /* 0x00000001ff157435 */ /* 0x000fe200000001ff */
[----:B------:R-:W-:Y:S02]  /*0e00*/  MOV R22, R9 ;  /* 0x0000000900167202 */ /* 0x000fe40000000f00 */
[----:B------:R-:W-:-:S08]  /*0e10*/  MOV R11, R20 ;  /* 0x00000014000b7202 */ /* 0x000fd00000000f00 */
[----:B------:R-:W-:Y:S05]  /*0e20*/  WARPSYNC.COLLECTIVE R19, `(.L_x_1828) ;  /* 0x0000000013087348 */ /* 0x000fea0003c00000 */
[----:B------:R0:W1:Y:S02]  /*0e30*/  SHFL.BFLY P2, R20, R22, R21, R24 ;  /* 0x0c00001516147389 */ /* 0x0000640000040018 */
[----:B01----:R-:W-:Y:S01]  /*0e40*/  ENDCOLLECTIVE ;  /* 0x000000000000791b */ /* 0x003fe20003800000 */
.L_x_1828:
[----:B------:R-:W-:Y:S01]  /*0e50*/  HFMA2.MMA R21, -RZ, RZ, 0, 1.1920928955078125e-07 ;  /* 0x00000002ff157435 */ /* 0x000fe200000001ff */
[----:B------:R-:W-:-:S04]  /*0e60*/  IMAD.MOV.U32 R14, RZ, RZ, R20 ;  /* 0x000000ffff0e7224 */ /* 0x000fc800078e0014 */
[----:B------:R-:W-:-:S05]  /*0e70*/  FADD.FTZ R15, R9, R14 ;  /* 0x0000000e090f7221 */ /* 0x000fca0000010000 */
[----:B------:R-:W-:-:S07]  /*0e80*/  MOV R22, R15 ;  /* 0x0000000f00167202 */ /* 0x000fce0000000f00 */
[----:B------:R-:W-:Y:S05]  /*0e90*/  WARPSYNC.COLLECTIVE R19, `(.L_x_1829) ;  /* 0x0000000013087348 */ /* 0x000fea0003c00000 */
[----:B------:R0:W1:Y:S02]  /*0ea0*/  SHFL.BFLY P2, R20, R22, R21, R24 ;  /* 0x0c00001516147389 */ /* 0x0000640000040018 */
[----:B01----:R-:W-:Y:S01]  /*0eb0*/  ENDCOLLECTIVE ;  /* 0x000000000000791b */ /* 0x003fe20003800000 */
.L_x_1829:
[----:B------:R-:W-:Y:S01]  /*0ec0*/  HFMA2.MMA R21, -RZ, RZ, 0, 2.384185791015625e-07 ;  /* 0x00000004ff157435 */ /* 0x000fe200000001ff */
[----:B------:R-:W-:-:S05]  /*0ed0*/  MOV R16, R20 ;  /* 0x0000001400107202 */ /* 0x000fca0000000f00 */
[----:B------:R-:W-:-:S04]  /*0ee0*/  FADD.FTZ R16, R15, R16 ;  /* 0x000000100f107221 */ /* 0x000fc80000010000 */
[----:B------:R-:W-:-:S07]  /*0ef0*/  IMAD.MOV.U32 R22, RZ, RZ, R16 ;  /* 0x000000ffff167224 */ /* 0x000fce00078e0010 */
[----:B------:R-:W-:Y:S05]  /*0f00*/  WARPSYNC.COLLECTIVE R19, `(.L_x_1830) ;  /* 0x0000000013087348 */ /* 0x000fea0003c00000 */
[----:B------:R0:W1:Y:S02]  /*0f10*/  SHFL.BFLY P2, R20, R22, R21, R24 ;  /* 0x0c00001516147389 */ /* 0x0000640000040018 */
[----:B01----:R-:W-:Y:S01]  /*0f20*/  ENDCOLLECTIVE ;  /* 0x000000000000791b */ /* 0x003fe20003800000 */
.L_x_1830:
[----:B------:R-:W-:Y:S01]  /*0f30*/  IMAD.MOV.U32 R21, RZ, RZ, 0x8 ;  /* 0x00000008ff157424 */ /* 0x000fe200078e00ff */
[----:B------:R-:W-:-:S05]  /*0f40*/  MOV R17, R20 ;  /* 0x0000001400117202 */ /* 0x000fca0000000f00 */
[----:B------:R-:W-:-:S05]  /*0f50*/  FADD.FTZ R17, R16, R17 ;  /* 0x0000001110117221 */ /* 0x000fca0000010000 */
[----:B------:R-:W-:-:S07]  /*0f60*/  MOV R22, R17 ;  /* 0x0000001100167202 */ /* 0x000fce0000000f00 */
[----:B------:R-:W-:Y:S05]  /*0f70*/  WARPSYNC.COLLECTIVE R19, `(.L_x_1831) ;  /* 0x0000000013087348 */ /* 0x000fea0003c00000 */
[----:B------:R0:W1:Y:S02]  /*0f80*/  SHFL.BFLY P2, R20, R22, R21, R24 ;  /* 0x0c00001516147389 */ /* 0x0000640000040018 */
[----:B01----:R-:W-:Y:S01]  /*0f90*/  ENDCOLLECTIVE ;  /* 0x000000000000791b */ /* 0x003fe20003800000 */
.L_x_1831:
[----:B------:R-:W-:Y:S01]  /*0fa0*/  HFMA2.MMA R21, -RZ, RZ, 0, 9.5367431640625e-07 ;  /* 0x00000010ff157435 */ /* 0x000fe200000001ff */
[----:B------:R-:W-:-:S05]  /*0fb0*/  MOV R18, R20 ;  /* 0x0000001400127202 */ /* 0x000fca0000000f00 */
[----:B------:R-:W-:-:S05]  /*0fc0*/  FADD.FTZ R18, R17, R18 ;  /* 0x0000001211127221 */ /* 0x000fca0000010000 */
[----:B------:R-:W-:-:S07]  /*0fd0*/  MOV R22, R18 ;  /* 0x0000001200167202 */ /* 0x000fce0000000f00 */
[----:B------:R-:W-:Y:S05]  /*0fe0*/  WARPSYNC.COLLECTIVE R19, `(.L_x_1832) ;  /* 0x0000000013087348 */ /* 0x000fea0003c00000 */
[----:B------:R0:W1:Y:S02]  /*0ff0*/  SHFL.BFLY P2, R20, R22, R21, R24 ;  /* 0x0c00001516147389 */ /* 0x0000640000040018 */
[----:B01----:R-:W-:Y:S01]  /*1000*/  ENDCOLLECTIVE ;  /* 0x000000000000791b */ /* 0x003fe20003800000 */
.L_x_1832:
[----:B------:R-:W-:Y:S01]  /*1010*/  MOV R9, R20 ;  /* 0x0000001400097202 */ /* 0x000fe20000000f00 */
[----:B------:R-:W-:Y:S06]  /*1020*/  BRA `(.L_x_1833) ;  /* 0xfffffff800747947 */ /* 0x000fec000383ffff */
.L_x_1834:
        /* <DEDUP_REMOVED lines=13> */
.L_x_2931:


//--------------------- .text._ZN10layer_norm40ln_parallel_residual_bwd_finalize_kernelINS_22Kernel_traits_finalizeILj256E6__halfS2_fS2_fjLb0ELj1024ELj4ENS_18Kernel_traits_baseILj256ES2_S2_fS2_fjLj1024EEEEELb0EEEvNS_9BwdParamsE --------------------------
	.section	.text._ZN10layer_norm40ln_parallel_residual_bwd_finalize_kernelINS_22Kernel_traits_finalizeILj256E6__halfS2_fS2_fjLb0ELj1024ELj4ENS_18Kernel_traits_baseILj256ES2_S2_fS2_fjLj1024EEEEELb0EEEvNS_9BwdParamsE,"ax",@progbits
	.align	128
        .global         _ZN10layer_norm40ln_parallel_residual_bwd_finalize_kernelINS_22Kernel_traits_finalizeILj256E6__halfS2_fS2_fjLb0ELj1024ELj4ENS_18Kernel_traits_baseILj256ES2_S2_fS2_fjLj1024EEEEELb0EEEvNS_9BwdParamsE
        .type           _ZN10layer_norm40ln_parallel_residual_bwd_finalize_kernelINS_22Kernel_traits_finalizeILj256E6__halfS2_fS2_fjLb0ELj1024ELj4ENS_18Kernel_traits_baseILj256ES2_S2_fS2_fjLj1024EEEEELb0EEEvNS_9BwdParamsE,@function
        .size           _ZN10layer_norm40ln_parallel_residual_bwd_finalize_kernelINS_22Kernel_traits_finalizeILj256E6__halfS2_fS2_fjLb0ELj1024ELj4ENS_18Kernel_traits_baseILj256ES2_S2_fS2_fjLj1024EEEEELb0EEEvNS_9BwdParamsE,(.L_x_2932 - _ZN10layer_norm40ln_parallel_residual_bwd_finalize_kernelINS_22Kernel_traits_finalizeILj256E6__halfS2_fS2_fjLb0ELj1024ELj4ENS_18Kernel_traits_baseILj256ES2_S2_fS2_fjLj1024EEEEELb0EEEvNS_9BwdParamsE)
        .other          _ZN10layer_norm40ln_parallel_residual_bwd_finalize_kernelINS_22Kernel_traits_finalizeILj256E6__halfS2_fS2_fjLb0ELj1024ELj4ENS_18Kernel_traits_baseILj256ES2_S2_fS2_fjLj1024EEEEELb0EEEvNS_9BwdParamsE,@"STO_CUDA_ENTRY STV_DEFAULT"
_ZN10layer_norm40ln_parallel_residual_bwd_finalize_kernelINS_22Kernel_traits_finalizeILj256E6__halfS2_fS2_fjLb0ELj1024ELj4ENS_18Kernel_traits_baseILj256ES2_S2_fS2_fjLj1024EEEEELb0EEEvNS_9BwdParamsE:
.text._ZN10layer_norm40ln_parallel_residual_bwd_finalize_kernelINS_22Kernel_traits_finalizeILj256E6__halfS2_fS2_fjLb0ELj1024ELj4ENS_18Kernel_traits_baseILj256ES2_S2_fS2_fjLj1024EEEEELb0EEEvNS_9BwdParamsE:
        /* <DEDUP_REMOVED lines=22> */
.L_x_1847:
        /* <DEDUP_REMOVED lines=42> */
.L_x_1839:
        /* <DEDUP_REMOVED lines=62> */
.L_x_1838:
[----:B------:R-:W-:Y:S05]  /*07e0*/  BSYNC B1 ;  /* 0x0000000000017941 */ /* 0x000fea0003800000 */
.L_x_1837:
        /* <DEDUP_REMOVED lines=38> */
.L_x_1841:
[----:B------:R-:W-:Y:S05]  /*0a50*/  BSYNC B1 ;  /* 0x0000000000017941 */ /* 0x000fea0003800000 */
.L_x_1840:
        /* <DEDUP_REMOVED lines=20> */
.L_x_1842:
[----:B------:R-:W-:Y:S05]  /*0ba0*/  BSYNC B1 ;  /* 0x0000000000017941 */ /* 0x000fea0003800000 */
.L_x_1836:
[----:B------:R-:W-:Y:S05]  /*0bb0*/  BSYNC B0 ;  /* 0x0000000000007941 */ /* 0x000fea0003800000 */
.L_x_1835:
        /* <DEDUP_REMOVED lines=54> */
.L_x_1868:
        /* <DEDUP_REMOVED lines=10> */
.L_x_1843:
        /* <DEDUP_REMOVED lines=28> */
.L_x_1846:
[----:B------:R-:W-:Y:S05]  /*1180*/  BSYNC B0 ;  /* 0x0000000000007941 */ /* 0x000fea0003800000 */
.L_x_1845:
[C---:B------:R-:W-:Y:S02]  /*1190*/  ISETP.GT.U32.AND P1, PT, R4.reuse, -0x101, PT ;  /* 0xfffffeff0400780c */ /* 0x040fe40003f24070 */
[----:B------:R-:W-:Y:S02]  /*11a0*/  IADD3 R4, R4, 0x100, RZ ;  /* 0x0000010004047810 */ /* 0x000fe40007ffe0ff */
[----:B------:R-:W-:-:S09]  /*11b0*/  IADD3 R5, R5, 0x80, RZ ;  /* 0x0000008005057810 */ /* 0x000fd20007ffe0ff */
[----:B------:R-:W-:Y:S05]  /*11c0*/  @P1 BRA `(.L_x_1847) ;  /* 0xffffffec00e41947 */ /* 0x000fea000383ffff */
[----:B------:R-:W-:Y:S05]  /*11d0*/  EXIT ;  /* 0x000000000000794d */ /* 0x000fea0003800000 */
.L_x_1844:
[----:B------:R-:W-:Y:S01]  /*11e0*/  HFMA2.MMA R14, -RZ, RZ, 0, 5.9604644775390625e-08 ;  /* 0x00000001ff0e7435 */ /* 0x000fe200000001ff */
[----:B----4-:R-:W-:Y:S02]  /*11f0*/  MOV R27, R10 ;  /* 0x0000000a001b7202 */ /* 0x010fe40000000f00 */
[----:B------:R-:W-:Y:S02]  /*1200*/  MOV R13, 0x1f ;  /* 0x0000001f000d7802 */ /* 0x000fe40000000f00 */
[----:B------:R-:W-:-:S07]  /*1210*/  MOV R12, 0xffffffff ;  /* 0xffffffff000c7802 */ /* 0x000fce0000000f00 */
[----:B0123--:R-:W-:Y:S05]  /*1220*/  WARPSYNC.COLLECTIVE R12, `(.L_x_1848) ;  /* 0x000000000c087348 */ /* 0x00ffea0003c00000 */
[----:B------:R4:W0:Y:S02]  /*1230*/  SHFL.BFLY P2, R17, R27, R14, R13 ;  /* 0x0c00000e1b117389 */ /* 0x000824000004000d */
[----:B01234-:R-:W-:Y:S01]  /*1240*/  ENDCOLLECTIVE ;  /* 0x000000000000791b */ /* 0x01ffe20003800000 */
.L_x_1848:
[----:B------:R-:W-:Y:S01]  /*1250*/  HFMA2.MMA R14, -RZ, RZ, 0, 1.1920928955078125e-07 ;  /* 0x00000002ff0e7435 */ /* 0x000fe200000001ff */
[----:B------:R-:W-:-:S05]  /*1260*/  FADD.FTZ R11, R10, R17 ;  /* 0x000000110a0b7221 */ /* 0x000fca0000010000 */
[----:B------:R-:W-:-:S07]  /*1270*/  MOV R27, R11 ;  /* 0x0000000b001b7202 */ /* 0x000fce0000000f00 */
[----:B------:R-:W-:Y:S05]  /*1280*/  WARPSYNC.COLLECTIVE R12, `(.L_x_1849) ;  /* 0x000000000c087348 */ /* 0x000fea0003c00000 */
[----:B------:R0:W1:Y:S02]  /*1290*/  SHFL.BFLY P2, R17, R27, R14, R13 ;  /* 0x0c00000e1b117389 */ /* 0x000064000004000d */
[----:B01----:R-:W-:Y:S01]  /*12a0*/  ENDCOLLECTIVE ;  /* 0x000000000000791b */ /* 0x003fe20003800000 */
.L_x_1849:
[----:B------:R-:W-:Y:S01]  /*12b0*/  HFMA2.MMA R14, -RZ, RZ, 0, 2.384185791015625e-07 ;  /* 0x00000004ff0e7435 */ /* 0x000fe200000001ff */
[----:B------:R-:W-:-:S05]  /*12c0*/  FADD.FTZ R10, R11, R17 ;  /* 0x000000110b0a7221 */ /* 0x000fca0000010000 */
[----:B------:R-:W-:-:S07]  /*12d0*/  MOV R27, R10 ;  /* 0x0000000a001b7202 */ /* 0x000fce0000000f00 */
[----:B------:R-:W-:Y:S05]  /*12e0*/  WARPSYNC.COLLECTIVE R12, `(.L_x_1850) ;  /* 0x000000000c087348 */ /* 0x000fea0003c00000 */
[----:B------:R0:W1:Y:S02]  /*12f0*/  SHFL.BFLY P2, R17, R27, R14, R13 ;  /* 0x0c00000e1b117389 */ /* 0x000064000004000d */
[----:B01----:R-:W-:Y:S01]  /*1300*/  ENDCOLLECTIVE ;  /* 0x000000000000791b */ /* 0x003fe20003800000 */
.L_x_1850:
[----:B------:R-:W-:Y:S01]  /*1310*/  MOV R14, 0x8 ;  /* 0x00000008000e7802 */ /* 0x000fe20000000f00 */
[----:B------:R-:W-:-:S04]  /*1320*/  FADD.FTZ R19, R10, R17 ;  /* 0x000000110a137221 */ /* 0x000fc80000010000 */
[----:B------:R-:W-:-:S07]  /*1330*/  IMAD.MOV.U32 R27, RZ, RZ, R19 ;  /* 0x000000ffff1b7224 */ /* 0x000fce00078e0013 */
[----:B------:R-:W-:Y:S05]  /*1340*/  WARPSYNC.COLLECTIVE R12, `(.L_x_1851) ;  /* 0x000000000c087348 */ /* 0x000fea0003c00000 */
[----:B------:R0:W1:Y:S02]  /*1350*/  SHFL.BFLY P2, R17, R27, R14, R13 ;  /* 0x0c00000e1b117389 */ /* 0x000064000004000d */
[----:B01----:R-:W-:Y:S01]  /*1360*/  ENDCOLLECTIVE ;  /* 0x000000000000791b */ /* 0x003fe20003800000 */
.L_x_1851:
[----:B------:R-:W-:Y:S01]  /*1370*/  HFMA2.MMA R14, -RZ, RZ, 0, 9.5367431640625e-07 ;  /* 0x00000010ff0e7435 */ /* 0x000fe200000001ff */
[----:B------:R-:W-:-:S05]  /*1380*/  FADD.FTZ R11, R19, R17 ;  /* 0x00000011130b7221 */ /* 0x000fca0000010000 */
[----:B------:R-:W-:-:S07]  /*1390*/  MOV R27, R11 ;  /* 0x0000000b001b7202 */ /* 0x000fce0000000f00 */
[----:B------:R-:W-:Y:S05]  /*13a0*/  WARPSYNC.COLLECTIVE R12, `(.L_x_1852) ;  /* 0x000000000c087348 */ /* 0x000fea0003c00000 */
[----:B------:R0:W1:Y:S02]  /*13b0*/  SHFL.BFLY P2, R17, R27, R14, R13 ;  /* 0x0c00000e1b117389 */ /* 0x000064000004000d */
[----:B01----:R-:W-:Y:S01]  /*13c0*/  ENDCOLLECTIVE ;  /* 0x000000000000791b */ /* 0x003fe20003800000 */
.L_x_1852:
[----:B------:R-:W-:Y:S01]  /*13d0*/  HFMA2.MMA R14, -RZ, RZ, 0, 5.9604644775390625e-08 ;  /* 0x00000001ff0e7435 */ /* 0x000fe200000001ff */
[----:B------:R-:W-:Y:S02]  /*13e0*/  MOV R27, R15 ;  /* 0x0000000f001b7202 */ /* 0x000fe40000000f00 */
[----:B------:R-:W-:-:S08]  /*13f0*/  MOV R10, R17 ;  /* 0x00000011000a7202 */ /* 0x000fd00000000f00 */
[----:B------:R-:W-:Y:S05]  /*1400*/  WARPSYNC.COLLECTIVE R12, `(.L_x_1853) ;  /* 0x000000000c087348 */ /* 0x000fea0003c00000 */
[----:B------:R0:W1:Y:S02]  /*1410*/  SHFL.BFLY P2, R17, R27, R14, R13 ;  /* 0x0c00000e1b117389 */ /* 0x000064000004000d */
[----:B01----:R-:W-:Y:S01]  /*1420*/  ENDCOLLECTIVE ;  /* 0x000000000000791b */ /* 0x003fe20003800000 */
.L_x_1853:
[----:B------:R-:W-:Y:S01]  /*1430*/  HFMA2.MMA R14, -RZ, RZ, 0, 1.1920928955078125e-07 ;  /* 0x00000002ff0e7435 */ /* 0x000fe200000001ff */
[----:B------:R-:W-:-:S05]  /*1440*/  MOV R16, R17 ;  /* 0x0000001100107202 */ /* 0x000fca0000000f00 */
[----:B------:R-:W-:-:S05]  /*1450*/  FADD.FTZ R16, R15, R16 ;  /* 0x000000100f107221 */ /* 0x000fca0000010000 */
[----:B------:R-:W-:-:S07]  /*1460*/  MOV R27, R16 ;  /* 0x00000010001b7202 */ /* 0x000fce0000000f00 */
[----:B------:R-:W-:Y:S05]  /*1470*/  WARPSYNC.COLLECTIVE R12, `(.L_x_1854) ;  /* 0x000000000c087348 */ /* 0x000fea0003c00000 */
[----:B------:R0:W1:Y:S02]  /*1480*/  SHFL.BFLY P2, R17, R27, R14, R13 ;  /* 0x0c00000e1b117389 */ /* 0x000064000004000d */
[----:B01----:R-:W-:Y:S01]  /*1490*/  ENDCOLLECTIVE ;  /* 0x000000000000791b */ /* 0x003fe20003800000 */
.L_x_1854:
[----:B------:R-:W-:Y:S01]  /*14a0*/  HFMA2.MMA R14, -RZ, RZ, 0, 2.384185791015625e-07 ;  /* 0x00000004ff0e7435 */ /* 0x000fe200000001ff */
[----:B------:R-:W-:-:S05]  /*14b0*/  MOV R19, R17 ;  /* 0x0000001100137202 */ /* 0x000fca0000000f00 */
[----:B------:R-:W-:-:S05]  /*14c0*/  FADD.FTZ R15, R16, R19 ;  /* 0x00000013100f7221 */ /* 0x000fca0000010000 */
[----:B------:R-:W-:-:S07]  /*14d0*/  MOV R27, R15 ;  /* 0x0000000f001b7202 */ /* 0x000fce0000000f00 */
[----:B------:R-:W-:Y:S05]  /*14e0*/  WARPSYNC.COLLECTIVE R12, `(.L_x_1855) ;  /* 0x000000000c087348 */ /* 0x000fea0003c00000 */
[----:B------:R0:W1:Y:S02]  /*14f0*/  SHFL.BFLY P2, R17, R27, R14, R13 ;  /* 0x0c00000e1b117389 */ /* 0x000064000004000d */
[----:B01----:R-:W-:Y:S01]  /*1500*/  ENDCOLLECTIVE ;  /* 0x000000000000791b */ /* 0x003fe20003800000 */
.L_x_1855:
[----:B------:R-:W-:Y:S01]  /*1510*/  HFMA2.MMA R14, -RZ, RZ, 0, 4.76837158203125e-07 ;  /* 0x00000008ff0e7435 */ /* 0x000fe200000001ff */
[----:B------:R-:W-:-:S05]  /*1520*/  MOV R18, R17 ;  /* 0x0000001100127202 */ /* 0x000fca0000000f00 */
[----:B------:R-:W-:-:S05]  /*1530*/  FADD.FTZ R20, R15, R18 ;  /* 0x000000120f147221 */ /* 0x000fca0000010000 */
[----:B------:R-:W-:-:S07]  /*1540*/  MOV R27, R20 ;  /* 0x00000014001b7202 */ /* 0x000fce0000000f00 */
[----:B------:R-:W-:Y:S05]  /*1550*/  WARPSYNC.COLLECTIVE R12, `(.L_x_1856) ;  /* 0x000000000c087348 */ /* 0x000fea0003c00000 */
[----:B------:R0:W1:Y:S02]  /*1560*/  SHFL.BFLY P2, R17, R27, R14, R13 ;  /* 0x0c00000e1b117389 */ /* 0x000064000004000d */
[----:B01----:R-:W-:Y:S01]  /*1570*/  ENDCOLLECTIVE ;  /* 0x000000000000791b */ /* 0x003fe20003800000 */
.L_x_1856:
[----:B------:R-:W-:Y:S01]  /*1580*/  HFMA2.MMA R14, -RZ, RZ, 0, 9.5367431640625e-07 ;  /* 0x00000010ff0e7435 */ /* 0x000fe200000001ff */
[----:B------:R-:W-:-:S04]  /*1590*/  IMAD.MOV.U32 R21, RZ, RZ, R17 ;  /* 0x000000ffff157224 */ /* 0x000fc800078e0011 */
[----:B------:R-:W-:-:S05]  /*15a0*/  FADD.FTZ R16, R20, R21 ;  /* 0x0000001514107221 */ /* 0x000fca0000010000 */
[----:B------:R-:W-:-:S07]  /*15b0*/  MOV R27, R16 ;  /* 0x00000010001b7202 */ /* 0x000fce0000000f00 */
[----:B------:R-:W-:Y:S05]  /*15c0*/  WARPSYNC.COLLECTIVE R12, `(.L_x_1857) ;  /* 0x000000000c087348 */ /* 0x000fea0003c00000 */
[----:B------:R0:W1:Y:S02]  /*15d0*/  SHFL.BFLY P2, R17, R27, R14, R13 ;  /* 0x0c00000e1b117389 */ /* 0x000064000004000d */
[----:B01----:R-:W-:Y:S01]  /*15e0*/  ENDCOLLECTIVE ;  /* 0x000000000000791b */ /* 0x003fe20003800000 */
.L_x_1857:
[----:B------:R-:W-:Y:S01]  /*15f0*/  HFMA2.MMA R14, -RZ, RZ, 0, 5.9604644775390625e-08 ;  /* 0x00000001ff0e7435 */ /* 0x000fe200000001ff */
[----:B------:R-:W-:Y:S02]  /*1600*/  MOV R27, R9 ;  /* 0x00000009001b7202 */ /* 0x000fe40000000f00 */
[----:B------:R-:W-:-:S08]  /*1610*/  MOV R15, R17 ;  /* 0x00000011000f7202 */ /* 0x000fd00000000f00 */
[----:B------:R-:W-:Y:S05]  /*1620*/  WARPSYNC.COLLECTIVE R12, `(.L_x_1858) ;  /* 0x000000000c087348 */ /* 0x000fea0003c00000 */
[----:B------:R0:W1:Y:S02]  /*1630*/  SHFL.BFLY P2, R17, R27, R14, R13 ;  /* 0x0c00000e1b117389 */ /* 0x000064000004000d */
[----:B01----:R-:W-:Y:S01]  /*1640*/  ENDCOLLECTIVE ;  /* 0x000000000000791b */ /* 0x003fe20003800000 */
.L_x_1858:
[----:B------:R-:W-:Y:S01]  /*1650*/  HFMA2.MMA R14, -RZ, RZ, 0, 1.1920928955078125e-07 ;  /* 0x00000002ff0e7435 */ /* 0x000fe200000001ff */
[----:B------:R-:W-:-:S05]  /*1660*/  MOV R18, R17 ;  /* 0x0000001100127202 */ /* 0x000fca0000000f00 */
[----:B------:R-:W-:-:S05]  /*1670*/  FADD.FTZ R20, R9, R18 ;  /* 0x0000001209147221 */ /* 0x000fca0000010000 */
[----:B------:R-:W-:-:S07]  /*1680*/  MOV R27, R20 ;  /* 0x00000014001b7202 */ /* 0x000fce0000000f00 */
[----:B------:R-:W-:Y:S05]  /*1690*/  WARPSYNC.COLLECTIVE R12, `(.L_x_1859) ;  /* 0x000000000c087348 */ /* 0x000fea0003c00000 */
[----:B------:R0:W1:Y:S02]  /*16a0*/  SHFL.BFLY P2, R17, R27, R14, R13 ;  /* 0x0c00000e1b117389 */ /* 0x000064000004000d */
[----:B01----:R-:W-:Y:S01]  /*16b0*/  ENDCOLLECTIVE ;  /* 0x000000000000791b */ /* 0x003fe20003800000 */
.L_x_1859:
[----:B------:R-:W-:Y:S01]  /*16c0*/  HFMA2.MMA R14, -RZ, RZ, 0, 2.384185791015625e-07 ;  /* 0x00000004ff0e7435 */ /* 0x000fe200000001ff */
[----:B------:R-:W-:-:S05]  /*16d0*/  MOV R21, R17 ;  /* 0x0000001100157202 */ /* 0x000fca0000000f00 */
[----:B------:R-:W-:-:S05]  /*16e0*/  FADD.FTZ R9, R20, R21 ;  /* 0x0000001514097221 */ /* 0x000fca0000010000 */
[----:B------:R-:W-:-:S07]  /*16f0*/  MOV R27, R9 ;  /* 0x00000009001b7202 */ /* 0x000fce0000000f00 */
[----:B------:R-:W-:Y:S05]  /*1700*/  WARPSYNC.COLLECTIVE R12, `(.L_x_1860) ;  /* 0x000000000c087348 */ /* 0x000fea0003c00000 */
[----:B------:R0:W1:Y:S02]  /*1710*/  SHFL.BFLY P2, R17, R27, R14, R13 ;  /* 0x0c00000e1b117389 */ /* 0x000064000004000d */
[----:B01----:R-:W-:Y:S01]  /*1720*/  ENDCOLLECTIVE ;  /* 0x000000000000791b */ /* 0x003fe20003800000 */
.L_x_1860:
[----:B------:R-:W-:Y:S01]  /*1730*/  HFMA2.MMA R14, -RZ, RZ, 0, 4.76837158203125e-07 ;  /* 0x00000008ff0e7435 */ /* 0x000fe200000001ff */
[----:B------:R-:W-:-:S05]  /*1740*/  MOV R22, R17 ;  /* 0x0000001100167202 */ /* 0x000fca0000000f00 */
[----:B------:R-:W-:-:S05]  /*1750*/  FADD.FTZ R22, R9, R22 ;  /* 0x0000001609167221 */ /* 0x000fca0000010000 */
[----:B------:R-:W-:-:S07]  /*1760*/  MOV R27, R22 ;  /* 0x00000016001b7202 */ /* 0x000fce0000000f00 */
[----:B------:R-:W-:Y:S05]  /*1770*/  WARPSYNC.COLLECTIVE R12, `(.L_x_1861) ;  /* 0x000000000c087348 */ /* 0x000fea0003c00000 */
[----:B------:R0:W1:Y:S02]  /*1780*/  SHFL.BFLY P2, R17, R27, R14, R13 ;  /* 0x0c00000e1b117389 */ /* 0x000064000004000d */
[----:B01----:R-:W-:Y:S01]  /*1790*/  ENDCOLLECTIVE ;  /* 0x000000000000791b */ /* 0x003fe20003800000 */
.L_x_1861:
[----:B------:R-:W-:Y:S01]  /*17a0*/  HFMA2.MMA R14, -RZ, RZ, 0, 9.5367431640625e-07 ;  /* 0x00000010ff0e7435 */ /* 0x000fe200000001ff */
[----:B------:R-:W-:-:S05]  /*17b0*/  MOV R23, R17 ;  /* 0x0000001100177202 */ /* 0x000fca0000000f00 */
[----:B------:R-:W-:-:S04]  /*17c0*/  FADD.FTZ R18, R22, R23 ;  /* 0x0000001716127221 */ /* 0x000fc80000010000 */
[----:B------:R-:W-:-:S07]  /*17d0*/  IMAD.MOV.U32 R27, RZ, RZ, R18 ;  /* 0x000000ffff1b7224 */ /* 0x000fce00078e0012 */
[----:B------:R-:W-:Y:S05]  /*17e0*/  WARPSYNC.COLLECTIVE R12, `(.L_x_1862) ;  /* 0x000000000c087348 */ /* 0x000fea0003c00000 */
[----:B------:R0:W1:Y:S02]  /*17f0*/  SHFL.BFLY P2, R17, R27, R14, R13 ;  /* 0x0c00000e1b117389 */ /* 0x000064000004000d */
[----:B01----:R-:W-:Y:S01]  /*1800*/  ENDCOLLECTIVE ;  /* 0x000000000000791b */ /* 0x003fe20003800000 */
.L_x_1862:
[----:B------:R-:W-:Y:S01]  /*1810*/  HFMA2.MMA R14, -RZ, RZ, 0, 5.9604644775390625e-08 ;  /* 0x00000001ff0e7435 */ /* 0x000fe200000001ff */
[----:B------:R-:W-:Y:S02]  /*1820*/  MOV R27, R8 ;  /* 0x00000008001b7202 */ /* 0x000fe40000000f00 */
[----:B------:R-:W-:-:S08]  /*1830*/  MOV R9, R17 ;  /* 0x0000001100097202 */ /* 0x000fd00000000f00 */
[----:B------:R-:W-:Y:S05]  /*1840*/  WARPSYNC.COLLECTIVE R12, `(.L_x_1863) ;  /* 0x000000000c087348 */ /* 0x000fea0003c00000 */
[----:B------:R0:W1:Y:S02]  /*1850*/  SHFL.BFLY P2, R17, R27, R14, R13 ;  /* 0x0c00000e1b117389 */ /* 0x000064000004000d */
[----:B01----:R-:W-:Y:S01]  /*1860*/  ENDCOLLECTIVE ;  /* 0x000000000000791b */ /* 0x003fe20003800000 */
.L_x_1863:
[----:B------:R-:W-:Y:S01]  /*1870*/  HFMA2.MMA R14, -RZ, RZ, 0, 1.1920928955078125e-07 ;  /* 0x00000002ff0e7435 */ /* 0x000fe200000001ff */
[----:B------:R-:W-:-:S05]  /*1880*/  MOV R19, R17 ;  /* 0x0000001100137202 */ /* 0x000fca0000000f00 */
[----:B------:R-:W-:-:S05]  /*1890*/  FADD.FTZ R23, R8, R19 ;  /* 0x0000001308177221 */ /* 0x000fca0000010000 */
[----:B------:R-:W-:-:S07]  /*18a0*/  MOV R27, R23 ;  /* 0x00000017001b7202 */ /* 0x000fce0000000f00 */
[----:B------:R-:W-:Y:S05]  /*18b0*/  WARPSYNC.COLLECTIVE R12, `(.L_x_1864) ;  /* 0x000000000c087348 */ /* 0x000fea0003c00000 */
[----:B------:R0:W1:Y:S02]  /*18c0*/  SHFL.BFLY P2, R17, R27, R14, R13 ;  /* 0x0c00000e1b117389 */ /* 0x000064000004000d */
[----:B01----:R-:W-:Y:S01]  /*18d0*/  ENDCOLLECTIVE ;  /* 0x000000000000791b */ /* 0x003fe20003800000 */
.L_x_1864:
[----:B------:R-:W-:Y:S01]  /*18e0*/  HFMA2.MMA R14, -RZ, RZ, 0, 2.384185791015625e-07 ;  /* 0x00000004ff0e7435 */ /* 0x000fe200000001ff */
[----:B------:R-:W-:-:S05]  /*18f0*/  MOV R22, R17 ;  /* 0x0000001100167202 */ /* 0x000fca0000000f00 */
[----:B------:R-:W-:-:S05]  /*1900*/  FADD.FTZ R8, R23, R22 ;  /* 0x0000001617087221 */ /* 0x000fca0000010000 */
[----:B------:R-:W-:-:S07]  /*1910*/  MOV R27, R8 ;  /* 0x00000008001b7202 */ /* 0x000fce0000000f00 */
[----:B------:R-:W-:Y:S05]  /*1920*/  WARPSYNC.COLLECTIVE R12, `(.L_x_1865) ;  /* 0x000000000c087348 */ /* 0x000fea0003c00000 */
[----:B------:R0:W1:Y:S02]  /*1930*/  SHFL.BFLY P2, R17, R27, R14, R13 ;  /* 0x0c00000e1b117389 */ /* 0x000064000004000d */
[----:B01----:R-:W-:Y:S01]  /*1940*/  ENDCOLLECTIVE ;  /* 0x000000000000791b */ /* 0x003fe20003800000 */
.L_x_1865:
[----:B------:R-:W-:Y:S01]  /*1950*/  HFMA2.MMA R14, -RZ, RZ, 0, 4.76837158203125e-07 ;  /* 0x00000008ff0e7435 */ /* 0x000fe200000001ff */
[----:B------:R-:W-:-:S05]  /*1960*/  MOV R21, R17 ;  /* 0x0000001100157202 */ /* 0x000fca0000000f00 */
[----:B------:R-:W-:-:S05]  /*1970*/  FADD.FTZ R24, R8, R21 ;  /* 0x0000001508187221 */ /* 0x000fca0000010000 */
[----:B------:R-:W-:-:S07]  /*1980*/  MOV R27, R24 ;  /* 0x00000018001b7202 */ /* 0x000fce0000000f00 */
[----:B------:R-:W-:Y:S05]  /*1990*/  WARPSYNC.COLLECTIVE R12, `(.L_x_1866) ;  /* 0x000000000c087348 */ /* 0x000fea0003c00000 */
[----:B------:R0:W1:Y:S02]  /*19a0*/  SHFL.BFLY P2, R17, R27, R14, R13 ;  /* 0x0c00000e1b117389 */ /* 0x000064000004000d */
[----:B01----:R-:W-:Y:S01]  /*19b0*/  ENDCOLLECTIVE ;  /* 0x000000000000791b */ /* 0x003fe20003800000 */
.L_x_1866:
[----:B------:R-:W-:Y:S01]  /*19c0*/  HFMA2.MMA R14, -RZ, RZ, 0, 9.5367431640625e-07 ;  /* 0x00000010ff0e7435 */ /* 0x000fe200000001ff */
[----:B------:R-:W-:-:S05]  /*19d0*/  MOV R25, R17 ;  /* 0x0000001100197202 */ /* 0x000fca0000000f00 */
[----:B------:R-:W-:-:S05]  /*19e0*/  FADD.FTZ R25, R24, R25 ;  /* 0x0000001918197221 */ /* 0x000fca0000010000 */
[----:B------:R-:W-:-:S07]  /*19f0*/  MOV R27, R25 ;  /* 0x00000019001b7202 */ /* 0x000fce0000000f00 */
[----:B------:R-:W-:Y:S05]  /*1a00*/  WARPSYNC.COLLECTIVE R12, `(.L_x_1867) ;  /* 0x000000000c087348 */ /* 0x000fea0003c00000 */
[----:B------:R0:W1:Y:S02]  /*1a10*/  SHFL.BFLY P2, R17, R27, R14, R13 ;  /* 0x0c00000e1b117389 */ /* 0x000064000004000d */
[----:B01----:R-:W-:Y:S01]  /*1a20*/  ENDCOLLECTIVE ;  /* 0x000000000000791b */ /* 0x003fe20003800000 */
.L_x_1867:
[----:B------:R-:W-:Y:S05]  /*1a30*/  BRA `(.L_x_1868) ;  /* 0xfffffff400387947 */ /* 0x000fea000383ffff */
.L_x_1869:
        /* <DEDUP_REMOVED lines=12> */
.L_x_2932:


//--------------------- .text._ZN10layer_norm31ln_parallel_residual_bwd_kernelINS_13Kernel_traitsI6__halfS2_fS2_fjLj256ELj1ELj4ELj1ELj16ENS_18Kernel_traits_baseILj256ES2_S2_fS2_fjLj128EEEEELb1ELb1ELb0EEEvNS_9BwdParamsE --------------------------
	.section	.text._ZN10layer_norm31ln_parallel_residual_bwd_kernelINS_13Kernel_traitsI6__halfS2_fS2_fjLj256ELj1ELj4ELj1ELj16ENS_18Kernel_traits_baseILj256ES2_S2_fS2_fjLj128EEEEELb1ELb1ELb0EEEvNS_9BwdParamsE,"ax",@progbits
	.align	128
        .global         _ZN10layer_norm31ln_parallel_residual_bwd_kernelINS_13Kernel_traitsI6__halfS2_fS2_fjLj256ELj1ELj4ELj1ELj16ENS_18Kernel_traits_baseILj256ES2_S2_fS2_fjLj128EEEEELb1ELb1ELb0EEEvNS_9BwdParamsE
        .type           _ZN10layer_norm31ln_parallel_residual_bwd_kernelINS_13Kernel_traitsI6__halfS2_fS2_fjLj256ELj1ELj4ELj1ELj16ENS_18Kernel_traits_baseILj256ES2_S2_fS2_fjLj128EEEEELb1ELb1ELb0EEEvNS_9BwdParamsE,@function
        .size           _ZN10layer_norm31ln_parallel_residual_bwd_kernelINS_13Kernel_traitsI6__halfS2_fS2_fjLj256ELj1ELj4ELj1ELj16ENS_18Kernel_traits_baseILj256ES2_S2_fS2_fjLj128EEEEELb1ELb1ELb0EEEvNS_9BwdParamsE,(.L_x_2933 - _ZN10layer_norm31ln_parallel_residual_bwd_kernelINS_13Kernel_traitsI6__halfS2_fS2_fjLj256ELj1ELj4ELj1ELj16ENS_18Kernel_traits_baseILj256ES2_S2_fS2_fjLj128EEEEELb1ELb1ELb0EEEvNS_9BwdParamsE)
        .other          _ZN10layer_norm31ln_parallel_residual_bwd_kernelINS_13Kernel_traitsI6__halfS2_fS2_fjLj256ELj1ELj4ELj1ELj16ENS_18Kernel_traits_baseILj256ES2_S2_fS2_fjLj128EEEEELb1ELb1ELb0EEEvNS_9BwdParamsE,@"STO_CUDA_ENTRY STV_DEFAULT"
_ZN10layer_norm31ln_parallel_residual_bwd_kernelINS_13Kernel_traitsI6__halfS2_fS2_fjLj256ELj1ELj4ELj1ELj16ENS_18Kernel_traits_baseILj256ES2_S2_fS2_fjLj128EEEEELb1ELb1ELb0EEEvNS_9BwdParamsE:
.text._ZN10layer_norm31ln_parallel_residual_bwd_kernelINS_13Kernel_traitsI6__halfS2_fS2_fjLj256ELj1ELj4ELj1ELj16ENS_18Kernel_traits_baseILj256ES2_S2_fS2_fjLj128EEEEELb1ELb1ELb0EEEvNS_9BwdParamsE:
        /* <DEDUP_REMOVED lines=34> */
[----:B------:R-:W-:Y:S01]  /*0220*/  ISETP.GE.AND P0, PT, R0, UR6, PT ;  /* 0x0000000600007c0c */ /* 0x000fe2000bf06270 */
[----:B------:R-:W-:-:S12]  /*0230*/  ULDC.64 UR6, c[0x0][0x240] ;  /* 0x0000900000067ab9 */ /* 0x000fd80000000a00 */
        /* <DEDUP_REMOVED lines=11> */
.L_x_1877:
[----:B-1----:R-:W1:Y:S02]  /*02f0*/  LDC.64 R48, c[0x0][0x258] ;  /* 0x00009600ff307b82 */ /* 0x002e640000000a00 */
[----:B-1----:R-:W-:-:S05]  /*0300*/  IMAD.WIDE R48, R0, 0x4, R48 ;  /* 0x0000000400307825 */ /* 0x002fca00078e0230 */
[----:B-----5:R1:W5:Y:S01]  /*0310*/  LDG.E R71, desc[UR4][R48.64] ;  /* 0x0000000430477981 */ /* 0x020362000c1e1900 */
[----:B------:R-:W-:Y:S01]  /*0320*/  MOV R5, UR22 ;  /* 0x0000001600057c02 */ /* 0x000fe20008000f00 */
        /* <DEDUP_REMOVED lines=20> */
[----:B-1----:R-:W-:Y:S01]  /*0470*/  IMAD.WIDE R74, R0, 0x4, R50 ;  /* 0x00000004004a7825 */ /* 0x002fe200078e0232 */
[C---:B------:R-:W-:Y:S02]  /*0480*/  LEA R78, P1, R70.reuse, UR10, 0x5 ;  /* 0x0000000a464e7c11 */ /* 0x040fe4000f8228ff */
[----:B------:R-:W4:Y:S02]  /*0490*/  @P0 LDG.E.64 R72, desc[UR4][R72.64] ;  /* 0x0000000448480981 */ /* 0x000f24000c1e1b00 */
[C---:B------:R-:W-:Y:S02]  /*04a0*/  LEA.HI.X R79, R70.reuse, UR11, RZ, 0x5, P1 ;  /* 0x0000000b464f7c11 */ /* 0x040fe400088f2cff */
[----:B------:R3:W4:Y:S04]  /*04b0*/  LDG.E R3, desc[UR4][R74.64] ;  /* 0x000000044a037981 */ /* 0x000728000c1e1900 */
[----:B------:R-:W4:Y:S04]  /*04c0*/  LDG.E.128 R52, desc[UR4][R78.64] ;  /* 0x000000044e347981 */ /* 0x000f28000c1e1d00 */
[----:B------:R1:W4:Y:S01]  /*04d0*/  LDG.E.128 R56, desc[UR4][R78.64+0x10] ;  /* 0x000010044e387981 */ /* 0x000322000c1e1d00 */
        /* <DEDUP_REMOVED lines=8> */
[----:B0-----:R-:W-:Y:S02]  /*0560*/  ISETP.NE.AND P1, PT, R4, RZ, PT ;  /* 0x000000ff0400720c */ /* 0x001fe40003f25270 */
[--C-:B---3--:R-:W-:Y:S01]  /*0570*/  SHF.R.U32.HI R74, RZ, 0x18, R83.reuse ;  /* 0x00000018ff4a7819 */ /* 0x108fe20000011653 */
[--C-:B------:R-:W-:Y:S01]  /*0580*/  IMAD.MOV.U32 R77, RZ, RZ, R83.reuse ;  /* 0x000000ffff4d7224 */ /* 0x100fe200078e0053 */
[--C-:B------:R-:W-:Y:S02]  /*0590*/  SHF.R.U32.HI R75, RZ, 0x10, R83.reuse ;  /* 0x00000010ff4b7819 */ /* 0x100fe40000011653 */
[----:B------:R-:W-:-:S02]  /*05a0*/  SHF.R.U32.HI R76, RZ, 0x8, R83 ;  /* 0x00000008ff4c7819 */ /* 0x000fc40000011653 */
[C-C-:B-1----:R-:W-:Y:S02]  /*05b0*/  SHF.R.U64 R78, R82.reuse, 0x18, R83.reuse ;  /* 0x00000018524e7819 */ /* 0x142fe40000001253 */
[C-C-:B------:R-:W-:Y:S02]  /*05c0*/  SHF.R.U64 R79, R82.reuse, 0x10, R83.reuse ;  /* 0x00000010524f7819 */ /* 0x140fe40000001253 */
[----:B------:R-:W-:Y:S02]  /*05d0*/  SHF.R.U64 R80, R82, 0x8, R83 ;  /* 0x0000000852507819 */ /* 0x000fe40000001253 */
[----:B----4-:R-:W-:-:S04]  /*05e0*/  @P0 SHF.R.U64 R81, R72, 0x8, R73 ;  /* 0x0000000848510819 */ /* 0x010fc80000001249 */
[----:B------:R-:W-:Y:S02]  /*05f0*/  @P0 PRMT R62, R81, 0x7610, R62 ;  /* 0x00007610513e0816 */ /* 0x000fe4000000003e */
[--C-:B------:R-:W-:Y:S02]  /*0600*/  @P0 SHF.R.U32.HI R81, RZ, 0x8, R73.reuse ;  /* 0x00000008ff510819 */ /* 0x100fe40000011649 */
[----:B------:R-:W-:Y:S02]  /*0610*/  FSEL R3, R3, RZ, !P1 ;  /* 0x000000ff03037208 */ /* 0x000fe40004800000 */
[C-C-:B------:R-:W-:Y:S02]  /*0620*/  @P0 SHF.R.U64 R86, R72.reuse, 0x10, R73.reuse ;  /* 0x0000001048560819 */ /* 0x140fe40000001249 */
[C---:B------:R-:W-:Y:S02]  /*0630*/  @P0 PRMT R64, R72.reuse, 0x7610, R64 ;  /* 0x0000761048400816 */ /* 0x040fe40000000040 */
[----:B------:R-:W-:-:S02]  /*0640*/  @P0 SHF.R.U64 R72, R72, 0x18, R73 ;  /* 0x0000001848480819 */ /* 0x000fc40000001249 */
[----:B------:R-:W-:Y:S01]  /*0650*/  @P0 PRMT R67, R81, 0x7610, R67 ;  /* 0x0000761051430816 */ /* 0x000fe20000000043 */
[----:B------:R-:W-:Y:S01]  /*0660*/  FADD.FTZ R81, R52, -R3 ;  /* 0x8000000334517221 */ /* 0x000fe20000010000 */
[----:B------:R-:W-:Y:S01]  /*0670*/  @P0 PRMT R63, R86, 0x7610, R63 ;  /* 0x00007610563f0816 */ /* 0x000fe2000000003f */
[--C-:B------:R-:W-:Y:S01]  /*0680*/  FADD.FTZ R52, R53, -R3.reuse ;  /* 0x8000000335347221 */ /* 0x100fe20000010000 */
[----:B------:R-:W-:Y:S01]  /*0690*/  @P0 PRMT R66, R72, 0x7610, R66 ;  /* 0x0000761048420816 */ /* 0x000fe20000000042 */
[--C-:B------:R-:W-:Y:S01]  /*06a0*/  FADD.FTZ R92, R54, -R3.reuse ;  /* 0x80000003365c7221 */ /* 0x100fe20000010000 */
[--C-:B------:R-:W-:Y:S01]  /*06b0*/  FADD.FTZ R90, R55, -R3.reuse ;  /* 0x80000003375a7221 */ /* 0x100fe20000010000 */
[--C-:B------:R-:W-:Y:S01]  /*06c0*/  FADD.FTZ R84, R56, -R3.reuse ;  /* 0x8000000338547221 */ /* 0x100fe20000010000 */
[--C-:B------:R-:W-:Y:S01]  /*06d0*/  FADD.FTZ R72, R57, -R3.reuse ;  /* 0x8000000339487221 */ /* 0x100fe20000010000 */
[--C-:B------:R-:W-:Y:S01]  /*06e0*/  FADD.FTZ R86, R58, -R3.reuse ;  /* 0x800000033a567221 */ /* 0x100fe20000010000 */
[----:B------:R-:W-:Y:S01]  /*06f0*/  FADD.FTZ R88, R59, -R3 ;  /* 0x800000033b587221 */ /* 0x000fe20000010000 */
[----:B--2---:R-:W-:-:S02]  /*0700*/  HADD2.F32 R53, -RZ, R48.H0_H0 ;  /* 0x20000030ff357230 */ /* 0x004fc40000004100 */
[----:B-----5:R-:W-:Y:S01]  /*0710*/  FMUL.FTZ R3, R71, R81 ;  /* 0x0000005147037220 */ /* 0x020fe20000410000 */
[----:B------:R-:W-:Y:S01]  /*0720*/  @P0 PRMT R65, R73, 0x7610, R65 ;  /* 0x0000761049410816 */ /* 0x000fe20000000041 */
[----:B------:R-:W-:Y:S01]  /*0730*/  HADD2.F32 R57, -RZ, R49.H0_H0 ;  /* 0x20000031ff397230 */ /* 0x000fe20000004100 */
[----:B------:R-:W-:Y:S01]  /*0740*/  @P0 SHF.R.U32.HI R83, RZ, 0x10, R73 ;  /* 0x00000010ff530819 */ /* 0x000fe20000011649 */
[----:B------:R-:W-:Y:S01]  /*0750*/  FADD.FTZ R20, R20, R53 ;  /* 0x0000003514147221 */ /* 0x000fe20000010000 */
[----:B------:R-:W-:Y:S01]  /*0760*/  @P0 SHF.R.U32.HI R73, RZ, 0x18, R73 ;  /* 0x00000018ff490819 */ /* 0x000fe20000011649 */
[-C--:B------:R-:W-:Y:S01]  /*0770*/  FFMA.FTZ R36, R3, R53.reuse, R36 ;  /* 0x0000003503247223 */ /* 0x080fe20000010024 */
[----:B------:R-:W-:Y:S01]  /*0780*/  FMUL.FTZ R54, R6, R53 ;  /* 0x0000003506367220 */ /* 0x000fe20000410000 */
[----:B------:R-:W-:Y:S01]  /*0790*/  FMUL.FTZ R53, R71, R92 ;  /* 0x0000005c47357220 */ /* 0x000fe20000410000 */
[----:B------:R-:W-:Y:S01]  /*07a0*/  @P0 PRMT R69, R73, 0x7610, R69 ;  /* 0x0000761049450816 */ /* 0x000fe20000000045 */
[----:B------:R-:W-:-:S02]  /*07b0*/  HADD2.F32 R73, -RZ, R50.H0_H0 ;  /* 0x20000032ff497230 */ /* 0x000fc40000004100 */
[----:B------:R-:W-:Y:S01]  /*07c0*/  FADD.FTZ R22, R22, R57 ;  /* 0x0000003916167221 */ /* 0x000fe20000010000 */
[-C--:B------:R-:W-:Y:S01]  /*07d0*/  FFMA.FTZ R38, R53, R57.reuse, R38 ;  /* 0x0000003935267223 */ /* 0x080fe20000010026 */
[----:B------:R-:W-:Y:S01]  /*07e0*/  FMUL.FTZ R58, R8, R57 ;  /* 0x00000039083a7220 */ /* 0x000fe20000410000 */
[----:B------:R-:W-:Y:S02]  /*07f0*/  HADD2.F32 R50, -RZ, R50.H1_H1 ;  /* 0x30000032ff327230 */ /* 0x000fe40000004100 */
[C---:B------:R-:W-:Y:S01]  /*0800*/  FMUL.FTZ R57, R71.reuse, R84 ;  /* 0x0000005447397220 */ /* 0x040fe20000410000 */
[----:B------:R-:W-:Y:S02]  /*0810*/  HADD2.F32 R56, -RZ, R48.H1_H1 ;  /* 0x30000030ff387230 */ /* 0x000fe40000004100 */
[----:B------:R-:W-:Y:S01]  /*0820*/  FMUL.FTZ R72, R71, R72 ;  /* 0x0000004847487220 */ /* 0x000fe20000410000 */
[----:B------:R-:W-:Y:S02]  /*0830*/  HADD2.F32 R59, -RZ, R49.H1_H1 ;  /* 0x30000031ff3b7230 */ /* 0x000fe40000004100 */
[----:B------:R-:W-:Y:S01]  /*0840*/  FADD.FTZ R40, R40, R73 ;  /* 0x0000004928287221 */ /* 0x000fe20000010000 */
[----:B------:R-:W-:-:S02]  /*0850*/  HADD2.F32 R49, -RZ, R51.H0_H0 ;  /* 0x20000033ff317230 */ /* 0x000fc40000004100 */
[-C--:B------:R-:W-:Y:S01]  /*0860*/  FFMA.FTZ R44, R57, R73.reuse, R44 ;  /* 0x00000049392c7223 */ /* 0x080fe2000001002c */
[----:B------:R-:W-:Y:S01]  /*0870*/  FMUL.FTZ R84, R10, R73 ;  /* 0x000000490a547220 */ /* 0x000fe20000410000 */
[----:B------:R-:W-:Y:S01]  /*0880*/  FMUL.FTZ R52, R71, R52 ;  /* 0x0000003447347220 */ /* 0x000fe20000410000 */
[----:B------:R-:W-:Y:S01]  /*0890*/  FADD.FTZ R41, R41, R50 ;  /* 0x0000003229297221 */ /* 0x000fe20000010000 */
[-C--:B------:R-:W-:Y:S01]  /*08a0*/  FFMA.FTZ R45, R72, R50.reuse, R45 ;  /* 0x00000032482d7223 */ /* 0x080fe2000001002d */
[----:B------:R-:W-:Y:S01]  /*08b0*/  FMUL.FTZ R73, R11, R50 ;  /* 0x000000320b497220 */ /* 0x000fe20000410000 */
[----:B------:R-:W-:Y:S01]  /*08c0*/  FMUL.FTZ R81, R71, R86 ;  /* 0x0000005647517220 */ /* 0x000fe20000410000 */
[----:B------:R-:W-:Y:S02]  /*08d0*/  HADD2.F32 R48, -RZ, R51.H1_H1 ;  /* 0x30000033ff307230 */ /* 0x000fe40000004100 */
[----:B------:R-:W-:Y:S01]  /*08e0*/  FMUL.FTZ R55, R7, R56 ;  /* 0x0000003807377220 */ /* 0x000fe20000410000 */
[----:B------:R-:W-:Y:S01]  /*08f0*/  FADD.FTZ R50, RZ, R54 ;  /* 0x00000036ff327221 */ /* 0x000fe20000010000 */
[----:B------:R-:W-:Y:S01]  /*0900*/  FFMA.FTZ R51, R3, R54, RZ ;  /* 0x0000003603337223 */ /* 0x000fe200000100ff */
        /* <DEDUP_REMOVED lines=14> */
[----:B------:R-:W-:Y:S01]  /*09f0*/  @P0 PRMT R68, R83, 0x7610, R68 ;  /* 0x0000761053440816 */ /* 0x000fe20000000044 */
        /* <DEDUP_REMOVED lines=13> */
.L_x_1873:
[----:B------:R-:W-:Y:S05]  /*0ad0*/  BSYNC B1 ;  /* 0x0000000000017941 */ /* 0x000fea0003800000 */
.L_x_1872:
        /* <DEDUP_REMOVED lines=20> */
.L_x_1889:
        /* <DEDUP_REMOVED lines=26> */
[----:B------:R-:W-:Y:S02]  /*0dc0*/  @P0 F2FP.F16.F32.PACK_AB R50, RZ, R50 ;  /* 0x00000032ff32023e */ /* 0x000fe400000000ff */
        /* <DEDUP_REMOVED lines=14> */
[----:B------:R-:W-:Y:S01]  /*0eb0*/  @P0 F2FP.F16.F32.PACK_AB R89, RZ, R50 ;  /* 0x00000032ff59023e */ /* 0x000fe200000000ff */
[----:B------:R-:W-:Y:S01]  /*0ec0*/  FFMA.FTZ R50, R56, R48, R49 ;  /* 0x0000003038327223 */ /* 0x000fe20000010031 */
[----:B------:R-:W-:Y:S02]  /*0ed0*/  @P0 F2FP.F16.F32.PACK_AB R51, RZ, R51 ;  /* 0x00000033ff33023e */ /* 0x000fe400000000ff */
        /* <DEDUP_REMOVED lines=11> */
[----:B------:R-:W-:-:S04]  /*0f90*/  @P0 F2FP.F16.F32.PACK_AB R51, RZ, R51 ;  /* 0x00000033ff33023e */ /* 0x000fc800000000ff */
        /* <DEDUP_REMOVED lines=13> */
[----:B------:R-:W-:Y:S01]  /*1070*/  @P0 F2FP.F16.F32.PACK_AB R51, RZ, R51 ;  /* 0x00000033ff33023e */ /* 0x000fe200000000ff */
[C---:B------:R-:W-:Y:S01]  /*1080*/  FMUL.FTZ R91, R90.reuse, UR15 ;  /* 0x0000000f5a5b7c20 */ /* 0x040fe20008410000 */
[----:B------:R-:W-:Y:S02]  /*1090*/  SEL R33, R90, R33, P2 ;  /* 0x000000215a217207 */ /* 0x000fe40001000000 */
[----:B------:R-:W-:Y:S02]  /*10a0*/  @P0 PRMT R30, R51, 0x7610, R30 ;  /* 0x00007610331e0816 */ /* 0x000fe4000000001e */
[----:B------:R-:W-:-:S02]  /*10b0*/  @P0 FSEL R51, R91, RZ, P4 ;  /* 0x000000ff5b330208 */ /* 0x000fc40002000000 */
[----:B------:R-:W-:Y:S02]  /*10c0*/  @P0 LOP3.LUT P4, RZ, R68, 0xff, RZ, 0xc0, !PT ;  /* 0x000000ff44ff0812 */ /* 0x000fe4000788c0ff */
[----:B------:R-:W-:Y:S02]  /*10d0*/  @P0 F2FP.F16.F32.PACK_AB R51, RZ, R51 ;  /* 0x00000033ff33023e */ /* 0x000fe400000000ff */
        /* <DEDUP_REMOVED lines=12> */
[----:B------:R-:W-:Y:S02]  /*11a0*/  @P0 F2FP.F16.F32.PACK_AB R90, RZ, R90 ;  /* 0x0000005aff5a023e */ /* 0x000fe400000000ff */
        /* <DEDUP_REMOVED lines=15> */
[----:B------:R-:W-:Y:S02]  /*12a0*/  F2FP.F16.F32.PACK_AB R50, R91, R89 ;  /* 0x000000595b32723e */ /* 0x000fe400000000ff */
[----:B------:R-:W-:Y:S02]  /*12b0*/  FSEL R85, R85, RZ, P2 ;  /* 0x000000ff55557208 */ /* 0x000fe40001000000 */
[----:B------:R-:W-:Y:S02]  /*12c0*/  LOP3.LUT P2, RZ, R74, 0xff, RZ, 0xc0, !PT ;  /* 0x000000ff4aff7812 */ /* 0x000fe4000784c0ff */
[----:B0-----:R-:W-:Y:S01]  /*12d0*/  F2FP.F16.F32.PACK_AB R49, R71, R92 ;  /* 0x0000005c4731723e */ /* 0x001fe200000000ff */
[----:B------:R-:W-:Y:S01]  /*12e0*/  FMUL.FTZ R71, R90, UR15 ;  /* 0x0000000f5a477c20 */ /* 0x000fe20008410000 */
[----:B------:R-:W0:Y:S01]  /*12f0*/  LDC.64 R92, c[0x0][0x2f8] ;  /* 0x0000be00ff5c7b82 */ /* 0x000e220000000a00 */
[----:B------:R-:W-:-:S02]  /*1300*/  FSEL R48, R87, RZ, P1 ;  /* 0x000000ff57307208 */ /* 0x000fc40000800000 */
[----:B------:R-:W-:Y:S02]  /*1310*/  LOP3.LUT P1, RZ, R75, 0xff, RZ, 0xc0, !PT ;  /* 0x000000ff4bff7812 */ /* 0x000fe4000782c0ff */
[----:B------:R-:W-:Y:S02]  /*1320*/  FSEL R90, R71, RZ, P2 ;  /* 0x000000ff475a7208 */ /* 0x000fe40001000000 */
[----:B------:R-:W-:Y:S02]  /*1330*/  FSEL R51, R51, RZ, P1 ;  /* 0x000000ff33337208 */ /* 0x000fe40000800000 */
[----:B------:R-:W-:Y:S02]  /*1340*/  @P0 LOP3.LUT P1, RZ, R69, 0xff, RZ, 0xc0, !PT ;  /* 0x000000ff45ff0812 */ /* 0x000fe4000782c0ff */
[----:B------:R-:W-:Y:S02]  /*1350*/  F2FP.F16.F32.PACK_AB R51, R90, R51 ;  /* 0x000000335a33723e */ /* 0x000fe400000000ff */
[----:B------:R-:W-:-:S02]  /*1360*/  @P0 FSEL R71, R71, RZ, P1 ;  /* 0x000000ff47470208 */ /* 0x000fc40000800000 */
[C---:B------:R-:W-:Y:S02]  /*1370*/  @P0 LEA R90, P1, R70.reuse, UR12, 0x4 ;  /* 0x0000000c465a0c11 */ /* 0x040fe4000f8220ff */
[----:B------:R-:W-:Y:S02]  /*1380*/  @P0 F2FP.F16.F32.PACK_AB R71, RZ, R71 ;  /* 0x00000047ff47023e */ /* 0x000fe400000000ff */
[----:B------:R-:W-:Y:S02]  /*1390*/  F2FP.F16.F32.PACK_AB R48, R85, R48 ;  /* 0x000000305530723e */ /* 0x000fe400000000ff */
[C---:B------:R-:W-:Y:S02]  /*13a0*/  @P0 LEA.HI.X R91, R70.reuse, UR13, RZ, 0x4, P1 ;  /* 0x0000000d465b0c11 */ /* 0x040fe400088f24ff */
[----:B------:R-:W-:Y:S01]  /*13b0*/  @P0 PRMT R31, R31, 0x5410, R71 ;  /* 0x000054101f1f0816 */ /* 0x000fe20000000047 */
[----:B0-----:R-:W-:-:S05]  /*13c0*/  IMAD.WIDE.U32 R92, R70, 0x10, R92 ;  /* 0x00000010465c7825 */ /* 0x001fca00078e005c */
[----:B------:R2:W-:Y:S04]  /*13d0*/  STG.E.128 desc[UR4][R92.64], R48 ;  /* 0x000000305c007986 */ /* 0x0005e8000c101d04 */
[----:B------:R2:W-:Y:S02]  /*13e0*/  @P0 STG.E.128 desc[UR4][R90.64], R28 ;  /* 0x0000001c5a000986 */ /* 0x0005e4000c101d04 */
.L_x_1876:
[----:B------:R-:W-:Y:S05]  /*13f0*/  BSYNC B1 ;  /* 0x0000000000017941 */ /* 0x000fea0003800000 */
.L_x_1875:
[----:B--2---:R-:W2:Y:S02]  /*1400*/  LDC.64 R48, c[0x0][0x210] ;  /* 0x00008400ff307b82 */ /* 0x004ea40000000a00 */
[----:B--2---:R-:W-:-:S04]  /*1410*/  LEA R0, R48, R0, 0x2 ;  /* 0x0000000030007211 */ /* 0x004fc800078e10ff */
[----:B------:R-:W-:-:S13]  /*1420*/  ISETP.GE.AND P0, PT, R0, R49, PT ;  /* 0x000000310000720c */ /* 0x000fda0003f06270 */
[----:B------:R-:W-:Y:S05]  /*1430*/  @!P0 BRA `(.L_x_1877) ;  /* 0xffffffec00ac8947 */ /* 0x000fea000383ffff */
.L_x_1871:
[----:B------:R-:W-:Y:S05]  /*1440*/  BSYNC B0 ;  /* 0x0000000000007941 */ /* 0x000fea0003800000 */
.L_x_1870:
[----:B------:R-:W2:Y:S01]  /*1450*/  S2R R3, SR_CgaCtaId ;  /* 0x0000000000037919 */ /* 0x000ea20000008800 */
[----:B------:R-:W-:Y:S01]  /*1460*/  MOV R0, 0x400 ;  /* 0x0000040000007802 */ /* 0x000fe20000000f00 */
[----:B------:R-:W-:Y:S05]  /*1470*/  WARPSYNC.ALL ;  /* 0x0000000000007948 */ /* 0x000fea0003800000 */
[----:B-----5:R-:W4:Y:S01]  /*1480*/  S2R R15, SR_TID.X ;  /* 0x00000000000f7919 */ /* 0x020f220000002100 */
        /* <DEDUP_REMOVED lines=53> */
[----:B------:R-:W-:Y:S02]  /*17e0*/  @P1 MOV R4, R0 ;  /* 0x0000000000041202 */ /* 0x000fe40000000f00 */
[----:B------:R-:W-:Y:S01]  /*17f0*/  @P1 MOV R3, R17 ;  /* 0x0000001100031202 */ /* 0x000fe20000000f00 */
[----:B---3--:R-:W-:Y:S01]  /*1800*/  FADD.FTZ R13, RZ, R13 ;  /* 0x0000000dff0d7221 */ /* 0x008fe20000010000 */
[----:B------:R-:W-:Y:S01]  /*1810*/  @P1 IADD3 R0, P3, R0, 0x200, RZ ;  /* 0x0000020000001810 */ /* 0x000fe20007f7e0ff */
[----:B------:R-:W-:Y:S01]  /*1820*/  @P1 IMAD.MOV.U32 R5, RZ, RZ, R15 ;  /* 0x000000ffff051224 */ /* 0x000fe200078e000f */
[----:B------:R-:W-:Y:S01]  /*1830*/  @P1 IADD3 R6, P2, R6, 0x200, RZ ;  /* 0x0000020006061810 */ /* 0x000fe20007f5e0ff */
[----:B----4-:R-:W-:Y:S01]  /*1840*/  FADD.FTZ R11, R11, R22 ;  /* 0x000000160b0b7221 */ /* 0x010fe20000010000 */
[----:B------:R-:W-:-:S02]  /*1850*/  @P1 IADD3.X R15, RZ, R15, RZ, P3, !PT ;  /* 0x0000000fff0f1210 */ /* 0x000fc40001ffe4ff */
[----:B------:R-:W-:Y:S01]  /*1860*/  @P1 IADD3.X R17, RZ, R17, RZ, P2, !PT ;  /* 0x00000011ff111210 */ /* 0x000fe200017fe4ff */
[----:B------:R-:W-:Y:S01]  /*1870*/  FADD.FTZ R13, R13, R16 ;  /* 0x000000100d0d7221 */ /* 0x000fe20000010000 */
[----:B------:R0:W-:Y:S03]  /*1880*/  @P1 STG.E desc[UR4][R2.64], R11 ;  /* 0x0000000b02001986 */ /* 0x0001e6000c101904 */
[----:B------:R-:W-:Y:S01]  /*1890*/  FADD.FTZ R13, R13, R20 ;  /* 0x000000140d0d7221 */ /* 0x000fe20000010000 */
[----:B------:R1:W-:Y:S03]  /*18a0*/  @P1 STG.E desc[UR4][R4.64], R7 ;  /* 0x0000000704001986 */ /* 0x0003e6000c101904 */
[----:B------:R-:W-:Y:S01]  /*18b0*/  FADD.FTZ R13, R13, R24 ;  /* 0x000000180d0d7221 */ /* 0x000fe20000010000 */
[----:B0-----:R-:W-:Y:S01]  /*18c0*/  IMAD.MOV.U32 R2, RZ, RZ, R6 ;  /* 0x000000ffff027224 */ /* 0x001fe200078e0006 */
[----:B------:R-:W-:-:S02]  /*18d0*/  MOV R3, R17 ;  /* 0x0000001100037202 */ /* 0x000fc40000000f00 */
[----:B-1----:R-:W-:Y:S01]  /*18e0*/  MOV R4, R0 ;  /* 0x0000000000047202 */ /* 0x002fe20000000f00 */
[----:B------:R-:W-:Y:S01]  /*18f0*/  IMAD.MOV.U32 R5, RZ, RZ, R15 ;  /* 0x000000ffff057224 */ /* 0x000fe200078e000f */
[----:B------:R-:W-:Y:S06]  /*1900*/  @!P0 EXIT ;  /* 0x000000000000894d */ /* 0x000fec0003800000 */
[----:B------:R-:W-:Y:S04]  /*1910*/  STG.E desc[UR4][R2.64], R13 ;  /* 0x0000000d02007986 */ /* 0x000fe8000c101904 */
[----:B------:R-:W-:Y:S01]  /*1920*/  STG.E desc[UR4][R4.64], R9 ;  /* 0x0000000904007986 */ /* 0x000fe2000c101904 */
[----:B------:R-:W-:Y:S05]  /*1930*/  EXIT ;  /* 0x000000000000794d */ /* 0x000fea0003800000 */
.L_x_1874:
        /* <DEDUP_REMOVED lines=8> */
.L_x_1879:
[----:B------:R-:W-:Y:S05]  /*19c0*/  BSYNC B1 ;  /* 0x0000000000017941 */ /* 0x000fea0003800000 */
.L_x_1878:
        /* <DEDUP_REMOVED lines=8> */
.L_x_1880:
[----:B------:R-:W-:Y:S01]  /*1a50*/  HFMA2.MMA R50, -RZ, RZ, 0, 1.1920928955078125e-07 ;  /* 0x00000002ff327435 */ /* 0x000fe200000001ff */
[----:B------:R-:W-:Y:S01]  /*1a60*/  MOV R51, R91 ;  /* 0x0000005b00337202 */ /* 0x000fe20000000f00 */
[----:B------:R-:W-:-:S09]  /*1a70*/  IMAD.MOV.U32 R90, RZ, RZ, R85 ;  /* 0x000000ffff5a7224 */ /* 0x000fd200078e0055 */
[----:B------:R-:W-:Y:S05]  /*1a80*/  WARPSYNC.COLLECTIVE R48, `(.L_x_1881) ;  /* 0x0000000030087348 */ /* 0x000fea0003c00000 */
[----:B------:R0:W1:Y:S02]  /*1a90*/  SHFL.BFLY P0, R85, R51, R50, R49 ;  /* 0x0c00003233557389 */ /* 0x0000640000000031 */
[----:B01----:R-:W-:Y:S01]  /*1aa0*/  ENDCOLLECTIVE ;  /* 0x000000000000791b */ /* 0x003fe20003800000 */
.L_x_1881:
[----:B------:R-:W-:-:S04]  /*1ab0*/  FADD.FTZ R90, R90, R89 ;  /* 0x000000595a5a7221 */ /* 0x000fc80000010000 */
[----:B------:R-:W-:Y:S02]  /*1ac0*/  IMAD.MOV.U32 R51, RZ, RZ, R90 ;  /* 0x000000ffff337224 */ /* 0x000fe400078e005a */
[----:B------:R-:W-:-:S07]  /*1ad0*/  FADD.FTZ R92, R91, R85 ;  /* 0x000000555b5c7221 */ /* 0x000fce0000010000 */
[----:B------:R-:W-:Y:S05]  /*1ae0*/  WARPSYNC.COLLECTIVE R48, `(.L_x_1882) ;  /* 0x0000000030087348 */ /* 0x000fea0003c00000 */
[----:B------:R0:W1:Y:S02]  /*1af0*/  SHFL.BFLY P0, R85, R51, R50, R49 ;  /* 0x0c00003233557389 */ /* 0x0000640000000031 */
[----:B01----:R-:W-:Y:S01]  /*1b00*/  ENDCOLLECTIVE ;  /* 0x000000000000791b */ /* 0x003fe20003800000 */
.L_x_1882:
[----:B------:R-:W-:Y:S01]  /*1b10*/  MOV R51, R92 ;  /* 0x0000005c00337202 */ /* 0x000fe20000000f00 */
[----:B------:R-:W-:Y:S01]  /*1b20*/  IMAD.MOV.U32 R50, RZ, RZ, 0x4 ;  /* 0x00000004ff327424 */ /* 0x000fe200078e00ff */
[----:B------:R-:W-:-:S07]  /*1b30*/  MOV R93, R85 ;  /* 0x00000055005d7202 */ /* 0x000fce0000000f00 */
[----:B------:R-:W-:Y:S05]  /*1b40*/  WARPSYNC.COLLECTIVE R48, `(.L_x_1883) ;  /* 0x0000000030087348 */ /* 0x000fea0003c00000 */
[----:B------:R0:W1:Y:S02]  /*1b50*/  SHFL.BFLY P0, R85, R51, R50, R49 ;  /* 0x0c00003233557389 */ /* 0x0000640000000031 */
[----:B01----:R-:W-:Y:S01]  /*1b60*/  ENDCOLLECTIVE ;  /* 0x000000000000791b */ /* 0x003fe20003800000 */
.L_x_1883:
[----:B------:R-:W-:-:S05]  /*1b70*/  FADD.FTZ R93, R90, R93 ;  /* 0x0000005d5a5d7221 */ /* 0x000fca0000010000 */
[----:B------:R-:W-:Y:S01]  /*1b80*/  MOV R51, R93 ;  /* 0x0000005d00337202 */ /* 0x000fe20000000f00 */
[----:B------:R-:W-:-:S07]  /*1b90*/  FADD.FTZ R92, R92, R85 ;  /* 0x000000555c5c7221 */ /* 0x000fce0000010000 */
[----:B------:R-:W-:Y:S05]  /*1ba0*/  WARPSYNC.COLLECTIVE R48, `(.L_x_1884) ;  /* 0x0000000030087348 */ /* 0x000fea0003c00000 */
[----:B------:R0:W1:Y:S02]  /*1bb0*/  SHFL.BFLY P0, R85, R51, R50, R49 ;  /* 0x0c00003233557389 */ /* 0x0000640000000031 */
[----:B01----:R-:W-:Y:S01]  /*1bc0*/  ENDCOLLECTIVE ;  /* 0x000000000000791b */ /* 0x003fe20003800000 */
.L_x_1884:
[----:B------:R-:W-:Y:S01]  /*1bd0*/  HFMA2.MMA R50, -RZ, RZ, 0, 4.76837158203125e-07 ;  /* 0x00000008ff327435 */ /* 0x000fe200000001ff */
[----:B------:R-:W-:Y:S01]  /*1be0*/  IMAD.MOV.U32 R51, RZ, RZ, R92 ;  /* 0x000000ffff337224 */ /* 0x000fe200078e005c */
[----:B------:R-:W-:-:S09]  /*1bf0*/  MOV R90, R85 ;  /* 0x00000055005a7202 */ /* 0x000fd20000000f00 */
[----:B------:R-:W-:Y:S05]  /*1c00*/  WARPSYNC.COLLECTIVE R48, `(.L_x_1885) ;  /* 0x0000000030087348 */ /* 0x000fea0003c00000 */
[----:B------:R0:W1:Y:S02]  /*1c10*/  SHFL.BFLY P0, R85, R51, R50, R49 ;  /* 0x0c00003233557389 */ /* 0x0000640000000031 */
[----:B01----:R-:W-:Y:S01]  /*1c20*/  ENDCOLLECTIVE ;  /* 0x000000000000791b */ /* 0x003fe20003800000 */
.L_x_1885:
[----:B------:R-:W-:-:S05]  /*1c30*/  FADD.FTZ R87, R93, R90 ;  /* 0x0000005a5d577221 */ /* 0x000fca0000010000 */
[----:B------:R-:W-:Y:S01]  /*1c40*/  MOV R51, R87 ;  /* 0x0000005700337202 */ /* 0x000fe20000000f00 */
[----:B------:R-:W-:-:S07]  /*1c50*/  FADD.FTZ R90, R92, R85 ;  /* 0x000000555c5a7221 */ /* 0x000fce0000010000 */
[----:B------:R-:W-:Y:S05]  /*1c60*/  WARPSYNC.COLLECTIVE R48, `(.L_x_1886) ;  /* 0x0000000030087348 */ /* 0x000fea0003c00000 */
[----:B------:R0:W1:Y:S02]  /*1c70*/  SHFL.BFLY P0, R85, R51, R50, R49 ;  /* 0x0c00003233557389 */ /* 0x0000640000000031 */
[----:B01----:R-:W-:Y:S01]  /*1c80*/  ENDCOLLECTIVE ;  /* 0x000000000000791b */ /* 0x003fe20003800000 */
.L_x_1886:
[----:B------:R-:W-:Y:S01]  /*1c90*/  HFMA2.MMA R50, -RZ, RZ, 0, 9.5367431640625e-07 ;  /* 0x00000010ff327435 */ /* 0x000fe200000001ff */
[----:B------:R-:W-:Y:S01]  /*1ca0*/  IMAD.MOV.U32 R51, RZ, RZ, R90 ;  /* 0x000000ffff337224 */ /* 0x000fe200078e005a */
[----:B------:R-:W-:-:S09]  /*1cb0*/  MOV R89, R85 ;  /* 0x0000005500597202 */ /* 0x000fd20000000f00 */
[----:B------:R-:W-:Y:S05]  /*1cc0*/  WARPSYNC.COLLECTIVE R48, `(.L_x_1887) ;  /* 0x0000000030087348 */ /* 0x000fea0003c00000 */
[----:B------:R0:W1:Y:S02]  /*1cd0*/  SHFL.BFLY P0, R85, R51, R50, R49 ;  /* 0x0c00003233557389 */ /* 0x0000640000000031 */
[----:B01----:R-:W-:Y:S01]  /*1ce0*/  ENDCOLLECTIVE ;  /* 0x000000000000791b */ /* 0x003fe20003800000 */
.L_x_1887:
[----:B------:R-:W-:-:S05]  /*1cf0*/  FADD.FTZ R89, R87, R89 ;  /* 0x0000005957597221 */ /* 0x000fca0000010000 */
[----:B------:R-:W-:Y:S02]  /*1d00*/  MOV R51, R89 ;  /* 0x0000005900337202 */ /* 0x000fe40000000f00 */
[----:B------:R-:W-:-:S07]  /*1d10*/  MOV R91, R85 ;  /* 0x00000055005b7202 */ /* 0x000fce0000000f00 */
[----:B------:R-:W-:Y:S05]  /*1d20*/  WARPSYNC.COLLECTIVE R48, `(.L_x_1888) ;  /* 0x0000000030087348 */ /* 0x000fea0003c00000 */
[----:B------:R0:W1:Y:S02]  /*1d30*/  SHFL.BFLY P0, R85, R51, R50, R49 ;  /* 0x0c00003233557389 */ /* 0x0000640000000031 */
[----:B01----:R-:W-:Y:S01]  /*1d40*/  ENDCOLLECTIVE ;  /* 0x000000000000791b */ /* 0x003fe20003800000 */
.L_x_1888:
[----:B------:R-:W-:Y:S05]  /*1d50*/  BRA `(.L_x_1889) ;  /* 0xffffffec00b07947 */ /* 0x000fea000383ffff */
.L_x_1890:
        /* <DEDUP_REMOVED lines=10> */
.L_x_2933:


//--------------------- .text._ZN10layer_norm22ln_bwd_finalize_kernelINS_22Kernel_traits_finalizeILj256E6__halfS2_fS2_fjLb0ELj1024ELj4ENS_18Kernel_traits_baseILj256ES2_S2_fS2_fjLj1024EEEEELb0ELb1EEEvNS_9BwdParamsE --------------------------
	.section	.text._ZN10layer_norm22ln_bwd_finalize_kernelINS_22Kernel_traits_finalizeILj256E6__halfS2_fS2_fjLb0ELj1024ELj4ENS_18Kernel_traits_baseILj256ES2_S2_fS2_fjLj1024EEEEELb0ELb1EEEvNS_9BwdParamsE,"ax",@progbits
	.align	128
        .global         _ZN10layer_norm22ln_bwd_finalize_kernelINS_22Kernel_traits_finalizeILj256E6__halfS2_fS2_fjLb0ELj1024ELj4ENS_18Kernel_traits_baseILj256ES2_S2_fS2_fjLj1024EEEEELb0ELb1EEEvNS_9BwdParamsE
        .type           _ZN10layer_norm22ln_bwd_finalize_kernelINS_22Kernel_traits_finalizeILj256E6__halfS2_fS2_fjLb0ELj1024ELj4ENS_18Kernel_traits_baseILj256ES2_S2_fS2_fjLj1024EEEEELb0ELb1EEEvNS_9BwdParamsE,@function
        .size           _ZN10layer_norm22ln_bwd_finalize_kernelINS_22Kernel_traits_finalizeILj256E6__halfS2_fS2_fjLb0ELj1024ELj4ENS_18Kernel_traits_baseILj256ES2_S2_fS2_fjLj1024EEEEELb0ELb1EEEvNS_9BwdParamsE,(.L_x_2934 - _ZN10layer_norm22ln_bwd_finalize_kernelINS_22Kernel_traits_finalizeILj256E6__halfS2_fS2_fjLb0ELj1024ELj4ENS_18Kernel_traits_baseILj256ES2_S2_fS2_fjLj1024EEEEELb0ELb1EEEvNS_9BwdParamsE)
        .other          _ZN10layer_norm22ln_bwd_finalize_kernelINS_22Kernel_traits_finalizeILj256E6__halfS2_fS2_fjLb0ELj1024ELj4ENS_18Kernel_traits_baseILj256ES2_S2_fS2_fjLj1024EEEEELb0ELb1EEEvNS_9BwdParamsE,@"STO_CUDA_ENTRY STV_DEFAULT"
_ZN10layer_norm22ln_bwd_finalize_kernelINS_22Kernel_traits_finalizeILj256E6__halfS2_fS2_fjLb0ELj1024ELj4ENS_18Kernel_traits_baseILj256ES2_S2_fS2_fjLj1024EEEEELb0ELb1EEEvNS_9BwdParamsE:
.text._ZN10layer_norm22ln_bwd_finalize_kernelINS_22Kernel_traits_finalizeILj256E6__halfS2_fS2_fjLb0ELj1024ELj4ENS_18Kernel_traits_baseILj256ES2_S2_fS2_fjLj1024EEEEELb0ELb1EEEvNS_9BwdParamsE:
        /* <DEDUP_REMOVED lines=26> */
.L_x_1902:
        /* <DEDUP_REMOVED lines=31> */
.L_x_1895:
        /* <DEDUP_REMOVED lines=34> */
.L_x_1894:
[----:B------:R-:W-:Y:S05]  /*05b0*/  BSYNC B1 ;  /* 0x0000000000017941 */ /* 0x000fea0003800000 */
.L_x_1893:
        /* <DEDUP_REMOVED lines=25> */
.L_x_1897:
[----:B------:R-:W-:Y:S05]  /*0750*/  BSYNC B1 ;  /* 0x0000000000017941 */ /* 0x000fea0003800000 */
.L_x_1896:
        /* <DEDUP_REMOVED lines=12> */
.L_x_1892:
[----:B------:R-:W-:Y:S05]  /*0820*/  BSYNC B0 ;  /* 0x0000000000007941 */ /* 0x000fea0003800000 */
.L_x_1891:
        /* <DEDUP_REMOVED lines=29> */
.L_x_1913:
[----:B------:R-:W-:Y:S01]  /*0a00*/  @!P1 SHF.R.U32.HI R12, RZ, 0x3, R0 ;  /* 0x00000003ff0c9819 */ /* 0x000fe20000011600 */
[----:B----4-:R-:W-:Y:S01]  /*0a10*/  FADD.FTZ R14, R9, R14 ;  /* 0x0000000e090e7221 */ /* 0x010fe20000010000 */
[----:B---3--:R-:W-:Y:S02]  /*0a20*/  FADD.FTZ R11, R10, R11 ;  /* 0x0000000b0a0b7221 */ /* 0x008fe40000010000 */
[----:B------:R-:W-:-:S05]  /*0a30*/  @!P1 LOP3.LUT R12, R12, 0x1ffffffc, RZ, 0xc0, !PT ;  /* 0x1ffffffc0c0c9812 */ /* 0x000fca00078ec0ff */
[----:B------:R3:W-:Y:S04]  /*0a40*/  @!P1 STS [R12+UR4+0x2000], R14 ;  /* 0x0020000e0c009988 */ /* 0x0007e80008000804 */
[----:B------:R3:W-:Y:S02]  /*0a50*/  @!P1 STS [R12+UR4+0x2080], R11 ;  /* 0x0020800b0c009988 */ /* 0x0007e40008000804 */
.L_x_1898:
        /* <DEDUP_REMOVED lines=14> */
.L_x_1901:
[----:B------:R-:W-:Y:S05]  /*0b40*/  BSYNC B0 ;  /* 0x0000000000007941 */ /* 0x000fea0003800000 */
.L_x_1900:
[C---:B------:R-:W-:Y:S02]  /*0b50*/  ISETP.GT.U32.AND P1, PT, R3.reuse, -0x101, PT ;  /* 0xfffffeff0300780c */ /* 0x040fe40003f24070 */
[----:B------:R-:W-:Y:S02]  /*0b60*/  IADD3 R3, R3, 0x100, RZ ;  /* 0x0000010003037810 */ /* 0x000fe40007ffe0ff */
[----:B------:R-:W-:-:S09]  /*0b70*/  IADD3 R4, R4, 0x80, RZ ;  /* 0x0000008004047810 */ /* 0x000fd20007ffe0ff */
[----:B------:R-:W-:Y:S05]  /*0b80*/  @P1 BRA `(.L_x_1902) ;  /* 0xfffffff400841947 */ /* 0x000fea000383ffff */
[----:B------:R-:W-:Y:S05]  /*0b90*/  EXIT ;  /* 0x000000000000794d */ /* 0x000fea0003800000 */
.L_x_1899:
[----:B------:R-:W-:Y:S01]  /*0ba0*/  HFMA2.MMA R22, -RZ, RZ, 0, 1.847743988037109375e-06 ;  /* 0x0000001fff167435 */ /* 0x000fe200000001ff */
[----:B0--3--:R-:W-:Y:S01]  /*0bb0*/  MOV R20, R10 ;  /* 0x0000000a00147202 */ /* 0x009fe20000000f00 */
[----:B------:R-:W-:Y:S01]  /*0bc0*/  IMAD.MOV.U32 R19, RZ, RZ, 0x1 ;  /* 0x00000001ff137424 */ /* 0x000fe200078e00ff */
[----:B------:R-:W-:-:S08]  /*0bd0*/  MOV R17, 0xffffffff ;  /* 0xffffffff00117802 */ /* 0x000fd00000000f00 */
[----:B-12---:R-:W-:Y:S05]  /*0be0*/  WARPSYNC.COLLECTIVE R17, `(.L_x_1903) ;  /* 0x0000000011087348 */ /* 0x006fea0003c00000 */
[----:B------:R0:W3:Y:S02]  /*0bf0*/  SHFL.BFLY P2, R18, R20, R19, R22 ;  /* 0x0c00001314127389 */ /* 0x0000e40000040016 */
[----:B0123--:R-:W-:Y:S01]  /*0c00*/  ENDCOLLECTIVE ;  /* 0x000000000000791b */ /* 0x00ffe20003800000 */
.L_x_1903:
[----:B------:R-:W-:Y:S01]  /*0c10*/  HFMA2.MMA R19, -RZ, RZ, 0, 1.1920928955078125e-07 ;  /* 0x00000002ff137435 */ /* 0x000fe200000001ff */
[----:B------:R-:W-:-:S05]  /*0c20*/  MOV R11, R18 ;  /* 0x00000012000b7202 */ /* 0x000fca0000000f00 */
[----:B------:R-:W-:-:S04]  /*0c30*/  FADD.FTZ R11, R10, R11 ;  /* 0x0000000b0a0b7221 */ /* 0x000fc80000010000 */
[----:B------:R-:W-:-:S07]  /*0c40*/  IMAD.MOV.U32 R20, RZ, RZ, R11 ;  /* 0x000000ffff147224 */ /* 0x000fce00078e000b */
[----:B------:R-:W-:Y:S05]  /*0c50*/  WARPSYNC.COLLECTIVE R17, `(.L_x_1904) ;  /* 0x0000000011087348 */ /* 0x000fea0003c00000 */
[----:B------:R0:W1:Y:S02]  /*0c60*/  SHFL.BFLY P2, R18, R20, R19, R22 ;  /* 0x0c00001314127389 */ /* 0x0000640000040016 */
[----:B01----:R-:W-:Y:S01]  /*0c70*/  ENDCOLLECTIVE ;  /* 0x000000000000791b */ /* 0x003fe20003800000 */
.L_x_1904:
[----:B------:R-:W-:Y:S01]  /*0c80*/  IMAD.MOV.U32 R19, RZ, RZ, 0x4 ;  /* 0x00000004ff137424 */ /* 0x000fe200078e00ff */
[----:B------:R-:W-:-:S05]  /*0c90*/  MOV R12, R18 ;  /* 0x00000012000c7202 */ /* 0x000fca0000000f00 */
[----:B------:R-:W-:-:S05]  /*0ca0*/  FADD.FTZ R12, R11, R12 ;  /* 0x0000000c0b0c7221 */ /* 0x000fca0000010000 */
[----:B------:R-:W-:-:S07]  /*0cb0*/  MOV R20, R12 ;  /* 0x0000000c00147202 */ /* 0x000fce0000000f00 */
[----:B------:R-:W-:Y:S05]  /*0cc0*/  WARPSYNC.COLLECTIVE R17, `(.L_x_1905) ;  /* 0x0000000011087348 */ /* 0x000fea0003c00000 */
[----:B------:R0:W1:Y:S02]  /*0cd0*/  SHFL.BFLY P2, R18, R20, R19, R22 ;  /* 0x0c00001314127389 */ /* 0x0000640000040016 */
[----:B01----:R-:W-:Y:S01]  /*0ce0*/  ENDCOLLECTIVE ;  /* 0x000000000000791b */ /* 0x003fe20003800000 */
.L_x_1905:
[----:B------:R-:W-:Y:S01]  /*0cf0*/  HFMA2.MMA R19, -RZ, RZ, 0, 4.76837158203125e-07 ;  /* 0x00000008ff137435 */ /* 0x000fe200000001ff */
[----:B------:R-:W-:-:S05]  /*0d00*/  MOV R13, R18 ;  /* 0x00000012000d7202 */ /* 0x000fca0000000f00 */
[----:B------:R-:W-:-:S05]  /*0d10*/  FADD.FTZ R13, R12, R13 ;  /* 0x0000000d0c0d7221 */ /* 0x000fca0000010000 */
[----:B------:R-:W-:-:S07]  /*0d20*/  MOV R20, R13 ;  /* 0x0000000d00147202 */ /* 0x000fce0000000f00 */
[----:B------:R-:W-:Y:S05]  /*0d30*/  WARPSYNC.COLLECTIVE R17, `(.L_x_1906) ;  /* 0x0000000011087348 */ /* 0x000fea0003c00000 */
[----:B------:R0:W1:Y:S02]  /*0d40*/  SHFL.BFLY P2, R18, R20, R19, R22 ;  /* 0x0c00001314127389 */ /* 0x0000640000040016 */
[----:B01----:R-:W-:Y:S01]  /*0d50*/  ENDCOLLECTIVE ;  /* 0x000000000000791b */ /* 0x003fe20003800000 */
.L_x_1906:
[----:B------:R-:W-:Y:S01]  /*0d60*/  HFMA2.MMA R19, -RZ, RZ, 0, 9.5367431640625e-07 ;  /* 0x00000010ff137435 */ /* 0x000fe200000001ff */
[----:B------:R-:W-:-:S04]  /*0d70*/  IMAD.MOV.U32 R10, RZ, RZ, R18 ;  /* 0x000000ffff0a7224 */ /* 0x000fc800078e0012 */
[----:B------:R-:W-:-:S05]  /*0d80*/  FADD.FTZ R10, R13, R10 ;  /* 0x0000000a0d0a7221 */ /* 0x000fca0000010000 */
[----:B------:R-:W-:-:S07]  /*0d90*/  MOV R20, R10 ;  /* 0x0000000a00147202 */ /* 0x000fce0000000f00 */
[----:B------:R-:W-:Y:S05]  /*0da0*/  WARPSYNC.COLLECTIVE R17, `(.L_x_1907) ;  /* 0x0000000011087348 */ /* 0x000fea0003c00000 */
[----:B------:R0:W1:Y:S02]  /*0db0*/  SHFL.BFLY P2, R18, R20, R19, R22 ;  /* 0x0c00001314127389 */ /* 0x0000640000040016 */
[----:B01----:R-:W-:Y:S01]  /*0dc0*/  ENDCOLLECTIVE ;  /* 0x000000000000791b */ /* 0x003fe20003800000 */
.L_x_1907:
[----:B------:R-:W-:Y:S01]  /*0dd0*/  HFMA2.MMA R19, -RZ, RZ, 0, 5.9604644775390625e-08 ;  /* 0x00000001ff137435 */ /* 0x000fe200000001ff */
[----:B------:R-:W-:Y:S01]  /*0de0*/  IMAD.MOV.U32 R20, RZ, RZ, R9 ;  /* 0x000000ffff147224 */ /* 0x000fe200078e0009 */
[----:B------:R-:W-:-:S09]  /*0df0*/  MOV R11, R18 ;  /* 0x00000012000b7202 */ /* 0x000fd20000000f00 */
[----:B------:R-:W-:Y:S05]  /*0e00*/  WARPSYNC.COLLECTIVE R17, `(.L_x_1908) ;  /* 0x0000000011087348 */ /* 0x000fea0003c00000 */
[----:B------:R0:W1:Y:S02]  /*0e10*/  SHFL.BFLY P2, R18, R20, R19, R22 ;  /* 0x0c00001314127389 */ /* 0x0000640000040016 */
[----:B01----:R-:W-:Y:S01]  /*0e20*/  ENDCOLLECTIVE ;  /* 0x000000000000791b */ /* 0x003fe20003800000 */
.L_x_1908:
[----:B------:R-:W-:Y:S01]  /*0e30*/  HFMA2.MMA R19, -RZ, RZ, 0, 1.1920928955078125e-07 ;  /* 0x00000002ff137435 */ /* 0x000fe200000001ff */
[----:B------:R-:W-:-:S05]  /*0e40*/  MOV R12, R18 ;  /* 0x00000012000c7202 */ /* 0x000fca0000000f00 */
[----:B------:R-:W-:-:S05]  /*0e50*/  FADD.FTZ R14, R9, R12 ;  /* 0x0000000c090e7221 */ /* 0x000fca0000010000 */
[----:B------:R-:W-:-:S07]  /*0e60*/  MOV R20, R14 ;  /* 0x0000000e00147202 */ /* 0x000fce0000000f00 */
[----:B------:R-:W-:Y:S05]  /*0e70*/  WARPSYNC.COLLECTIVE R17, `(.L_x_1909) ;  /* 0x0000000011087348 */ /* 0x000fea0003c00000 */
[----:B------:R0:W1:Y:S02]  /*0e80*/  SHFL.BFLY P2, R18, R20, R19, R22 ;  /* 0x0c00001314127389 */ /* 0x0000640000040016 */
[----:B01----:R-:W-:Y:S01]  /*0e90*/  ENDCOLLECTIVE ;  /* 0x000000000000791b */ /* 0x003fe20003800000 */
.L_x_1909:
[----:B------:R-:W-:Y:S01]  /*0ea0*/  HFMA2.MMA R19, -RZ, RZ, 0, 2.384185791015625e-07 ;  /* 0x00000004ff137435 */ /* 0x000fe200000001ff */
[----:B------:R-:W-:-:S04]  /*0eb0*/  IMAD.MOV.U32 R13, RZ, RZ, R18 ;  /* 0x000000ffff0d7224 */ /* 0x000fc800078e0012 */
[----:B------:R-:W-:-:S05]  /*0ec0*/  FADD.FTZ R15, R14, R13 ;  /* 0x0000000d0e0f7221 */ /* 0x000fca0000010000 */
[----:B------:R-:W-:-:S07]  /*0ed0*/  MOV R20, R15 ;  /* 0x0000000f00147202 */ /* 0x000fce0000000f00 */
[----:B------:R-:W-:Y:S05]  /*0ee0*/  WARPSYNC.COLLECTIVE R17, `(.L_x_1910) ;  /* 0x0000000011087348 */ /* 0x000fea0003c00000 */
[----:B------:R0:W1:Y:S02]  /*0ef0*/  SHFL.BFLY P2, R18, R20, R19, R22 ;  /* 0x0c00001314127389 */ /* 0x0000640000040016 */
[----:B01----:R-:W-:Y:S01]  /*0f00*/  ENDCOLLECTIVE ;  /* 0x000000000000791b */ /* 0x003fe20003800000 */
.L_x_1910:
[----:B------:R-:W-:Y:S01]  /*0f10*/  IMAD.MOV.U32 R19, RZ, RZ, 0x8 ;  /* 0x00000008ff137424 */ /* 0x000fe200078e00ff */
[----:B------:R-:W-:-:S05]  /*0f20*/  MOV R16, R18 ;  /* 0x0000001200107202 */ /* 0x000fca0000000f00 */
[----:B------:R-:W-:-:S05]  /*0f30*/  FADD.FTZ R16, R15, R16 ;  /* 0x000000100f107221 */ /* 0x000fca0000010000 */
[----:B------:R-:W-:-:S07]  /*0f40*/  MOV R20, R16 ;  /* 0x0000001000147202 */ /* 0x000fce0000000f00 */
[----:B------:R-:W-:Y:S05]  /*0f50*/  WARPSYNC.COLLECTIVE R17, `(.L_x_1911) ;  /* 0x0000000011087348 */ /* 0x000fea0003c00000 */
[----:B------:R0:W1:Y:S02]  /*0f60*/  SHFL.BFLY P2, R18, R20, R19, R22 ;  /* 0x0c00001314127389 */ /* 0x0000640000040016 */
[----:B01----:R-:W-:Y:S01]  /*0f70*/  ENDCOLLECTIVE ;  /* 0x000000000000791b */ /* 0x003fe20003800000 */
.L_x_1911:
[----:B------:R-:W-:Y:S01]  /*0f80*/  HFMA2.MMA R19, -RZ, RZ, 0, 9.5367431640625e-07 ;  /* 0x00000010ff137435 */ /* 0x000fe200000001ff */
[----:B------:R-:W-:-:S05]  /*0f90*/  MOV R9, R18 ;  /* 0x0000001200097202 */ /* 0x000fca0000000f00 */
[----:B------:R-:W-:-:S05]  /*0fa0*/  FADD.FTZ R9, R16, R9 ;  /* 0x0000000910097221 */ /* 0x000fca0000010000 */
[----:B------:R-:W-:-:S07]  /*0fb0*/  MOV R20, R9 ;  /* 0x0000000900147202 */ /* 0x000fce0000000f00 */
[----:B------:R-:W-:Y:S05]  /*0fc0*/  WARPSYNC.COLLECTIVE R17, `(.L_x_1912) ;  /* 0x0000000011087348 */ /* 0x000fea0003c00000 */
[----:B------:R0:W1:Y:S02]  /*0fd0*/  SHFL.BFLY P2, R18, R20, R19, R22 ;  /* 0x0c00001314127389 */ /* 0x0000640000040016 */
[----:B01----:R-:W-:Y:S01]  /*0fe0*/  ENDCOLLECTIVE ;  /* 0x000000000000791b */ /* 0x003fe20003800000 */
.L_x_1912:
[----:B------:R-:W-:Y:S01]  /*0ff0*/  MOV R14, R18 ;  /* 0x00000012000e7202 */ /* 0x000fe20000000f00 */
[----:B------:R-:W-:Y:S06]  /*1000*/  BRA `(.L_x_1913) ;  /* 0xfffffff8007c7947 */ /* 0x000fec000383ffff */
.L_x_1914:
        /* <DEDUP_REMOVED lines=15> */
.L_x_2934:


//--------------------- .text._ZN10layer_norm40ln_parallel_residual_bwd_finalize_kernelINS_22Kernel_traits_finalizeILj256E6__halfS2_fS2_fjLb0ELj1024ELj4ENS_18Kernel_traits_baseILj256ES2_S2_fS2_fjLj1024EEEEELb1EEEvNS_9BwdParamsE --------------------------
	.section	.text._ZN10layer_norm40ln_parallel_residual_bwd_finalize_kernelINS_22Kernel_traits_finalizeILj256E6__halfS2_fS2_fjLb0ELj1024ELj4ENS_18Kernel_traits_baseILj256ES2_S2_fS2_fjLj1024EEEEELb1EEEvNS_9BwdParamsE,"ax",@progbits
	.align	128
        .global         _ZN10layer_norm40ln_parallel_residual_bwd_finalize_kernelINS_22Kernel_traits_finalizeILj256E6__halfS2_fS2_fjLb0ELj1024ELj4ENS_18Kernel_traits_baseILj256ES2_S2_fS2_fjLj1024EEEEELb1EEEvNS_9BwdParamsE
        .type           _ZN10layer_norm40ln_parallel_residual_bwd_finalize_kernelINS_22Kernel_traits_finalizeILj256E6__halfS2_fS2_fjLb0ELj1024ELj4ENS_18Kernel_traits_baseILj256ES2_S2_fS2_fjLj1024EEEEELb1EEEvNS_9BwdParamsE,@function
        .size           _ZN10layer_norm40ln_parallel_residual_bwd_finalize_kernelINS_22Kernel_traits_finalizeILj256E6__halfS2_fS2_fjLb0ELj1024ELj4ENS_18Kernel_traits_baseILj256ES2_S2_fS2_fjLj1024EEEEELb1EEEvNS_9BwdParamsE,(.L_x_2935 - _ZN10layer_norm40ln_parallel_residual_bwd_finalize_kernelINS_22Kernel_traits_finalizeILj256E6__halfS2_fS2_fjLb0ELj1024ELj4ENS_18Kernel_traits_baseILj256ES2_S2_fS2_fjLj1024EEEEELb1EEEvNS_9BwdParamsE)
        .other          _ZN10layer_norm40ln_parallel_residual_bwd_finalize_kernelINS_22Kernel_traits_finalizeILj256E6__halfS2_fS2_fjLb0ELj1024ELj4ENS_18Kernel_traits_baseILj256ES2_S2_fS2_fjLj1024EEEEELb1EEEvNS_9BwdParamsE,@"STO_CUDA_ENTRY STV_DEFAULT"
_ZN10layer_norm40ln_parallel_residual_bwd_finalize_kernelINS_22Kernel_traits_finalizeILj256E6__halfS2_fS2_fjLb0ELj1024ELj4ENS_18Kernel_traits_baseILj256ES2_S2_fS2_fjLj1024EEEEELb1EEEvNS_9BwdParamsE:
.text._ZN10layer_norm40ln_parallel_residual_bwd_finalize_kernelINS_22Kernel_traits_finalizeILj256E6__halfS2_fS2_fjLb0ELj1024ELj4ENS_18Kernel_traits_baseILj256ES2_S2_fS2_fjLj1024EEEEELb1EEEvNS_9BwdParamsE:
        /* <DEDUP_REMOVED lines=23> */
.L_x_1926:
        /* <DEDUP_REMOVED lines=41> */
.L_x_1919:
        /* <DEDUP_REMOVED lines=62> */
.L_x_1918:
[----:B------:R-:W-:Y:S05]  /*07e0*/  BSYNC B1 ;  /* 0x0000000000017941 */ /* 0x000fea0003800000 */
.L_x_1917:
        /* <DEDUP_REMOVED lines=39> */
.L_x_1921:
[----:B------:R-:W-:Y:S05]  /*0a60*/  BSYNC B1 ;  /* 0x0000000000017941 */ /* 0x000fea0003800000 */
.L_x_1920:
        /* <DEDUP_REMOVED lines=20> */
.L_x_1916:
[----:B------:R-:W-:Y:S05]  /*0bb0*/  BSYNC B0 ;  /* 0x0000000000007941 */ /* 0x000fea0003800000 */
.L_x_1915:
        /* <DEDUP_REMOVED lines=54> */
.L_x_1947:
        /* <DEDUP_REMOVED lines=10> */
.L_x_1922:
        /* <DEDUP_REMOVED lines=26> */
.L_x_1925:
[----:B------:R-:W-:Y:S05]  /*1160*/  BSYNC B0 ;  /* 0x0000000000007941 */ /* 0x000fea0003800000 */
.L_x_1924:
[C---:B------:R-:W-:Y:S02]  /*1170*/  ISETP.GT.U32.AND P1, PT, R4.reuse, -0x101, PT ;  /* 0xfffffeff0400780c */ /* 0x040fe40003f24070 */
[----:B------:R-:W-:Y:S02]  /*1180*/  IADD3 R4, R4, 0x100, RZ ;  /* 0x0000010004047810 */ /* 0x000fe40007ffe0ff */
[----:B------:R-:W-:-:S09]  /*1190*/  IADD3 R5, R5, 0x80, RZ ;  /* 0x0000008005057810 */ /* 0x000fd20007ffe0ff */
[----:B------:R-:W-:Y:S05]  /*11a0*/  @P1 BRA `(.L_x_1926) ;  /* 0xffffffec00f01947 */ /* 0x000fea000383ffff */
[----:B------:R-:W-:Y:S05]  /*11b0*/  EXIT ;  /* 0x000000000000794d */ /* 0x000fea0003800000 */
.L_x_1923:
[----:B------:R-:W-:Y:S01]  /*11c0*/  HFMA2.MMA R13, -RZ, RZ, 0, 5.9604644775390625e-08 ;  /* 0x00000001ff0d7435 */ /* 0x000fe200000001ff */
[----:B0-----:R-:W-:Y:S02]  /*11d0*/  MOV R26, R9 ;  /* 0x00000009001a7202 */ /* 0x001fe40000000f00 */
[----:B------:R-:W-:Y:S02]  /*11e0*/  MOV R12, 0x1f ;  /* 0x0000001f000c7802 */ /* 0x000fe40000000f00 */
[----:B------:R-:W-:-:S07]  /*11f0*/  MOV R11, 0xffffffff ;  /* 0xffffffff000b7802 */ /* 0x000fce0000000f00 */
[----:B-1234-:R-:W-:Y:S05]  /*1200*/  WARPSYNC.COLLECTIVE R11, `(.L_x_1927) ;  /* 0x000000000b087348 */ /* 0x01efea0003c00000 */
[----:B------:R0:W0:Y:S02]  /*1210*/  SHFL.BFLY P2, R16, R26, R13, R12 ;  /* 0x0c00000d1a107389 */ /* 0x000024000004000c */
[----:B01234-:R-:W-:Y:S01]  /*1220*/  ENDCOLLECTIVE ;  /* 0x000000000000791b */ /* 0x01ffe20003800000 */
.L_x_1927:
[----:B------:R-:W-:Y:S01]  /*1230*/  HFMA2.MMA R13, -RZ, RZ, 0, 1.1920928955078125e-07 ;  /* 0x00000002ff0d7435 */ /* 0x000fe200000001ff */
[----:B------:R-:W-:-:S05]  /*1240*/  FADD.FTZ R10, R9, R16 ;  /* 0x00000010090a7221 */ /* 0x000fca0000010000 */
[----:B------:R-:W-:-:S07]  /*1250*/  MOV R26, R10 ;  /* 0x0000000a001a7202 */ /* 0x000fce0000000f00 */
[----:B------:R-:W-:Y:S05]  /*1260*/  WARPSYNC.COLLECTIVE R11, `(.L_x_1928) ;  /* 0x000000000b087348 */ /* 0x000fea0003c00000 */
[----:B------:R0:W1:Y:S02]  /*1270*/  SHFL.BFLY P2, R16, R26, R13, R12 ;  /* 0x0c00000d1a107389 */ /* 0x000064000004000c */
[----:B01----:R-:W-:Y:S01]  /*1280*/  ENDCOLLECTIVE ;  /* 0x000000000000791b */ /* 0x003fe20003800000 */
.L_x_1928:
[----:B------:R-:W-:Y:S01]  /*1290*/  HFMA2.MMA R13, -RZ, RZ, 0, 2.384185791015625e-07 ;  /* 0x00000004ff0d7435 */ /* 0x000fe200000001ff */
[----:B------:R-:W-:-:S05]  /*12a0*/  FADD.FTZ R9, R10, R16 ;  /* 0x000000100a097221 */ /* 0x000fca0000010000 */
[----:B------:R-:W-:-:S07]  /*12b0*/  MOV R26, R9 ;  /* 0x00000009001a7202 */ /* 0x000fce0000000f00 */
[----:B------:R-:W-:Y:S05]  /*12c0*/  WARPSYNC.COLLECTIVE R11, `(.L_x_1929) ;  /* 0x000000000b087348 */ /* 0x000fea0003c00000 */
[----:B------:R0:W1:Y:S02]  /*12d0*/  SHFL.BFLY P2, R16, R26, R13, R12 ;  /* 0x0c00000d1a107389 */ /* 0x000064000004000c */
[----:B01----:R-:W-:Y:S01]  /*12e0*/  ENDCOLLECTIVE ;  /* 0x000000000000791b */ /* 0x003fe20003800000 */
.L_x_1929:
[----:B------:R-:W-:Y:S01]  /*12f0*/  HFMA2.MMA R13, -RZ, RZ, 0, 4.76837158203125e-07 ;  /* 0x00000008ff0d7435 */ /* 0x000fe200000001ff */
[----:B------:R-:W-:-:S05]  /*1300*/  FADD.FTZ R18, R9, R16 ;  /* 0x0000001009127221 */ /* 0x000fca0000010000 */
[----:B------:R-:W-:-:S07]  /*1310*/  MOV R26, R18 ;  /* 0x00000012001a7202 */ /* 0x000fce0000000f00 */
[----:B------:R-:W-:Y:S05]  /*1320*/  WARPSYNC.COLLECTIVE R11, `(.L_x_1930) ;  /* 0x000000000b087348 */ /* 0x000fea0003c00000 */
[----:B------:R0:W1:Y:S02]  /*1330*/  SHFL.BFLY P2, R16, R26, R13, R12 ;  /* 0x0c00000d1a107389 */ /* 0x000064000004000c */
[----:B01----:R-:W-:Y:S01]  /*1340*/  ENDCOLLECTIVE ;  /* 0x000000000000791b */ /* 0x003fe20003800000 */
.L_x_1930:
[----:B------:R-:W-:Y:S01]  /*1350*/  HFMA2.MMA R13, -RZ, RZ, 0, 9.5367431640625e-07 ;  /* 0x00000010ff0d7435 */ /* 0x000fe200000001ff */
[----:B------:R-:W-:-:S05]  /*1360*/  FADD.FTZ R10, R18, R16 ;  /* 0x00000010120a7221 */ /* 0x000fca0000010000 */
[----:B------:R-:W-:-:S07]  /*1370*/  MOV R26, R10 ;  /* 0x0000000a001a7202 */ /* 0x000fce0000000f00 */
[----:B------:R-:W-:Y:S05]  /*1380*/  WARPSYNC.COLLECTIVE R11, `(.L_x_1931) ;  /* 0x000000000b087348 */ /* 0x000fea0003c00000 */
[----:B------:R0:W1:Y:S02]  /*1390*/  SHFL.BFLY P2, R16, R26, R13, R12 ;  /* 0x0c00000d1a107389 */ /* 0x000064000004000c */
[----:B01----:R-:W-:Y:S01]  /*13a0*/  ENDCOLLECTIVE ;  /* 0x000000000000791b */ /* 0x003fe20003800000 */
.L_x_1931:
[----:B------:R-:W-:Y:S01]  /*13b0*/  MOV R26, R14 ;  /* 0x0000000e001a7202 */ /* 0x000fe20000000f00 */
[----:B------:R-:W-:Y:S01]  /*13c0*/  IMAD.MOV.U32 R13, RZ, RZ, 0x1 ;  /* 0x00000001ff0d7424 */ /* 0x000fe200078e00ff */
[----:B------:R-:W-:-:S07]  /*13d0*/  MOV R9, R16 ;  /* 0x0000001000097202 */ /* 0x000fce0000000f00 */
[----:B------:R-:W-:Y:S05]  /*13e0*/  WARPSYNC.COLLECTIVE R11, `(.L_x_1932) ;  /* 0x000000000b087348 */ /* 0x000fea0003c00000 */
[----:B------:R0:W1:Y:S02]  /*13f0*/  SHFL.BFLY P2, R16, R26, R13, R12 ;  /* 0x0c00000d1a107389 */ /* 0x000064000004000c */
[----:B01----:R-:W-:Y:S01]  /*1400*/  ENDCOLLECTIVE ;  /* 0x000000000000791b */ /* 0x003fe20003800000 */
.L_x_1932:
[----:B------:R-:W-:Y:S01]  /*1410*/  HFMA2.MMA R13, -RZ, RZ, 0, 1.1920928955078125e-07 ;  /* 0x00000002ff0d7435 */ /* 0x000fe200000001ff */
[----:B------:R-:W-:-:S05]  /*1420*/  MOV R15, R16 ;  /* 0x00000010000f7202 */ /* 0x000fca0000000f00 */
[----:B------:R-:W-:-:S05]  /*1430*/  FADD.FTZ R15, R14, R15 ;  /* 0x0000000f0e0f7221 */ /* 0x000fca0000010000 */
[----:B------:R-:W-:-:S07]  /*1440*/  MOV R26, R15 ;  /* 0x0000000f001a7202 */ /* 0x000fce0000000f00 */
[----:B------:R-:W-:Y:S05]  /*1450*/  WARPSYNC.COLLECTIVE R11, `(.L_x_1933) ;  /* 0x000000000b087348 */ /* 0x000fea0003c00000 */
[----:B------:R0:W1:Y:S02]  /*1460*/  SHFL.BFLY P2, R16, R26, R13, R12 ;  /* 0x0c00000d1a107389 */ /* 0x000064000004000c */
[----:B01----:R-:W-:Y:S01]  /*1470*/  ENDCOLLECTIVE ;  /* 0x000000000000791b */ /* 0x003fe20003800000 */
.L_x_1933:
[----:B------:R-:W-:Y:S01]  /*1480*/  HFMA2.MMA R13, -RZ, RZ, 0, 2.384185791015625e-07 ;  /* 0x00000004ff0d7435 */ /* 0x000fe200000001ff */
[----:B------:R-:W-:-:S05]  /*1490*/  MOV R18, R16 ;  /* 0x0000001000127202 */ /* 0x000fca0000000f00 */
[----:B------:R-:W-:-:S05]  /*14a0*/  FADD.FTZ R14, R15, R18 ;  /* 0x000000120f0e7221 */ /* 0x000fca0000010000 */
[----:B------:R-:W-:-:S07]  /*14b0*/  MOV R26, R14 ;  /* 0x0000000e001a7202 */ /* 0x000fce0000000f00 */
[----:B------:R-:W-:Y:S05]  /*14c0*/  WARPSYNC.COLLECTIVE R11, `(.L_x_1934) ;  /* 0x000000000b087348 */ /* 0x000fea0003c00000 */
[----:B------:R0:W1:Y:S02]  /*14d0*/  SHFL.BFLY P2, R16, R26, R13, R12 ;  /* 0x0c00000d1a107389 */ /* 0x000064000004000c */
[----:B01----:R-:W-:Y:S01]  /*14e0*/  ENDCOLLECTIVE ;  /* 0x000000000000791b */ /* 0x003fe20003800000 */
.L_x_1934:
[----:B------:R-:W-:Y:S01]  /*14f0*/  HFMA2.MMA R13, -RZ, RZ, 0, 4.76837158203125e-07 ;  /* 0x00000008ff0d7435 */ /* 0x000fe200000001ff */
[----:B------:R-:W-:-:S05]  /*1500*/  MOV R17, R16 ;  /* 0x0000001000117202 */ /* 0x000fca0000000f00 */
[----:B------:R-:W-:-:S05]  /*1510*/  FADD.FTZ R19, R14, R17 ;  /* 0x000000110e137221 */ /* 0x000fca0000010000 */
[----:B------:R-:W-:-:S07]  /*1520*/  MOV R26, R19 ;  /* 0x00000013001a7202 */ /* 0x000fce0000000f00 */
[----:B------:R-:W-:Y:S05]  /*1530*/  WARPSYNC.COLLECTIVE R11, `(.L_x_1935) ;  /* 0x000000000b087348 */ /* 0x000fea0003c00000 */
[----:B------:R0:W1:Y:S02]  /*1540*/  SHFL.BFLY P2, R16, R26, R13, R12 ;  /* 0x0c00000d1a107389 */ /* 0x000064000004000c */
[----:B01----:R-:W-:Y:S01]  /*1550*/  ENDCOLLECTIVE ;  /* 0x000000000000791b */ /* 0x003fe20003800000 */
.L_x_1935:
[----:B------:R-:W-:Y:S01]  /*1560*/  HFMA2.MMA R13, -RZ, RZ, 0, 9.5367431640625e-07 ;  /* 0x00000010ff0d7435 */ /* 0x000fe200000001ff */
[----:B------:R-:W-:-:S05]  /*1570*/  MOV R20, R16 ;  /* 0x0000001000147202 */ /* 0x000fca0000000f00 */
[----:B------:R-:W-:-:S05]  /*1580*/  FADD.FTZ R15, R19, R20 ;  /* 0x00000014130f7221 */ /* 0x000fca0000010000 */
[----:B------:R-:W-:-:S07]  /*1590*/  MOV R26, R15 ;  /* 0x0000000f001a7202 */ /* 0x000fce0000000f00 */
[----:B------:R-:W-:Y:S05]  /*15a0*/  WARPSYNC.COLLECTIVE R11, `(.L_x_1936) ;  /* 0x000000000b087348 */ /* 0x000fea0003c00000 */
[----:B------:R0:W1:Y:S02]  /*15b0*/  SHFL.BFLY P2, R16, R26, R13, R12 ;  /* 0x0c00000d1a107389 */ /* 0x000064000004000c */
[----:B01----:R-:W-:Y:S01]  /*15c0*/  ENDCOLLECTIVE ;  /* 0x000000000000791b */ /* 0x003fe20003800000 */
.L_x_1936:
[----:B------:R-:W-:Y:S01]  /*15d0*/  HFMA2.MMA R13, -RZ, RZ, 0, 5.9604644775390625e-08 ;  /* 0x00000001ff0d7435 */ /* 0x000fe200000001ff */
[----:B------:R-:W-:Y:S02]  /*15e0*/  MOV R26, R8 ;  /* 0x00000008001a7202 */ /* 0x000fe40000000f00 */
[----:B------:R-:W-:-:S08]  /*15f0*/  MOV R14, R16 ;  /* 0x00000010000e7202 */ /* 0x000fd00000000f00 */
[----:B------:R-:W-:Y:S05]  /*1600*/  WARPSYNC.COLLECTIVE R11, `(.L_x_1937) ;  /* 0x000000000b087348 */ /* 0x000fea0003c00000 */
[----:B------:R0:W1:Y:S02]  /*1610*/  SHFL.BFLY P2, R16, R26, R13, R12 ;  /* 0x0c00000d1a107389 */ /* 0x000064000004000c */
[----:B01----:R-:W-:Y:S01]  /*1620*/  ENDCOLLECTIVE ;  /* 0x000000000000791b */ /* 0x003fe20003800000 */
.L_x_1937:
[----:B------:R-:W-:Y:S01]  /*1630*/  HFMA2.MMA R13, -RZ, RZ, 0, 1.1920928955078125e-07 ;  /* 0x00000002ff0d7435 */ /* 0x000fe200000001ff */
[----:B------:R-:W-:-:S05]  /*1640*/  MOV R17, R16 ;  /* 0x0000001000117202 */ /* 0x000fca0000000f00 */
[----:B------:R-:W-:-:S05]  /*1650*/  FADD.FTZ R19, R8, R17 ;  /* 0x0000001108137221 */ /* 0x000fca0000010000 */
[----:B------:R-:W-:-:S07]  /*1660*/  MOV R26, R19 ;  /* 0x00000013001a7202 */ /* 0x000fce0000000f00 */
[----:B------:R-:W-:Y:S05]  /*1670*/  WARPSYNC.COLLECTIVE R11, `(.L_x_1938) ;  /* 0x000000000b087348 */ /* 0x000fea0003c00000 */
[----:B------:R0:W1:Y:S02]  /*1680*/  SHFL.BFLY P2, R16, R26, R13, R12 ;  /* 0x0c00000d1a107389 */ /* 0x000064000004000c */
[----:B01----:R-:W-:Y:S01]  /*1690*/  ENDCOLLECTIVE ;  /* 0x000000000000791b */ /* 0x003fe20003800000 */
.L_x_1938:
[----:B------:R-:W-:Y:S01]  /*16a0*/  IMAD.MOV.U32 R13, RZ, RZ, 0x4 ;  /* 0x00000004ff0d7424 */ /* 0x000fe200078e00ff */
[----:B------:R-:W-:-:S05]  /*16b0*/  MOV R20, R16 ;  /* 0x0000001000147202 */ /* 0x000fca0000000f00 */
[----:B------:R-:W-:-:S05]  /*16c0*/  FADD.FTZ R8, R19, R20 ;  /* 0x0000001413087221 */ /* 0x000fca0000010000 */
[----:B------:R-:W-:-:S07]  /*16d0*/  MOV R26, R8 ;  /* 0x00000008001a7202 */ /* 0x000fce0000000f00 */
[----:B------:R-:W-:Y:S05]  /*16e0*/  WARPSYNC.COLLECTIVE R11, `(.L_x_1939) ;  /* 0x000000000b087348 */ /* 0x000fea0003c00000 */
[----:B------:R0:W1:Y:S02]  /*16f0*/  SHFL.BFLY P2, R16, R26, R13, R12 ;  /* 0x0c00000d1a107389 */ /* 0x000064000004000c */
[----:B01----:R-:W-:Y:S01]  /*1700*/  ENDCOLLECTIVE ;  /* 0x000000000000791b */ /* 0x003fe20003800000 */
.L_x_1939:
[----:B------:R-:W-:Y:S01]  /*1710*/  HFMA2.MMA R13, -RZ, RZ, 0, 4.76837158203125e-07 ;  /* 0x00000008ff0d7435 */ /* 0x000fe200000001ff */
[----:B------:R-:W-:-:S05]  /*1720*/  MOV R21, R16 ;  /* 0x0000001000157202 */ /* 0x000fca0000000f00 */
[----:B------:R-:W-:-:S05]  /*1730*/  FADD.FTZ R21, R8, R21 ;  /* 0x0000001508157221 */ /* 0x000fca0000010000 */
[----:B------:R-:W-:-:S07]  /*1740*/  MOV R26, R21 ;  /* 0x00000015001a7202 */ /* 0x000fce0000000f00 */
[----:B------:R-:W-:Y:S05]  /*1750*/  WARPSYNC.COLLECTIVE R11, `(.L_x_1940) ;  /* 0x000000000b087348 */ /* 0x000fea0003c00000 */
[----:B------:R0:W1:Y:S02]  /*1760*/  SHFL.BFLY P2, R16, R26, R13, R12 ;  /* 0x0c00000d1a107389 */ /* 0x000064000004000c */
[----:B01----:R-:W-:Y:S01]  /*1770*/  ENDCOLLECTIVE ;  /* 0x000000000000791b */ /* 0x003fe20003800000 */
.L_x_1940:
[----:B------:R-:W-:Y:S01]  /*1780*/  HFMA2.MMA R13, -RZ, RZ, 0, 9.5367431640625e-07 ;  /* 0x00000010ff0d7435 */ /* 0x000fe200000001ff */
[----:B------:R-:W-:-:S05]  /*1790*/  MOV R22, R16 ;  /* 0x0000001000167202 */ /* 0x000fca0000000f00 */
[----:B------:R-:W-:-:S05]  /*17a0*/  FADD.FTZ R17, R21, R22 ;  /* 0x0000001615117221 */ /* 0x000fca0000010000 */
[----:B------:R-:W-:-:S07]  /*17b0*/  MOV R26, R17 ;  /* 0x00000011001a7202 */ /* 0x000fce0000000f00 */
[----:B------:R-:W-:Y:S05]  /*17c0*/  WARPSYNC.COLLECTIVE R11, `(.L_x_1941) ;  /* 0x000000000b087348 */ /* 0x000fea0003c00000 */
[----:B------:R0:W1:Y:S02]  /*17d0*/  SHFL.BFLY P2, R16, R26, R13, R12 ;  /* 0x0c00000d1a107389 */ /* 0x000064000004000c */
[----:B01----:R-:W-:Y:S01]  /*17e0*/  ENDCOLLECTIVE ;  /* 0x000000000000791b */ /* 0x003fe20003800000 */
.L_x_1941:
[----:B------:R-:W-:Y:S01]  /*17f0*/  HFMA2.MMA R13, -RZ, RZ, 0, 5.9604644775390625e-08 ;  /* 0x00000001ff0d7435 */ /* 0x000fe200000001ff */
[----:B------:R-:W-:Y:S02]  /*1800*/  MOV R26, R7 ;  /* 0x00000007001a7202 */ /* 0x000fe40000000f00 */
[----:B------:R-:W-:-:S08]  /*1810*/  MOV R8, R16 ;  /* 0x0000001000087202 */ /* 0x000fd00000000f00 */
[----:B------:R-:W-:Y:S05]  /*1820*/  WARPSYNC.COLLECTIVE R11, `(.L_x_1942) ;  /* 0x000000000b087348 */ /* 0x000fea0003c00000 */
[----:B------:R0:W1:Y:S02]  /*1830*/  SHFL.BFLY P2, R16, R26, R13, R12 ;  /* 0x0c00000d1a107389 */ /* 0x000064000004000c */
[----:B01----:R-:W-:Y:S01]  /*1840*/  ENDCOLLECTIVE ;  /* 0x000000000000791b */ /* 0x003fe20003800000 */
.L_x_1942:
[----:B------:R-:W-:Y:S01]  /*1850*/  HFMA2.MMA R13, -RZ, RZ, 0, 1.1920928955078125e-07 ;  /* 0x00000002ff0d7435 */ /* 0x000fe200000001ff */
[----:B------:R-:W-:-:S05]  /*1860*/  MOV R18, R16 ;  /* 0x0000001000127202 */ /* 0x000fca0000000f00 */
[----:B------:R-:W-:-:S05]  /*1870*/  FADD.FTZ R22, R7, R18 ;  /* 0x0000001207167221 */ /* 0x000fca0000010000 */
[----:B------:R-:W-:-:S07]  /*1880*/  MOV R26, R22 ;  /* 0x00000016001a7202 */ /* 0x000fce0000000f00 */
[----:B------:R-:W-:Y:S05]  /*1890*/  WARPSYNC.COLLECTIVE R11, `(.L_x_1943) ;  /* 0x000000000b087348 */ /* 0x000fea0003c00000 */
[----:B------:R0:W1:Y:S02]  /*18a0*/  SHFL.BFLY P2, R16, R26, R13, R12 ;  /* 0x0c00000d1a107389 */ /* 0x000064000004000c */
[----:B01----:R-:W-:Y:S01]  /*18b0*/  ENDCOLLECTIVE ;  /* 0x000000000000791b */ /* 0x003fe20003800000 */
.L_x_1943:
[----:B------:R-:W-:Y:S01]  /*18c0*/  HFMA2.MMA R13, -RZ, RZ, 0, 2.384185791015625e-07 ;  /* 0x00000004ff0d7435 */ /* 0x000fe200000001ff */
[----:B------:R-:W-:-:S05]  /*18d0*/  MOV R21, R16 ;  /* 0x0000001000157202 */ /* 0x000fca0000000f00 */
[----:B------:R-:W-:-:S05]  /*18e0*/  FADD.FTZ R7, R22, R21 ;  /* 0x0000001516077221 */ /* 0x000fca0000010000 */
[----:B------:R-:W-:-:S07]  /*18f0*/  MOV R26, R7 ;  /* 0x00000007001a7202 */ /* 0x000fce0000000f00 */
[----:B------:R-:W-:Y:S05]  /*1900*/  WARPSYNC.COLLECTIVE R11, `(.L_x_1944) ;  /* 0x000000000b087348 */ /* 0x000fea0003c00000 */
[----:B------:R0:W1:Y:S02]  /*1910*/  SHFL.BFLY P2, R16, R26, R13, R12 ;  /* 0x0c00000d1a107389 */ /* 0x000064000004000c */
[----:B01----:R-:W-:Y:S01]  /*1920*/  ENDCOLLECTIVE ;  /* 0x000000000000791b */ /* 0x003fe20003800000 */
.L_x_1944:
[----:B------:R-:W-:Y:S01]  /*1930*/  HFMA2.MMA R13, -RZ, RZ, 0, 4.76837158203125e-07 ;  /* 0x00000008ff0d7435 */ /* 0x000fe200000001ff */
[----:B------:R-:W-:-:S05]  /*1940*/  MOV R20, R16 ;  /* 0x0000001000147202 */ /* 0x000fca0000000f00 */
[----:B------:R-:W-:-:S05]  /*1950*/  FADD.FTZ R23, R7, R20 ;  /* 0x0000001407177221 */ /* 0x000fca0000010000 */
[----:B------:R-:W-:-:S07]  /*1960*/  MOV R26, R23 ;  /* 0x00000017001a7202 */ /* 0x000fce0000000f00 */
[----:B------:R-:W-:Y:S05]  /*1970*/  WARPSYNC.COLLECTIVE R11, `(.L_x_1945) ;  /* 0x000000000b087348 */ /* 0x000fea0003c00000 */
[----:B------:R0:W1:Y:S02]  /*1980*/  SHFL.BFLY P2, R16, R26, R13, R12 ;  /* 0x0c00000d1a107389 */ /* 0x000064000004000c */
[----:B01----:R-:W-:Y:S01]  /*1990*/  ENDCOLLECTIVE ;  /* 0x000000000000791b */ /* 0x003fe20003800000 */
.L_x_1945:
[----:B------:R-:W-:Y:S01]  /*19a0*/  HFMA2.MMA R13, -RZ, RZ, 0, 9.5367431640625e-07 ;  /* 0x00000010ff0d7435 */ /* 0x000fe200000001ff */
[----:B------:R-:W-:-:S05]  /*19b0*/  MOV R24, R16 ;  /* 0x0000001000187202 */ /* 0x000fca0000000f00 */
[----:B------:R-:W-:-:S05]  /*19c0*/  FADD.FTZ R24, R23, R24 ;  /* 0x0000001817187221 */ /* 0x000fca0000010000 */
[----:B------:R-:W-:-:S07]  /*19d0*/  MOV R26, R24 ;  /* 0x00000018001a7202 */ /* 0x000fce0000000f00 */
[----:B------:R-:W-:Y:S05]  /*19e0*/  WARPSYNC.COLLECTIVE R11, `(.L_x_1946) ;  /* 0x000000000b087348 */ /* 0x000fea0003c00000 */
[----:B------:R0:W1:Y:S02]  /*19f0*/  SHFL.BFLY P2, R16, R26, R13, R12 ;  /* 0x0c00000d1a107389 */ /* 0x000064000004000c */
[----:B01----:R-:W-:Y:S01]  /*1a00*/  ENDCOLLECTIVE ;  /* 0x000000000000791b */ /* 0x003fe20003800000 */
.L_x_1946:
[----:B------:R-:W-:Y:S05]  /*1a10*/  BRA `(.L_x_1947) ;  /* 0xfffffff400407947 */ /* 0x000fea000383ffff */
.L_x_1948:
        /* <DEDUP_REMOVED lines=14> */
.L_x_2935:


//--------------------- .text._ZN10layer_norm31ln_parallel_residual_bwd_kernelINS_13Kernel_traitsI6__halfS2_fS2_fjLj256ELj1ELj4ELj1ELj16ENS_18Kernel_traits_baseILj256ES2_S2_fS2_fjLj128EEEEELb1ELb1ELb1EEEvNS_9BwdParamsE --------------------------
	.section	.text._ZN10layer_norm31ln_parallel_residual_bwd_kernelINS_13Kernel_traitsI6__halfS2_fS2_fjLj256ELj1ELj4ELj1ELj16ENS_18Kernel_traits_baseILj256ES2_S2_fS2_fjLj128EEEEELb1ELb1ELb1EEEvNS_9BwdParamsE,"ax",@progbits
	.align	128
        .global         _ZN10layer_norm31ln_parallel_residual_bwd_kernelINS_13Kernel_traitsI6__halfS2_fS2_fjLj256ELj1ELj4ELj1ELj16ENS_18Kernel_traits_baseILj256ES2_S2_fS2_fjLj128EEEEELb1ELb1ELb1EEEvNS_9BwdParamsE
        .type           _ZN10layer_norm31ln_parallel_residual_bwd_kernelINS_13Kernel_traitsI6__halfS2_fS2_fjLj256ELj1ELj4ELj1ELj16ENS_18Kernel_traits_baseILj256ES2_S2_fS2_fjLj128EEEEELb1ELb1ELb1EEEvNS_9BwdParamsE,@function
        .size           _ZN10layer_norm31ln_parallel_residual_bwd_kernelINS_13Kernel_traitsI6__halfS2_fS2_fjLj256ELj1ELj4ELj1ELj16ENS_18Kernel_traits_baseILj256ES2_S2_fS2_fjLj128EEEEELb1ELb1ELb1EEEvNS_9BwdParamsE,(.L_x_2936 - _ZN10layer_norm31ln_parallel_residual_bwd_kernelINS_13Kernel_traitsI6__halfS2_fS2_fjLj256ELj1ELj4ELj1ELj16ENS_18Kernel_traits_baseILj256ES2_S2_fS2_fjLj128EEEEELb1ELb1ELb1EEEvNS_9BwdParamsE)
        .other          _ZN10layer_norm31ln_parallel_residual_bwd_kernelINS_13Kernel_traitsI6__halfS2_fS2_fjLj256ELj1ELj4ELj1ELj16ENS_18Kernel_traits_baseILj256ES2_S2_fS2_fjLj128EEEEELb1ELb1ELb1EEEvNS_9BwdParamsE,@"STO_CUDA_ENTRY STV_DEFAULT"
_ZN10layer_norm31ln_parallel_residual_bwd_kernelINS_13Kernel_traitsI6__halfS2_fS2_fjLj256ELj1ELj4ELj1ELj16ENS_18Kernel_traits_baseILj256ES2_S2_fS2_fjLj128EEEEELb1ELb1ELb1EEEvNS_9BwdParamsE:
.text._ZN10layer_norm31ln_parallel_residual_bwd_kernelINS_13Kernel_traitsI6__halfS2_fS2_fjLj256ELj1ELj4ELj1ELj16ENS_18Kernel_traits_baseILj256ES2_S2_fS2_fjLj128EEEEELb1ELb1ELb1EEEvNS_9BwdParamsE:
        /* <DEDUP_REMOVED lines=26> */
.L_x_1950:
        /* <DEDUP_REMOVED lines=19> */
[----:B------:R-:W-:Y:S01]  /*02d0*/  CS2R R10, SRZ ;  /* 0x00000000000a7805 */ /* 0x000fe2000001ff00 */
[--C-:B--2---:R-:W-:Y:S02]  /*02e0*/  HADD2.F32 R73, -RZ, R4.reuse.H0_H0 ;  /* 0x20000004ff497230 */ /* 0x104fe40000004100 */
[----:B------:R-:W-:-:S02]  /*02f0*/  HADD2.F32 R72, -RZ, R4.H1_H1 ;  /* 0x30000004ff487230 */ /* 0x000fc40000004100 */
[--C-:B------:R-:W-:Y:S02]  /*0300*/  HADD2.F32 R71, -RZ, R5.reuse.H0_H0 ;  /* 0x20000005ff477230 */ /* 0x100fe40000004100 */
[----:B------:R-:W-:Y:S02]  /*0310*/  HADD2.F32 R70, -RZ, R5.H1_H1 ;  /* 0x30000005ff467230 */ /* 0x000fe40000004100 */
[--C-:B------:R-:W-:Y:S02]  /*0320*/  HADD2.F32 R69, -RZ, R6.reuse.H0_H0 ;  /* 0x20000006ff457230 */ /* 0x100fe40000004100 */
[----:B------:R-:W-:Y:S02]  /*0330*/  HADD2.F32 R68, -RZ, R6.H1_H1 ;  /* 0x30000006ff447230 */ /* 0x000fe40000004100 */
[--C-:B------:R-:W-:Y:S02]  /*0340*/  HADD2.F32 R61, -RZ, R7.reuse.H0_H0 ;  /* 0x20000007ff3d7230 */ /* 0x100fe40000004100 */
[----:B0-----:R-:W-:-:S07]  /*0350*/  HADD2.F32 R60, -RZ, R7.H1_H1 ;  /* 0x30000007ff3c7230 */ /* 0x001fce0000004100 */
.L_x_1954:
        /* <DEDUP_REMOVED lines=10> */
[----:B------:R-:W-:-:S13]  /*0400*/  ISETP.NE.AND.EX P1, PT, R65, RZ, PT, P1 ;  /* 0x000000ff4100720c */ /* 0x000fda0003f25310 */
[----:B------:R-:W0:Y:S01]  /*0410*/  @P1 LDC.64 R36, c[0x0][0x248] ;  /* 0x00009200ff241b82 */ /* 0x000e220000000a00 */
[----:B--2---:R-:W-:-:S06]  /*0420*/  IMAD.WIDE R84, R74, 0x4, R38 ;  /* 0x000000044a547825 */ /* 0x004fcc00078e0226 */
[----:B------:R-:W2:Y:S01]  /*0430*/  LDG.E R84, desc[UR4][R84.64] ;  /* 0x0000000454547981 */ /* 0x000ea2000c1e1900 */
[----:B0-----:R-:W-:-:S04]  /*0440*/  @P1 IADD3 R66, P2, R83, R36, RZ ;  /* 0x0000002453421210 */ /* 0x001fc80007f5e0ff */
[----:B------:R-:W-:Y:S02]  /*0450*/  @P1 IADD3.X R67, R0, R37, RZ, P2, !PT ;  /* 0x0000002500431210 */ /* 0x000fe400017fe4ff */
[----:B------:R-:W0:Y:S01]  /*0460*/  LDC.64 R36, c[0x0][0x2b8] ;  /* 0x0000ae00ff247b82 */ /* 0x000e220000000a00 */
[----:B------:R-:W-:-:S03]  /*0470*/  LEA R80, P2, R75, UR10, 0x5 ;  /* 0x0000000a4b507c11 */ /* 0x000fc6000f8428ff */
[----:B------:R-:W3:Y:S01]  /*0480*/  @P1 LDG.E.64 R66, desc[UR4][R66.64] ;  /* 0x0000000442421981 */ /* 0x000ee2000c1e1b00 */
[----:B------:R-:W-:Y:S01]  /*0490*/  LEA.HI.X R81, R75, UR11, RZ, 0x5, P2 ;  /* 0x0000000b4b517c11 */ /* 0x000fe200090f2cff */
[----:B-1----:R-:W-:Y:S01]  /*04a0*/  IMAD.WIDE R76, R74, 0x4, R62 ;  /* 0x000000044a4c7825 */ /* 0x002fe200078e023e */
[----:B------:R-:W-:Y:S01]  /*04b0*/  IADD3 R82, P3, R83, UR12, RZ ;  /* 0x0000000c53527c10 */ /* 0x000fe2000ff7e0ff */
[----:B------:R-:W1:Y:S02]  /*04c0*/  LDC.64 R62, c[0x0][0x2c8] ;  /* 0x0000b200ff3e7b82 */ /* 0x000e640000000a00 */
[----:B------:R-:W4:Y:S04]  /*04d0*/  LDG.E.128 R40, desc[UR4][R80.64] ;  /* 0x0000000450287981 */ /* 0x000f28000c1e1d00 */
[----:B------:R3:W4:Y:S04]  /*04e0*/  LDG.E.128 R44, desc[UR4][R80.64+0x10] ;  /* 0x00001004502c7981 */ /* 0x000728000c1e1d00 */
[----:B------:R-:W4:Y:S01]  /*04f0*/  LDG.E R76, desc[UR4][R76.64] ;  /* 0x000000044c4c7981 */ /* 0x000f22000c1e1900 */
[----:B0-----:R-:W-:-:S06]  /*0500*/  IMAD.WIDE.U32 R36, R75, 0x10, R36 ;  /* 0x000000104b247825 */ /* 0x001fcc00078e0024 */
[----:B------:R-:W4:Y:S01]  /*0510*/  LDG.E.128 R36, desc[UR4][R36.64] ;  /* 0x0000000424247981 */ /* 0x000f22000c1e1d00 */
[----:B------:R-:W-:-:S06]  /*0520*/  IADD3.X R83, R0, UR13, RZ, P3, !PT ;  /* 0x0000000d00537c10 */ /* 0x000fcc0009ffe4ff */
[----:B------:R-:W5:Y:S01]  /*0530*/  LDG.E.64 R82, desc[UR4][R82.64] ;  /* 0x0000000452527981 */ /* 0x000f62000c1e1b00 */
[----:B-1----:R-:W-:-:S04]  /*0540*/  @P0 LEA R78, P2, R75, R62, 0x5 ;  /* 0x0000003e4b4e0211 */ /* 0x002fc800078428ff */
[----:B------:R-:W-:Y:S02]  /*0550*/  @P0 LEA.HI.X R79, R75, R63, RZ, 0x5, P2 ;  /* 0x0000003f4b4f0211 */ /* 0x000fe400010f2cff */
[----:B------:R-:W-:-:S03]  /*0560*/  ISETP.NE.AND P2, PT, R59, RZ, PT ;  /* 0x000000ff3b00720c */ /* 0x000fc60003f45270 */
[----:B------:R-:W5:Y:S04]  /*0570*/  @P0 LDG.E.128 R20, desc[UR4][R78.64] ;  /* 0x000000044e140981 */ /* 0x000f68000c1e1d00 */
[----:B------:R4:W5:Y:S01]  /*0580*/  @P0 LDG.E.128 R16, desc[UR4][R78.64+0x10] ;  /* 0x000010044e100981 */ /* 0x000962000c1e1d00 */
[----:B------:R-:W-:Y:S01]  /*0590*/  UMOV UR6, 0xffffffff ;  /* 0xffffffff00067882 */ /* 0x000fe20000000000 */
[----:B--2---:R-:W-:Y:S02]  /*05a0*/  FSEL R84, R84, RZ, !P2 ;  /* 0x000000ff54547208 */ /* 0x004fe40005000000 */
[C-C-:B---3--:R-:W-:Y:S02]  /*05b0*/  @P1 SHF.R.U64 R0, R66.reuse, 0x8, R67.reuse ;  /* 0x0000000842001819 */ /* 0x148fe40000001243 */
[----:B------:R-:W-:-:S02]  /*05c0*/  @P1 SHF.R.U64 R80, R66, 0x10, R67 ;  /* 0x0000001042501819 */ /* 0x000fc40000001243 */
[----:B------:R-:W-:Y:S01]  /*05d0*/  @P1 PRMT R9, R0, 0x7610, R9 ;  /* 0x0000761000091816 */ /* 0x000fe20000000009 */
[----:B----4-:R-:W-:Y:S01]  /*05e0*/  FADD.FTZ R79, R40, -R84 ;  /* 0x80000054284f7221 */ /* 0x010fe20000010000 */
[C---:B------:R-:W-:Y:S02]  /*05f0*/  @P1 PRMT R7, R66.reuse, 0x7610, R7 ;  /* 0x0000761042071816 */ /* 0x040fe40000000007 */
[--C-:B------:R-:W-:Y:S02]  /*0600*/  @P1 SHF.R.U32.HI R0, RZ, 0x8, R67.reuse ;  /* 0x00000008ff001819 */ /* 0x100fe40000011643 */
[----:B------:R-:W-:Y:S02]  /*0610*/  @P1 PRMT R6, R67, 0x7610, R6 ;  /* 0x0000761043061816 */ /* 0x000fe40000000006 */
[--C-:B------:R-:W-:Y:S02]  /*0620*/  @P1 SHF.R.U64 R66, R66, 0x18, R67.reuse ;  /* 0x0000001842421819 */ /* 0x100fe40000001243 */
[----:B------:R-:W-:-:S02]  /*0630*/  @P1 SHF.R.U32.HI R77, RZ, 0x10, R67 ;  /* 0x00000010ff4d1819 */ /* 0x000fc40000011643 */
[----:B------:R-:W-:Y:S01]  /*0640*/  @P1 SHF.R.U32.HI R67, RZ, 0x18, R67 ;  /* 0x00000018ff431819 */ /* 0x000fe20000011643 */
[----:B------:R-:W-:Y:S01]  /*0650*/  FADD.FTZ R87, R42, -R84 ;  /* 0x800000542a577221 */ /* 0x000fe20000010000 */
[----:B------:R-:W-:Y:S01]  /*0660*/  @P1 PRMT R4, R0, 0x7610, R4 ;  /* 0x0000761000041816 */ /* 0x000fe20000000004 */
[--C-:B------:R-:W-:Y:S01]  /*0670*/  FADD.FTZ R81, R45, -R84.reuse ;  /* 0x800000542d517221 */ /* 0x100fe20000010000 */
[----:B------:R-:W-:Y:S01]  /*0680*/  FADD.FTZ R89, R41, -R84 ;  /* 0x8000005429597221 */ /* 0x000fe20000010000 */
[--C-:B------:R-:W-:Y:S02]  /*0690*/  HADD2.F32 R40, -RZ, R36.reuse.H0_H0 ;  /* 0x20000024ff287230 */ /* 0x100fe40000004100 */
[----:B------:R-:W-:Y:S01]  /*06a0*/  FMUL.FTZ R0, R76, R79 ;  /* 0x0000004f4c007220 */ /* 0x000fe20000410000 */
[----:B------:R-:W-:Y:S01]  /*06b0*/  HADD2.F32 R91, -RZ, R36.H1_H1 ;  /* 0x30000024ff5b7230 */ /* 0x000fe20000004100 */
[----:B------:R-:W-:Y:S01]  /*06c0*/  @P1 PRMT R2, R67, 0x7610, R2 ;  /* 0x0000761043021816 */ /* 0x000fe20000000002 */
[----:B------:R-:W-:Y:S01]  /*06d0*/  FMUL.FTZ R45, R73, R40 ;  /* 0x00000028492d7220 */ /* 0x000fe20000410000 */
[----:B------:R-:W-:Y:S01]  /*06e0*/  @P1 PRMT R5, R66, 0x7610, R5 ;  /* 0x0000761042051816 */ /* 0x000fe20000000005 */
[----:B------:R-:W-:Y:S01]  /*06f0*/  FADD.FTZ R67, R46, -R84 ;  /* 0x800000542e437221 */ /* 0x000fe20000010000 */
[----:B------:R-:W-:Y:S01]  /*0700*/  @P1 PRMT R3, R77, 0x7610, R3 ;  /* 0x000076104d031816 */ /* 0x000fe20000000003 */
[----:B------:R-:W-:-:S02]  /*0710*/  HADD2.F32 R42, -RZ, R37.H0_H0 ;  /* 0x20000025ff2a7230 */ /* 0x000fc40000004100 */
[--C-:B------:R-:W-:Y:S01]  /*0720*/  FADD.FTZ R43, R43, -R84.reuse ;  /* 0x800000542b2b7221 */ /* 0x100fe20000010000 */
[--C-:B------:R-:W-:Y:S01]  /*0730*/  FADD.FTZ R85, R44, -R84.reuse ;  /* 0x800000542c557221 */ /* 0x100fe20000010000 */
[----:B------:R-:W-:Y:S01]  /*0740*/  FADD.FTZ R77, R47, -R84 ;  /* 0x800000542f4d7221 */ /* 0x000fe20000010000 */
[--C-:B------:R-:W-:Y:S02]  /*0750*/  HADD2.F32 R66, -RZ, R39.reuse.H0_H0 ;  /* 0x20000027ff427230 */ /* 0x100fe40000004100 */
[C---:B------:R-:W-:Y:S01]  /*0760*/  FMUL.FTZ R46, R76.reuse, R87 ;  /* 0x000000574c2e7220 */ /* 0x040fe20000410000 */
[----:B------:R-:W-:Y:S02]  /*0770*/  HADD2.F32 R79, -RZ, R39.H1_H1 ;  /* 0x30000027ff4f7230 */ /* 0x000fe40000004100 */
[----:B------:R-:W-:Y:S01]  /*0780*/  FMUL.FTZ R47, R76, R89 ;  /* 0x000000594c2f7220 */ /* 0x000fe20000410000 */
[----:B------:R-:W-:Y:S01]  /*0790*/  FMUL.FTZ R44, R72, R91 ;  /* 0x0000005b482c7220 */ /* 0x000fe20000410000 */
[----:B------:R-:W-:Y:S01]  /*07a0*/  FADD.FTZ R39, RZ, R45 ;  /* 0x0000002dff277221 */ /* 0x000fe20000010000 */
[----:B------:R-:W-:Y:S01]  /*07b0*/  FFMA.FTZ R78, R0, R45, RZ ;  /* 0x0000002d004e7223 */ /* 0x000fe200000100ff */
[----:B------:R-:W-:-:S02]  /*07c0*/  HADD2.F32 R41, -RZ, R37.H1_H1 ;  /* 0x30000025ff297230 */ /* 0x000fc40000004100 */
[----:B------:R-:W-:Y:S01]  /*07d0*/  FADD.FTZ R51, R40, R51 ;  /* 0x0000003328337221 */ /* 0x000fe20000010000 */
[--C-:B------:R-:W-:Y:S02]  /*07e0*/  HADD2.F32 R36, -RZ, R38.reuse.H0_H0 ;  /* 0x20000026ff247230 */ /* 0x100fe40000004100 */
        /* <DEDUP_REMOVED lines=17> */
[----:B------:R-:W-:Y:S02]  /*0900*/  FMUL.FTZ R39, R76, R81 ;  /* 0x000000514c277220 */ /* 0x000fe40000410000 */
        /* <DEDUP_REMOVED lines=43> */
.L_x_1966:
        /* <DEDUP_REMOVED lines=20> */
[----:B------:R-:W-:Y:S01]  /*0d00*/  FMUL.FTZ R0, R76, R41 ;  /* 0x000000294c007220 */ /* 0x000fe20000410000 */
[----:B------:R-:W-:Y:S01]  /*0d10*/  FFMA.FTZ R77, R77, R80, R81 ;  /* 0x000000504d4d7223 */ /* 0x000fe20000010051 */
[----:B------:R-:W-:Y:S01]  /*0d20*/  FADD.FTZ R47, R44, -R47 ;  /* 0x8000002f2c2f7221 */ /* 0x000fe20000010000 */
[----:B------:R-:W-:Y:S01]  /*0d30*/  FADD.FTZ R63, R42, -R63 ;  /* 0x8000003f2a3f7221 */ /* 0x000fe20000010000 */
[----:B------:R-:W-:Y:S01]  /*0d40*/  @P4 FADD.FTZ R0, R23, R0 ;  /* 0x0000000017004221 */ /* 0x000fe20000010000 */
[----:B------:R-:W-:Y:S01]  /*0d50*/  FADD.FTZ R39, R37, -R40 ;  /* 0x8000002825277221 */ /* 0x000fe20000010000 */
[----:B------:R-:W-:Y:S01]  /*0d60*/  FADD.FTZ R67, R67, -R36 ;  /* 0x8000002443437221 */ /* 0x000fe20000010000 */
[----:B------:R-:W-:Y:S01]  /*0d70*/  FADD.FTZ R77, R66, -R77 ;  /* 0x8000004d424d7221 */ /* 0x000fe20000010000 */
[C---:B------:R-:W-:Y:S01]  /*0d80*/  FMUL.FTZ R36, R76.reuse, R47 ;  /* 0x0000002f4c247220 */ /* 0x040fe20000410000 */
[----:B------:R-:W-:Y:S01]  /*0d90*/  FMUL.FTZ R37, R76, R63 ;  /* 0x0000003f4c257220 */ /* 0x000fe20000410000 */
[----:B------:R-:W-:Y:S01]  /*0da0*/  FADD.FTZ R43, R38, -R43 ;  /* 0x8000002b262b7221 */ /* 0x000fe20000010000 */
[----:B------:R-:W-:Y:S01]  /*0db0*/  FMUL.FTZ R47, R0, UR16 ;  /* 0x00000010002f7c20 */ /* 0x000fe20008410000 */
        /* <DEDUP_REMOVED lines=24> */
[----:B------:R-:W-:Y:S01]  /*0f40*/  FMUL.FTZ R63, R45, UR16 ;  /* 0x000000102d3f7c20 */ /* 0x000fe20008410000 */
[C---:B------:R-:W-:Y:S01]  /*0f50*/  LOP3.LUT P6, RZ, R83.reuse, 0xff0000, RZ, 0xc0, !PT ;  /* 0x00ff000053ff7812 */ /* 0x040fe200078cc0ff */
[----:B------:R-:W-:Y:S01]  /*0f60*/  FMUL.FTZ R66, R36, UR16 ;  /* 0x0000001024427c20 */ /* 0x000fe20008410000 */
[----:B------:R-:W-:-:S02]  /*0f70*/  LOP3.LUT P4, RZ, R83, 0xff000000, RZ, 0xc0, !PT ;  /* 0xff00000053ff7812 */ /* 0x000fc4000788c0ff */
[----:B------:R-:W-:Y:S01]  /*0f80*/  SEL R32, R45, R32, P2 ;  /* 0x000000202d207207 */ /* 0x000fe20001000000 */
[----:B------:R-:W-:Y:S01]  /*0f90*/  FMUL.FTZ R45, R43, UR16 ;  /* 0x000000102b2d7c20 */ /* 0x000fe20008410000 */
[----:B------:R-:W-:Y:S02]  /*0fa0*/  SEL R30, R67, R30, P2 ;  /* 0x0000001e431e7207 */ /* 0x000fe40001000000 */
[----:B------:R-:W-:Y:S02]  /*0fb0*/  SEL R33, R36, R33, P2 ;  /* 0x0000002124217207 */ /* 0x000fe40001000000 */
[----:B------:R-:W-:Y:S02]  /*0fc0*/  SEL R28, R43, R28, P2 ;  /* 0x0000001c2b1c7207 */ /* 0x000fe40001000000 */
[C---:B------:R-:W-:Y:S01]  /*0fd0*/  SEL R29, R62.reuse, R29, P2 ;  /* 0x0000001d3e1d7207 */ /* 0x040fe20001000000 */
[----:B------:R-:W-:Y:S01]  /*0fe0*/  FMUL.FTZ R62, R62, UR16 ;  /* 0x000000103e3e7c20 */ /* 0x000fe20008410000 */
[----:B------:R-:W-:-:S02]  /*0ff0*/  FSEL R39, R0, RZ, P6 ;  /* 0x000000ff00277208 */ /* 0x000fc40003000000 */
[----:B------:R-:W-:Y:S02]  /*1000*/  FSEL R38, R44, RZ, P4 ;  /* 0x000000ff2c267208 */ /* 0x000fe40002000000 */
[----:B------:R-:W-:Y:S02]  /*1010*/  FSEL R41, R63, RZ, P5 ;  /* 0x000000ff3f297208 */ /* 0x000fe40002800000 */
[C---:B------:R-:W-:Y:S02]  /*1020*/  LOP3.LUT P2, RZ, R83.reuse, 0xff, RZ, 0xc0, !PT ;  /* 0x000000ff53ff7812 */ /* 0x040fe4000784c0ff */
[----:B------:R-:W-:Y:S02]  /*1030*/  LOP3.LUT P5, RZ, R82, 0xff00, RZ, 0xc0, !PT ;  /* 0x0000ff0052ff7812 */ /* 0x000fe400078ac0ff */
[----:B------:R-:W-:Y:S02]  /*1040*/  LOP3.LUT P4, RZ, R83, 0xff00, RZ, 0xc0, !PT ;  /* 0x0000ff0053ff7812 */ /* 0x000fe4000788c0ff */
[----:B------:R-:W-:-:S02]  /*1050*/  SHF.L.U32 R77, R75, 0x4, RZ ;  /* 0x000000044b4d7819 */ /* 0x000fc400000006ff */
[----:B------:R-:W-:Y:S02]  /*1060*/  F2FP.F16.F32.PACK_AB R39, R38, R39 ;  /* 0x000000272627723e */ /* 0x000fe400000000ff */
[----:B------:R-:W-:Y:S02]  /*1070*/  FSEL R38, R45, RZ, P2 ;  /* 0x000000ff2d267208 */ /* 0x000fe40001000000 */
[----:B------:R-:W-:Y:S02]  /*1080*/  @P3 LEA R42, P2, R75, UR14, 0x5 ;  /* 0x0000000e4b2a3c11 */ /* 0x000fe4000f8428ff */
[----:B------:R-:W-:Y:S02]  /*1090*/  FSEL R67, R62, RZ, P4 ;  /* 0x000000ff3e437208 */ /* 0x000fe40002000000 */
[----:B------:R-:W-:Y:S02]  /*10a0*/  FSEL R36, R66, RZ, P5 ;  /* 0x000000ff42247208 */ /* 0x000fe40002800000 */
[----:B0-----:R-:W-:-:S02]  /*10b0*/  SHF.R.U32.HI R78, RZ, 0x1c, R75 ;  /* 0x0000001cff4e7819 */ /* 0x001fc4000001164b */
[----:B------:R-:W-:Y:S02]  /*10c0*/  IADD3 R40, P4, R77, UR18, RZ ;  /* 0x000000124d287c10 */ /* 0x000fe4000ff9e0ff */
[----:B------:R-:W-:Y:S02]  /*10d0*/  @P3 LEA.HI.X R43, R75, UR15, RZ, 0x5, P2 ;  /* 0x0000000f4b2b3c11 */ /* 0x000fe400090f2cff */
[----:B------:R-:W-:Y:S02]  /*10e0*/  F2FP.F16.F32.PACK_AB R36, R36, R41 ;  /* 0x000000292424723e */ /* 0x000fe400000000ff */
[----:B------:R-:W-:Y:S01]  /*10f0*/  F2FP.F16.F32.PACK_AB R38, R67, R38 ;  /* 0x000000264326723e */ /* 0x000fe200000000ff */
[----:B------:R-:W-:Y:S01]  /*1100*/  @P3 STG.E.128 desc[UR4][R42.64], R32 ;  /* 0x000000202a003986 */ /* 0x000fe2000c101d04 */
[----:B------:R-:W-:Y:S02]  /*1110*/  F2FP.F16.F32.PACK_AB R37, R76, R37 ;  /* 0x000000254c25723e */ /* 0x000fe400000000ff */
[----:B------:R-:W-:Y:S01]  /*1120*/  IADD3.X R41, R78, UR19, RZ, P4, !PT ;  /* 0x000000134e297c10 */ /* 0x000fe2000a7fe4ff */
[----:B------:R-:W-:Y:S01]  /*1130*/  @P3 STG.E.128 desc[UR4][R42.64+0x10], R28 ;  /* 0x0000101c2a003986 */ /* 0x000fe2000c101d04 */
[----:B------:R-:W-:-:S02]  /*1140*/  @P1 LOP3.LUT P2, RZ, R7, 0xff, RZ, 0xc0, !PT ;  /* 0x000000ff07ff1812 */ /* 0x000fc4000784c0ff */
[----:B------:R-:W-:Y:S01]  /*1150*/  @P1 LOP3.LUT P4, RZ, R8, 0xff, RZ, 0xc0, !PT ;  /* 0x000000ff08ff1812 */ /* 0x000fe2000788c0ff */
[----:B------:R0:W-:Y:S01]  /*1160*/  STG.E.128 desc[UR4][R40.64], R36 ;  /* 0x0000002428007986 */ /* 0x0001e2000c101d04 */
[----:B------:R-:W-:Y:S02]  /*1170*/  @P1 LOP3.LUT P3, RZ, R9, 0xff, RZ, 0xc0, !PT ;  /* 0x000000ff09ff1812 */ /* 0x000fe4000786c0ff */
[----:B------:R-:W-:Y:S02]  /*1180*/  @P1 LOP3.LUT P5, RZ, R5, 0xff, RZ, 0xc0, !PT ;  /* 0x000000ff05ff1812 */ /* 0x000fe400078ac0ff */
[----:B------:R-:W-:Y:S02]  /*1190*/  @P1 FSEL R63, R63, RZ, P2 ;  /* 0x000000ff3f3f1208 */ /* 0x000fe40001000000 */
[----:B------:R-:W-:Y:S02]  /*11a0*/  @P1 FSEL R46, R46, RZ, P4 ;  /* 0x000000ff2e2e1208 */ /* 0x000fe40002000000 */
[----:B------:R-:W-:-:S02]  /*11b0*/  @P1 LOP3.LUT P2, RZ, R6, 0xff, RZ, 0xc0, !PT ;  /* 0x000000ff06ff1812 */ /* 0x000fc4000784c0ff */
[----:B------:R-:W-:Y:S02]  /*11c0*/  @P1 LOP3.LUT P4, RZ, R3, 0xff, RZ, 0xc0, !PT ;  /* 0x000000ff03ff1812 */ /* 0x000fe4000788c0ff */
[----:B------:R-:W-:Y:S02]  /*11d0*/  @P1 FSEL R66, R66, RZ, P3 ;  /* 0x000000ff42421208 */ /* 0x000fe40001800000 */
[----:B------:R-:W-:Y:S02]  /*11e0*/  @P1 FSEL R47, R47, RZ, P5 ;  /* 0x000000ff2f2f1208 */ /* 0x000fe40002800000 */
[----:B------:R-:W-:Y:S01]  /*11f0*/  @P1 LOP3.LUT P3, RZ, R4, 0xff, RZ, 0xc0, !PT ;  /* 0x000000ff04ff1812 */ /* 0x000fe2000786c0ff */
[----:B0-----:R-:W0:Y:S01]  /*1200*/  LDC.64 R36, c[0x0][0x210] ;  /* 0x00008400ff247b82 */ /* 0x001e220000000a00 */
[----:B------:R-:W-:Y:S02]  /*1210*/  @P1 LOP3.LUT P5, RZ, R2, 0xff, RZ, 0xc0, !PT ;  /* 0x000000ff02ff1812 */ /* 0x000fe400078ac0ff */
[----:B------:R-:W-:-:S02]  /*1220*/  @P1 FSEL R45, R45, RZ, P2 ;  /* 0x000000ff2d2d1208 */ /* 0x000fc40001000000 */
[----:B------:R-:W-:Y:S02]  /*1230*/  @P1 FSEL R0, R0, RZ, P4 ;  /* 0x000000ff00001208 */ /* 0x000fe40002000000 */
[----:B------:R-:W-:Y:S02]  /*1240*/  @P1 F2FP.F16.F32.PACK_AB R63, RZ, R63 ;  /* 0x0000003fff3f123e */ /* 0x000fe400000000ff */
[----:B------:R-:W-:Y:S02]  /*1250*/  @P1 F2FP.F16.F32.PACK_AB R46, RZ, R46 ;  /* 0x0000002eff2e123e */ /* 0x000fe400000000ff */
[----:B------:R-:W-:Y:S02]  /*1260*/  @P1 FSEL R62, R62, RZ, P3 ;  /* 0x000000ff3e3e1208 */ /* 0x000fe40001800000 */
[----:B------:R-:W-:Y:S02]  /*1270*/  @P1 FSEL R44, R44, RZ, P5 ;  /* 0x000000ff2c2c1208 */ /* 0x000fe40002800000 */
[----:B------:R-:W-:-:S02]  /*1280*/  @P1 F2FP.F16.F32.PACK_AB R45, RZ, R45 ;  /* 0x0000002dff2d123e */ /* 0x000fc400000000ff */
[----:B------:R-:W-:Y:S02]  /*1290*/  @P1 F2FP.F16.F32.PACK_AB R0, RZ, R0 ;  /* 0x00000000ff00123e */ /* 0x000fe400000000ff */
[----:B------:R-:W-:Y:S02]  /*12a0*/  @P1 IADD3 R64, P6, R77, R64, RZ ;  /* 0x000000404d401210 */ /* 0x000fe40007fde0ff */
[----:B------:R-:W-:Y:S02]  /*12b0*/  @P1 F2FP.F16.F32.PACK_AB R66, RZ, R66 ;  /* 0x00000042ff42123e */ /* 0x000fe400000000ff */
[----:B------:R-:W-:Y:S01]  /*12c0*/  @P1 F2FP.F16.F32.PACK_AB R47, RZ, R47 ;  /* 0x0000002fff2f123e */ /* 0x000fe200000000ff */
[----:B0-----:R-:W-:Y:S01]  /*12d0*/  IMAD R74, R36, 0x4, R74 ;  /* 0x00000004244a7824 */ /* 0x001fe200078e024a */
        /* <DEDUP_REMOVED lines=10> */
[----:B------:R-:W-:-:S05]  /*1380*/  @P1 PRMT R27, R27, 0x5410, R44 ;  /* 0x000054101b1b1816 */ /* 0x000fca000000002c */
[----:B------:R0:W-:Y:S01]  /*1390*/  @P1 STG.E.128 desc[UR4][R64.64], R24 ;  /* 0x0000001840001986 */ /* 0x0001e2000c101d04 */
[----:B------:R-:W-:-:S13]  /*13a0*/  ISETP.GE.AND P1, PT, R74, R37, PT ;  /* 0x000000254a00720c */ /* 0x000fda0003f26270 */
[----:B------:R-:W-:Y:S05]  /*13b0*/  @!P1 BRA `(.L_x_1954) ;  /* 0xffffffec00e89947 */ /* 0x000fea000383ffff */
[----:B------:R-:W-:Y:S05]  /*13c0*/  BSYNC B1 ;  /* 0x0000000000017941 */ /* 0x000fea0003800000 */
.L_x_1952:
        /* <DEDUP_REMOVED lines=16> */
.L_x_1951:
[----:B------:R-:W-:Y:S05]  /*14d0*/  BSYNC B0 ;  /* 0x0000000000007941 */ /* 0x000fea0003800000 */
.L_x_1949:
[----:B------:R-:W1:Y:S01]  /*14e0*/  S2R R3, SR_CgaCtaId ;  /* 0x0000000000037919 */ /* 0x000e620000008800 */
[----:B------:R-:W-:Y:S01]  /*14f0*/  MOV R0, 0x400 ;  /* 0x0000040000007802 */ /* 0x000fe20000000f00 */
[----:B------:R-:W-:Y:S05]  /*1500*/  WARPSYNC.ALL ;  /* 0x0000000000007948 */ /* 0x000fea0003800000 */
[----:B------:R-:W2:Y:S01]  /*1510*/  S2R R31, SR_TID.X ;  /* 0x00000000001f7919 */ /* 0x000ea20000002100 */
[----:B------:R-:W-:Y:S01]  /*1520*/  ULDC UR6, c[0x0][0x218] ;  /* 0x0000860000067ab9 */ /* 0x000fe20000000800 */
[----:B------:R-:W-:Y:S01]  /*1530*/  ULDC.64 UR20, c[0x0][0x2d0] ;  /* 0x0000b40000147ab9 */ /* 0x000fe20000000a00 */
[----:B0-----:R-:W0:Y:S01]  /*1540*/  S2R R26, SR_CTAID.X ;  /* 0x00000000001a7919 */ /* 0x001e220000002500 */
[----:B-1----:R-:W-:-:S04]  /*1550*/  LEA R0, R3, R0, 0x18 ;  /* 0x0000000003007211 */ /* 0x002fc800078ec0ff */
[C---:B--2---:R-:W-:Y:S01]  /*1560*/  LEA R2, R31.reuse, R0, 0x5 ;  /* 0x000000001f027211 */ /* 0x044fe200078e28ff */
[----:B------:R-:W-:-:S04]  /*1570*/  IMAD R0, R31, 0x4, R0 ;  /* 0x000000041f007824 */ /* 0x000fc800078e0200 */
        /* <DEDUP_REMOVED lines=54> */
.L_x_1953:
[----:B------:R-:W-:Y:S01]  /*18e0*/  HFMA2.MMA R84, -RZ, RZ, 0, 5.9604644775390625e-08 ;  /* 0x00000001ff547435 */ /* 0x000fe200000001ff */
[----:B------:R-:W-:Y:S01]  /*18f0*/  BSSY B2, `(.L_x_1955) ;  /* 0x0000007000027945 */ /* 0x000fe20003800000 */
[----:B------:R-:W-:Y:S01]  /*1900*/  IMAD.MOV.U32 R93, RZ, RZ, R78 ;  /* 0x000000ffff5d7224 */ /* 0x000fe200078e004e */
[----:B------:R-:W-:Y:S01]  /*1910*/  MOV R85, 0x1f ;  /* 0x0000001f00557802 */ /* 0x000fe20000000f00 */
[----:B------:R-:W-:-:S07]  /*1920*/  IMAD.MOV.U32 R86, RZ, RZ, -0x1 ;  /* 0xffffffffff567424 */ /* 0x000fce00078e00ff */
[----:B-----5:R-:W-:Y:S05]  /*1930*/  WARPSYNC.COLLECTIVE R86, `(.L_x_1956) ;  /* 0x0000000056087348 */ /* 0x020fea0003c00000 */
[----:B------:R0:W1:Y:S02]  /*1940*/  SHFL.BFLY P3, R91, R93, R84, R85 ;  /* 0x0c0000545d5b7389 */ /* 0x0000640000060055 */
[----:B01---5:R-:W-:Y:S01]  /*1950*/  ENDCOLLECTIVE ;  /* 0x000000000000791b */ /* 0x023fe20003800000 */
.L_x_1956:
[----:B------:R-:W-:Y:S05]  /*1960*/  BSYNC B2 ;  /* 0x0000000000027941 */ /* 0x000fea0003800000 */
.L_x_1955:
        /* <DEDUP_REMOVED lines=8> */
.L_x_1957:
[----:B------:R-:W-:Y:S01]  /*19f0*/  FADD.FTZ R79, R78, R79 ;  /* 0x0000004f4e4f7221 */ /* 0x000fe20000010000 */
[----:B------:R-:W-:-:S04]  /*1a00*/  HFMA2.MMA R84, -RZ, RZ, 0, 1.1920928955078125e-07 ;  /* 0x00000002ff547435 */ /* 0x000fc800000001ff */
[----:B------:R-:W-:Y:S01]  /*1a10*/  MOV R93, R79 ;  /* 0x0000004f005d7202 */ /* 0x000fe20000000f00 */
[----:B------:R-:W-:-:S07]  /*1a20*/  IMAD.MOV.U32 R80, RZ, RZ, R91 ;  /* 0x000000ffff507224 */ /* 0x000fce00078e005b */
[----:B------:R-:W-:Y:S05]  /*1a30*/  WARPSYNC.COLLECTIVE R86, `(.L_x_1958) ;  /* 0x0000000056087348 */ /* 0x000fea0003c00000 */
[----:B------:R0:W1:Y:S02]  /*1a40*/  SHFL.BFLY P3, R91, R93, R84, R85 ;  /* 0x0c0000545d5b7389 */ /* 0x0000640000060055 */
[----:B01----:R-:W-:Y:S01]  /*1a50*/  ENDCOLLECTIVE ;  /* 0x000000000000791b */ /* 0x003fe20003800000 */
.L_x_1958:
[----:B------:R-:W-:-:S05]  /*1a60*/  FADD.FTZ R80, R81, R80 ;  /* 0x0000005051507221 */ /* 0x000fca0000010000 */
[----:B------:R-:W-:Y:S01]  /*1a70*/  MOV R93, R80 ;  /* 0x00000050005d7202 */ /* 0x000fe20000000f00 */
[----:B------:R-:W-:-:S07]  /*1a80*/  IMAD.MOV.U32 R88, RZ, RZ, R91 ;  /* 0x000000ffff587224 */ /* 0x000fce00078e005b */
[----:B------:R-:W-:Y:S05]  /*1a90*/  WARPSYNC.COLLECTIVE R86, `(.L_x_1959) ;  /* 0x0000000056087348 */ /* 0x000fea0003c00000 */
[----:B------:R0:W1:Y:S02]  /*1aa0*/  SHFL.BFLY P3, R91, R93, R84, R85 ;  /* 0x0c0000545d5b7389 */ /* 0x0000640000060055 */
[----:B01----:R-:W-:Y:S01]  /*1ab0*/  ENDCOLLECTIVE ;  /* 0x000000000000791b */ /* 0x003fe20003800000 */
.L_x_1959:
[----:B------:R-:W-:Y:S01]  /*1ac0*/  FADD.FTZ R88, R79, R88 ;  /* 0x000000584f587221 */ /* 0x000fe20000010000 */
[----:B------:R-:W-:-:S03]  /*1ad0*/  HFMA2.MMA R84, -RZ, RZ, 0, 2.384185791015625e-07 ;  /* 0x00000004ff547435 */ /* 0x000fc600000001ff */
[----:B------:R-:W-:Y:S01]  /*1ae0*/  IMAD.MOV.U32 R93, RZ, RZ, R88 ;  /* 0x000000ffff5d7224 */ /* 0x000fe200078e0058 */
[----:B------:R-:W-:-:S07]  /*1af0*/  MOV R87, R91 ;  /* 0x0000005b00577202 */ /* 0x000fce0000000f00 */
[----:B------:R-:W-:Y:S05]  /*1b00*/  WARPSYNC.COLLECTIVE R86, `(.L_x_1960) ;  /* 0x0000000056087348 */ /* 0x000fea0003c00000 */
[----:B------:R0:W1:Y:S02]  /*1b10*/  SHFL.BFLY P3, R91, R93, R84, R85 ;  /* 0x0c0000545d5b7389 */ /* 0x0000640000060055 */
[----:B01----:R-:W-:Y:S01]  /*1b20*/  ENDCOLLECTIVE ;  /* 0x000000000000791b */ /* 0x003fe20003800000 */
.L_x_1960:
[----:B------:R-:W-:-:S04]  /*1b30*/  FADD.FTZ R87, R80, R87 ;  /* 0x0000005750577221 */ /* 0x000fc80000010000 */
[----:B------:R-:W-:Y:S01]  /*1b40*/  IMAD.MOV.U32 R93, RZ, RZ, R87 ;  /* 0x000000ffff5d7224 */ /* 0x000fe200078e0057 */
[----:B------:R-:W-:-:S07]  /*1b50*/  MOV R89, R91 ;  /* 0x0000005b00597202 */ /* 0x000fce0000000f00 */
[----:B------:R-:W-:Y:S05]  /*1b60*/  WARPSYNC.COLLECTIVE R86, `(.L_x_1961) ;  /* 0x0000000056087348 */ /* 0x000fea0003c00000 */
[----:B------:R0:W1:Y:S02]  /*1b70*/  SHFL.BFLY P3, R91, R93, R84, R85 ;  /* 0x0c0000545d5b7389 */ /* 0x0000640000060055 */
[----:B01----:R-:W-:Y:S01]  /*1b80*/  ENDCOLLECTIVE ;  /* 0x000000000000791b */ /* 0x003fe20003800000 */
.L_x_1961:
[----:B------:R-:W-:-:S05]  /*1b90*/  FADD.FTZ R89, R88, R89 ;  /* 0x0000005958597221 */ /* 0x000fca0000010000 */
[----:B------:R-:W-:Y:S01]  /*1ba0*/  MOV R93, R89 ;  /* 0x00000059005d7202 */ /* 0x000fe20000000f00 */
[----:B------:R-:W-:Y:S01]  /*1bb0*/  IMAD.MOV.U32 R84, RZ, RZ, 0x8 ;  /* 0x00000008ff547424 */ /* 0x000fe200078e00ff */
[----:B------:R-:W-:-:S07]  /*1bc0*/  MOV R90, R91 ;  /* 0x0000005b005a7202 */ /* 0x000fce0000000f00 */
[----:B------:R-:W-:Y:S05]  /*1bd0*/  WARPSYNC.COLLECTIVE R86, `(.L_x_1962) ;  /* 0x0000000056087348 */ /* 0x000fea0003c00000 */
[----:B------:R0:W1:Y:S02]  /*1be0*/  SHFL.BFLY P3, R91, R93, R84, R85 ;  /* 0x0c0000545d5b7389 */ /* 0x0000640000060055 */
[----:B01----:R-:W-:Y:S01]  /*1bf0*/  ENDCOLLECTIVE ;  /* 0x000000000000791b */ /* 0x003fe20003800000 */
.L_x_1962:
[----:B------:R-:W-:-:S05]  /*1c00*/  FADD.FTZ R90, R87, R90 ;  /* 0x0000005a575a7221 */ /* 0x000fca0000010000 */
[----:B------:R-:W-:Y:S02]  /*1c10*/  MOV R93, R90 ;  /* 0x0000005a005d7202 */ /* 0x000fe40000000f00 */
[----:B------:R-:W-:-:S07]  /*1c20*/  MOV R78, R91 ;  /* 0x0000005b004e7202 */ /* 0x000fce0000000f00 */
[----:B------:R-:W-:Y:S05]  /*1c30*/  WARPSYNC.COLLECTIVE R86, `(.L_x_1963) ;  /* 0x0000000056087348 */ /* 0x000fea0003c00000 */
[----:B------:R0:W1:Y:S02]  /*1c40*/  SHFL.BFLY P3, R91, R93, R84, R85 ;  /* 0x0c0000545d5b7389 */ /* 0x0000640000060055 */
[----:B01----:R-:W-:Y:S01]  /*1c50*/  ENDCOLLECTIVE ;  /* 0x000000000000791b */ /* 0x003fe20003800000 */
.L_x_1963:
[----:B------:R-:W-:Y:S01]  /*1c60*/  FADD.FTZ R78, R89, R78 ;  /* 0x0000004e594e7221 */ /* 0x000fe20000010000 */
[----:B------:R-:W-:-:S04]  /*1c70*/  HFMA2.MMA R84, -RZ, RZ, 0, 9.5367431640625e-07 ;  /* 0x00000010ff547435 */ /* 0x000fc800000001ff */
[----:B------:R-:W-:Y:S01]  /*1c80*/  MOV R93, R78 ;  /* 0x0000004e005d7202 */ /* 0x000fe20000000f00 */
[----:B------:R-:W-:-:S07]  /*1c90*/  IMAD.MOV.U32 R81, RZ, RZ, R91 ;  /* 0x000000ffff517224 */ /* 0x000fce00078e005b */
[----:B------:R-:W-:Y:S05]  /*1ca0*/  WARPSYNC.COLLECTIVE R86, `(.L_x_1964) ;  /* 0x0000000056087348 */ /* 0x000fea0003c00000 */
[----:B------:R0:W1:Y:S02]  /*1cb0*/  SHFL.BFLY P3, R91, R93, R84, R85 ;  /* 0x0c0000545d5b7389 */ /* 0x0000640000060055 */
[----:B01----:R-:W-:Y:S01]  /*1cc0*/  ENDCOLLECTIVE ;  /* 0x000000000000791b */ /* 0x003fe20003800000 */
.L_x_1964:
[----:B------:R-:W-:-:S05]  /*1cd0*/  FADD.FTZ R79, R90, R81 ;  /* 0x000000515a4f7221 */ /* 0x000fca0000010000 */
[----:B------:R-:W-:Y:S01]  /*1ce0*/  MOV R93, R79 ;  /* 0x0000004f005d7202 */ /* 0x000fe20000000f00 */
[----:B------:R-:W-:-:S07]  /*1cf0*/  IMAD.MOV.U32 R81, RZ, RZ, R91 ;  /* 0x000000ffff517224 */ /* 0x000fce00078e005b */
[----:B------:R-:W-:Y:S05]  /*1d00*/  WARPSYNC.COLLECTIVE R86, `(.L_x_1965) ;  /* 0x0000000056087348 */ /* 0x000fea0003c00000 */
[----:B------:R0:W1:Y:S02]  /*1d10*/  SHFL.BFLY P3, R91, R93, R84, R85 ;  /* 0x0c0000545d5b7389 */ /* 0x0000640000060055 */
[----:B01----:R-:W-:Y:S01]  /*1d20*/  ENDCOLLECTIVE ;  /* 0x000000000000791b */ /* 0x003fe20003800000 */
.L_x_1965:
[----:B------:R-:W-:Y:S01]  /*1d30*/  MOV R80, R91 ;  /* 0x0000005b00507202 */ /* 0x000fe20000000f00 */
[----:B------:R-:W-:Y:S06]  /*1d40*/  BRA `(.L_x_1966) ;  /* 0xffffffec009c7947 */ /* 0x000fec000383ffff */
.L_x_1967:
        /* <DEDUP_REMOVED lines=11> */
.L_x_2936:


//--------------------- .text._ZN10layer_norm31ln_parallel_residual_bwd_kernelINS_13Kernel_traitsIf6__halffS2_fjLj256ELj1ELj4ELj1ELj16ENS_18Kernel_traits_baseILj256EfS2_fS2_fjLj128EEEEELb0ELb0ELb0EEEvNS_9BwdParamsE --------------------------
	.section	.text._ZN10layer_norm31ln_parallel_residual_bwd_kernelINS_13Kernel_traitsIf6__halffS2_fjLj256ELj1ELj4ELj1ELj16ENS_18Kernel_traits_baseILj256EfS2_fS2_fjLj128EEEEELb0ELb0ELb0EEEvNS_9BwdParamsE,"ax",@progbits
	.align	128
        .global         _ZN10layer_norm31ln_parallel_residual_bwd_kernelINS_13Kernel_traitsIf6__halffS2_fjLj256ELj1ELj4ELj1ELj16ENS_18Kernel_traits_baseILj256EfS2_fS2_fjLj128EEEEELb0ELb0ELb0EEEvNS_9BwdParamsE
        .type           _ZN10layer_norm31ln_parallel_residual_bwd_kernelINS_13Kernel_traitsIf6__halffS2_fjLj256ELj1ELj4ELj1ELj16ENS_18Kernel_traits_baseILj256EfS2_fS2_fjLj128EEEEELb0ELb0ELb0EEEvNS_9BwdParamsE,@function
        .size           _ZN10layer_norm31ln_parallel_residual_bwd_kernelINS_13Kernel_traitsIf6__halffS2_fjLj256ELj1ELj4ELj1ELj16ENS_18Kernel_traits_baseILj256EfS2_fS2_fjLj128EEEEELb0ELb0ELb0EEEvNS_9BwdParamsE,(.L_x_2937 - _ZN10layer_norm31ln_parallel_residual_bwd_kernelINS_13Kernel_traitsIf6__halffS2_fjLj256ELj1ELj4ELj1ELj16ENS_18Kernel_traits_baseILj256EfS2_fS2_fjLj128EEEEELb0ELb0ELb0EEEvNS_9BwdParamsE)
        .other          _ZN10layer_norm31ln_parallel_residual_bwd_kernelINS_13Kernel_traitsIf6__halffS2_fjLj256ELj1ELj4ELj1ELj16ENS_18Kernel_traits_baseILj256EfS2_fS2_fjLj128EEEEELb0ELb0ELb0EEEvNS_9BwdParamsE,@"STO_CUDA_ENTRY STV_DEFAULT"
_ZN10layer_norm31ln_parallel_residual_bwd_kernelINS_13Kernel_traitsIf6__halffS2_fjLj256ELj1ELj4ELj1ELj16ENS_18Kernel_traits_baseILj256EfS2_fS2_fjLj128EEEEELb0ELb0ELb0EEEvNS_9BwdParamsE:
.text._ZN10layer_norm31ln_parallel_residual_bwd_kernelINS_13Kernel_traitsIf6__halffS2_fjLj256ELj1ELj4ELj1ELj16ENS_18Kernel_traits_baseILj256EfS2_fS2_fjLj128EEEEELb0ELb0ELb0EEEvNS_9BwdParamsE:
        /* <DEDUP_REMOVED lines=50> */
.L_x_1975:
        /* <DEDUP_REMOVED lines=33> */
[--C-:B------:R-:W-:Y:S01]  /*0530*/  FADD.FTZ R83, R88, -R3.reuse ;  /* 0x8000000358537221 */ /* 0x100fe20000010000 */
[--C-:B------:R-:W-:Y:S01]  /*0540*/  FADD.FTZ R101, R90, -R3.reuse ;  /* 0x800000035a657221 */ /* 0x100fe20000010000 */
[--C-:B--2---:R-:W-:Y:S02]  /*0550*/  HADD2.F32 R103, -RZ, R85.reuse.H0_H0 ;  /* 0x20000055ff677230 */ /* 0x104fe40000004100 */
[----:B------:R-:W-:Y:S02]  /*0560*/  HADD2.F32 R90, -RZ, R85.H1_H1 ;  /* 0x30000055ff5a7230 */ /* 0x000fe40000004100 */
[----:B------:R-:W-:Y:S01]  /*0570*/  FADD.FTZ R99, R89, -R3 ;  /* 0x8000000359637221 */ /* 0x000fe20000010000 */
[----:B-1----:R-:W-:Y:S02]  /*0580*/  HADD2.F32 R95, -RZ, R84.H0_H0 ;  /* 0x20000054ff5f7230 */ /* 0x002fe40000004100 */
[--C-:B----4-:R-:W-:Y:S02]  /*0590*/  HADD2.F32 R88, -RZ, R76.reuse.H1_H1 ;  /* 0x3000004cff587230 */ /* 0x110fe40000004100 */
[----:B------:R-:W-:-:S02]  /*05a0*/  HADD2.F32 R85, -RZ, R76.H0_H0 ;  /* 0x2000004cff557230 */ /* 0x000fc40000004100 */
[C---:B------:R-:W-:Y:S01]  /*05b0*/  FADD.FTZ R107, -R3.reuse, R72 ;  /* 0x00000048036b7221 */ /* 0x040fe20000010100 */
[----:B------:R-:W-:Y:S02]  /*05c0*/  HADD2.F32 R84, -RZ, R84.H1_H1 ;  /* 0x30000054ff547230 */ /* 0x000fe40000004100 */
[----:B------:R-:W-:Y:S01]  /*05d0*/  FADD.FTZ R111, -R3, R73 ;  /* 0x00000049036f7221 */ /* 0x000fe20000010100 */
[--C-:B------:R-:W-:Y:S02]  /*05e0*/  HADD2.F32 R89, -RZ, R87.reuse.H0_H0 ;  /* 0x20000057ff597230 */ /* 0x100fe40000004100 */
[----:B------:R-:W-:Y:S01]  /*05f0*/  FMUL.FTZ R72, R49, R88 ;  /* 0x0000005831487220 */ /* 0x000fe20000410000 */
[----:B------:R-:W-:Y:S02]  /*0600*/  HADD2.F32 R92, -RZ, R87.H1_H1 ;  /* 0x30000057ff5c7230 */ /* 0x000fe40000004100 */
[----:B------:R-:W-:Y:S01]  /*0610*/  FMUL.FTZ R73, R48, R85 ;  /* 0x0000005530497220 */ /* 0x000fe20000410000 */
[----:B------:R-:W-:-:S02]  /*0620*/  HADD2.F32 R98, -RZ, R77.H1_H1 ;  /* 0x3000004dff627230 */ /* 0x000fc40000004100 */
[----:B------:R-:W-:Y:S02]  /*0630*/  HADD2.F32 R87, -RZ, R77.H0_H0 ;  /* 0x2000004dff577230 */ /* 0x000fe40000004100 */
[----:B------:R-:W-:Y:S01]  /*0640*/  FFMA.FTZ R77, R57, R84, R72 ;  /* 0x00000054394d7223 */ /* 0x000fe20000010048 */
[--C-:B------:R-:W-:Y:S02]  /*0650*/  HADD2.F32 R109, -RZ, R78.reuse.H0_H0 ;  /* 0x2000004eff6d7230 */ /* 0x100fe40000004100 */
[----:B------:R-:W-:Y:S01]  /*0660*/  FMUL.FTZ R72, R51, R98 ;  /* 0x0000006233487220 */ /* 0x000fe20000410000 */
[----:B------:R-:W-:Y:S02]  /*0670*/  HADD2.F32 R100, -RZ, R78.H1_H1 ;  /* 0x3000004eff647230 */ /* 0x000fe40000004100 */
[----:B------:R-:W-:Y:S01]  /*0680*/  FFMA.FTZ R78, R56, R95, R73 ;  /* 0x0000005f384e7223 */ /* 0x000fe20000010049 */
[----:B------:R-:W-:Y:S01]  /*0690*/  FMUL.FTZ R73, R50, R87 ;  /* 0x0000005732497220 */ /* 0x000fe20000410000 */
[----:B------:R-:W-:Y:S01]  /*06a0*/  FADD.FTZ R105, R91, -R3 ;  /* 0x800000035b697221 */ /* 0x000fe20000010000 */
[C---:B------:R-:W-:Y:S01]  /*06b0*/  FADD.FTZ R113, -R3.reuse, R74 ;  /* 0x0000004a03717221 */ /* 0x040fe20000010100 */
[----:B------:R-:W-:Y:S01]  /*06c0*/  FADD.FTZ R75, -R3, R75 ;  /* 0x0000004b034b7221 */ /* 0x000fe20000010100 */
[----:B------:R-:W-:-:S02]  /*06d0*/  HADD2.F32 R91, -RZ, R79.H0_H0 ;  /* 0x2000004fff5b7230 */ /* 0x000fc40000004100 */
[C---:B-----5:R-:W-:Y:S01]  /*06e0*/  FMUL.FTZ R3, R82.reuse, R83 ;  /* 0x0000005352037220 */ /* 0x060fe20000410000 */
[----:B------:R-:W-:Y:S02]  /*06f0*/  HADD2.F32 R94, -RZ, R79.H1_H1 ;  /* 0x3000004fff5e7230 */ /* 0x000fe40000004100 */
[C---:B------:R-:W-:Y:S01]  /*0700*/  FMUL.FTZ R79, R82.reuse, R101 ;  /* 0x00000065524f7220 */ /* 0x040fe20000410000 */
[--C-:B------:R-:W-:Y:S02]  /*0710*/  HADD2.F32 R93, -RZ, R86.reuse.H0_H0 ;  /* 0x20000056ff5d7230 */ /* 0x100fe40000004100 */
[----:B------:R-:W-:Y:S01]  /*0720*/  FFMA.FTZ R83, R59, R90, R72 ;  /* 0x0000005a3b537223 */ /* 0x000fe20000010048 */
[----:B------:R-:W-:Y:S02]  /*0730*/  HADD2.F32 R96, -RZ, R86.H1_H1 ;  /* 0x30000056ff607230 */ /* 0x000fe40000004100 */
        /* <DEDUP_REMOVED lines=8> */
[----:B------:R-:W-:Y:S01]  /*07c0*/  FFMA.FTZ R87, R53, R96, R72 ;  /* 0x0000006035577223 */ /* 0x000fe20000010048 */
[----:B------:R-:W-:Y:S01]  /*07d0*/  FFMA.FTZ R88, R52, R93, R73 ;  /* 0x0000005d34587223 */ /* 0x000fe20000010049 */
[----:B------:R-:W-:Y:S01]  /*07e0*/  FADD.FTZ R72, RZ, R78 ;  /* 0x0000004eff487221 */ /* 0x000fe20000010000 */
[----:B------:R-:W-:Y:S01]  /*07f0*/  FADD.FTZ R21, R21, R84 ;  /* 0x0000005415157221 */ /* 0x000fe20000010000 */
[----:B------:R-:W-:Y:S01]  /*0800*/  FFMA.FTZ R13, R76, R84, R13 ;  /* 0x000000544c0d7223 */ /* 0x000fe2000001000d */
[C---:B------:R-:W-:Y:S01]  /*0810*/  FFMA.FTZ R73, R3.reuse, R78, RZ ;  /* 0x0000004e03497223 */ /* 0x040fe200000100ff */
[----:B------:R-:W-:Y:S01]  /*0820*/  FMUL.FTZ R84, R82, R105 ;  /* 0x0000006952547220 */ /* 0x000fe20000410000 */
        /* <DEDUP_REMOVED lines=23> */
[----:B------:R-:W-:-:S02]  /*09a0*/  FADD.FTZ R35, R35, R98 ;  /* 0x0000006223237221 */ /* 0x000fc40000010000 */
[----:B------:R-:W-:Y:S01]  /*09b0*/  FADD.FTZ R74, R89, R88 ;  /* 0x00000058594a7221 */ /* 0x000fe20000010000 */
[----:B------:R-:W-:Y:S01]  /*09c0*/  FFMA.FTZ R73, R85, R88, R72 ;  /* 0x0000005855497223 */ /* 0x000fe20000010048 */
[----:B------:R-:W-:Y:S01]  /*09d0*/  FFMA.FTZ R43, R84, R98, R43 ;  /* 0x00000062542b7223 */ /* 0x000fe2000001002b */
        /* <DEDUP_REMOVED lines=21> */
.L_x_1971:
[----:B------:R-:W-:Y:S05]  /*0b30*/  BSYNC B1 ;  /* 0x0000000000017941 */ /* 0x000fea0003800000 */
.L_x_1970:
        /* <DEDUP_REMOVED lines=20> */
.L_x_1989:
        /* <DEDUP_REMOVED lines=18> */
[-C--:B------:R-:W-:Y:S01]  /*0da0*/  FFMA.FTZ R103, R93, R94.reuse, R91 ;  /* 0x0000005e5d677223 */ /* 0x080fe2000001005b */
[----:B------:R-:W-:Y:S01]  /*0db0*/  FADD.FTZ R101, R88, -R101 ;  /* 0x8000006558657221 */ /* 0x000fe20000010000 */
[----:B------:R-:W-:Y:S01]  /*0dc0*/  FFMA.FTZ R94, R98, R94, R91 ;  /* 0x0000005e625e7223 */ /* 0x000fe2000001005b */
[----:B------:R-:W-:Y:S01]  /*0dd0*/  FADD.FTZ R73, R78, -R73 ;  /* 0x800000494e497221 */ /* 0x000fe20000010000 */
[----:B------:R-:W-:Y:S01]  /*0de0*/  FADD.FTZ R95, R86, -R75 ;  /* 0x8000004b565f7221 */ /* 0x000fe20000010000 */
[----:B------:R-:W-:Y:S01]  /*0df0*/  FADD.FTZ R107, R96, -R103 ;  /* 0x80000067606b7221 */ /* 0x000fe20000010000 */
[----:B------:R-:W-:Y:S01]  /*0e00*/  ISETP.NE.AND.EX P0, PT, RZ, UR9, PT, P0 ;  /* 0x00000009ff007c0c */ /* 0x000fe2000bf05300 */
[C---:B-----5:R-:W-:Y:S01]  /*0e10*/  FMUL.FTZ R75, R82.reuse, R73 ;  /* 0x00000049524b7220 */ /* 0x060fe20000410000 */
[C---:B------:R-:W-:Y:S01]  /*0e20*/  FMUL.FTZ R103, R82.reuse, R101 ;  /* 0x0000006552677220 */ /* 0x040fe20000410000 */
[----:B------:R-:W-:Y:S01]  /*0e30*/  ISETP.NE.U32.AND P2, PT, RZ, UR14, PT ;  /* 0x0000000eff007c0c */ /* 0x000fe2000bf45070 */
[----:B------:R-:W-:Y:S01]  /*0e40*/  FADD.FTZ R109, R89, -R94 ;  /* 0x8000005e596d7221 */ /* 0x000fe20000010000 */
[C---:B------:R-:W-:Y:S01]  /*0e50*/  FMUL.FTZ R73, R82.reuse, R95 ;  /* 0x0000005f52497220 */ /* 0x040fe20000410000 */
[----:B------:R-:W0:Y:S01]  /*0e60*/  @P1 LDC.64 R100, c[0x0][0x308] ;  /* 0x0000c200ff641b82 */ /* 0x000e220000000a00 */
[----:B------:R-:W-:Y:S01]  /*0e70*/  ISETP.NE.AND.EX P2, PT, RZ, UR15, PT, P2 ;  /* 0x0000000fff007c0c */ /* 0x000fe2000bf45320 */
[----:B------:R-:W-:Y:S01]  /*0e80*/  FADD.FTZ R91, R77, -R72 ;  /* 0x800000484d5b7221 */ /* 0x000fe20000010000 */
[----:B------:R-:W-:Y:S01]  /*0e90*/  FADD.FTZ R99, R83, -R74 ;  /* 0x8000004a53637221 */ /* 0x000fe20000010000 */
[----:B------:R-:W-:Y:S01]  /*0ea0*/  FADD.FTZ R105, R87, -R92 ;  /* 0x8000005c57697221 */ /* 0x000fe20000010000 */
[C---:B------:R-:W-:Y:S01]  /*0eb0*/  FMUL.FTZ R107, R82.reuse, R107 ;  /* 0x0000006b526b7220 */ /* 0x040fe20000410000 */
[----:B------:R-:W-:Y:S01]  /*0ec0*/  FMUL.FTZ R72, R82, R91 ;  /* 0x0000005b52487220 */ /* 0x000fe20000410000 */
[----:B------:R-:W-:Y:S01]  /*0ed0*/  @P0 FADD.FTZ R103, R4, R103 ;  /* 0x0000006704670221 */ /* 0x000fe20000010000 */
[----:B------:R-:W1:Y:S01]  /*0ee0*/  LDC.64 R94, c[0x0][0x2f8] ;  /* 0x0000be00ff5e7b82 */ /* 0x000e620000000a00 */
        /* <DEDUP_REMOVED lines=8> */
[----:B------:R-:W-:Y:S01]  /*0f70*/  @P2 F2FP.F16.F32.PACK_AB R102, RZ, R103 ;  /* 0x00000067ff66223e */ /* 0x000fe200000000ff */
[----:B------:R-:W-:Y:S01]  /*0f80*/  @P0 FADD.FTZ R72, R9, R72 ;  /* 0x0000004809480221 */ /* 0x000fe20000010000 */
[----:B------:R-:W-:Y:S01]  /*0f90*/  @P0 FADD.FTZ R108, R7, R108 ;  /* 0x0000006c076c0221 */ /* 0x000fe20000010000 */
[----:B------:R-:W-:-:S02]  /*0fa0*/  @P2 F2FP.F16.F32.PACK_AB R92, RZ, R73 ;  /* 0x00000049ff5c223e */ /* 0x000fc400000000ff */
[----:B------:R-:W-:Y:S02]  /*0fb0*/  @P2 F2FP.F16.F32.PACK_AB R82, RZ, R75 ;  /* 0x0000004bff52223e */ /* 0x000fe400000000ff */
[----:B------:R-:W-:Y:S01]  /*0fc0*/  @P2 F2FP.F16.F32.PACK_AB R106, RZ, R107 ;  /* 0x0000006bff6a223e */ /* 0x000fe200000000ff */
[----:B0-----:R-:W-:Y:S01]  /*0fd0*/  @P1 IMAD.WIDE.U32 R100, R80, 0x20, R100 ;  /* 0x0000002050641825 */ /* 0x001fe200078e0064 */
[----:B------:R-:W-:Y:S02]  /*0fe0*/  @P2 PRMT R70, R102, 0x7610, R70 ;  /* 0x0000761066462816 */ /* 0x000fe40000000046 */
[----:B------:R-:W-:Y:S02]  /*0ff0*/  @P2 F2FP.F16.F32.PACK_AB R99, RZ, R74 ;  /* 0x0000004aff63223e */ /* 0x000fe400000000ff */
[----:B------:R-:W-:Y:S02]  /*1000*/  @P2 F2FP.F16.F32.PACK_AB R105, RZ, R104 ;  /* 0x00000068ff69223e */ /* 0x000fe400000000ff */
[----:B------:R-:W-:Y:S01]  /*1010*/  @P2 F2FP.F16.F32.PACK_AB R91, RZ, R72 ;  /* 0x00000048ff5b223e */ /* 0x000fe200000000ff */
[----:B-1----:R-:W-:Y:S01]  /*1020*/  IMAD.WIDE.U32 R94, R80, 0x10, R94 ;  /* 0x00000010505e7825 */ /* 0x002fe200078e005e */
[----:B------:R-:W-:-:S02]  /*1030*/  @P2 F2FP.F16.F32.PACK_AB R109, RZ, R108 ;  /* 0x0000006cff6d223e */ /* 0x000fc400000000ff */
[----:B------:R-:W-:Y:S02]  /*1040*/  @P2 PRMT R69, R92, 0x7610, R69 ;  /* 0x000076105c452816 */ /* 0x000fe40000000045 */
[----:B------:R-:W-:Y:S02]  /*1050*/  @P2 PRMT R68, R82, 0x7610, R68 ;  /* 0x0000761052442816 */ /* 0x000fe40000000044 */
[----:B------:R-:W-:Y:S02]  /*1060*/  @P2 PRMT R71, R106, 0x7610, R71 ;  /* 0x000076106a472816 */ /* 0x000fe40000000047 */
[----:B------:R-:W-:Y:S02]  /*1070*/  @P2 LEA R102, P0, R80, UR14, 0x4 ;  /* 0x0000000e50662c11 */ /* 0x000fe4000f8020ff */
[----:B------:R-:W-:Y:S02]  /*1080*/  SEL R62, R73, R62, P1 ;  /* 0x0000003e493e7207 */ /* 0x000fe40000800000 */
[----:B------:R-:W-:-:S02]  /*1090*/  SEL R61, R72, R61, P1 ;  /* 0x0000003d483d7207 */ /* 0x000fc40000800000 */
[C---:B------:R-:W-:Y:S02]  /*10a0*/  SEL R63, R74.reuse, R63, P1 ;  /* 0x0000003f4a3f7207 */ /* 0x040fe40000800000 */
[----:B------:R-:W-:Y:S02]  /*10b0*/  F2FP.F16.F32.PACK_AB R73, R74, R73 ;  /* 0x000000494a49723e */ /* 0x000fe400000000ff */
[----:B------:R-:W-:Y:S02]  /*10c0*/  SEL R64, R103, R64, P1 ;  /* 0x0000004067407207 */ /* 0x000fe40000800000 */
[----:B------:R-:W-:Y:S02]  /*10d0*/  SEL R65, R104, R65, P1 ;  /* 0x0000004168417207 */ /* 0x000fe40000800000 */
[----:B------:R-:W-:Y:S02]  /*10e0*/  SEL R60, R75, R60, P1 ;  /* 0x0000003c4b3c7207 */ /* 0x000fe40000800000 */
[----:B------:R-:W-:-:S02]  /*10f0*/  F2FP.F16.F32.PACK_AB R72, R72, R75 ;  /* 0x0000004b4848723e */ /* 0x000fc400000000ff */
[----:B------:R-:W-:Y:S01]  /*1100*/  SEL R66, R107, R66, P1 ;  /* 0x000000426b427207 */ /* 0x000fe20000800000 */
[----:B------:R2:W-:Y:S01]  /*1110*/  @P1 STG.E.128 desc[UR4][R100.64], R60 ;  /* 0x0000003c64001986 */ /* 0x0005e2000c101d04 */
[----:B------:R-:W-:Y:S02]  /*1120*/  SEL R67, R108, R67, P1 ;  /* 0x000000436c437207 */ /* 0x000fe40000800000 */
[----:B------:R-:W-:Y:S02]  /*1130*/  F2FP.F16.F32.PACK_AB R74, R104, R103 ;  /* 0x00000067684a723e */ /* 0x000fe400000000ff */
[----:B------:R-:W-:Y:S01]  /*1140*/  F2FP.F16.F32.PACK_AB R75, R108, R107 ;  /* 0x0000006b6c4b723e */ /* 0x000fe200000000ff */
        /* <DEDUP_REMOVED lines=8> */
.L_x_1974:
[----:B------:R-:W-:Y:S05]  /*11d0*/  BSYNC B1 ;  /* 0x0000000000017941 */ /* 0x000fea0003800000 */
.L_x_1973:
[----:B--23--:R-:W2:Y:S02]  /*11e0*/  LDC.64 R72, c[0x0][0x210] ;  /* 0x00008400ff487b82 */ /* 0x00cea40000000a00 */
[----:B--2---:R-:W-:-:S04]  /*11f0*/  LEA R81, R72, R81, 0x2 ;  /* 0x0000005148517211 */ /* 0x004fc800078e10ff */
[----:B------:R-:W-:-:S13]  /*1200*/  ISETP.GE.AND P0, PT, R81, R73, PT ;  /* 0x000000495100720c */ /* 0x000fda0003f06270 */
[----:B------:R-:W-:Y:S05]  /*1210*/  @!P0 BRA `(.L_x_1975) ;  /* 0xfffffff000408947 */ /* 0x000fea000383ffff */
.L_x_1969:
[----:B------:R-:W-:Y:S05]  /*1220*/  BSYNC B0 ;  /* 0x0000000000007941 */ /* 0x000fea0003800000 */
.L_x_1968:
        /* <DEDUP_REMOVED lines=128> */
.L_x_1977:
[----:B------:R-:W-:Y:S05]  /*1a30*/  BSYNC B0 ;  /* 0x0000000000007941 */ /* 0x000fea0003800000 */
.L_x_1976:
        /* <DEDUP_REMOVED lines=15> */
.L_x_1972:
        /* <DEDUP_REMOVED lines=8> */
.L_x_1979:
[----:B------:R-:W-:Y:S05]  /*1bb0*/  BSYNC B1 ;  /* 0x0000000000017941 */ /* 0x000fea0003800000 */
.L_x_1978:
        /* <DEDUP_REMOVED lines=8> */
.L_x_1980:
[----:B------:R-:W-:Y:S01]  /*1c40*/  FADD.FTZ R73, R73, R74 ;  /* 0x0000004a49497221 */ /* 0x000fe20000010000 */
[----:B------:R-:W-:-:S04]  /*1c50*/  HFMA2.MMA R101, -RZ, RZ, 0, 1.1920928955078125e-07 ;  /* 0x00000002ff657435 */ /* 0x000fc800000001ff */
[----:B------:R-:W-:Y:S02]  /*1c60*/  MOV R102, R73 ;  /* 0x0000004900667202 */ /* 0x000fe40000000f00 */
[----:B------:R-:W-:-:S07]  /*1c70*/  MOV R72, R100 ;  /* 0x0000006400487202 */ /* 0x000fce0000000f00 */
[----:B------:R-:W-:Y:S05]  /*1c80*/  WARPSYNC.COLLECTIVE R99, `(.L_x_1981) ;  /* 0x0000000063087348 */ /* 0x000fea0003c00000 */
[----:B------:R0:W1:Y:S02]  /*1c90*/  SHFL.BFLY P0, R100, R102, R101, R104 ;  /* 0x0c00006566647389 */ /* 0x0000640000000068 */
[----:B01----:R-:W-:Y:S01]  /*1ca0*/  ENDCOLLECTIVE ;  /* 0x000000000000791b */ /* 0x003fe20003800000 */
.L_x_1981:
[----:B------:R-:W-:-:S05]  /*1cb0*/  FADD.FTZ R72, R72, R91 ;  /* 0x0000005b48487221 */ /* 0x000fca0000010000 */
[----:B------:R-:W-:Y:S02]  /*1cc0*/  MOV R102, R72 ;  /* 0x0000004800667202 */ /* 0x000fe40000000f00 */
[----:B------:R-:W-:-:S07]  /*1cd0*/  MOV R92, R100 ;  /* 0x00000064005c7202 */ /* 0x000fce0000000f00 */
[----:B------:R-:W-:Y:S05]  /*1ce0*/  WARPSYNC.COLLECTIVE R99, `(.L_x_1982) ;  /* 0x0000000063087348 */ /* 0x000fea0003c00000 */
[----:B------:R0:W1:Y:S02]  /*1cf0*/  SHFL.BFLY P0, R100, R102, R101, R104 ;  /* 0x0c00006566647389 */ /* 0x0000640000000068 */
[----:B01----:R-:W-:Y:S01]  /*1d00*/  ENDCOLLECTIVE ;  /* 0x000000000000791b */ /* 0x003fe20003800000 */
.L_x_1982:
[----:B------:R-:W-:Y:S01]  /*1d10*/  FADD.FTZ R92, R73, R92 ;  /* 0x0000005c495c7221 */ /* 0x000fe20000010000 */
[----:B------:R-:W-:-:S04]  /*1d20*/  HFMA2.MMA R101, -RZ, RZ, 0, 2.384185791015625e-07 ;  /* 0x00000004ff657435 */ /* 0x000fc800000001ff */
[----:B------:R-:W-:Y:S02]  /*1d30*/  MOV R102, R92 ;  /* 0x0000005c00667202 */ /* 0x000fe40000000f00 */
[----:B------:R-:W-:-:S07]  /*1d40*/  MOV R75, R100 ;  /* 0x00000064004b7202 */ /* 0x000fce0000000f00 */
[----:B------:R-:W-:Y:S05]  /*1d50*/  WARPSYNC.COLLECTIVE R99, `(.L_x_1983) ;  /* 0x0000000063087348 */ /* 0x000fea0003c00000 */
[----:B------:R0:W1:Y:S02]  /*1d60*/  SHFL.BFLY P0, R100, R102, R101, R104 ;  /* 0x0c00006566647389 */ /* 0x0000640000000068 */
[----:B01----:R-:W-:Y:S01]  /*1d70*/  ENDCOLLECTIVE ;  /* 0x000000000000791b */ /* 0x003fe20003800000 */
.L_x_1983:
[----:B------:R-:W-:-:S05]  /*1d80*/  FADD.FTZ R75, R72, R75 ;  /* 0x0000004b484b7221 */ /* 0x000fca0000010000 */
[----:B------:R-:W-:Y:S02]  /*1d90*/  MOV R102, R75 ;  /* 0x0000004b00667202 */ /* 0x000fe40000000f00 */
[----:B------:R-:W-:-:S07]  /*1da0*/  MOV R95, R100 ;  /* 0x00000064005f7202 */ /* 0x000fce0000000f00 */
[----:B------:R-:W-:Y:S05]  /*1db0*/  WARPSYNC.COLLECTIVE R99, `(.L_x_1984) ;  /* 0x0000000063087348 */ /* 0x000fea0003c00000 */
[----:B------:R0:W1:Y:S02]  /*1dc0*/  SHFL.BFLY P0, R100, R102, R101, R104 ;  /* 0x0c00006566647389 */ /* 0x0000640000000068 */
[----:B01----:R-:W-:Y:S01]  /*1dd0*/  ENDCOLLECTIVE ;  /* 0x000000000000791b */ /* 0x003fe20003800000 */
.L_x_1984:
[----:B------:R-:W-:Y:S01]  /*1de0*/  FADD.FTZ R95, R92, R95 ;  /* 0x0000005f5c5f7221 */ /* 0x000fe20000010000 */
[----:B------:R-:W-:-:S04]  /*1df0*/  HFMA2.MMA R101, -RZ, RZ, 0, 4.76837158203125e-07 ;  /* 0x00000008ff657435 */ /* 0x000fc800000001ff */
[----:B------:R-:W-:Y:S02]  /*1e00*/  MOV R102, R95 ;  /* 0x0000005f00667202 */ /* 0x000fe40000000f00 */
[----:B------:R-:W-:-:S07]  /*1e10*/  MOV R94, R100 ;  /* 0x00000064005e7202 */ /* 0x000fce0000000f00 */
[----:B------:R-:W-:Y:S05]  /*1e20*/  WARPSYNC.COLLECTIVE R99, `(.L_x_1985) ;  /* 0x0000000063087348 */ /* 0x000fea0003c00000 */
[----:B------:R0:W1:Y:S02]  /*1e30*/  SHFL.BFLY P0, R100, R102, R101, R104 ;  /* 0x0c00006566647389 */ /* 0x0000640000000068 */
[----:B01----:R-:W-:Y:S01]  /*1e40*/  ENDCOLLECTIVE ;  /* 0x000000000000791b */ /* 0x003fe20003800000 */
.L_x_1985:
[----:B------:R-:W-:-:S05]  /*1e50*/  FADD.FTZ R94, R75, R94 ;  /* 0x0000005e4b5e7221 */ /* 0x000fca0000010000 */
[----:B------:R-:W-:Y:S02]  /*1e60*/  MOV R102, R94 ;  /* 0x0000005e00667202 */ /* 0x000fe40000000f00 */
[----:B------:R-:W-:-:S07]  /*1e70*/  MOV R74, R100 ;  /* 0x00000064004a7202 */ /* 0x000fce0000000f00 */
[----:B------:R-:W-:Y:S05]  /*1e80*/  WARPSYNC.COLLECTIVE R99, `(.L_x_1986) ;  /* 0x0000000063087348 */ /* 0x000fea0003c00000 */
[----:B------:R0:W1:Y:S02]  /*1e90*/  SHFL.BFLY P0, R100, R102, R101, R104 ;  /* 0x0c00006566647389 */ /* 0x0000640000000068 */
[----:B01----:R-:W-:Y:S01]  /*1ea0*/  ENDCOLLECTIVE ;  /* 0x000000000000791b */ /* 0x003fe20003800000 */
.L_x_1986:
[----:B------:R-:W-:Y:S01]  /*1eb0*/  FADD.FTZ R74, R95, R74 ;  /* 0x0000004a5f4a7221 */ /* 0x000fe20000010000 */
[----:B------:R-:W-:-:S04]  /*1ec0*/  HFMA2.MMA R101, -RZ, RZ, 0, 9.5367431640625e-07 ;  /* 0x00000010ff657435 */ /* 0x000fc800000001ff */
[----:B------:R-:W-:Y:S02]  /*1ed0*/  MOV R102, R74 ;  /* 0x0000004a00667202 */ /* 0x000fe40000000f00 */
[----:B------:R-:W-:-:S07]  /*1ee0*/  MOV R91, R100 ;  /* 0x00000064005b7202 */ /* 0x000fce0000000f00 */
[----:B------:R-:W-:Y:S05]  /*1ef0*/  WARPSYNC.COLLECTIVE R99, `(.L_x_1987) ;  /* 0x0000000063087348 */ /* 0x000fea0003c00000 */
[----:B------:R0:W1:Y:S02]  /*1f00*/  SHFL.BFLY P0, R100, R102, R101, R104 ;  /* 0x0c00006566647389 */ /* 0x0000640000000068 */
[----:B01----:R-:W-:Y:S01]  /*1f10*/  ENDCOLLECTIVE ;  /* 0x000000000000791b */ /* 0x003fe20003800000 */
.L_x_1987:
[----:B------:R-:W-:-:S05]  /*1f20*/  FADD.FTZ R91, R94, R91 ;  /* 0x0000005b5e5b7221 */ /* 0x000fca0000010000 */
[----:B------:R-:W-:Y:S02]  /*1f30*/  MOV R102, R91 ;  /* 0x0000005b00667202 */ /* 0x000fe40000000f00 */
[----:B------:R-:W-:-:S07]  /*1f40*/  MOV R73, R100 ;  /* 0x0000006400497202 */ /* 0x000fce0000000f00 */
[----:B------:R-:W-:Y:S05]  /*1f50*/  WARPSYNC.COLLECTIVE R99, `(.L_x_1988) ;  /* 0x0000000063087348 */ /* 0x000fea0003c00000 */
[----:B------:R0:W1:Y:S02]  /*1f60*/  SHFL.BFLY P0, R100, R102, R101, R104 ;  /* 0x0c00006566647389 */ /* 0x0000640000000068 */
[----:B01----:R-:W-:Y:S01]  /*1f70*/  ENDCOLLECTIVE ;  /* 0x000000000000791b */ /* 0x003fe20003800000 */
.L_x_1988:
[----:B------:R-:W-:Y:S01]  /*1f80*/  MOV R72, R100 ;  /* 0x0000006400487202 */ /* 0x000fe20000000f00 */
[----:B------:R-:W-:Y:S06]  /*1f90*/  BRA `(.L_x_1989) ;  /* 0xffffffec00387947 */ /* 0x000fec000383ffff */
.L_x_1990:
        /* <DEDUP_REMOVED lines=14> */
.L_x_2937:


//--------------------- .text._ZN10layer_norm31ln_parallel_residual_bwd_kernelINS_13Kernel_traitsIf6__halffS2_fjLj256ELj1ELj4ELj1ELj16ENS_18Kernel_traits_baseILj256EfS2_fS2_fjLj128EEEEELb0ELb0ELb1EEEvNS_9BwdParamsE --------------------------
	.section	.text._ZN10layer_norm31ln_parallel_residual_bwd_kernelINS_13Kernel_traitsIf6__halffS2_fjLj256ELj1ELj4ELj1ELj16ENS_18Kernel_traits_baseILj256EfS2_fS2_fjLj128EEEEELb0ELb0ELb1EEEvNS_9BwdParamsE,"ax",@progbits
	.align	128
        .global         _ZN10layer_norm31ln_parallel_residual_bwd_kernelINS_13Kernel_traitsIf6__halffS2_fjLj256ELj1ELj4ELj1ELj16ENS_18Kernel_traits_baseILj256EfS2_fS2_fjLj128EEEEELb0ELb0ELb1EEEvNS_9BwdParamsE
        .type           _ZN10layer_norm31ln_parallel_residual_bwd_kernelINS_13Kernel_traitsIf6__halffS2_fjLj256ELj1ELj4ELj1ELj16ENS_18Kernel_traits_baseILj256EfS2_fS2_fjLj128EEEEELb0ELb0ELb1EEEvNS_9BwdParamsE,@function
        .size           _ZN10layer_norm31ln_parallel_residual_bwd_kernelINS_13Kernel_traitsIf6__halffS2_fjLj256ELj1ELj4ELj1ELj16ENS_18Kernel_traits_baseILj256EfS2_fS2_fjLj128EEEEELb0ELb0ELb1EEEvNS_9BwdParamsE,(.L_x_2938 - _ZN10layer_norm31ln_parallel_residual_bwd_kernelINS_13Kernel_traitsIf6__halffS2_fjLj256ELj1ELj4ELj1ELj16ENS_18Kernel_traits_baseILj256EfS2_fS2_fjLj128EEEEELb0ELb0ELb1EEEvNS_9BwdParamsE)
        .other          _ZN10layer_norm31ln_parallel_residual_bwd_kernelINS_13Kernel_traitsIf6__halffS2_fjLj256ELj1ELj4ELj1ELj16ENS_18Kernel_traits_baseILj256EfS2_fS2_fjLj128EEEEELb0ELb0ELb1EEEvNS_9BwdParamsE,@"STO_CUDA_ENTRY STV_DEFAULT"
_ZN10layer_norm31ln_parallel_residual_bwd_kernelINS_13Kernel_traitsIf6__halffS2_fjLj256ELj1ELj4ELj1ELj16ENS_18Kernel_traits_baseILj256EfS2_fS2_fjLj128EEEEELb0ELb0ELb1EEEvNS_9BwdParamsE:
.text._ZN10layer_norm31ln_parallel_residual_bwd_kernelINS_13Kernel_traitsIf6__halffS2_fjLj256ELj1ELj4ELj1ELj16ENS_18Kernel_traits_baseILj256EfS2_fS2_fjLj128EEEEELb0ELb0ELb1EEEvNS_9BwdParamsE:
        /* <DEDUP_REMOVED lines=33> */
.L_x_1992:
        /* <DEDUP_REMOVED lines=35> */
.L_x_1996:
        /* <DEDUP_REMOVED lines=12> */
[----:B------:R-:W4:Y:S01]  /*0500*/  LDG.E R97, desc[UR4][R100.64] ;  /* 0x0000000464617981 */ /* 0x000f22000c1e1900 */
[----:B-1----:R-:W-:-:S06]  /*0510*/  IMAD.WIDE.U32 R52, R95, 0x10, R40 ;  /* 0x000000105f347825 */ /* 0x002fcc00078e0028 */
[----:B------:R-:W4:Y:S01]  /*0520*/  LDG.E.128 R52, desc[UR4][R52.64] ;  /* 0x0000000434347981 */ /* 0x000f22000c1e1d00 */
[----:B--2---:R-:W-:-:S03]  /*0530*/  IMAD.WIDE.U32 R48, R95, 0x10, R42 ;  /* 0x000000105f307825 */ /* 0x004fc600078e002a */
[----:B------:R-:W2:Y:S04]  /*0540*/  LDG.E.128 R40, desc[UR4][R88.64+0x10] ;  /* 0x0000100458287981 */ /* 0x000ea8000c1e1d00 */
[----:B------:R-:W2:Y:S01]  /*0550*/  LDG.E.128 R48, desc[UR4][R48.64] ;  /* 0x0000000430307981 */ /* 0x000ea2000c1e1d00 */
[----:B---3--:R-:W-:Y:S02]  /*0560*/  IMAD.WIDE R98, R92, 0x4, R2 ;  /* 0x000000045c627825 */ /* 0x008fe400078e0202 */
[----:B------:R-:W0:Y:S03]  /*0570*/  LDC.64 R2, c[0x0][0x2c8] ;  /* 0x0000b200ff027b82 */ /* 0x000e260000000a00 */
[----:B------:R1:W3:Y:S01]  /*0580*/  LDG.E R96, desc[UR4][R98.64] ;  /* 0x0000000462607981 */ /* 0x0002e2000c1e1900 */
[----:B------:R-:W-:-:S02]  /*0590*/  ISETP.NE.AND P3, PT, R90, RZ, PT ;  /* 0x000000ff5a00720c */ /* 0x000fc40003f65270 */
[----:B0-----:R-:W-:-:S04]  /*05a0*/  @P0 LEA R56, P1, R95, R2, 0x5 ;  /* 0x000000025f380211 */ /* 0x001fc800078228ff */
[----:B------:R-:W-:-:S05]  /*05b0*/  @P0 LEA.HI.X R57, R95, R3, RZ, 0x5, P1 ;  /* 0x000000035f390211 */ /* 0x000fca00008f2cff */
[----:B-----5:R-:W5:Y:S04]  /*05c0*/  @P0 LDG.E.128 R20, desc[UR4][R56.64] ;  /* 0x0000000438140981 */ /* 0x020f68000c1e1d00 */
[----:B------:R0:W5:Y:S01]  /*05d0*/  @P0 LDG.E.128 R24, desc[UR4][R56.64+0x10] ;  /* 0x0000100438180981 */ /* 0x000162000c1e1d00 */
[----:B------:R-:W-:Y:S01]  /*05e0*/  UMOV UR6, 0xffffffff ;  /* 0xffffffff00067882 */ /* 0x000fe20000000000 */
[----:B----4-:R-:W-:-:S05]  /*05f0*/  FSEL R97, R97, RZ, !P3 ;  /* 0x000000ff61617208 */ /* 0x010fca0005800000 */
[--C-:B------:R-:W-:Y:S01]  /*0600*/  FADD.FTZ R105, R45, -R97.reuse ;  /* 0x800000612d697221 */ /* 0x100fe20000010000 */
[--C-:B-1----:R-:W-:Y:S02]  /*0610*/  HADD2.F32 R98, -RZ, R52.reuse.H1_H1 ;  /* 0x30000034ff627230 */ /* 0x102fe40000004100 */
[--C-:B------:R-:W-:Y:S01]  /*0620*/  FADD.FTZ R101, R44, -R97.reuse ;  /* 0x800000612c657221 */ /* 0x100fe20000010000 */
[----:B------:R-:W-:Y:S02]  /*0630*/  HADD2.F32 R103, -RZ, R52.H0_H0 ;  /* 0x20000034ff677230 */ /* 0x000fe40000004100 */
[--C-:B------:R-:W-:Y:S01]  /*0640*/  FADD.FTZ R107, R46, -R97.reuse ;  /* 0x800000612e6b7221 */ /* 0x100fe20000010000 */
[----:B------:R-:W-:Y:S01]  /*0650*/  FADD.FTZ R109, R47, -R97 ;  /* 0x800000612f6d7221 */ /* 0x000fe20000010000 */
[--C-:B--2---:R-:W-:Y:S02]  /*0660*/  HADD2.F32 R45, -RZ, R48.reuse.H0_H0 ;  /* 0x20000030ff2d7230 */ /* 0x104fe40000004100 */
[----:B------:R-:W-:-:S02]  /*0670*/  HADD2.F32 R48, -RZ, R48.H1_H1 ;  /* 0x30000030ff307230 */ /* 0x000fc40000004100 */
[--C-:B------:R-:W-:Y:S02]  /*0680*/  HADD2.F32 R88, -RZ, R50.reuse.H0_H0 ;  /* 0x20000032ff587230 */ /* 0x100fe40000004100 */
[----:B0-----:R-:W-:Y:S02]  /*0690*/  HADD2.F32 R56, -RZ, R50.H1_H1 ;  /* 0x30000032ff387230 */ /* 0x001fe40000004100 */
[----:B------:R-:W-:Y:S01]  /*06a0*/  FMUL.FTZ R50, R9, R98 ;  /* 0x0000006209327220 */ /* 0x000fe20000410000 */
[--C-:B------:R-:W-:Y:S02]  /*06b0*/  HADD2.F32 R47, -RZ, R49.reuse.H0_H0 ;  /* 0x20000031ff2f7230 */ /* 0x100fe40000004100 */
[C---:B---3--:R-:W-:Y:S01]  /*06c0*/  FMUL.FTZ R0, R96.reuse, R101 ;  /* 0x0000006560007220 */ /* 0x048fe20000410000 */
[----:B------:R-:W-:Y:S02]  /*06d0*/  HADD2.F32 R100, -RZ, R49.H1_H1 ;  /* 0x30000031ff647230 */ /* 0x000fe40000004100 */
[----:B------:R-:W-:Y:S01]  /*06e0*/  FMUL.FTZ R52, R96, R105 ;  /* 0x0000006960347220 */ /* 0x000fe20000410000 */
[----:B------:R-:W-:-:S02]  /*06f0*/  HADD2.F32 R99, -RZ, R53.H0_H0 ;  /* 0x20000035ff637230 */ /* 0x000fc40000004100 */
[-C--:B------:R-:W-:Y:S01]  /*0700*/  FFMA.FTZ R49, R17, R48.reuse, R50 ;  /* 0x0000003011317223 */ /* 0x080fe20000010032 */
[----:B------:R-:W-:Y:S02]  /*0710*/  HADD2.F32 R89, -RZ, R53.H1_H1 ;  /* 0x30000035ff597230 */ /* 0x000fe40000004100 */
[----:B------:R-:W-:Y:S01]  /*0720*/  FMUL.FTZ R53, R8, R103 ;  /* 0x0000006708357220 */ /* 0x000fe20000410000 */
[----:B------:R-:W-:Y:S01]  /*0730*/  FMUL.FTZ R50, R96, R107 ;  /* 0x0000006b60327220 */ /* 0x000fe20000410000 */
[--C-:B------:R-:W-:Y:S02]  /*0740*/  HADD2.F32 R57, -RZ, R54.reuse.H0_H0 ;  /* 0x20000036ff397230 */ /* 0x100fe40000004100 */
[----:B------:R-:W-:Y:S01]  /*0750*/  FADD.FTZ R94, R45, R94 ;  /* 0x0000005e2d5e7221 */ /* 0x000fe20000010000 */
[-C--:B------:R-:W-:Y:S01]  /*0760*/  FFMA.FTZ R93, R0, R45.reuse, R93 ;  /* 0x0000002d005d7223 */ /* 0x080fe2000001005d */
[----:B------:R-:W-:Y:S01]  /*0770*/  FFMA.FTZ R53, R16, R45, R53 ;  /* 0x0000002d10357223 */ /* 0x000fe20000010035 */
[----:B------:R-:W-:Y:S01]  /*0780*/  FADD.FTZ R85, R48, R85 ;  /* 0x0000005530557221 */ /* 0x000fe20000010000 */
[----:B------:R-:W-:Y:S01]  /*0790*/  FFMA.FTZ R84, R52, R48, R84 ;  /* 0x0000003034547223 */ /* 0x000fe20000010054 */
[----:B------:R-:W-:Y:S01]  /*07a0*/  FMUL.FTZ R45, R10, R99 ;  /* 0x000000630a2d7220 */ /* 0x000fe20000410000 */
[----:B------:R-:W-:Y:S01]  /*07b0*/  FMUL.FTZ R48, R96, R109 ;  /* 0x0000006d60307220 */ /* 0x000fe20000410000 */
[----:B------:R-:W-:Y:S01]  /*07c0*/  FADD.FTZ R78, R99, R78 ;  /* 0x0000004e634e7221 */ /* 0x000fe20000010000 */
[----:B------:R-:W-:Y:S01]  /*07d0*/  FFMA.FTZ R79, R50, R99, R79 ;  /* 0x00000063324f7223 */ /* 0x000fe2000001004f */
[----:B------:R-:W-:Y:S01]  /*07e0*/  FADD.FTZ R99, -R97, R41 ;  /* 0x0000002961637221 */ /* 0x000fe20000010100 */
[----:B------:R-:W-:Y:S01]  /*07f0*/  FMUL.FTZ R41, R4, R57 ;  /* 0x0000003904297220 */ /* 0x000fe20000410000 */
[-C--:B------:R-:W-:Y:S01]  /*0800*/  FMUL.FTZ R102, R11, R89.reuse ;  /* 0x000000590b667220 */ /* 0x080fe20000410000 */
[----:B------:R-:W-:Y:S01]  /*0810*/  FADD.FTZ R74, R89, R74 ;  /* 0x0000004a594a7221 */ /* 0x000fe20000010000 */
[----:B------:R-:W-:Y:S01]  /*0820*/  FFMA.FTZ R75, R48, R89, R75 ;  /* 0x00000059304b7223 */ /* 0x000fe2000001004b */
[----:B------:R-:W-:Y:S01]  /*0830*/  FADD.FTZ R89, -R97, R40 ;  /* 0x0000002861597221 */ /* 0x000fe20000010100 */
[----:B------:R-:W-:-:S02]  /*0840*/  HADD2.F32 R54, -RZ, R54.H1_H1 ;  /* 0x30000036ff367230 */ /* 0x000fc40000004100 */
[----:B------:R-:W-:Y:S01]  /*0850*/  FFMA.FTZ R40, R12, R88, R41 ;  /* 0x000000580c287223 */ /* 0x000fe20000010029 */
[----:B------:R-:W-:Y:S01]  /*0860*/  FMUL.FTZ R41, R96, R99 ;  /* 0x0000006360297220 */ /* 0x000fe20000410000 */
[----:B------:R-:W-:Y:S01]  /*0870*/  FADD.FTZ R101, -R97, R42 ;  /* 0x0000002a61657221 */ /* 0x000fe20000010100 */
[----:B------:R-:W-:Y:S01]  /*0880*/  FADD.FTZ R86, R103, R86 ;  /* 0x0000005667567221 */ /* 0x000fe20000010000 */
[----:B------:R-:W-:Y:S01]  /*0890*/  FFMA.FTZ R87, R0, R103, R87 ;  /* 0x0000006700577223 */ /* 0x000fe20000010057 */
[----:B------:R-:W-:Y:S01]  /*08a0*/  FADD.FTZ R82, R98, R82 ;  /* 0x0000005262527221 */ /* 0x000fe20000010000 */
[----:B------:R-:W-:Y:S01]  /*08b0*/  FFMA.FTZ R83, R52, R98, R83 ;  /* 0x0000006234537223 */ /* 0x000fe20000010053 */
[----:B------:R-:W-:Y:S01]  /*08c0*/  FMUL.FTZ R42, R96, R89 ;  /* 0x00000059602a7220 */ /* 0x000fe20000410000 */
[----:B------:R-:W-:Y:S01]  /*08d0*/  FADD.FTZ R103, -R97, R43 ;  /* 0x0000002b61677221 */ /* 0x000fe20000010100 */
[-C--:B------:R-:W-:Y:S01]  /*08e0*/  FMUL.FTZ R98, R5, R54.reuse ;  /* 0x0000003605627220 */ /* 0x080fe20000410000 */
[----:B------:R-:W-:Y:S01]  /*08f0*/  FADD.FTZ R70, R54, R70 ;  /* 0x0000004636467221 */ /* 0x000fe20000010000 */
[----:B------:R-:W-:Y:S01]  /*0900*/  FFMA.FTZ R66, R41, R54, R66 ;  /* 0x0000003629427223 */ /* 0x000fe20000010042 */
[----:B------:R-:W-:Y:S01]  /*0910*/  FADD.FTZ R54, RZ, R53 ;  /* 0x00000035ff367221 */ /* 0x000fe20000010000 */
[----:B------:R-:W-:Y:S01]  /*0920*/  FFMA.FTZ R43, R0, R53, RZ ;  /* 0x00000035002b7223 */ /* 0x000fe200000100ff */
[----:B------:R-:W-:-:S02]  /*0930*/  HADD2.F32 R46, -RZ, R55.H0_H0 ;  /* 0x20000037ff2e7230 */ /* 0x000fc40000004100 */
        /* <DEDUP_REMOVED lines=9> */
[----:B------:R-:W-:Y:S01]  /*09d0*/  FFMA.FTZ R47, R18, R47, R45 ;  /* 0x0000002f122f7223 */ /* 0x000fe2000001002d */
[----:B------:R-:W-:Y:S01]  /*09e0*/  FADD.FTZ R56, R54, R49 ;  /* 0x0000003136387221 */ /* 0x000fe20000010000 */
[----:B------:R-:W-:Y:S01]  /*09f0*/  FFMA.FTZ R57, R52, R49, R43 ;  /* 0x0000003134397223 */ /* 0x000fe2000001002b */
[----:B------:R-:W-:-:S02]  /*0a00*/  HADD2.F32 R44, -RZ, R51.H0_H0 ;  /* 0x20000033ff2c7230 */ /* 0x000fc40000004100 */
[----:B------:R-:W-:Y:S01]  /*0a10*/  FMUL.FTZ R89, R6, R46 ;  /* 0x0000002e06597220 */ /* 0x000fe20000410000 */
[----:B------:R-:W-:Y:S01]  /*0a20*/  FFMA.FTZ R45, R19, R100, R102 ;  /* 0x00000064132d7223 */ /* 0x000fe20000010066 */
[----:B------:R-:W-:Y:S01]  /*0a30*/  FADD.FTZ R56, R56, R47 ;  /* 0x0000002f38387221 */ /* 0x000fe20000010000 */
[----:B------:R-:W-:Y:S01]  /*0a40*/  FFMA.FTZ R57, R50, R47, R57 ;  /* 0x0000002f32397223 */ /* 0x000fe20000010039 */
[----:B------:R-:W-:Y:S02]  /*0a50*/  FFMA.FTZ R43, R14, R44, R89 ;  /* 0x0000002c0e2b7223 */ /* 0x000fe40000010059 */
[----:B------:R-:W-:Y:S01]  /*0a60*/  FADD.FTZ R89, R56, R45 ;  /* 0x0000002d38597221 */ /* 0x000fe20000010000 */
[----:B------:R-:W-:Y:S01]  /*0a70*/  FFMA.FTZ R97, R48, R45, R57 ;  /* 0x0000002d30617223 */ /* 0x000fe20000010039 */
[----:B------:R-:W-:Y:S02]  /*0a80*/  HADD2.F32 R55, -RZ, R55.H1_H1 ;  /* 0x30000037ff377230 */ /* 0x000fe40000004100 */
[----:B------:R-:W-:Y:S01]  /*0a90*/  FMUL.FTZ R54, R96, R101 ;  /* 0x0000006560367220 */ /* 0x000fe20000410000 */
[----:B------:R-:W-:Y:S01]  /*0aa0*/  FADD.FTZ R89, R89, R40 ;  /* 0x0000002859597221 */ /* 0x000fe20000010000 */
[----:B------:R-:W-:Y:S01]  /*0ab0*/  FFMA.FTZ R56, R42, R40, R97 ;  /* 0x000000282a387223 */ /* 0x000fe20000010061 */
[----:B------:R-:W-:-:S02]  /*0ac0*/  HADD2.F32 R51, -RZ, R51.H1_H1 ;  /* 0x30000033ff337230 */ /* 0x000fc40000004100 */
        /* <DEDUP_REMOVED lines=38> */
.L_x_2008:
        /* <DEDUP_REMOVED lines=14> */
[-CC-:B0-----:R-:W-:Y:S01]  /*0e10*/  FFMA.FTZ R51, R42, R55.reuse, R89.reuse ;  /* 0x000000372a337223 */ /* 0x181fe20000010059 */
        /* <DEDUP_REMOVED lines=40> */
[C---:B------:R-:W-:Y:S02]  /*10a0*/  SEL R35, R96.reuse, R35, P4 ;  /* 0x0000002360237207 */ /* 0x040fe40002000000 */
        /* <DEDUP_REMOVED lines=34> */
.L_x_1994:
        /* <DEDUP_REMOVED lines=32> */
.L_x_1993:
[----:B------:R-:W-:Y:S05]  /*14d0*/  BSYNC B0 ;  /* 0x0000000000007941 */ /* 0x000fea0003800000 */
.L_x_1991:
[----:B-1----:R-:W0:Y:S01]  /*14e0*/  S2R R3, SR_CgaCtaId ;  /* 0x0000000000037919 */ /* 0x002e220000008800 */
        /* <DEDUP_REMOVED lines=113> */
.L_x_1995:
        /* <DEDUP_REMOVED lines=8> */
.L_x_1998:
[----:B------:R-:W-:Y:S05]  /*1c80*/  BSYNC B2 ;  /* 0x0000000000027941 */ /* 0x000fea0003800000 */
.L_x_1997:
        /* <DEDUP_REMOVED lines=8> */
.L_x_1999:
[----:B------:R-:W-:Y:S01]  /*1d10*/  FADD.FTZ R46, R51, R46 ;  /* 0x0000002e332e7221 */ /* 0x000fe20000010000 */
[----:B------:R-:W-:-:S04]  /*1d20*/  HFMA2.MMA R103, -RZ, RZ, 0, 1.1920928955078125e-07 ;  /* 0x00000002ff677435 */ /* 0x000fc800000001ff */
[----:B------:R-:W-:Y:S02]  /*1d30*/  MOV R102, R46 ;  /* 0x0000002e00667202 */ /* 0x000fe40000000f00 */
[----:B------:R-:W-:-:S07]  /*1d40*/  MOV R56, R101 ;  /* 0x0000006500387202 */ /* 0x000fce0000000f00 */
[----:B------:R-:W-:Y:S05]  /*1d50*/  WARPSYNC.COLLECTIVE R99, `(.L_x_2000) ;  /* 0x0000000063087348 */ /* 0x000fea0003c00000 */
[----:B------:R0:W1:Y:S02]  /*1d60*/  SHFL.BFLY P1, R101, R102, R103, R104 ;  /* 0x0c00006766657389 */ /* 0x0000640000020068 */
[----:B01----:R-:W-:Y:S01]  /*1d70*/  ENDCOLLECTIVE ;  /* 0x000000000000791b */ /* 0x003fe20003800000 */
.L_x_2000:
[----:B------:R-:W-:-:S05]  /*1d80*/  FADD.FTZ R56, R89, R56 ;  /* 0x0000003859387221 */ /* 0x000fca0000010000 */
[----:B------:R-:W-:Y:S02]  /*1d90*/  MOV R102, R56 ;  /* 0x0000003800667202 */ /* 0x000fe40000000f00 */
[----:B------:R-:W-:-:S07]  /*1da0*/  MOV R55, R101 ;  /* 0x0000006500377202 */ /* 0x000fce0000000f00 */
[----:B------:R-:W-:Y:S05]  /*1db0*/  WARPSYNC.COLLECTIVE R99, `(.L_x_2001) ;  /* 0x0000000063087348 */ /* 0x000fea0003c00000 */
[----:B------:R0:W1:Y:S02]  /*1dc0*/  SHFL.BFLY P1, R101, R102, R103, R104 ;  /* 0x0c00006766657389 */ /* 0x0000640000020068 */
[----:B01----:R-:W-:Y:S01]  /*1dd0*/  ENDCOLLECTIVE ;  /* 0x000000000000791b */ /* 0x003fe20003800000 */
.L_x_2001:
[----:B------:R-:W-:Y:S01]  /*1de0*/  FADD.FTZ R55, R46, R55 ;  /* 0x000000372e377221 */ /* 0x000fe20000010000 */
[----:B------:R-:W-:-:S04]  /*1df0*/  HFMA2.MMA R103, -RZ, RZ, 0, 2.384185791015625e-07 ;  /* 0x00000004ff677435 */ /* 0x000fc800000001ff */
[----:B------:R-:W-:Y:S02]  /*1e00*/  MOV R102, R55 ;  /* 0x0000003700667202 */ /* 0x000fe40000000f00 */
[----:B------:R-:W-:-:S07]  /*1e10*/  MOV R97, R101 ;  /* 0x0000006500617202 */ /* 0x000fce0000000f00 */
[----:B------:R-:W-:Y:S05]  /*1e20*/  WARPSYNC.COLLECTIVE R99, `(.L_x_2002) ;  /* 0x0000000063087348 */ /* 0x000fea0003c00000 */
[----:B------:R0:W1:Y:S02]  /*1e30*/  SHFL.BFLY P1, R101, R102, R103, R104 ;  /* 0x0c00006766657389 */ /* 0x0000640000020068 */
[----:B01----:R-:W-:Y:S01]  /*1e40*/  ENDCOLLECTIVE ;  /* 0x000000000000791b */ /* 0x003fe20003800000 */
.L_x_2002:
[----:B------:R-:W-:-:S05]  /*1e50*/  FADD.FTZ R97, R56, R97 ;  /* 0x0000006138617221 */ /* 0x000fca0000010000 */
[----:B------:R-:W-:Y:S02]  /*1e60*/  MOV R102, R97 ;  /* 0x0000006100667202 */ /* 0x000fe40000000f00 */
[----:B------:R-:W-:-:S07]  /*1e70*/  MOV R98, R101 ;  /* 0x0000006500627202 */ /* 0x000fce0000000f00 */
[----:B------:R-:W-:Y:S05]  /*1e80*/  WARPSYNC.COLLECTIVE R99, `(.L_x_2003) ;  /* 0x0000000063087348 */ /* 0x000fea0003c00000 */
[----:B------:R0:W1:Y:S02]  /*1e90*/  SHFL.BFLY P1, R101, R102, R103, R104 ;  /* 0x0c00006766657389 */ /* 0x0000640000020068 */
[----:B01----:R-:W-:Y:S01]  /*1ea0*/  ENDCOLLECTIVE ;  /* 0x000000000000791b */ /* 0x003fe20003800000 */
.L_x_2003:
[----:B------:R-:W-:Y:S01]  /*1eb0*/  FADD.FTZ R98, R55, R98 ;  /* 0x0000006237627221 */ /* 0x000fe20000010000 */
[----:B------:R-:W-:-:S04]  /*1ec0*/  HFMA2.MMA R103, -RZ, RZ, 0, 4.76837158203125e-07 ;  /* 0x00000008ff677435 */ /* 0x000fc800000001ff */
[----:B------:R-:W-:Y:S02]  /*1ed0*/  MOV R102, R98 ;  /* 0x0000006200667202 */ /* 0x000fe40000000f00 */
[----:B------:R-:W-:-:S07]  /*1ee0*/  MOV R100, R101 ;  /* 0x0000006500647202 */ /* 0x000fce0000000f00 */
[----:B------:R-:W-:Y:S05]  /*1ef0*/  WARPSYNC.COLLECTIVE R99, `(.L_x_2004) ;  /* 0x0000000063087348 */ /* 0x000fea0003c00000 */
[----:B------:R0:W1:Y:S02]  /*1f00*/  SHFL.BFLY P1, R101, R102, R103, R104 ;  /* 0x0c00006766657389 */ /* 0x0000640000020068 */
[----:B01----:R-:W-:Y:S01]  /*1f10*/  ENDCOLLECTIVE ;  /* 0x000000000000791b */ /* 0x003fe20003800000 */
.L_x_2004:
[----:B------:R-:W-:-:S05]  /*1f20*/  FADD.FTZ R100, R97, R100 ;  /* 0x0000006461647221 */ /* 0x000fca0000010000 */
[----:B------:R-:W-:Y:S02]  /*1f30*/  MOV R102, R100 ;  /* 0x0000006400667202 */ /* 0x000fe40000000f00 */
[----:B------:R-:W-:-:S07]  /*1f40*/  MOV R51, R101 ;  /* 0x0000006500337202 */ /* 0x000fce0000000f00 */
[----:B------:R-:W-:Y:S05]  /*1f50*/  WARPSYNC.COLLECTIVE R99, `(.L_x_2005) ;  /* 0x0000000063087348 */ /* 0x000fea0003c00000 */
[----:B------:R0:W1:Y:S02]  /*1f60*/  SHFL.BFLY P1, R101, R102, R103, R104 ;  /* 0x0c00006766657389 */ /* 0x0000640000020068 */
[----:B01----:R-:W-:Y:S01]  /*1f70*/  ENDCOLLECTIVE ;  /* 0x000000000000791b */ /* 0x003fe20003800000 */
.L_x_2005:
[----:B------:R-:W-:Y:S01]  /*1f80*/  FADD.FTZ R46, R98, R51 ;  /* 0x00000033622e7221 */ /* 0x000fe20000010000 */
[----:B------:R-:W-:-:S04]  /*1f90*/  HFMA2.MMA R103, -RZ, RZ, 0, 9.5367431640625e-07 ;  /* 0x00000010ff677435 */ /* 0x000fc800000001ff */
[----:B------:R-:W-:Y:S02]  /*1fa0*/  MOV R102, R46 ;  /* 0x0000002e00667202 */ /* 0x000fe40000000f00 */
[----:B------:R-:W-:-:S07]  /*1fb0*/  MOV R89, R101 ;  /* 0x0000006500597202 */ /* 0x000fce0000000f00 */
[----:B------:R-:W-:Y:S05]  /*1fc0*/  WARPSYNC.COLLECTIVE R99, `(.L_x_2006) ;  /* 0x0000000063087348 */ /* 0x000fea0003c00000 */
[----:B------:R0:W1:Y:S02]  /*1fd0*/  SHFL.BFLY P1, R101, R102, R103, R104 ;  /* 0x0c00006766657389 */ /* 0x0000640000020068 */
[----:B01----:R-:W-:Y:S01]  /*1fe0*/  ENDCOLLECTIVE ;  /* 0x000000000000791b */ /* 0x003fe20003800000 */
.L_x_2006:
[----:B------:R-:W-:-:S05]  /*1ff0*/  FADD.FTZ R51, R100, R89 ;  /* 0x0000005964337221 */ /* 0x000fca0000010000 */
[----:B------:R-:W-:Y:S02]  /*2000*/  MOV R102, R51 ;  /* 0x0000003300667202 */ /* 0x000fe40000000f00 */
[----:B------:R-:W-:-:S07]  /*2010*/  MOV R55, R101 ;  /* 0x0000006500377202 */ /* 0x000fce0000000f00 */
[----:B------:R-:W-:Y:S05]  /*2020*/  WARPSYNC.COLLECTIVE R99, `(.L_x_2007) ;  /* 0x0000000063087348 */ /* 0x000fea0003c00000 */
[----:B------:R0:W1:Y:S02]  /*2030*/  SHFL.BFLY P1, R101, R102, R103, R104 ;  /* 0x0c00006766657389 */ /* 0x0000640000020068 */
[----:B01----:R-:W-:Y:S01]  /*2040*/  ENDCOLLECTIVE ;  /* 0x000000000000791b */ /* 0x003fe20003800000 */
.L_x_2007:
[----:B------:R-:W-:Y:S01]  /*2050*/  MOV R56, R101 ;  /* 0x0000006500387202 */ /* 0x000fe20000000f00 */
[----:B------:R-:W-:Y:S06]  /*2060*/  BRA `(.L_x_2008) ;  /* 0xffffffec00307947 */ /* 0x000fec000383ffff */
.L_x_2009:
        /* <DEDUP_REMOVED lines=9> */
.L_x_2938:


//--------------------- .text._ZN10layer_norm31ln_parallel_residual_bwd_kernelINS_13Kernel_traitsIf6__halffS2_fjLj256ELj1ELj4ELj1ELj16ENS_18Kernel_traits_baseILj256EfS2_fS2_fjLj128EEEEELb0ELb1ELb0EEEvNS_9BwdParamsE --------------------------
	.section	.text._ZN10layer_norm31ln_parallel_residual_bwd_kernelINS_13Kernel_traitsIf6__halffS2_fjLj256ELj1ELj4ELj1ELj16ENS_18Kernel_traits_baseILj256EfS2_fS2_fjLj128EEEEELb0ELb1ELb0EEEvNS_9BwdParamsE,"ax",@progbits
	.align	128
        .global         _ZN10layer_norm31ln_parallel_residual_bwd_kernelINS_13Kernel_traitsIf6__halffS2_fjLj256ELj1ELj4ELj1ELj16ENS_18Kernel_traits_baseILj256EfS2_fS2_fjLj128EEEEELb0ELb1ELb0EEEvNS_9BwdParamsE
        .type           _ZN10layer_norm31ln_parallel_residual_bwd_kernelINS_13Kernel_traitsIf6__halffS2_fjLj256ELj1ELj4ELj1ELj16ENS_18Kernel_traits_baseILj256EfS2_fS2_fjLj128EEEEELb0ELb1ELb0EEEvNS_9BwdParamsE,@function
        .size           _ZN10layer_norm31ln_parallel_residual_bwd_kernelINS_13Kernel_traitsIf6__halffS2_fjLj256ELj1ELj4ELj1ELj16ENS_18Kernel_traits_baseILj256EfS2_fS2_fjLj128EEEEELb0ELb1ELb0EEEvNS_9BwdParamsE,(.L_x_2939 - _ZN10layer_norm31ln_parallel_residual_bwd_kernelINS_13Kernel_traitsIf6__halffS2_fjLj256ELj1ELj4ELj1ELj16ENS_18Kernel_traits_baseILj256EfS2_fS2_fjLj128EEEEELb0ELb1ELb0EEEvNS_9BwdParamsE)
        .other          _ZN10layer_norm31ln_parallel_residual_bwd_kernelINS_13Kernel_traitsIf6__halffS2_fjLj256ELj1ELj4ELj1ELj16ENS_18Kernel_traits_baseILj256EfS2_fS2_fjLj128EEEEELb0ELb1ELb0EEEvNS_9BwdParamsE,@"STO_CUDA_ENTRY STV_DEFAULT"
_ZN10layer_norm31ln_parallel_residual_bwd_kernelINS_13Kernel_traitsIf6__halffS2_fjLj256ELj1ELj4ELj1ELj16ENS_18Kernel_traits_baseILj256EfS2_fS2_fjLj128EEEEELb0ELb1ELb0EEEvNS_9BwdParamsE:
.text._ZN10layer_norm31ln_parallel_residual_bwd_kernelINS_13Kernel_traitsIf6__halffS2_fjLj256ELj1ELj4ELj1ELj16ENS_18Kernel_traits_baseILj256EfS2_fS2_fjLj128EEEEELb0ELb1ELb0EEEvNS_9BwdParamsE:
        /* <DEDUP_REMOVED lines=38> */
.L_x_2017:
        /* <DEDUP_REMOVED lines=31> */
[--C-:B--2---:R-:W-:Y:S02]  /*0450*/  HADD2.F32 R57, -RZ, R60.reuse.H0_H0 ;  /* 0x2000003cff397230 */ /* 0x104fe40000004100 */
[----:B------:R-:W-:Y:S02]  /*0460*/  HADD2.F32 R60, -RZ, R60.H1_H1 ;  /* 0x3000003cff3c7230 */ /* 0x000fe40000004100 */
[----:B-----5:R-:W-:Y:S01]  /*0470*/  FMUL.FTZ R56, R7, R56 ;  /* 0x0000003807387220 */ /* 0x020fe20000410000 */
[C---:B-1----:R-:W-:Y:S01]  /*0480*/  FADD.FTZ R64, -R70.reuse, R59 ;  /* 0x0000003b46407221 */ /* 0x042fe20000010100 */
[--C-:B------:R-:W-:Y:S02]  /*0490*/  HADD2.F32 R66, -RZ, R61.reuse.H1_H1 ;  /* 0x3000003dff427230 */ /* 0x100fe40000004100 */
[----:B------:R-:W-:Y:S01]  /*04a0*/  FADD.FTZ R74, -R70, R58 ;  /* 0x0000003a464a7221 */ /* 0x000fe20000010100 */
[----:B------:R-:W-:Y:S01]  /*04b0*/  FADD.FTZ R45, R45, R60 ;  /* 0x0000003c2d2d7221 */ /* 0x000fe20000010000 */
[-C--:B------:R-:W-:Y:S01]  /*04c0*/  FFMA.FTZ R29, R56, R60.reuse, R29 ;  /* 0x0000003c381d7223 */ /* 0x080fe2000001001d */
[----:B------:R-:W-:Y:S01]  /*04d0*/  FMUL.FTZ R59, R17, R60 ;  /* 0x0000003c113b7220 */ /* 0x000fe20000410000 */
[----:B------:R-:W-:Y:S01]  /*04e0*/  FMUL.FTZ R60, R7, R64 ;  /* 0x00000040073c7220 */ /* 0x000fe20000410000 */
[----:B------:R-:W-:Y:S01]  /*04f0*/  FMUL.FTZ R58, R16, R57 ;  /* 0x00000039103a7220 */ /* 0x000fe20000410000 */
[----:B------:R-:W-:-:S02]  /*0500*/  HADD2.F32 R67, -RZ, R61.H0_H0 ;  /* 0x2000003dff437230 */ /* 0x000fc40000004100 */
[----:B------:R-:W-:Y:S01]  /*0510*/  FMUL.FTZ R3, R7, R3 ;  /* 0x0000000307037220 */ /* 0x000fe20000410000 */
[----:B------:R-:W-:Y:S01]  /*0520*/  FADD.FTZ R47, R47, R66 ;  /* 0x000000422f2f7221 */ /* 0x000fe20000010000 */
[-C--:B------:R-:W-:Y:S01]  /*0530*/  FFMA.FTZ R31, R60, R66.reuse, R31 ;  /* 0x000000423c1f7223 */ /* 0x080fe2000001001f */
[----:B------:R-:W-:Y:S01]  /*0540*/  FMUL.FTZ R61, R19, R66 ;  /* 0x00000042133d7220 */ /* 0x000fe20000410000 */
[C---:B----4-:R-:W-:Y:S01]  /*0550*/  FADD.FTZ R76, -R70.reuse, R52 ;  /* 0x00000034464c7221 */ /* 0x050fe20000010100 */
[----:B------:R-:W-:Y:S01]  /*0560*/  FADD.FTZ R66, RZ, R58 ;  /* 0x0000003aff427221 */ /* 0x000fe20000010000 */
[C---:B------:R-:W-:Y:S01]  /*0570*/  FADD.FTZ R52, -R70.reuse, R53 ;  /* 0x0000003546347221 */ /* 0x040fe20000010100 */
[C---:B------:R-:W-:Y:S01]  /*0580*/  FADD.FTZ R54, -R70.reuse, R54 ;  /* 0x0000003646367221 */ /* 0x040fe20000010100 */
[----:B------:R-:W-:Y:S01]  /*0590*/  FFMA.FTZ R53, R3, R58, RZ ;  /* 0x0000003a03357223 */ /* 0x000fe200000100ff */
[----:B------:R-:W-:Y:S01]  /*05a0*/  FADD.FTZ R70, -R70, R55 ;  /* 0x0000003746467221 */ /* 0x000fe20000010100 */
[----:B------:R-:W-:Y:S01]  /*05b0*/  FADD.FTZ R55, R66, R59 ;  /* 0x0000003b42377221 */ /* 0x000fe20000010000 */
[----:B------:R-:W-:-:S02]  /*05c0*/  HADD2.F32 R65, -RZ, R62.H0_H0 ;  /* 0x2000003eff417230 */ /* 0x000fc40000004100 */
[----:B------:R-:W-:Y:S01]  /*05d0*/  FADD.FTZ R44, R44, R57 ;  /* 0x000000392c2c7221 */ /* 0x000fe20000010000 */
[----:B------:R-:W-:Y:S02]  /*05e0*/  HADD2.F32 R68, -RZ, R62.H1_H1 ;  /* 0x3000003eff447230 */ /* 0x000fe40000004100 */
[----:B------:R-:W-:Y:S01]  /*05f0*/  FFMA.FTZ R28, R3, R57, R28 ;  /* 0x00000039031c7223 */ /* 0x000fe2000001001c */
[C---:B------:R-:W-:Y:S01]  /*0600*/  FMUL.FTZ R66, R7.reuse, R52 ;  /* 0x0000003407427220 */ /* 0x040fe20000410000 */
[----:B------:R-:W-:Y:S01]  /*0610*/  FMUL.FTZ R57, R7, R74 ;  /* 0x0000004a07397220 */ /* 0x000fe20000410000 */
[----:B------:R-:W-:Y:S01]  /*0620*/  FMUL.FTZ R62, R18, R67 ;  /* 0x00000043123e7220 */ /* 0x000fe20000410000 */
[----:B------:R-:W-:Y:S01]  /*0630*/  FFMA.FTZ R52, R56, R59, R53 ;  /* 0x0000003b38347223 */ /* 0x000fe20000010035 */
[--C-:B------:R-:W-:Y:S02]  /*0640*/  HADD2.F32 R69, -RZ, R63.reuse.H0_H0 ;  /* 0x2000003fff457230 */ /* 0x100fe40000004100 */
[----:B------:R-:W-:Y:S01]  /*0650*/  FADD.FTZ R74, R55, R62 ;  /* 0x0000003e374a7221 */ /* 0x000fe20000010000 */
[----:B------:R-:W-:Y:S01]  /*0660*/  FFMA.FTZ R53, R57, R62, R52 ;  /* 0x0000003e39357223 */ /* 0x000fe20000010034 */
[----:B------:R-:W-:-:S02]  /*0670*/  HADD2.F32 R72, -RZ, R63.H1_H1 ;  /* 0x3000003fff487230 */ /* 0x000fc40000004100 */
        /* <DEDUP_REMOVED lines=26> */
[----:B------:R-:W-:-:S07]  /*0820*/  FFMA.FTZ R73, R70, R69, R52 ;  /* 0x0000004546497223 */ /* 0x000fce0000010034 */
.L_x_2013:
[----:B------:R-:W-:Y:S05]  /*0830*/  BSYNC B1 ;  /* 0x0000000000017941 */ /* 0x000fea0003800000 */
.L_x_2012:
        /* <DEDUP_REMOVED lines=20> */
.L_x_2029:
        /* <DEDUP_REMOVED lines=56> */
[----:B------:R-:W-:Y:S02]  /*0d00*/  @P0 F2FP.F16.F32.PACK_AB R7, RZ, R75 ;  /* 0x0000004bff07023e */ /* 0x000fe400000000ff */
[----:B------:R-:W-:Y:S01]  /*0d10*/  SEL R27, R74, R27, P1 ;  /* 0x0000001b4a1b7207 */ /* 0x000fe20000800000 */
[----:B------:R-:W-:Y:S01]  /*0d20*/  @P1 STG.E.128 desc[UR4][R52.64], R48 ;  /* 0x0000003034001986 */ /* 0x000fe2000c101d04 */
[----:B------:R-:W-:Y:S02]  /*0d30*/  @P0 PRMT R37, R7, 0x7610, R37 ;  /* 0x0000761007250816 */ /* 0x000fe40000000025 */
[----:B------:R-:W-:Y:S01]  /*0d40*/  @P0 F2FP.F16.F32.PACK_AB R7, RZ, R54 ;  /* 0x00000036ff07023e */ /* 0x000fe200000000ff */
[----:B------:R0:W-:Y:S03]  /*0d50*/  @P1 STG.E.128 desc[UR4][R52.64+0x10], R24 ;  /* 0x0000101834001986 */ /* 0x0001e6000c101d04 */
[----:B------:R-:W-:-:S02]  /*0d60*/  @P0 PRMT R37, R37, 0x5410, R7 ;  /* 0x0000541025250816 */ /* 0x000fc40000000007 */
[----:B------:R-:W-:-:S04]  /*0d70*/  @P0 F2FP.F16.F32.PACK_AB R7, RZ, R73 ;  /* 0x00000049ff07023e */ /* 0x000fc800000000ff */
[----:B------:R-:W-:Y:S02]  /*0d80*/  @P0 PRMT R38, R7, 0x7610, R38 ;  /* 0x0000761007260816 */ /* 0x000fe40000000026 */
[----:B------:R-:W-:Y:S02]  /*0d90*/  @P0 F2FP.F16.F32.PACK_AB R7, RZ, R72 ;  /* 0x00000048ff07023e */ /* 0x000fe400000000ff */
[----:B0-----:R-:W-:Y:S02]  /*0da0*/  F2FP.F16.F32.PACK_AB R53, R54, R75 ;  /* 0x0000004b3635723e */ /* 0x001fe400000000ff */
[----:B------:R-:W-:Y:S02]  /*0db0*/  F2FP.F16.F32.PACK_AB R54, R76, R73 ;  /* 0x000000494c36723e */ /* 0x000fe400000000ff */
[-C--:B------:R-:W-:Y:S02]  /*0dc0*/  @P0 F2FP.F16.F32.PACK_AB R73, RZ, R71.reuse ;  /* 0x00000047ff49023e */ /* 0x080fe400000000ff */
[----:B------:R-:W-:-:S02]  /*0dd0*/  F2FP.F16.F32.PACK_AB R52, R72, R71 ;  /* 0x000000474834723e */ /* 0x000fc400000000ff */
[----:B------:R-:W-:Y:S02]  /*0de0*/  @P0 PRMT R36, R73, 0x7610, R36 ;  /* 0x0000761049240816 */ /* 0x000fe40000000024 */
[----:B------:R-:W0:Y:S01]  /*0df0*/  LDC.64 R72, c[0x0][0x2f8] ;  /* 0x0000be00ff487b82 */ /* 0x000e220000000a00 */
[-C--:B------:R-:W-:Y:S02]  /*0e00*/  @P0 F2FP.F16.F32.PACK_AB R71, RZ, R55.reuse ;  /* 0x00000037ff47023e */ /* 0x080fe400000000ff */
[----:B------:R-:W-:Y:S02]  /*0e10*/  F2FP.F16.F32.PACK_AB R55, R74, R55 ;  /* 0x000000374a37723e */ /* 0x000fe400000000ff */
[----:B------:R-:W-:Y:S02]  /*0e20*/  @P0 F2FP.F16.F32.PACK_AB R76, RZ, R76 ;  /* 0x0000004cff4c023e */ /* 0x000fe400000000ff */
[----:B------:R-:W-:Y:S02]  /*0e30*/  @P0 F2FP.F16.F32.PACK_AB R74, RZ, R74 ;  /* 0x0000004aff4a023e */ /* 0x000fe400000000ff */
        /* <DEDUP_REMOVED lines=9> */
.L_x_2016:
[----:B------:R-:W-:Y:S05]  /*0ed0*/  BSYNC B1 ;  /* 0x0000000000017941 */ /* 0x000fea0003800000 */
.L_x_2015:
[----:B-----5:R-:W4:Y:S02]  /*0ee0*/  LDC.64 R6, c[0x0][0x210] ;  /* 0x00008400ff067b82 */ /* 0x020f240000000a00 */
[----:B----4-:R-:W-:-:S04]  /*0ef0*/  LEA R5, R6, R5, 0x2 ;  /* 0x0000000506057211 */ /* 0x010fc800078e10ff */
[----:B------:R-:W-:-:S13]  /*0f00*/  ISETP.GE.AND P0, PT, R5, R7, PT ;  /* 0x000000070500720c */ /* 0x000fda0003f06270 */
[----:B------:R-:W-:Y:S05]  /*0f10*/  @!P0 BRA `(.L_x_2017) ;  /* 0xfffffff000d08947 */ /* 0x000fea000383ffff */
.L_x_2011:
[----:B------:R-:W-:Y:S05]  /*0f20*/  BSYNC B0 ;  /* 0x0000000000007941 */ /* 0x000fea0003800000 */
.L_x_2010:
        /* <DEDUP_REMOVED lines=79> */
.L_x_2014:
        /* <DEDUP_REMOVED lines=8> */
.L_x_2019:
[----:B------:R-:W-:Y:S05]  /*14a0*/  BSYNC B1 ;  /* 0x0000000000017941 */ /* 0x000fea0003800000 */
.L_x_2018:
        /* <DEDUP_REMOVED lines=8> */
.L_x_2020:
[----:B------:R-:W-:Y:S01]  /*1530*/  HFMA2.MMA R54, -RZ, RZ, 0, 1.1920928955078125e-07 ;  /* 0x00000002ff367435 */ /* 0x000fe200000001ff */
[----:B------:R-:W-:Y:S02]  /*1540*/  MOV R55, R75 ;  /* 0x0000004b00377202 */ /* 0x000fe40000000f00 */
[----:B------:R-:W-:-:S08]  /*1550*/  MOV R74, R71 ;  /* 0x00000047004a7202 */ /* 0x000fd00000000f00 */
[----:B------:R-:W-:Y:S05]  /*1560*/  WARPSYNC.COLLECTIVE R52, `(.L_x_2021) ;  /* 0x0000000034087348 */ /* 0x000fea0003c00000 */
[----:B------:R0:W1:Y:S02]  /*1570*/  SHFL.BFLY P0, R71, R55, R54, R53 ;  /* 0x0c00003637477389 */ /* 0x0000640000000035 */
[----:B01----:R-:W-:Y:S01]  /*1580*/  ENDCOLLECTIVE ;  /* 0x000000000000791b */ /* 0x003fe20003800000 */
.L_x_2021:
[----:B------:R-:W-:-:S05]  /*1590*/  FADD.FTZ R74, R74, R73 ;  /* 0x000000494a4a7221 */ /* 0x000fca0000010000 */
[----:B------:R-:W-:Y:S01]  /*15a0*/  MOV R55, R74 ;  /* 0x0000004a00377202 */ /* 0x000fe20000000f00 */
[----:B------:R-:W-:-:S07]  /*15b0*/  FADD.FTZ R76, R75, R71 ;  /* 0x000000474b4c7221 */ /* 0x000fce0000010000 */
[----:B------:R-:W-:Y:S05]  /*15c0*/  WARPSYNC.COLLECTIVE R52, `(.L_x_2022) ;  /* 0x0000000034087348 */ /* 0x000fea0003c00000 */
[----:B------:R0:W1:Y:S02]  /*15d0*/  SHFL.BFLY P0, R71, R55, R54, R53 ;  /* 0x0c00003637477389 */ /* 0x0000640000000035 */
[----:B01----:R-:W-:Y:S01]  /*15e0*/  ENDCOLLECTIVE ;  /* 0x000000000000791b */ /* 0x003fe20003800000 */
.L_x_2022:
[----:B------:R-:W-:Y:S01]  /*15f0*/  HFMA2.MMA R54, -RZ, RZ, 0, 2.384185791015625e-07 ;  /* 0x00000004ff367435 */ /* 0x000fe200000001ff */
[----:B------:R-:W-:Y:S02]  /*1600*/  MOV R55, R76 ;  /* 0x0000004c00377202 */ /* 0x000fe40000000f00 */
[----:B------:R-:W-:-:S08]  /*1610*/  MOV R77, R71 ;  /* 0x00000047004d7202 */ /* 0x000fd00000000f00 */
[----:B------:R-:W-:Y:S05]  /*1620*/  WARPSYNC.COLLECTIVE R52, `(.L_x_2023) ;  /* 0x0000000034087348 */ /* 0x000fea0003c00000 */
[----:B------:R0:W1:Y:S02]  /*1630*/  SHFL.BFLY P0, R71, R55, R54, R53 ;  /* 0x0c00003637477389 */ /* 0x0000640000000035 */
[----:B01----:R-:W-:Y:S01]  /*1640*/  ENDCOLLECTIVE ;  /* 0x000000000000791b */ /* 0x003fe20003800000 */
.L_x_2023:
[----:B------:R-:W-:-:S05]  /*1650*/  FADD.FTZ R77, R74, R77 ;  /* 0x0000004d4a4d7221 */ /* 0x000fca0000010000 */
[----:B------:R-:W-:Y:S01]  /*1660*/  MOV R55, R77 ;  /* 0x0000004d00377202 */ /* 0x000fe20000000f00 */
[----:B------:R-:W-:-:S07]  /*1670*/  FADD.FTZ R76, R76, R71 ;  /* 0x000000474c4c7221 */ /* 0x000fce0000010000 */
[----:B------:R-:W-:Y:S05]  /*1680*/  WARPSYNC.COLLECTIVE R52, `(.L_x_2024) ;  /* 0x0000000034087348 */ /* 0x000fea0003c00000 */
[----:B------:R0:W1:Y:S02]  /*1690*/  SHFL.BFLY P0, R71, R55, R54, R53 ;  /* 0x0c00003637477389 */ /* 0x0000640000000035 */
[----:B01----:R-:W-:Y:S01]  /*16a0*/  ENDCOLLECTIVE ;  /* 0x000000000000791b */ /* 0x003fe20003800000 */
.L_x_2024:
[----:B------:R-:W-:Y:S01]  /*16b0*/  HFMA2.MMA R54, -RZ, RZ, 0, 4.76837158203125e-07 ;  /* 0x00000008ff367435 */ /* 0x000fe200000001ff */
[----:B------:R-:W-:Y:S02]  /*16c0*/  MOV R55, R76 ;  /* 0x0000004c00377202 */ /* 0x000fe40000000f00 */
[----:B------:R-:W-:-:S08]  /*16d0*/  MOV R72, R71 ;  /* 0x0000004700487202 */ /* 0x000fd00000000f00 */
[----:B------:R-:W-:Y:S05]  /*16e0*/  WARPSYNC.COLLECTIVE R52, `(.L_x_2025) ;  /* 0x0000000034087348 */ /* 0x000fea0003c00000 */
[----:B------:R0:W1:Y:S02]  /*16f0*/  SHFL.BFLY P0, R71, R55, R54, R53 ;  /* 0x0c00003637477389 */ /* 0x0000640000000035 */
[----:B01----:R-:W-:Y:S01]  /*1700*/  ENDCOLLECTIVE ;  /* 0x000000000000791b */ /* 0x003fe20003800000 */
.L_x_2025:
[----:B------:R-:W-:-:S05]  /*1710*/  FADD.FTZ R72, R77, R72 ;  /* 0x000000484d487221 */ /* 0x000fca0000010000 */
[----:B------:R-:W-:Y:S01]  /*1720*/  MOV R55, R72 ;  /* 0x0000004800377202 */ /* 0x000fe20000000f00 */
[----:B------:R-:W-:-:S07]  /*1730*/  FADD.FTZ R74, R76, R71 ;  /* 0x000000474c4a7221 */ /* 0x000fce0000010000 */
[----:B------:R-:W-:Y:S05]  /*1740*/  WARPSYNC.COLLECTIVE R52, `(.L_x_2026) ;  /* 0x0000000034087348 */ /* 0x000fea0003c00000 */
[----:B------:R0:W1:Y:S02]  /*1750*/  SHFL.BFLY P0, R71, R55, R54, R53 ;  /* 0x0c00003637477389 */ /* 0x0000640000000035 */
[----:B01----:R-:W-:Y:S01]  /*1760*/  ENDCOLLECTIVE ;  /* 0x000000000000791b */ /* 0x003fe20003800000 */
.L_x_2026:
[----:B------:R-:W-:Y:S01]  /*1770*/  HFMA2.MMA R54, -RZ, RZ, 0, 9.5367431640625e-07 ;  /* 0x00000010ff367435 */ /* 0x000fe200000001ff */
[----:B------:R-:W-:Y:S02]  /*1780*/  MOV R55, R74 ;  /* 0x0000004a00377202 */ /* 0x000fe40000000f00 */
[----:B------:R-:W-:-:S08]  /*1790*/  MOV R73, R71 ;  /* 0x0000004700497202 */ /* 0x000fd00000000f00 */
[----:B------:R-:W-:Y:S05]  /*17a0*/  WARPSYNC.COLLECTIVE R52, `(.L_x_2027) ;  /* 0x0000000034087348 */ /* 0x000fea0003c00000 */
[----:B------:R0:W1:Y:S02]  /*17b0*/  SHFL.BFLY P0, R71, R55, R54, R53 ;  /* 0x0c00003637477389 */ /* 0x0000640000000035 */
[----:B01----:R-:W-:Y:S01]  /*17c0*/  ENDCOLLECTIVE ;  /* 0x000000000000791b */ /* 0x003fe20003800000 */
.L_x_2027:
[----:B------:R-:W-:-:S05]  /*17d0*/  FADD.FTZ R73, R72, R73 ;  /* 0x0000004948497221 */ /* 0x000fca0000010000 */
[----:B------:R-:W-:Y:S02]  /*17e0*/  MOV R55, R73 ;  /* 0x0000004900377202 */ /* 0x000fe40000000f00 */
[----:B------:R-:W-:-:S07]  /*17f0*/  MOV R75, R71 ;  /* 0x00000047004b7202 */ /* 0x000fce0000000f00 */
[----:B------:R-:W-:Y:S05]  /*1800*/  WARPSYNC.COLLECTIVE R52, `(.L_x_2028) ;  /* 0x0000000034087348 */ /* 0x000fea0003c00000 */
[----:B------:R0:W1:Y:S02]  /*1810*/  SHFL.BFLY P0, R71, R55, R54, R53 ;  /* 0x0c00003637477389 */ /* 0x0000640000000035 */
[----:B01----:R-:W-:Y:S01]  /*1820*/  ENDCOLLECTIVE ;  /* 0x000000000000791b */ /* 0x003fe20003800000 */
.L_x_2028:
[----:B------:R-:W-:Y:S05]  /*1830*/  BRA `(.L_x_2029) ;  /* 0xfffffff000507947 */ /* 0x000fea000383ffff */
.L_x_2030:
        /* <DEDUP_REMOVED lines=12> */
.L_x_2939:


//--------------------- .text._ZN10layer_norm31ln_parallel_residual_bwd_kernelINS_13Kernel_traitsIf6__halffS2_fjLj256ELj1ELj4ELj1ELj16ENS_18Kernel_traits_baseILj256EfS2_fS2_fjLj128EEEEELb0ELb1ELb1EEEvNS_9BwdParamsE --------------------------
	.section	.text._ZN10layer_norm31ln_parallel_residual_bwd_kernelINS_13Kernel_traitsIf6__halffS2_fjLj256ELj1ELj4ELj1ELj16ENS_18Kernel_traits_baseILj256EfS2_fS2_fjLj128EEEEELb0ELb1ELb1EEEvNS_9BwdParamsE,"ax",@progbits
	.align	128
        .global         _ZN10layer_norm31ln_parallel_residual_bwd_kernelINS_13Kernel_traitsIf6__halffS2_fjLj256ELj1ELj4ELj1ELj16ENS_18Kernel_traits_baseILj256EfS2_fS2_fjLj128EEEEELb0ELb1ELb1EEEvNS_9BwdParamsE
        .type           _ZN10layer_norm31ln_parallel_residual_bwd_kernelINS_13Kernel_traitsIf6__halffS2_fjLj256ELj1ELj4ELj1ELj16ENS_18Kernel_traits_baseILj256EfS2_fS2_fjLj128EEEEELb0ELb1ELb1EEEvNS_9BwdParamsE,@function
        .size           _ZN10layer_norm31ln_parallel_residual_bwd_kernelINS_13Kernel_traitsIf6__halffS2_fjLj256ELj1ELj4ELj1ELj16ENS_18Kernel_traits_baseILj256EfS2_fS2_fjLj128EEEEELb0ELb1ELb1EEEvNS_9BwdParamsE,(.L_x_2940 - _ZN10layer_norm31ln_parallel_residual_bwd_kernelINS_13Kernel_traitsIf6__halffS2_fjLj256ELj1ELj4ELj1ELj16ENS_18Kernel_traits_baseILj256EfS2_fS2_fjLj128EEEEELb0ELb1ELb1EEEvNS_9BwdParamsE)
        .other          _ZN10layer_norm31ln_parallel_residual_bwd_kernelINS_13Kernel_traitsIf6__halffS2_fjLj256ELj1ELj4ELj1ELj16ENS_18Kernel_traits_baseILj256EfS2_fS2_fjLj128EEEEELb0ELb1ELb1EEEvNS_9BwdParamsE,@"STO_CUDA_ENTRY STV_DEFAULT"
_ZN10layer_norm31ln_parallel_residual_bwd_kernelINS_13Kernel_traitsIf6__halffS2_fjLj256ELj1ELj4ELj1ELj16ENS_18Kernel_traits_baseILj256EfS2_fS2_fjLj128EEEEELb0ELb1ELb1EEEvNS_9BwdParamsE:
.text._ZN10layer_norm31ln_parallel_residual_bwd_kernelINS_13Kernel_traitsIf6__halffS2_fjLj256ELj1ELj4ELj1ELj16ENS_18Kernel_traits_baseILj256EfS2_fS2_fjLj128EEEEELb0ELb1ELb1EEEvNS_9BwdParamsE:
        /* <DEDUP_REMOVED lines=25> */
.L_x_2032:
        /* <DEDUP_REMOVED lines=21> */
.L_x_2036:
        /* <DEDUP_REMOVED lines=14> */
[----:B------:R2:W2:Y:S04]  /*03c0*/  LDG.E.128 R40, desc[UR4][R66.64+0x10] ;  /* 0x0000100442287981 */ /* 0x0004a8000c1e1d00 */
[----:B------:R-:W2:Y:S01]  /*03d0*/  LDG.E.128 R48, desc[UR4][R48.64] ;  /* 0x0000000430307981 */ /* 0x000ea2000c1e1d00 */
[----:B---3--:R-:W-:-:S05]  /*03e0*/  IMAD.WIDE R72, R62, 0x4, R72 ;  /* 0x000000043e487825 */ /* 0x008fca00078e0248 */
[----:B------:R3:W3:Y:S01]  /*03f0*/  LDG.E R63, desc[UR4][R72.64] ;  /* 0x00000004483f7981 */ /* 0x0006e2000c1e1900 */
        /* <DEDUP_REMOVED lines=8> */
[--C-:B--2---:R-:W-:Y:S02]  /*0480*/  HADD2.F32 R71, -RZ, R48.reuse.H0_H0 ;  /* 0x20000030ff477230 */ /* 0x104fe40000004100 */
[C---:B------:R-:W-:Y:S01]  /*0490*/  FADD.FTZ R74, -R70.reuse, R45 ;  /* 0x0000002d464a7221 */ /* 0x040fe20000010100 */
[C---:B------:R-:W-:Y:S01]  /*04a0*/  FADD.FTZ R66, -R70.reuse, R46 ;  /* 0x0000002e46427221 */ /* 0x040fe20000010100 */
[----:B------:R-:W-:Y:S02]  /*04b0*/  HADD2.F32 R45, -RZ, R48.H1_H1 ;  /* 0x30000030ff2d7230 */ /* 0x000fe40000004100 */
[----:B---3--:R-:W-:Y:S01]  /*04c0*/  FADD.FTZ R72, -R70, R47 ;  /* 0x0000002f46487221 */ /* 0x008fe20000010100 */
[--C-:B------:R-:W-:Y:S02]  /*04d0*/  HADD2.F32 R67, -RZ, R51.reuse.H0_H0 ;  /* 0x20000033ff437230 */ /* 0x100fe40000004100 */
[----:B0-----:R-:W-:-:S02]  /*04e0*/  HADD2.F32 R68, -RZ, R51.H1_H1 ;  /* 0x30000033ff447230 */ /* 0x001fc40000004100 */
[----:B------:R-:W-:Y:S01]  /*04f0*/  FMUL.FTZ R51, R20, R71 ;  /* 0x0000004714337220 */ /* 0x000fe20000410000 */
[C---:B------:R-:W-:Y:S01]  /*0500*/  FMUL.FTZ R0, R63.reuse, R0 ;  /* 0x000000003f007220 */ /* 0x040fe20000410000 */
[--C-:B------:R-:W-:Y:S02]  /*0510*/  HADD2.F32 R47, -RZ, R49.reuse.H0_H0 ;  /* 0x20000031ff2f7230 */ /* 0x100fe40000004100 */
[C---:B------:R-:W-:Y:S01]  /*0520*/  FADD.FTZ R48, -R70.reuse, R40 ;  /* 0x0000002846307221 */ /* 0x040fe20000010100 */
[C---:B------:R-:W-:Y:S01]  /*0530*/  FMUL.FTZ R65, R63.reuse, R74 ;  /* 0x0000004a3f417220 */ /* 0x040fe20000410000 */
[----:B------:R-:W-:Y:S02]  /*0540*/  HADD2.F32 R46, -RZ, R49.H1_H1 ;  /* 0x30000031ff2e7230 */ /* 0x000fe40000004100 */
[----:B------:R-:W-:Y:S01]  /*0550*/  FADD.FTZ R40, -R70, R41 ;  /* 0x0000002946287221 */ /* 0x000fe20000010100 */
[--C-:B------:R-:W-:Y:S02]  /*0560*/  HADD2.F32 R44, -RZ, R50.reuse.H0_H0 ;  /* 0x20000032ff2c7230 */ /* 0x100fe40000004100 */
[----:B------:R-:W-:Y:S01]  /*0570*/  FMUL.FTZ R66, R63, R66 ;  /* 0x000000423f427220 */ /* 0x000fe20000410000 */
[----:B------:R-:W-:-:S02]  /*0580*/  HADD2.F32 R69, -RZ, R50.H1_H1 ;  /* 0x30000032ff457230 */ /* 0x000fc40000004100 */
[----:B------:R-:W-:Y:S01]  /*0590*/  FMUL.FTZ R50, R21, R45 ;  /* 0x0000002d15327220 */ /* 0x000fe20000410000 */
        /* <DEDUP_REMOVED lines=16> */
[----:B------:R-:W-:Y:S01]  /*06a0*/  FADD.FTZ R52, R46, R52 ;  /* 0x000000342e347221 */ /* 0x000fe20000010000 */
[----:B------:R-:W-:Y:S01]  /*06b0*/  FMUL.FTZ R48, R63, R48 ;  /* 0x000000303f307220 */ /* 0x000fe20000410000 */
[-C--:B------:R-:W-:Y:S01]  /*06c0*/  FFMA.FTZ R4, R49, R46.reuse, R4 ;  /* 0x0000002e31047223 */ /* 0x080fe20000010004 */
        /* <DEDUP_REMOVED lines=45> */
.L_x_2048:
        /* <DEDUP_REMOVED lines=90> */
.L_x_2034:
        /* <DEDUP_REMOVED lines=16> */
.L_x_2033:
[----:B------:R-:W-:Y:S05]  /*1040*/  BSYNC B0 ;  /* 0x0000000000007941 */ /* 0x000fea0003800000 */
.L_x_2031:
        /* <DEDUP_REMOVED lines=64> */
.L_x_2035:
[----:B------:R-:W-:Y:S01]  /*1450*/  HFMA2.MMA R71, -RZ, RZ, 0, 5.9604644775390625e-08 ;  /* 0x00000001ff477435 */ /* 0x000fe200000001ff */
[----:B------:R-:W-:Y:S01]  /*1460*/  BSSY B2, `(.L_x_2037) ;  /* 0x0000006000027945 */ /* 0x000fe20003800000 */
[----:B------:R-:W-:Y:S02]  /*1470*/  MOV R74, 0x1f ;  /* 0x0000001f004a7802 */ /* 0x000fe40000000f00 */
[----:B------:R-:W-:-:S07]  /*1480*/  MOV R73, 0xffffffff ;  /* 0xffffffff00497802 */ /* 0x000fce0000000f00 */
[----:B-----5:R-:W-:Y:S05]  /*1490*/  WARPSYNC.COLLECTIVE R73, `(.L_x_2038) ;  /* 0x0000000049087348 */ /* 0x020fea0003c00000 */
[----:B------:R0:W1:Y:S02]  /*14a0*/  SHFL.BFLY P1, R72, R76, R71, R74 ;  /* 0x0c0000474c487389 */ /* 0x000064000002004a */
[----:B01---5:R-:W-:Y:S01]  /*14b0*/  ENDCOLLECTIVE ;  /* 0x000000000000791b */ /* 0x023fe20003800000 */
.L_x_2038:
[----:B------:R-:W-:Y:S05]  /*14c0*/  BSYNC B2 ;  /* 0x0000000000027941 */ /* 0x000fea0003800000 */
.L_x_2037:
        /* <DEDUP_REMOVED lines=8> */
.L_x_2039:
[----:B------:R-:W-:Y:S01]  /*1550*/  HFMA2.MMA R71, -RZ, RZ, 0, 1.1920928955078125e-07 ;  /* 0x00000002ff477435 */ /* 0x000fe200000001ff */
[----:B------:R-:W-:Y:S02]  /*1560*/  MOV R76, R69 ;  /* 0x00000045004c7202 */ /* 0x000fe40000000f00 */
[----:B------:R-:W-:-:S08]  /*1570*/  MOV R67, R72 ;  /* 0x0000004800437202 */ /* 0x000fd00000000f00 */
[----:B------:R-:W-:Y:S05]  /*1580*/  WARPSYNC.COLLECTIVE R73, `(.L_x_2040) ;  /* 0x0000000049087348 */ /* 0x000fea0003c00000 */
[----:B------:R0:W1:Y:S02]  /*1590*/  SHFL.BFLY P1, R72, R76, R71, R74 ;  /* 0x0c0000474c487389 */ /* 0x000064000002004a */
[----:B01----:R-:W-:Y:S01]  /*15a0*/  ENDCOLLECTIVE ;  /* 0x000000000000791b */ /* 0x003fe20003800000 */
.L_x_2040:
[----:B------:R-:W-:-:S05]  /*15b0*/  FADD.FTZ R67, R70, R67 ;  /* 0x0000004346437221 */ /* 0x000fca0000010000 */
[----:B------:R-:W-:Y:S01]  /*15c0*/  MOV R76, R67 ;  /* 0x00000043004c7202 */ /* 0x000fe20000000f00 */
[----:B------:R-:W-:-:S07]  /*15d0*/  FADD.FTZ R75, R69, R72 ;  /* 0x00000048454b7221 */ /* 0x000fce0000010000 */
[----:B------:R-:W-:Y:S05]  /*15e0*/  WARPSYNC.COLLECTIVE R73, `(.L_x_2041) ;  /* 0x0000000049087348 */ /* 0x000fea0003c00000 */
[----:B------:R0:W1:Y:S02]  /*15f0*/  SHFL.BFLY P1, R72, R76, R71, R74 ;  /* 0x0c0000474c487389 */ /* 0x000064000002004a */
[----:B01----:R-:W-:Y:S01]  /*1600*/  ENDCOLLECTIVE ;  /* 0x000000000000791b */ /* 0x003fe20003800000 */
.L_x_2041:
[----:B------:R-:W-:Y:S01]  /*1610*/  HFMA2.MMA R71, -RZ, RZ, 0, 2.384185791015625e-07 ;  /* 0x00000004ff477435 */ /* 0x000fe200000001ff */
[----:B------:R-:W-:Y:S02]  /*1620*/  MOV R76, R75 ;  /* 0x0000004b004c7202 */ /* 0x000fe40000000f00 */
[----:B------:R-:W-:-:S08]  /*1630*/  MOV R77, R72 ;  /* 0x00000048004d7202 */ /* 0x000fd00000000f00 */
[----:B------:R-:W-:Y:S05]  /*1640*/  WARPSYNC.COLLECTIVE R73, `(.L_x_2042) ;  /* 0x0000000049087348 */ /* 0x000fea0003c00000 */
[----:B------:R0:W1:Y:S02]  /*1650*/  SHFL.BFLY P1, R72, R76, R71, R74 ;  /* 0x0c0000474c487389 */ /* 0x000064000002004a */
[----:B01----:R-:W-:Y:S01]  /*1660*/  ENDCOLLECTIVE ;  /* 0x000000000000791b */ /* 0x003fe20003800000 */
.L_x_2042:
[----:B------:R-:W-:-:S05]  /*1670*/  FADD.FTZ R67, R67, R77 ;  /* 0x0000004d43437221 */ /* 0x000fca0000010000 */
[----:B------:R-:W-:Y:S01]  /*1680*/  MOV R76, R67 ;  /* 0x00000043004c7202 */ /* 0x000fe20000000f00 */
[----:B------:R-:W-:-:S07]  /*1690*/  FADD.FTZ R77, R75, R72 ;  /* 0x000000484b4d7221 */ /* 0x000fce0000010000 */
[----:B------:R-:W-:Y:S05]  /*16a0*/  WARPSYNC.COLLECTIVE R73, `(.L_x_2043) ;  /* 0x0000000049087348 */ /* 0x000fea0003c00000 */
[----:B------:R0:W1:Y:S02]  /*16b0*/  SHFL.BFLY P1, R72, R76, R71, R74 ;  /* 0x0c0000474c487389 */ /* 0x000064000002004a */
[----:B01----:R-:W-:Y:S01]  /*16c0*/  ENDCOLLECTIVE ;  /* 0x000000000000791b */ /* 0x003fe20003800000 */
.L_x_2043:
[----:B------:R-:W-:Y:S01]  /*16d0*/  HFMA2.MMA R71, -RZ, RZ, 0, 4.76837158203125e-07 ;  /* 0x00000008ff477435 */ /* 0x000fe200000001ff */
[----:B------:R-:W-:Y:S02]  /*16e0*/  MOV R76, R77 ;  /* 0x0000004d004c7202 */ /* 0x000fe40000000f00 */
[----:B------:R-:W-:-:S08]  /*16f0*/  MOV R70, R72 ;  /* 0x0000004800467202 */ /* 0x000fd00000000f00 */
[----:B------:R-:W-:Y:S05]  /*1700*/  WARPSYNC.COLLECTIVE R73, `(.L_x_2044) ;  /* 0x0000000049087348 */ /* 0x000fea0003c00000 */
[----:B------:R0:W1:Y:S02]  /*1710*/  SHFL.BFLY P1, R72, R76, R71, R74 ;  /* 0x0c0000474c487389 */ /* 0x000064000002004a */
[----:B01----:R-:W-:Y:S01]  /*1720*/  ENDCOLLECTIVE ;  /* 0x000000000000791b */ /* 0x003fe20003800000 */
.L_x_2044:
[----:B------:R-:W-:-:S05]  /*1730*/  FADD.FTZ R75, R67, R70 ;  /* 0x00000046434b7221 */ /* 0x000fca0000010000 */
[----:B------:R-:W-:Y:S01]  /*1740*/  MOV R76, R75 ;  /* 0x0000004b004c7202 */ /* 0x000fe20000000f00 */
[----:B------:R-:W-:-:S07]  /*1750*/  FADD.FTZ R67, R77, R72 ;  /* 0x000000484d437221 */ /* 0x000fce0000010000 */
[----:B------:R-:W-:Y:S05]  /*1760*/  WARPSYNC.COLLECTIVE R73, `(.L_x_2045) ;  /* 0x0000000049087348 */ /* 0x000fea0003c00000 */
[----:B------:R0:W1:Y:S02]  /*1770*/  SHFL.BFLY P1, R72, R76, R71, R74 ;  /* 0x0c0000474c487389 */ /* 0x000064000002004a */
[----:B01----:R-:W-:Y:S01]  /*1780*/  ENDCOLLECTIVE ;  /* 0x000000000000791b */ /* 0x003fe20003800000 */
.L_x_2045:
[----:B------:R-:W-:Y:S01]  /*1790*/  HFMA2.MMA R71, -RZ, RZ, 0, 9.5367431640625e-07 ;  /* 0x00000010ff477435 */ /* 0x000fe200000001ff */
[----:B------:R-:W-:Y:S02]  /*17a0*/  MOV R76, R67 ;  /* 0x00000043004c7202 */ /* 0x000fe40000000f00 */
[----:B------:R-:W-:-:S08]  /*17b0*/  MOV R70, R72 ;  /* 0x0000004800467202 */ /* 0x000fd00000000f00 */
[----:B------:R-:W-:Y:S05]  /*17c0*/  WARPSYNC.COLLECTIVE R73, `(.L_x_2046) ;  /* 0x0000000049087348 */ /* 0x000fea0003c00000 */
[----:B------:R0:W1:Y:S02]  /*17d0*/  SHFL.BFLY P1, R72, R76, R71, R74 ;  /* 0x0c0000474c487389 */ /* 0x000064000002004a */
[----:B01----:R-:W-:Y:S01]  /*17e0*/  ENDCOLLECTIVE ;  /* 0x000000000000791b */ /* 0x003fe20003800000 */
.L_x_2046:
[----:B------:R-:W-:-:S05]  /*17f0*/  FADD.FTZ R69, R75, R70 ;  /* 0x000000464b457221 */ /* 0x000fca0000010000 */
[----:B------:R-:W-:Y:S02]  /*1800*/  MOV R76, R69 ;  /* 0x00000045004c7202 */ /* 0x000fe40000000f00 */
[----:B------:R-:W-:-:S07]  /*1810*/  MOV R70, R72 ;  /* 0x0000004800467202 */ /* 0x000fce0000000f00 */
[----:B------:R-:W-:Y:S05]  /*1820*/  WARPSYNC.COLLECTIVE R73, `(.L_x_2047) ;  /* 0x0000000049087348 */ /* 0x000fea0003c00000 */
[----:B------:R0:W1:Y:S02]  /*1830*/  SHFL.BFLY P1, R72, R76, R71, R74 ;  /* 0x0c0000474c487389 */ /* 0x000064000002004a */
[----:B01----:R-:W-:Y:S01]  /*1840*/  ENDCOLLECTIVE ;  /* 0x000000000000791b */ /* 0x003fe20003800000 */
.L_x_2047:
[----:B------:R-:W-:Y:S05]  /*1850*/  BRA `(.L_x_2048) ;  /* 0xfffffff000507947 */ /* 0x000fea000383ffff */
.L_x_2049:
        /* <DEDUP_REMOVED lines=10> */
.L_x_2940:


//--------------------- .text._ZN10layer_norm31ln_parallel_residual_bwd_kernelINS_13Kernel_traitsIf6__halffS2_fjLj256ELj1ELj4ELj1ELj16ENS_18Kernel_traits_baseILj256EfS2_fS2_fjLj128EEEEELb1ELb0ELb0EEEvNS_9BwdParamsE --------------------------
	.section	.text._ZN10layer_norm31ln_parallel_residual_bwd_kernelINS_13Kernel_traitsIf6__halffS2_fjLj256ELj1ELj4ELj1ELj16ENS_18Kernel_traits_baseILj256EfS2_fS2_fjLj128EEEEELb1ELb0ELb0EEEvNS_9BwdParamsE,"ax",@progbits
	.align	128
        .global         _ZN10layer_norm31ln_parallel_residual_bwd_kernelINS_13Kernel_traitsIf6__halffS2_fjLj256ELj1ELj4ELj1ELj16ENS_18Kernel_traits_baseILj256EfS2_fS2_fjLj128EEEEELb1ELb0ELb0EEEvNS_9BwdParamsE
        .type           _ZN10layer_norm31ln_parallel_residual_bwd_kernelINS_13Kernel_traitsIf6__halffS2_fjLj256ELj1ELj4ELj1ELj16ENS_18Kernel_traits_baseILj256EfS2_fS2_fjLj128EEEEELb1ELb0ELb0EEEvNS_9BwdParamsE,@function
        .size           _ZN10layer_norm31ln_parallel_residual_bwd_kernelINS_13Kernel_traitsIf6__halffS2_fjLj256ELj1ELj4ELj1ELj16ENS_18Kernel_traits_baseILj256EfS2_fS2_fjLj128EEEEELb1ELb0ELb0EEEvNS_9BwdParamsE,(.L_x_2941 - _ZN10layer_norm31ln_parallel_residual_bwd_kernelINS_13Kernel_traitsIf6__halffS2_fjLj256ELj1ELj4ELj1ELj16ENS_18Kernel_traits_baseILj256EfS2_fS2_fjLj128EEEEELb1ELb0ELb0EEEvNS_9BwdParamsE)
        .other          _ZN10layer_norm31ln_parallel_residual_bwd_kernelINS_13Kernel_traitsIf6__halffS2_fjLj256ELj1ELj4ELj1ELj16ENS_18Kernel_traits_baseILj256EfS2_fS2_fjLj128EEEEELb1ELb0ELb0EEEvNS_9BwdParamsE,@"STO_CUDA_ENTRY STV_DEFAULT"
_ZN10layer_norm31ln_parallel_residual_bwd_kernelINS_13Kernel_traitsIf6__halffS2_fjLj256ELj1ELj4ELj1ELj16ENS_18Kernel_traits_baseILj256EfS2_fS2_fjLj128EEEEELb1ELb0ELb0EEEvNS_9BwdParamsE:
.text._ZN10layer_norm31ln_parallel_residual_bwd_kernelINS_13Kernel_traitsIf6__halffS2_fjLj256ELj1ELj4ELj1ELj16ENS_18Kernel_traits_baseILj256EfS2_fS2_fjLj128EEEEELb1ELb0ELb0EEEvNS_9BwdParamsE:
        /* <DEDUP_REMOVED lines=52> */
.L_x_2057:
        /* <DEDUP_REMOVED lines=14> */
[----:B------:R-:W-:Y:S01]  /*0420*/  IMAD.SHL.U32 R3, R101, 0x8, RZ ;  /* 0x0000000865037824 */ /* 0x000fe200078e00ff */
[----:B------:R-:W-:Y:S02]  /*0430*/  SHF.R.U32.HI R0, RZ, 0x1d, R101 ;  /* 0x0000001dff007819 */ /* 0x000fe40000011665 */
[----:B------:R-:W-:Y:S02]  /*0440*/  ISETP.NE.AND.EX P0, PT, RZ, UR13, PT, P0 ;  /* 0x0000000dff007c0c */ /* 0x000fe4000bf05300 */
[----:B------:R-:W-:Y:S02]  /*0450*/  IADD3 R116, P1, R3, UR6, RZ ;  /* 0x0000000603747c10 */ /* 0x000fe4000ff3e0ff */
[----:B------:R-:W2:Y:S02]  /*0460*/  LDC.64 R74, c[0x0][0x2c0] ;  /* 0x0000b000ff4a7b82 */ /* 0x000ea40000000a00 */
[----:B------:R-:W-:-:S06]  /*0470*/  IADD3.X R117, R0, UR7, RZ, P1, !PT ;  /* 0x0000000700757c10 */ /* 0x000fcc0008ffe4ff */
[----:B------:R-:W3:Y:S08]  /*0480*/  LDC.64 R76, c[0x0][0x2b8] ;  /* 0x0000ae00ff4c7b82 */ /* 0x000ef00000000a00 */
[----:B------:R-:W4:Y:S01]  /*0490*/  @P0 LDC.64 R102, c[0x0][0x248] ;  /* 0x00009200ff660b82 */ /* 0x000f220000000a00 */
[----:B-1----:R-:W-:Y:S01]  /*04a0*/  IMAD.WIDE R106, R96, 0x4, R72 ;  /* 0x00000004606a7825 */ /* 0x002fe200078e0248 */
[C---:B------:R-:W-:Y:S01]  /*04b0*/  LEA R110, P1, R101.reuse, UR10, 0x5 ;  /* 0x0000000a656e7c11 */ /* 0x040fe2000f8228ff */
[----:B------:R-:W4:Y:S03]  /*04c0*/  LDG.E.64 R116, desc[UR4][R116.64] ;  /* 0x0000000474747981 */ /* 0x000f26000c1e1b00 */
[C---:B------:R-:W-:Y:S01]  /*04d0*/  LEA.HI.X R111, R101.reuse, UR11, RZ, 0x5, P1 ;  /* 0x0000000b656f7c11 */ /* 0x040fe200088f2cff */
[----:B--2---:R-:W-:-:S04]  /*04e0*/  IMAD.WIDE.U32 R72, R101, 0x10, R74 ;  /* 0x0000001065487825 */ /* 0x004fc800078e004a */
[----:B------:R-:W2:Y:S04]  /*04f0*/  LDG.E.128 R80, desc[UR4][R110.64] ;  /* 0x000000046e507981 */ /* 0x000ea8000c1e1d00 */
[----:B------:R-:W2:Y:S01]  /*0500*/  LDG.E.128 R72, desc[UR4][R72.64] ;  /* 0x0000000448487981 */ /* 0x000ea2000c1e1d00 */
[----:B---3--:R-:W-:-:S03]  /*0510*/  IMAD.WIDE.U32 R76, R101, 0x10, R76 ;  /* 0x00000010654c7825 */ /* 0x008fc600078e004c */
[----:B------:R-:W3:Y:S04]  /*0520*/  LDG.E.128 R84, desc[UR4][R110.64+0x10] ;  /* 0x000010046e547981 */ /* 0x000ee8000c1e1d00 */
[----:B------:R-:W3:Y:S01]  /*0530*/  LDG.E.128 R76, desc[UR4][R76.64] ;  /* 0x000000044c4c7981 */ /* 0x000ee2000c1e1d00 */
[----:B----4-:R-:W-:-:S03]  /*0540*/  @P0 IADD3 R102, P2, R3, R102, RZ ;  /* 0x0000006603660210 */ /* 0x010fc60007f5e0ff */
[----:B------:R1:W4:Y:S01]  /*0550*/  LDG.E R3, desc[UR4][R106.64] ;  /* 0x000000046a037981 */ /* 0x000322000c1e1900 */
[----:B------:R-:W-:-:S06]  /*0560*/  @P0 IADD3.X R103, R0, R103, RZ, P2, !PT ;  /* 0x0000006700670210 */ /* 0x000fcc00017fe4ff */
[----:B------:R-:W3:Y:S01]  /*0570*/  @P0 LDG.E.64 R102, desc[UR4][R102.64] ;  /* 0x0000000466660981 */ /* 0x000ee2000c1e1b00 */
        /* <DEDUP_REMOVED lines=10> */
[----:B------:R-:W-:Y:S02]  /*0620*/  MOV R109, R117 ;  /* 0x00000075006d7202 */ /* 0x000fe40000000f00 */
[C-C-:B------:R-:W-:Y:S01]  /*0630*/  SHF.R.U64 R110, R116.reuse, 0x18, R117.reuse ;  /* 0x00000018746e7819 */ /* 0x140fe20000001275 */
[--C-:B--2---:R-:W-:Y:S01]  /*0640*/  HADD2.F32 R115, -RZ, R72.reuse.H0_H0 ;  /* 0x20000048ff737230 */ /* 0x104fe20000004100 */
[C-C-:B------:R-:W-:Y:S01]  /*0650*/  SHF.R.U64 R111, R116.reuse, 0x10, R117.reuse ;  /* 0x00000010746f7819 */ /* 0x140fe20000001275 */
[----:B------:R-:W-:Y:S01]  /*0660*/  HADD2.F32 R72, -RZ, R72.H1_H1 ;  /* 0x30000048ff487230 */ /* 0x000fe20000004100 */
[----:B------:R-:W-:Y:S02]  /*0670*/  SHF.R.U64 R112, R116, 0x8, R117 ;  /* 0x0000000874707819 */ /* 0x000fe40000001275 */
[----:B----4-:R-:W-:Y:S02]  /*0680*/  FSEL R3, R3, RZ, !P1 ;  /* 0x000000ff03037208 */ /* 0x010fe40004800000 */
[----:B---3--:R-:W-:-:S02]  /*0690*/  @P0 SHF.R.U64 R98, R102, 0x8, R103 ;  /* 0x0000000866620819 */ /* 0x008fc40000001267 */
[----:B------:R-:W-:Y:S02]  /*06a0*/  @P0 SHF.R.U64 R100, R102, 0x10, R103 ;  /* 0x0000001066640819 */ /* 0x000fe40000001267 */
[----:B------:R-:W-:Y:S02]  /*06b0*/  @P0 PRMT R94, R98, 0x7610, R94 ;  /* 0x00007610625e0816 */ /* 0x000fe4000000005e */
[----:B------:R-:W-:Y:S02]  /*06c0*/  @P0 PRMT R93, R100, 0x7610, R93 ;  /* 0x00007610645d0816 */ /* 0x000fe4000000005d */
[C---:B------:R-:W-:Y:S02]  /*06d0*/  @P0 PRMT R92, R102.reuse, 0x7610, R92 ;  /* 0x00007610665c0816 */ /* 0x040fe4000000005c */
[----:B------:R-:W-:Y:S02]  /*06e0*/  @P0 PRMT R91, R103, 0x7610, R91 ;  /* 0x00007610675b0816 */ /* 0x000fe4000000005b */
[----:B------:R-:W-:-:S02]  /*06f0*/  @P0 SHF.R.U64 R102, R102, 0x18, R103 ;  /* 0x0000001866660819 */ /* 0x000fc40000001267 */
[--C-:B------:R-:W-:Y:S02]  /*0700*/  @P0 SHF.R.U32.HI R98, RZ, 0x8, R103.reuse ;  /* 0x00000008ff620819 */ /* 0x100fe40000011667 */
[--C-:B------:R-:W-:Y:S02]  /*0710*/  @P0 SHF.R.U32.HI R100, RZ, 0x10, R103.reuse ;  /* 0x00000010ff640819 */ /* 0x100fe40000011667 */
[----:B------:R-:W-:Y:S01]  /*0720*/  @P0 SHF.R.U32.HI R103, RZ, 0x18, R103 ;  /* 0x00000018ff670819 */ /* 0x000fe20000011667 */
[--C-:B------:R-:W-:Y:S01]  /*0730*/  FADD.FTZ R119, R80, -R3.reuse ;  /* 0x8000000350777221 */ /* 0x100fe20000010000 */
[--C-:B------:R-:W-:Y:S01]  /*0740*/  FADD.FTZ R121, R81, -R3.reuse ;  /* 0x8000000351797221 */ /* 0x100fe20000010000 */
[--C-:B------:R-:W-:Y:S01]  /*0750*/  FADD.FTZ R123, R82, -R3.reuse ;  /* 0x80000003527b7221 */ /* 0x100fe20000010000 */
[----:B------:R-:W-:Y:S01]  /*0760*/  @P0 PRMT R2, R103, 0x7610, R2 ;  /* 0x0000761067020816 */ /* 0x000fe20000000002 */
[--C-:B------:R-:W-:Y:S01]  /*0770*/  FADD.FTZ R117, R83, -R3.reuse ;  /* 0x8000000353757221 */ /* 0x100fe20000010000 */
[--C-:B------:R-:W-:Y:S01]  /*0780*/  FADD.FTZ R113, R84, -R3.reuse ;  /* 0x8000000354717221 */ /* 0x100fe20000010000 */
[--C-:B------:R-:W-:Y:S01]  /*0790*/  FADD.FTZ R103, R85, -R3.reuse ;  /* 0x8000000355677221 */ /* 0x100fe20000010000 */
[--C-:B------:R-:W-:Y:S01]  /*07a0*/  FADD.FTZ R105, R86, -R3.reuse ;  /* 0x8000000356697221 */ /* 0x100fe20000010000 */
[----:B------:R-:W-:Y:S01]  /*07b0*/  FADD.FTZ R107, R87, -R3 ;  /* 0x80000003576b7221 */ /* 0x000fe20000010000 */
[----:B------:R-:W-:Y:S01]  /*07c0*/  HADD2.F32 R81, -RZ, R76.H0_H0 ;  /* 0x2000004cff517230 */ /* 0x000fe20000004100 */
[----:B------:R-:W-:Y:S01]  /*07d0*/  @P0 PRMT R88, R100, 0x7610, R88 ;  /* 0x0000761064580816 */ /* 0x000fe20000000058 */
[----:B------:R-:W-:Y:S01]  /*07e0*/  FMUL.FTZ R83, R12, R115 ;  /* 0x000000730c537220 */ /* 0x000fe20000410000 */
[----:B-----5:R-:W-:Y:S01]  /*07f0*/  FMUL.FTZ R3, R114, R119 ;  /* 0x0000007772037220 */ /* 0x020fe20000410000 */
[----:B------:R-:W-:-:S02]  /*0800*/  HADD2.F32 R87, -RZ, R73.H0_H0 ;  /* 0x20000049ff577230 */ /* 0x000fc40000004100 */
[----:B------:R-:W-:Y:S01]  /*0810*/  FMUL.FTZ R84, R13, R72 ;  /* 0x000000480d547220 */ /* 0x000fe20000410000 */
[----:B------:R-:W-:Y:S02]  /*0820*/  HADD2.F32 R76, -RZ, R76.H1_H1 ;  /* 0x3000004cff4c7230 */ /* 0x000fe40000004100 */
[----:B------:R-:W-:Y:S01]  /*0830*/  FMUL.FTZ R82, R114, R121 ;  /* 0x0000007972527220 */ /* 0x000fe20000410000 */
[----:B------:R-:W-:Y:S01]  /*0840*/  HADD2.F32 R100, -RZ, R73.H1_H1 ;  /* 0x30000049ff647230 */ /* 0x000fe20000004100 */
[----:B------:R-:W-:Y:S01]  /*0850*/  @P0 PRMT R89, R98, 0x7610, R89 ;  /* 0x0000761062590816 */ /* 0x000fe20000000059 */
[----:B------:R-:W-:Y:S01]  /*0860*/  FADD.FTZ R36, R36, R81 ;  /* 0x0000005124247221 */ /* 0x000fe20000010000 */
[-C--:B------:R-:W-:Y:S01]  /*0870*/  FFMA.FTZ R80, R4, R81.reuse, R83 ;  /* 0x0000005104507223 */ /* 0x080fe20000010053 */
[----:B------:R-:W-:Y:S01]  /*0880*/  FFMA.FTZ R28, R3, R81, R28 ;  /* 0x00000051031c7223 */ /* 0x000fe2000001001c */
[--C-:B------:R-:W-:Y:S01]  /*0890*/  HADD2.F32 R85, -RZ, R77.reuse.H0_H0 ;  /* 0x2000004dff557230 */ /* 0x100fe20000004100 */
[----:B------:R-:W-:Y:S01]  /*08a0*/  @P0 PRMT R90, R102, 0x7610, R90 ;  /* 0x00007610665a0816 */ /* 0x000fe2000000005a */
[----:B------:R-:W-:Y:S01]  /*08b0*/  FMUL.FTZ R119, R14, R87 ;  /* 0x000000570e777220 */ /* 0x000fe20000410000 */
[----:B------:R-:W-:Y:S01]  /*08c0*/  FMUL.FTZ R81, R114, R123 ;  /* 0x0000007b72517220 */ /* 0x000fe20000410000 */
[----:B------:R-:W-:-:S02]  /*08d0*/  HADD2.F32 R98, -RZ, R77.H1_H1 ;  /* 0x3000004dff627230 */ /* 0x000fc40000004100 */
[----:B------:R-:W-:Y:S01]  /*08e0*/  FADD.FTZ R37, R37, R76 ;  /* 0x0000004c25257221 */ /* 0x000fe20000010000 */
[-C--:B------:R-:W-:Y:S01]  /*08f0*/  FFMA.FTZ R83, R5, R76.reuse, R84 ;  /* 0x0000004c05537223 */ /* 0x080fe20000010054 */
[----:B------:R-:W-:Y:S01]  /*0900*/  FFMA.FTZ R29, R82, R76, R29 ;  /* 0x0000004c521d7223 */ /* 0x000fe2000001001d */
[----:B------:R-:W-:Y:S01]  /*0910*/  FMUL.FTZ R102, R15, R100 ;  /* 0x000000640f667220 */ /* 0x000fe20000410000 */
[--C-:B------:R-:W-:Y:S02]  /*0920*/  HADD2.F32 R77, -RZ, R79.reuse.H0_H0 ;  /* 0x2000004fff4d7230 */ /* 0x100fe40000004100 */
[----:B------:R-:W-:Y:S02]  /*0930*/  HADD2.F32 R76, -RZ, R79.H1_H1 ;  /* 0x3000004fff4c7230 */ /* 0x000fe40000004100 */
[----:B------:R-:W-:Y:S01]  /*0940*/  FADD.FTZ R38, R38, R85 ;  /* 0x0000005526267221 */ /* 0x000fe20000010000 */
[--C-:B------:R-:W-:Y:S02]  /*0950*/  HADD2.F32 R79, -RZ, R74.reuse.H0_H0 ;  /* 0x2000004aff4f7230 */ /* 0x100fe40000004100 */
[-C--:B------:R-:W-:Y:S01]  /*0960*/  FFMA.FTZ R84, R6, R85.reuse, R119 ;  /* 0x0000005506547223 */ /* 0x080fe20000010077 */
[----:B------:R-:W-:Y:S01]  /*0970*/  FFMA.FTZ R30, R81, R85, R30 ;  /* 0x00000055511e7223 */ /* 0x000fe2000001001e */
[----:B------:R-:W-:Y:S01]  /*0980*/  FFMA.FTZ R85, R7, R98, R102 ;  /* 0x0000006207557223 */ /* 0x000fe20000010066 */
[----:B------:R-:W-:-:S02]  /*0990*/  HADD2.F32 R102, -RZ, R74.H1_H1 ;  /* 0x3000004aff667230 */ /* 0x000fc40000004100 */
[----:B------:R-:W-:Y:S01]  /*09a0*/  FMUL.FTZ R86, R114, R117 ;  /* 0x0000007572567220 */ /* 0x000fe20000410000 */
[--C-:B------:R-:W-:Y:S02]  /*09b0*/  HADD2.F32 R119, -RZ, R78.reuse.H0_H0 ;  /* 0x2000004eff777230 */ /* 0x100fe40000004100 */
[--C-:B------:R-:W-:Y:S02]  /*09c0*/  HADD2.F32 R73, -RZ, R75.reuse.H0_H0 ;  /* 0x2000004bff497230 */ /* 0x100fe40000004100 */
[----:B------:R-:W-:Y:S02]  /*09d0*/  HADD2.F32 R74, -RZ, R75.H1_H1 ;  /* 0x3000004bff4a7230 */ /* 0x000fe40000004100 */
[----:B------:R-:W-:Y:S01]  /*09e0*/  FMUL.FTZ R75, R16, R79 ;  /* 0x0000004f104b7220 */ /* 0x000fe20000410000 */
[----:B------:R-:W-:Y:S02]  /*09f0*/  HADD2.F32 R78, -RZ, R78.H1_H1 ;  /* 0x3000004eff4e7230 */ /* 0x000fe40000004100 */
[----:B------:R-:W-:Y:S01]  /*0a00*/  FADD.FTZ R39, R39, R98 ;  /* 0x0000006227277221 */ /* 0x000fe20000010000 */
[----:B------:R-:W-:Y:S01]  /*0a10*/  FFMA.FTZ R31, R86, R98, R31 ;  /* 0x00000062561f7223 */ /* 0x000fe2000001001f */
[----:B------:R-:W-:Y:S01]  /*0a20*/  FADD.FTZ R49, R49, R72 ;  /* 0x0000004831317221 */ /* 0x000fe20000010000 */
[----:B------:R-:W-:Y:S01]  /*0a30*/  FFMA.FTZ R57, R82, R72, R57 ;  /* 0x0000004852397223 */ /* 0x000fe20000010039 */
[----:B------:R-:W-:Y:S01]  /*0a40*/  FADD.FTZ R51, R51, R100 ;  /* 0x0000006433337221 */ /* 0x000fe20000010000 */
[----:B------:R-:W-:Y:S01]  /*0a50*/  FFMA.FTZ R59, R86, R100, R59 ;  /* 0x00000064563b7223 */ /* 0x000fe2000001003b */
[----:B------:R-:W-:Y:S01]  /*0a60*/  FMUL.FTZ R72, R17, R102 ;  /* 0x0000006611487220 */ /* 0x000fe20000410000 */
[----:B------:R-:W-:Y:S01]  /*0a70*/  FFMA.FTZ R98, R8, R119, R75 ;  /* 0x0000007708627223 */ /* 0x000fe2000001004b */
[----:B------:R-:W-:Y:S01]  /*0a80*/  FMUL.FTZ R100, R114, R103 ;  /* 0x0000006772647220 */ /* 0x000fe20000410000 */
[----:B------:R-:W-:Y:S01]  /*0a90*/  FMUL.FTZ R75, R18, R73 ;  /* 0x00000049124b7220 */ /* 0x000fe20000410000 */
[----:B------:R-:W-:Y:S01]  /*0aa0*/  FFMA.FTZ R103, R9, R78, R72 ;  /* 0x0000004e09677223 */ /* 0x000fe20000010048 */
[----:B------:R-:W-:Y:S01]  /*0ab0*/  FADD.FTZ R45, R45, R102 ;  /* 0x000000662d2d7221 */ /* 0x000fe20000010000 */
[----:B------:R-:W-:Y:S01]  /*0ac0*/  FMUL.FTZ R105, R114, R105 ;  /* 0x0000006972697220 */ /* 0x000fe20000410000 */
[----:B------:R-:W-:Y:S01]  /*0ad0*/  FFMA.FTZ R53, R100, R102, R53 ;  /* 0x0000006664357223 */ /* 0x000fe20000010035 */
[-C--:B------:R-:W-:Y:S01]  /*0ae0*/  FFMA.FTZ R102, R10, R77.reuse, R75 ;  /* 0x0000004d0a667223 */ /* 0x080fe2000001004b */
[----:B------:R-:W-:Y:S01]  /*0af0*/  FADD.FTZ R72, RZ, R80 ;  /* 0x00000050ff487221 */ /* 0x000fe20000010000 */
[----:B------:R-:W-:Y:S01]  /*0b00*/  FFMA.FTZ R75, R3, R80, RZ ;  /* 0x00000050034b7223 */ /* 0x000fe200000100ff */
        /* <DEDUP_REMOVED lines=34> */
[----:B------:R-:W-:Y:S01]  /*0d30*/  PRMT R113, R116, 0x7610, R113 ;  /* 0x0000761074717816 */ /* 0x000fe20000000071 */
[----:B------:R-:W-:Y:S01]  /*0d40*/  FADD.FTZ R75, R74, R107 ;  /* 0x0000006b4a4b7221 */ /* 0x000fe20000010000 */
[----:B------:R-:W-:-:S07]  /*0d50*/  FFMA.FTZ R76, R104, R107, R73 ;  /* 0x0000006b684c7223 */ /* 0x000fce0000010049 */
.L_x_2053:
[----:B------:R-:W-:Y:S05]  /*0d60*/  BSYNC B1 ;  /* 0x0000000000017941 */ /* 0x000fea0003800000 */
.L_x_2052:
        /* <DEDUP_REMOVED lines=20> */
.L_x_2071:
        /* <DEDUP_REMOVED lines=125> */
.L_x_2056:
[----:B------:R-:W-:Y:S05]  /*1680*/  BSYNC B1 ;  /* 0x0000000000017941 */ /* 0x000fea0003800000 */
.L_x_2055:
[----:B--23--:R-:W2:Y:S02]  /*1690*/  LDC.64 R72, c[0x0][0x210] ;  /* 0x00008400ff487b82 */ /* 0x00cea40000000a00 */
[----:B--2---:R-:W-:-:S04]  /*16a0*/  LEA R96, R72, R96, 0x2 ;  /* 0x0000006048607211 */ /* 0x004fc800078e10ff */
[----:B------:R-:W-:-:S13]  /*16b0*/  ISETP.GE.AND P0, PT, R96, R73, PT ;  /* 0x000000496000720c */ /* 0x000fda0003f06270 */
[----:B------:R-:W-:Y:S05]  /*16c0*/  @!P0 BRA `(.L_x_2057) ;  /* 0xffffffec001c8947 */ /* 0x000fea000383ffff */
.L_x_2051:
[----:B------:R-:W-:Y:S05]  /*16d0*/  BSYNC B0 ;  /* 0x0000000000007941 */ /* 0x000fea0003800000 */
.L_x_2050:
        /* <DEDUP_REMOVED lines=128> */
.L_x_2059:
[----:B------:R-:W-:Y:S05]  /*1ee0*/  BSYNC B0 ;  /* 0x0000000000007941 */ /* 0x000fea0003800000 */
.L_x_2058:
        /* <DEDUP_REMOVED lines=15> */
.L_x_2054:
        /* <DEDUP_REMOVED lines=8> */
.L_x_2061:
[----:B------:R-:W-:Y:S05]  /*2060*/  BSYNC B1 ;  /* 0x0000000000017941 */ /* 0x000fea0003800000 */
.L_x_2060:
        /* <DEDUP_REMOVED lines=8> */
.L_x_2062:
[----:B------:R-:W-:Y:S01]  /*20f0*/  FADD.FTZ R72, R72, R75 ;  /* 0x0000004b48487221 */ /* 0x000fe20000010000 */
[----:B------:R-:W-:-:S04]  /*2100*/  HFMA2.MMA R117, -RZ, RZ, 0, 1.1920928955078125e-07 ;  /* 0x00000002ff757435 */ /* 0x000fc800000001ff */
[----:B------:R-:W-:Y:S01]  /*2110*/  MOV R118, R72 ;  /* 0x0000004800767202 */ /* 0x000fe20000000f00 */
[----:B------:R-:W-:-:S07]  /*2120*/  IMAD.MOV.U32 R73, RZ, RZ, R116 ;  /* 0x000000ffff497224 */ /* 0x000fce00078e0074 */
[----:B------:R-:W-:Y:S05]  /*2130*/  WARPSYNC.COLLECTIVE R115, `(.L_x_2063) ;  /* 0x0000000073087348 */ /* 0x000fea0003c00000 */
[----:B------:R0:W1:Y:S02]  /*2140*/  SHFL.BFLY P0, R116, R118, R117, R120 ;  /* 0x0c00007576747389 */ /* 0x0000640000000078 */
[----:B01----:R-:W-:Y:S01]  /*2150*/  ENDCOLLECTIVE ;  /* 0x000000000000791b */ /* 0x003fe20003800000 */
.L_x_2063:
[----:B------:R-:W-:-:S05]  /*2160*/  FADD.FTZ R73, R73, R76 ;  /* 0x0000004c49497221 */ /* 0x000fca0000010000 */
[----:B------:R-:W-:Y:S02]  /*2170*/  MOV R118, R73 ;  /* 0x0000004900767202 */ /* 0x000fe40000000f00 */
[----:B------:R-:W-:-:S07]  /*2180*/  MOV R77, R116 ;  /* 0x00000074004d7202 */ /* 0x000fce0000000f00 */
[----:B------:R-:W-:Y:S05]  /*2190*/  WARPSYNC.COLLECTIVE R115, `(.L_x_2064) ;  /* 0x0000000073087348 */ /* 0x000fea0003c00000 */
[----:B------:R0:W1:Y:S02]  /*21a0*/  SHFL.BFLY P0, R116, R118, R117, R120 ;  /* 0x0c00007576747389 */ /* 0x0000640000000078 */
[----:B01----:R-:W-:Y:S01]  /*21b0*/  ENDCOLLECTIVE ;  /* 0x000000000000791b */ /* 0x003fe20003800000 */
.L_x_2064:
[----:B------:R-:W-:-:S05]  /*21c0*/  FADD.FTZ R77, R72, R77 ;  /* 0x0000004d484d7221 */ /* 0x000fca0000010000 */
[----:B------:R-:W-:Y:S01]  /*21d0*/  MOV R118, R77 ;  /* 0x0000004d00767202 */ /* 0x000fe20000000f00 */
[----:B------:R-:W-:Y:S01]  /*21e0*/  IMAD.MOV.U32 R117, RZ, RZ, 0x4 ;  /* 0x00000004ff757424 */ /* 0x000fe200078e00ff */
[----:B------:R-:W-:-:S07]  /*21f0*/  MOV R74, R116 ;  /* 0x00000074004a7202 */ /* 0x000fce0000000f00 */
[----:B------:R-:W-:Y:S05]  /*2200*/  WARPSYNC.COLLECTIVE R115, `(.L_x_2065) ;  /* 0x0000000073087348 */ /* 0x000fea0003c00000 */
[----:B------:R0:W1:Y:S02]  /*2210*/  SHFL.BFLY P0, R116, R118, R117, R120 ;  /* 0x0c00007576747389 */ /* 0x0000640000000078 */
[----:B01----:R-:W-:Y:S01]  /*2220*/  ENDCOLLECTIVE ;  /* 0x000000000000791b */ /* 0x003fe20003800000 */
.L_x_2065:
[----:B------:R-:W-:-:S05]  /*2230*/  FADD.FTZ R74, R73, R74 ;  /* 0x0000004a494a7221 */ /* 0x000fca0000010000 */
[----:B------:R-:W-:Y:S02]  /*2240*/  MOV R118, R74 ;  /* 0x0000004a00767202 */ /* 0x000fe40000000f00 */
[----:B------:R-:W-:-:S07]  /*2250*/  MOV R78, R116 ;  /* 0x00000074004e7202 */ /* 0x000fce0000000f00 */
[----:B------:R-:W-:Y:S05]  /*2260*/  WARPSYNC.COLLECTIVE R115, `(.L_x_2066) ;  /* 0x0000000073087348 */ /* 0x000fea0003c00000 */
[----:B------:R0:W1:Y:S02]  /*2270*/  SHFL.BFLY P0, R116, R118, R117, R120 ;  /* 0x0c00007576747389 */ /* 0x0000640000000078 */
[----:B01----:R-:W-:Y:S01]  /*2280*/  ENDCOLLECTIVE ;  /* 0x000000000000791b */ /* 0x003fe20003800000 */
.L_x_2066:
[----:B------:R-:W-:Y:S01]  /*2290*/  FADD.FTZ R78, R77, R78 ;  /* 0x0000004e4d4e7221 */ /* 0x000fe20000010000 */
[----:B------:R-:W-:-:S04]  /*22a0*/  HFMA2.MMA R117, -RZ, RZ, 0, 4.76837158203125e-07 ;  /* 0x00000008ff757435 */ /* 0x000fc800000001ff */
[----:B------:R-:W-:Y:S02]  /*22b0*/  MOV R118, R78 ;  /* 0x0000004e00767202 */ /* 0x000fe40000000f00 */
[----:B------:R-:W-:-:S07]  /*22c0*/  MOV R79, R116 ;  /* 0x00000074004f7202 */ /* 0x000fce0000000f00 */
[----:B------:R-:W-:Y:S05]  /*22d0*/  WARPSYNC.COLLECTIVE R115, `(.L_x_2067) ;  /* 0x0000000073087348 */ /* 0x000fea0003c00000 */
[----:B------:R0:W1:Y:S02]  /*22e0*/  SHFL.BFLY P0, R116, R118, R117, R120 ;  /* 0x0c00007576747389 */ /* 0x0000640000000078 */
[----:B01----:R-:W-:Y:S01]  /*22f0*/  ENDCOLLECTIVE ;  /* 0x000000000000791b */ /* 0x003fe20003800000 */
.L_x_2067:
[----:B------:R-:W-:-:S04]  /*2300*/  FADD.FTZ R79, R74, R79 ;  /* 0x0000004f4a4f7221 */ /* 0x000fc80000010000 */
[----:B------:R-:W-:Y:S01]  /*2310*/  IMAD.MOV.U32 R118, RZ, RZ, R79 ;  /* 0x000000ffff767224 */ /* 0x000fe200078e004f */
[----:B------:R-:W-:-:S07]  /*2320*/  MOV R75, R116 ;  /* 0x00000074004b7202 */ /* 0x000fce0000000f00 */
[----:B------:R-:W-:Y:S05]  /*2330*/  WARPSYNC.COLLECTIVE R115, `(.L_x_2068) ;  /* 0x0000000073087348 */ /* 0x000fea0003c00000 */
[----:B------:R0:W1:Y:S02]  /*2340*/  SHFL.BFLY P0, R116, R118, R117, R120 ;  /* 0x0c00007576747389 */ /* 0x0000640000000078 */
[----:B01----:R-:W-:Y:S01]  /*2350*/  ENDCOLLECTIVE ;  /* 0x000000000000791b */ /* 0x003fe20003800000 */
.L_x_2068:
[----:B------:R-:W-:Y:S01]  /*2360*/  FADD.FTZ R75, R78, R75 ;  /* 0x0000004b4e4b7221 */ /* 0x000fe20000010000 */
[----:B------:R-:W-:-:S04]  /*2370*/  HFMA2.MMA R117, -RZ, RZ, 0, 9.5367431640625e-07 ;  /* 0x00000010ff757435 */ /* 0x000fc800000001ff */
[----:B------:R-:W-:Y:S02]  /*2380*/  MOV R118, R75 ;  /* 0x0000004b00767202 */ /* 0x000fe40000000f00 */
[----:B------:R-:W-:-:S07]  /*2390*/  MOV R76, R116 ;  /* 0x00000074004c7202 */ /* 0x000fce0000000f00 */
[----:B------:R-:W-:Y:S05]  /*23a0*/  WARPSYNC.COLLECTIVE R115, `(.L_x_2069) ;  /* 0x0000000073087348 */ /* 0x000fea0003c00000 */
[----:B------:R0:W1:Y:S02]  /*23b0*/  SHFL.BFLY P0, R116, R118, R117, R120 ;  /* 0x0c00007576747389 */ /* 0x0000640000000078 */
[----:B01----:R-:W-:Y:S01]  /*23c0*/  ENDCOLLECTIVE ;  /* 0x000000000000791b */ /* 0x003fe20003800000 */
.L_x_2069:
[----:B------:R-:W-:-:S05]  /*23d0*/  FADD.FTZ R76, R79, R76 ;  /* 0x0000004c4f4c7221 */ /* 0x000fca0000010000 */
[----:B------:R-:W-:Y:S02]  /*23e0*/  MOV R118, R76 ;  /* 0x0000004c00767202 */ /* 0x000fe40000000f00 */
[----:B------:R-:W-:-:S07]  /*23f0*/  MOV R72, R116 ;  /* 0x0000007400487202 */ /* 0x000fce0000000f00 */
[----:B------:R-:W-:Y:S05]  /*2400*/  WARPSYNC.COLLECTIVE R115, `(.L_x_2070) ;  /* 0x0000000073087348 */ /* 0x000fea0003c00000 */
[----:B------:R0:W1:Y:S02]  /*2410*/  SHFL.BFLY P0, R116, R118, R117, R120 ;  /* 0x0c00007576747389 */ /* 0x0000640000000078 */
[----:B01----:R-:W-:Y:S01]  /*2420*/  ENDCOLLECTIVE ;  /* 0x000000000000791b */ /* 0x003fe20003800000 */
.L_x_2070:
[----:B------:R-:W-:Y:S01]  /*2430*/  MOV R73, R116 ;  /* 0x0000007400497202 */ /* 0x000fe20000000f00 */
[----:B------:R-:W-:Y:S06]  /*2440*/  BRA `(.L_x_2071) ;  /* 0xffffffe800987947 */ /* 0x000fec000383ffff */
.L_x_2072:
        /* <DEDUP_REMOVED lines=11> */
.L_x_2941:


//--------------------- .text._ZN10layer_norm31ln_parallel_residual_bwd_kernelINS_13Kernel_traitsIf6__halffS2_fjLj256ELj1ELj4ELj1ELj16ENS_18Kernel_traits_baseILj256EfS2_fS2_fjLj128EEEEELb1ELb0ELb1EEEvNS_9BwdParamsE --------------------------
	.section	.text._ZN10layer_norm31ln_parallel_residual_bwd_kernelINS_13Kernel_traitsIf6__halffS2_fjLj256ELj1ELj4ELj1ELj16ENS_18Kernel_traits_baseILj256EfS2_fS2_fjLj128EEEEELb1ELb0ELb1EEEvNS_9BwdParamsE,"ax",@progbits
	.align	128
        .global         _ZN10layer_norm31ln_parallel_residual_bwd_kernelINS_13Kernel_traitsIf6__halffS2_fjLj256ELj1ELj4ELj1ELj16ENS_18Kernel_traits_baseILj256EfS2_fS2_fjLj128EEEEELb1ELb0ELb1EEEvNS_9BwdParamsE
        .type           _ZN10layer_norm31ln_parallel_residual_bwd_kernelINS_13Kernel_traitsIf6__halffS2_fjLj256ELj1ELj4ELj1ELj16ENS_18Kernel_traits_baseILj256EfS2_fS2_fjLj128EEEEELb1ELb0ELb1EEEvNS_9BwdParamsE,@function
        .size           _ZN10layer_norm31ln_parallel_residual_bwd_kernelINS_13Kernel_traitsIf6__halffS2_fjLj256ELj1ELj4ELj1ELj16ENS_18Kernel_traits_baseILj256EfS2_fS2_fjLj128EEEEELb1ELb0ELb1EEEvNS_9BwdParamsE,(.L_x_2942 - _ZN10layer_norm31ln_parallel_residual_bwd_kernelINS_13Kernel_traitsIf6__halffS2_fjLj256ELj1ELj4ELj1ELj16ENS_18Kernel_traits_baseILj256EfS2_fS2_fjLj128EEEEELb1ELb0ELb1EEEvNS_9BwdParamsE)
        .other          _ZN10layer_norm31ln_parallel_residual_bwd_kernelINS_13Kernel_traitsIf6__halffS2_fjLj256ELj1ELj4ELj1ELj16ENS_18Kernel_traits_baseILj256EfS2_fS2_fjLj128EEEEELb1ELb0ELb1EEEvNS_9BwdParamsE,@"STO_CUDA_ENTRY STV_DEFAULT"
_ZN10layer_norm31ln_parallel_residual_bwd_kernelINS_13Kernel_traitsIf6__halffS2_fjLj256ELj1ELj4ELj1ELj16ENS_18Kernel_traits_baseILj256EfS2_fS2_fjLj128EEEEELb1ELb0ELb1EEEvNS_9BwdParamsE:
.text._ZN10layer_norm31ln_parallel_residual_bwd_kernelINS_13Kernel_traitsIf6__halffS2_fjLj256ELj1ELj4ELj1ELj16ENS_18Kernel_traits_baseILj256EfS2_fS2_fjLj128EEEEELb1ELb0ELb1EEEvNS_9BwdParamsE:
        /* <DEDUP_REMOVED lines=34> */
.L_x_2074:
        /* <DEDUP_REMOVED lines=32> */
[----:B-1----:R-:W-:Y:S02]  /*0420*/  CS2R R2, SRZ ;  /* 0x0000000000027805 */ /* 0x002fe4000001ff00 */
[----:B------:R-:W-:Y:S02]  /*0430*/  MOV R103, RZ ;  /* 0x000000ff00677202 */ /* 0x000fe40000000f00 */
[----:B0-2---:R-:W-:-:S07]  /*0440*/  CS2R R4, SRZ ;  /* 0x0000000000047805 */ /* 0x005fce000001ff00 */
.L_x_2078:
        /* <DEDUP_REMOVED lines=10> */
[----:B0-----:R-:W-:Y:S02]  /*04f0*/  ISETP.NE.U32.AND P1, PT, R86, RZ, PT ;  /* 0x000000ff5600720c */ /* 0x001fe40003f25070 */
[----:B------:R-:W4:Y:S05]  /*0500*/  LDG.E.128 R68, desc[UR4][R108.64] ;  /* 0x000000046c447981 */ /* 0x000f2a000c1e1d00 */
[----:B------:R-:W0:Y:S01]  /*0510*/  LDC.64 R104, c[0x0][0x258] ;  /* 0x00009600ff687b82 */ /* 0x000e220000000a00 */
[----:B------:R-:W-:Y:S01]  /*0520*/  ISETP.NE.AND.EX P1, PT, R87, RZ, PT, P1 ;  /* 0x000000ff5700720c */ /* 0x000fe20003f25310 */
[----:B-1----:R-:W-:Y:S01]  /*0530*/  IMAD.WIDE R90, R93, 0x4, R90 ;  /* 0x000000045d5a7825 */ /* 0x002fe200078e025a */
[----:B------:R-:W4:Y:S04]  /*0540*/  LDG.E.128 R64, desc[UR4][R108.64+0x10] ;  /* 0x000010046c407981 */ /* 0x000f28000c1e1d00 */
[----:B------:R1:W4:Y:S01]  /*0550*/  LDG.E R0, desc[UR4][R90.64] ;  /* 0x000000045a007981 */ /* 0x000322000c1e1900 */
[----:B--2---:R-:W-:-:S06]  /*0560*/  IMAD.WIDE.U32 R52, R102, 0x10, R52 ;  /* 0x0000001066347825 */ /* 0x004fcc00078e0034 */
[----:B------:R-:W1:Y:S01]  /*0570*/  @P1 LDC.64 R88, c[0x0][0x248] ;  /* 0x00009200ff581b82 */ /* 0x000e620000000a00 */
[----:B------:R-:W2:Y:S01]  /*0580*/  LDG.E.128 R52, desc[UR4][R52.64] ;  /* 0x0000000434347981 */ /* 0x000ea2000c1e1d00 */
[----:B---3--:R-:W-:-:S06]  /*0590*/  IMAD.WIDE.U32 R48, R102, 0x10, R48 ;  /* 0x0000001066307825 */ /* 0x008fcc00078e0030 */
[----:B------:R-:W3:Y:S01]  /*05a0*/  LDG.E.128 R48, desc[UR4][R48.64] ;  /* 0x0000000430307981 */ /* 0x000ee2000c1e1d00 */
[----:B0-----:R-:W-:-:S06]  /*05b0*/  IMAD.WIDE R104, R93, 0x4, R104 ;  /* 0x000000045d687825 */ /* 0x001fcc00078e0268 */
[----:B------:R0:W3:Y:S01]  /*05c0*/  LDG.E R104, desc[UR4][R104.64] ;  /* 0x0000000468687981 */ /* 0x0000e2000c1e1900 */
[----:B------:R-:W-:Y:S02]  /*05d0*/  SHF.L.U32 R111, R102, 0x3, RZ ;  /* 0x00000003666f7819 */ /* 0x000fe400000006ff */
[----:B------:R-:W-:Y:S02]  /*05e0*/  SHF.R.U32.HI R112, RZ, 0x1d, R102 ;  /* 0x0000001dff707819 */ /* 0x000fe40000011666 */
[----:B-1----:R-:W-:-:S05]  /*05f0*/  @P1 IADD3 R90, P2, R111, R88, RZ ;  /* 0x000000586f5a1210 */ /* 0x002fca0007f5e0ff */
[C---:B------:R-:W-:Y:S01]  /*0600*/  @P1 IMAD.X R91, R112.reuse, 0x1, R89, P2 ;  /* 0x00000001705b1824 */ /* 0x040fe200010e0659 */
[----:B------:R-:W-:Y:S01]  /*0610*/  IADD3 R110, P3, R111, UR14, RZ ;  /* 0x0000000e6f6e7c10 */ /* 0x000fe2000ff7e0ff */
[----:B------:R-:W1:Y:S04]  /*0620*/  LDC.64 R88, c[0x0][0x2c8] ;  /* 0x0000b200ff587b82 */ /* 0x000e680000000a00 */
[----:B------:R-:W3:Y:S01]  /*0630*/  @P1 LDG.E.64 R90, desc[UR4][R90.64] ;  /* 0x000000045a5a1981 */ /* 0x000ee2000c1e1b00 */
[----:B------:R-:W-:-:S06]  /*0640*/  IADD3.X R111, R112, UR15, RZ, P3, !PT ;  /* 0x0000000f706f7c10 */ /* 0x000fcc0009ffe4ff */
[----:B-----5:R-:W5:Y:S01]  /*0650*/  LDG.E.64 R110, desc[UR4][R110.64] ;  /* 0x000000046e6e7981 */ /* 0x020f62000c1e1b00 */
[----:B-1----:R-:W-:-:S04]  /*0660*/  @P0 LEA R106, P2, R102, R88, 0x5 ;  /* 0x00000058666a0211 */ /* 0x002fc800078428ff */
        /* <DEDUP_REMOVED lines=8> */
[--C-:B------:R-:W-:Y:S01]  /*06f0*/  FADD.FTZ R119, R69, -R109.reuse ;  /* 0x8000006d45777221 */ /* 0x100fe20000010000 */
[--C-:B--2---:R-:W-:Y:S02]  /*0700*/  HADD2.F32 R114, -RZ, R52.reuse.H1_H1 ;  /* 0x30000034ff727230 */ /* 0x104fe40000004100 */
[----:B------:R-:W-:Y:S02]  /*0710*/  HADD2.F32 R70, -RZ, R53.H0_H0 ;  /* 0x20000035ff467230 */ /* 0x000fe40000004100 */
[----:B0-----:R-:W-:Y:S01]  /*0720*/  FADD.FTZ R105, R71, -R109 ;  /* 0x8000006d47697221 */ /* 0x001fe20000010000 */
[----:B------:R-:W-:Y:S02]  /*0730*/  HADD2.F32 R113, -RZ, R52.H0_H0 ;  /* 0x20000034ff717230 */ /* 0x000fe40000004100 */
[----:B------:R-:W-:Y:S01]  /*0740*/  FMUL.FTZ R52, R37, R114 ;  /* 0x0000007225347220 */ /* 0x000fe20000410000 */
[----:B---3--:R-:W-:-:S02]  /*0750*/  HADD2.F32 R117, -RZ, R48.H0_H0 ;  /* 0x20000030ff757230 */ /* 0x008fc40000004100 */
[----:B------:R-:W-:Y:S02]  /*0760*/  HADD2.F32 R48, -RZ, R48.H1_H1 ;  /* 0x30000030ff307230 */ /* 0x000fe40000004100 */
[----:B-1----:R-:W-:Y:S01]  /*0770*/  FMUL.FTZ R107, R38, R70 ;  /* 0x00000046266b7220 */ /* 0x002fe20000410000 */
[----:B------:R-:W-:Y:S02]  /*0780*/  HADD2.F32 R106, -RZ, R49.H0_H0 ;  /* 0x20000031ff6a7230 */ /* 0x000fe40000004100 */
[C---:B------:R-:W-:Y:S01]  /*0790*/  FMUL.FTZ R0, R104.reuse, R115 ;  /* 0x0000007368007220 */ /* 0x040fe20000410000 */
[C---:B------:R-:W-:Y:S01]  /*07a0*/  FMUL.FTZ R68, R104.reuse, R119 ;  /* 0x0000007768447220 */ /* 0x040fe20000410000 */
[----:B------:R-:W-:Y:S01]  /*07b0*/  FMUL.FTZ R71, R104, R121 ;  /* 0x0000007968477220 */ /* 0x000fe20000410000 */
[----:B------:R-:W-:Y:S02]  /*07c0*/  HADD2.F32 R115, -RZ, R53.H1_H1 ;  /* 0x30000035ff737230 */ /* 0x000fe40000004100 */
[----:B------:R-:W-:Y:S01]  /*07d0*/  FADD.FTZ R80, R48, R80 ;  /* 0x0000005030507221 */ /* 0x000fe20000010000 */
[-C--:B------:R-:W-:Y:S01]  /*07e0*/  FFMA.FTZ R81, R68, R48.reuse, R81 ;  /* 0x0000003044517223 */ /* 0x080fe20000010051 */
[----:B------:R-:W-:Y:S01]  /*07f0*/  FFMA.FTZ R52, R29, R48, R52 ;  /* 0x000000301d347223 */ /* 0x000fe20000010034 */
[----:B------:R-:W-:-:S02]  /*0800*/  HADD2.F32 R49, -RZ, R49.H1_H1 ;  /* 0x30000031ff317230 */ /* 0x000fc40000004100 */
[----:B------:R-:W-:Y:S01]  /*0810*/  FADD.FTZ R77, R106, R77 ;  /* 0x0000004d6a4d7221 */ /* 0x000fe20000010000 */
[--C-:B------:R-:W-:Y:S02]  /*0820*/  HADD2.F32 R112, -RZ, R50.reuse.H0_H0 ;  /* 0x20000032ff707230 */ /* 0x100fe40000004100 */
[-C--:B------:R-:W-:Y:S01]  /*0830*/  FFMA.FTZ R76, R71, R106.reuse, R76 ;  /* 0x0000006a474c7223 */ /* 0x080fe2000001004c */
[----:B------:R-:W-:Y:S02]  /*0840*/  HADD2.F32 R53, -RZ, R50.H1_H1 ;  /* 0x30000032ff357230 */ /* 0x000fe40000004100 */
[----:B------:R-:W-:Y:S01]  /*0850*/  FFMA.FTZ R48, R30, R106, R107 ;  /* 0x0000006a1e307223 */ /* 0x000fe2000001006b */
[----:B------:R-:W-:Y:S01]  /*0860*/  FMUL.FTZ R50, R104, R105 ;  /* 0x0000006968327220 */ /* 0x000fe20000410000 */
[--C-:B------:R-:W-:Y:S02]  /*0870*/  HADD2.F32 R107, -RZ, R51.reuse.H0_H0 ;  /* 0x20000033ff6b7230 */ /* 0x100fe40000004100 */
[----:B------:R-:W-:Y:S01]  /*0880*/  FMUL.FTZ R106, R39, R115 ;  /* 0x00000073276a7220 */ /* 0x000fe20000410000 */
[----:B------:R-:W-:-:S02]  /*0890*/  HADD2.F32 R105, -RZ, R51.H1_H1 ;  /* 0x30000033ff697230 */ /* 0x000fc40000004100 */
[----:B------:R-:W-:Y:S02]  /*08a0*/  HADD2.F32 R51, -RZ, R54.H0_H0 ;  /* 0x20000036ff337230 */ /* 0x000fe40000004100 */
[----:B------:R-:W-:Y:S01]  /*08b0*/  FADD.FTZ R72, R49, R72 ;  /* 0x0000004831487221 */ /* 0x000fe20000010000 */
[CC--:B------:R-:W-:Y:S01]  /*08c0*/  FFMA.FTZ R73, R50.reuse, R49.reuse, R73 ;  /* 0x0000003132497223 */ /* 0x0c0fe20000010049 */
[----:B------:R-:W-:Y:S01]  /*08d0*/  FFMA.FTZ R49, R31, R49, R106 ;  /* 0x000000311f317223 */ /* 0x000fe2000001006a */
[----:B------:R-:W-:Y:S01]  /*08e0*/  FADD.FTZ R18, R115, R18 ;  /* 0x0000001273127221 */ /* 0x000fe20000010000 */
[----:B------:R-:W-:Y:S01]  /*08f0*/  FFMA.FTZ R19, R50, R115, R19 ;  /* 0x0000007332137223 */ /* 0x000fe20000010013 */
[--C-:B------:R-:W-:Y:S02]  /*0900*/  HADD2.F32 R108, -RZ, R55.reuse.H0_H0 ;  /* 0x20000037ff6c7230 */ /* 0x100fe40000004100 */
[----:B------:R-:W-:Y:S01]  /*0910*/  FADD.FTZ R115, R65, -R109 ;  /* 0x8000006d41737221 */ /* 0x000fe20000010000 */
[----:B------:R-:W-:-:S02]  /*0920*/  HADD2.F32 R106, -RZ, R55.H1_H1 ;  /* 0x30000037ff6a7230 */ /* 0x000fc40000004100 */
[----:B------:R-:W-:Y:S01]  /*0930*/  FADD.FTZ R55, R64, -R109 ;  /* 0x8000006d40377221 */ /* 0x000fe20000010000 */
[----:B------:R-:W-:Y:S02]  /*0940*/  HADD2.F32 R54, -RZ, R54.H1_H1 ;  /* 0x30000036ff367230 */ /* 0x000fe40000004100 */
[----:B------:R-:W-:Y:S01]  /*0950*/  FMUL.FTZ R65, R40, R51 ;  /* 0x0000003328417220 */ /* 0x000fe20000410000 */
[-C--:B------:R-:W-:Y:S01]  /*0960*/  FMUL.FTZ R69, R36, R113.reuse ;  /* 0x0000007124457220 */ /* 0x080fe20000410000 */
[----:B------:R-:W-:Y:S01]  /*0970*/  FADD.FTZ R82, R113, R82 ;  /* 0x0000005271527221 */ /* 0x000fe20000010000 */
[----:B------:R-:W-:Y:S01]  /*0980*/  FFMA.FTZ R83, R0, R113, R83 ;  /* 0x0000007100537223 */ /* 0x000fe20000010053 */
[----:B------:R-:W-:Y:S01]  /*0990*/  FADD.FTZ R74, R70, R74 ;  /* 0x0000004a464a7221 */ /* 0x000fe20000010000 */
[----:B------:R-:W-:Y:S01]  /*09a0*/  FFMA.FTZ R75, R71, R70, R75 ;  /* 0x00000046474b7223 */ /* 0x000fe2000001004b */
[----:B------:R-:W-:Y:S01]  /*09b0*/  FADD.FTZ R113, R66, -R109 ;  /* 0x8000006d42717221 */ /* 0x000fe20000010000 */
[----:B------:R-:W-:Y:S01]  /*09c0*/  FMUL.FTZ R70, R104, R55 ;  /* 0x0000003768467220 */ /* 0x000fe20000410000 */
[----:B------:R-:W-:Y:S01]  /*09d0*/  FFMA.FTZ R66, R32, R112, R65 ;  /* 0x0000007020427223 */ /* 0x000fe20000010041 */
[----:B------:R-:W-:Y:S01]  /*09e0*/  FMUL.FTZ R64, R41, R54 ;  /* 0x0000003629407220 */ /* 0x000fe20000410000 */
[----:B------:R-:W-:Y:S01]  /*09f0*/  FMUL.FTZ R65, R104, R115 ;  /* 0x0000007368417220 */ /* 0x000fe20000410000 */
[----:B------:R-:W-:Y:S01]  /*0a00*/  FADD.FTZ R67, R67, -R109 ;  /* 0x8000006d43437221 */ /* 0x000fe20000010000 */
        /* <DEDUP_REMOVED lines=8> */
[----:B------:R-:W-:Y:S01]  /*0a90*/  FFMA.FTZ R69, R28, R117, R69 ;  /* 0x000000751c457223 */ /* 0x000fe20000010045 */
[----:B------:R-:W-:Y:S01]  /*0aa0*/  FMUL.FTZ R112, R43, R106 ;  /* 0x0000006a2b707220 */ /* 0x000fe20000410000 */
[----:B------:R-:W-:Y:S01]  /*0ab0*/  FMUL.FTZ R53, R104, R67 ;  /* 0x0000004368357220 */ /* 0x000fe20000410000 */
[----:B------:R-:W-:Y:S01]  /*0ac0*/  FADD.FTZ R14, R54, R14 ;  /* 0x0000000e360e7221 */ /* 0x000fe20000010000 */
[----:B------:R-:W-:Y:S01]  /*0ad0*/  FFMA.FTZ R10, R65, R54, R10 ;  /* 0x00000036410a7223 */ /* 0x000fe2000001000a */
[----:B------:R-:W-:Y:S01]  /*0ae0*/  FMUL.FTZ R64, R104, R113 ;  /* 0x0000007168407220 */ /* 0x000fe20000410000 */
[----:B------:R-:W-:Y:S01]  /*0af0*/  FFMA.FTZ R54, R34, R107, R51 ;  /* 0x0000006b22367223 */ /* 0x000fe20000010033 */
[----:B------:R-:W-:Y:S01]  /*0b00*/  FADD.FTZ R8, R105, R8 ;  /* 0x0000000869087221 */ /* 0x000fe20000010000 */
[-C--:B------:R-:W-:Y:S01]  /*0b10*/  FFMA.FTZ R51, R35, R105.reuse, R112 ;  /* 0x0000006923337223 */ /* 0x080fe20000010070 */
[C---:B------:R-:W-:Y:S01]  /*0b20*/  FFMA.FTZ R4, R53.reuse, R105, R4 ;  /* 0x0000006935047223 */ /* 0x040fe20000010004 */
[----:B------:R-:W-:Y:S01]  /*0b30*/  FADD.FTZ R67, RZ, R69 ;  /* 0x00000045ff437221 */ /* 0x000fe20000010000 */
[----:B------:R-:W-:Y:S01]  /*0b40*/  FFMA.FTZ R105, R0, R69, RZ ;  /* 0x0000004500697223 */ /* 0x000fe200000100ff */
[----:B------:R-:W-:Y:S01]  /*0b50*/  FADD.FTZ R17, R108, R17 ;  /* 0x000000116c117221 */ /* 0x000fe20000010000 */
[----:B------:R-:W-:Y:S01]  /*0b60*/  FFMA.FTZ R13, R64, R108, R13 ;  /* 0x0000006c400d7223 */ /* 0x000fe2000001000d */
[----:B------:R-:W-:Y:S01]  /*0b70*/  @P1 SHF.R.U64 R108, R90, 0x10, R91 ;  /* 0x000000105a6c1819 */ /* 0x000fe2000000125b */
[----:B------:R-:W-:Y:S01]  /*0b80*/  FADD.FTZ R16, R106, R16 ;  /* 0x000000106a107221 */ /* 0x000fe20000010000 */
[----:B------:R-:W-:Y:S01]  /*0b90*/  FFMA.FTZ R12, R53, R106, R12 ;  /* 0x0000006a350c7223 */ /* 0x000fe2000001000c */
[----:B------:R-:W-:Y:S01]  /*0ba0*/  FADD.FTZ R67, R67, R52 ;  /* 0x0000003443437221 */ /* 0x000fe20000010000 */
[----:B------:R-:W-:Y:S01]  /*0bb0*/  FFMA.FTZ R106, R68, R52, R105 ;  /* 0x00000034446a7223 */ /* 0x000fe20000010069 */
[----:B------:R-:W-:-:S02]  /*0bc0*/  @P1 PRMT R95, R108, 0x7610, R95 ;  /* 0x000076106c5f1816 */ /* 0x000fc4000000005f */
[----:B------:R-:W-:Y:S01]  /*0bd0*/  FADD.FTZ R108, R67, R48 ;  /* 0x00000030436c7221 */ /* 0x000fe20000010000 */
[----:B------:R-:W-:Y:S01]  /*0be0*/  FFMA.FTZ R67, R71, R48, R106 ;  /* 0x0000003047437223 */ /* 0x000fe2000001006a */
[----:B------:R-:W-:Y:S01]  /*0bf0*/  FADD.FTZ R9, R107, R9 ;  /* 0x000000096b097221 */ /* 0x000fe20000010000 */
[----:B------:R-:W-:Y:S01]  /*0c00*/  FFMA.FTZ R5, R64, R107, R5 ;  /* 0x0000006b40057223 */ /* 0x000fe20000010005 */
[C---:B------:R-:W-:Y:S02]  /*0c10*/  @P1 SHF.R.U64 R107, R90.reuse, 0x8, R91 ;  /* 0x000000085a6b1819 */ /* 0x040fe4000000125b */
[----:B------:R-:W-:Y:S01]  /*0c20*/  @P1 PRMT R96, R90, 0x7610, R96 ;  /* 0x000076105a601816 */ /* 0x000fe20000000060 */
[----:B------:R-:W-:Y:S01]  /*0c30*/  FADD.FTZ R105, R108, R49 ;  /* 0x000000316c697221 */ /* 0x000fe20000010000 */
[----:B------:R-:W-:Y:S01]  /*0c40*/  @P1 SHF.R.U64 R90, R90, 0x18, R91 ;  /* 0x000000185a5a1819 */ /* 0x000fe2000000125b */
[----:B------:R-:W-:Y:S01]  /*0c50*/  FFMA.FTZ R67, R50, R49, R67 ;  /* 0x0000003132437223 */ /* 0x000fe20000010043 */
[----:B------:R-:W-:-:S02]  /*0c60*/  @P1 PRMT R94, R107, 0x7610, R94 ;  /* 0x000076106b5e1816 */ /* 0x000fc4000000005e */
[----:B------:R-:W-:Y:S01]  /*0c70*/  @P1 PRMT R97, R90, 0x7610, R97 ;  /* 0x000076105a611816 */ /* 0x000fe20000000061 */
[----:B------:R-:W-:Y:S01]  /*0c80*/  FADD.FTZ R90, R105, R66 ;  /* 0x00000042695a7221 */ /* 0x000fe20000010000 */
[----:B------:R-:W-:Y:S01]  /*0c90*/  FFMA.FTZ R106, R70, R66, R67 ;  /* 0x00000042466a7223 */ /* 0x000fe20000010043 */
[----:B------:R-:W-:Y:S02]  /*0ca0*/  @P1 SHF.R.U32.HI R107, RZ, 0x8, R91 ;  /* 0x00000008ff6b1819 */ /* 0x000fe4000001165b */
        /* <DEDUP_REMOVED lines=35> */
.L_x_2090:
        /* <DEDUP_REMOVED lines=9> */
[----:B------:R-:W-:Y:S01]  /*0f70*/  LOP3.LUT P3, RZ, R110, 0xff000000, RZ, 0xc0, !PT ;  /* 0xff0000006eff7812 */ /* 0x000fe2000786c0ff */
[-CC-:B------:R-:W-:Y:S01]  /*0f80*/  FFMA.FTZ R50, R50, R107.reuse, R106.reuse ;  /* 0x0000006b32327223 */ /* 0x180fe2000001006a */
[-CC-:B------:R-:W-:Y:S01]  /*0f90*/  FFMA.FTZ R0, R0, R107.reuse, R106.reuse ;  /* 0x0000006b00007223 */ /* 0x180fe2000001006a */
[-CC-:B------:R-:W-:Y:S01]  /*0fa0*/  FFMA.FTZ R71, R71, R107.reuse, R106.reuse ;  /* 0x0000006b47477223 */ /* 0x180fe2000001006a */
[-C--:B------:R-:W-:Y:S01]  /*0fb0*/  FFMA.FTZ R67, R68, R107.reuse, R106 ;  /* 0x0000006b44437223 */ /* 0x080fe2000001006a */
        /* <DEDUP_REMOVED lines=17> */
[----:B------:R-:W-:Y:S01]  /*10d0*/  ISETP.NE.U32.AND P2, PT, RZ, UR16, PT ;  /* 0x00000010ff007c0c */ /* 0x000fe2000bf45070 */
        /* <DEDUP_REMOVED lines=81> */
[----:B------:R-:W-:Y:S01]  /*15f0*/  @P1 F2FP.F16.F32.PACK_AB R51, RZ, R51 ;  /* 0x00000033ff33123e */ /* 0x000fe200000000ff */
[----:B0-----:R-:W-:Y:S01]  /*1600*/  IMAD R93, R48, 0x4, R93 ;  /* 0x00000004305d7824 */ /* 0x001fe200078e025d */
        /* <DEDUP_REMOVED lines=14> */
.L_x_2076:
        /* <DEDUP_REMOVED lines=32> */
.L_x_2075:
[----:B------:R-:W-:Y:S05]  /*18f0*/  BSYNC B0 ;  /* 0x0000000000007941 */ /* 0x000fea0003800000 */
.L_x_2073:
[----:B------:R-:W1:Y:S01]  /*1900*/  S2R R3, SR_CgaCtaId ;  /* 0x0000000000037919 */ /* 0x000e620000008800 */
[----:B------:R-:W-:Y:S01]  /*1910*/  MOV R0, 0x400 ;  /* 0x0000040000007802 */ /* 0x000fe20000000f00 */
[----:B------:R-:W-:Y:S05]  /*1920*/  WARPSYNC.ALL ;  /* 0x0000000000007948 */ /* 0x000fea0003800000 */
[----:B------:R-:W2:Y:S01]  /*1930*/  S2R R53, SR_TID.X ;  /* 0x0000000000357919 */ /* 0x000ea20000002100 */
[----:B------:R-:W-:Y:S01]  /*1940*/  ULDC UR6, c[0x0][0x218] ;  /* 0x0000860000067ab9 */ /* 0x000fe20000000800 */
[----:B------:R-:W-:Y:S01]  /*1950*/  ULDC.64 UR8, c[0x0][0x2e8] ;  /* 0x0000ba0000087ab9 */ /* 0x000fe20000000a00 */
[----:B------:R-:W-:Y:S01]  /*1960*/  ULDC.64 UR22, c[0x0][0x2e0] ;  /* 0x0000b80000167ab9 */ /* 0x000fe20000000a00 */
[----:B------:R-:W3:Y:S01]  /*1970*/  S2R R13, SR_CTAID.X ;  /* 0x00000000000d7919 */ /* 0x000ee20000002500 */
[----:B-1----:R-:W-:-:S04]  /*1980*/  LEA R0, R3, R0, 0x18 ;  /* 0x0000000003007211 */ /* 0x002fc800078ec0ff */
[CC--:B--2---:R-:W-:Y:S02]  /*1990*/  LEA R2, R53.reuse, R0.reuse, 0x5 ;  /* 0x0000000035027211 */ /* 0x0c4fe400078e28ff */
[----:B------:R-:W-:-:S03]  /*19a0*/  LEA R0, R53, R0, 0x2 ;  /* 0x0000000035007211 */ /* 0x000fc600078e10ff */
[----:B------:R3:W-:Y:S04]  /*19b0*/  STS.128 [R2], R24 ;  /* 0x0000001802007388 */ /* 0x0007e80000000c00 */
[----:B------:R-:W-:Y:S01]  /*19c0*/  STS.128 [R2+0x10], R48 ;  /* 0x0000103002007388 */ /* 0x000fe20000000c00 */
[----:B------:R-:W-:Y:S01]  /*19d0*/  BAR.SYNC.DEFER_BLOCKING 0x0 ;  /* 0x0000000000007b1d */ /* 0x000fe20000010000 */
[----:B---3--:R-:W-:-:S05]  /*19e0*/  IMAD R24, R13, UR6, RZ ;  /* 0x000000060d187c24 */ /* 0x008fca000f8e02ff */
[----:B------:R-:W-:Y:S01]  /*19f0*/  ULDC.64 UR6, c[0x0][0x2d8] ;  /* 0x0000b60000067ab9 */ /* 0x000fe20000000a00 */
        /* <DEDUP_REMOVED lines=13> */
[----:B------:R-:W-:Y:S01]  /*1ad0*/  IADD3 R5, P0, R24, R53, RZ ;  /* 0x0000003518057210 */ /* 0x000fe20007f1e0ff */
[----:B------:R-:W-:Y:S01]  /*1ae0*/  STS.128 [R2], R20 ;  /* 0x0000001402007388 */ /* 0x000fe20000000c00 */
[----:B-----5:R-:W-:-:S03]  /*1af0*/  FADD.FTZ R3, R3, R8 ;  /* 0x0000000803037221 */ /* 0x020fc60000010000 */
[----:B------:R-:W-:Y:S01]  /*1b00*/  IMAD.SHL.U32 R8, R5, 0x4, RZ ;  /* 0x0000000405087824 */ /* 0x000fe200078e00ff */
[----:B------:R-:W-:Y:S01]  /*1b10*/  STS.128 [R2+0x10], R36 ;  /* 0x0000102402007388 */ /* 0x000fe20000000c00 */
[----:B0-----:R-:W-:Y:S01]  /*1b20*/  FADD.FTZ R4, R4, R7 ;  /* 0x0000000704047221 */ /* 0x001fe20000010000 */
[----:B------:R-:W-:Y:S02]  /*1b30*/  BAR.SYNC.DEFER_BLOCKING 0x0 ;  /* 0x0000000000007b1d */ /* 0x000fe40000010000 */
[----:B------:R-:W-:Y:S01]  /*1b40*/  IADD3 R6, P1, R8, UR8, RZ ;  /* 0x0000000808067c10 */ /* 0x000fe2000ff3e0ff */
        /* <DEDUP_REMOVED lines=77> */
.L_x_2077:
[----:B------:R-:W-:Y:S01]  /*2020*/  HFMA2.MMA R108, -RZ, RZ, 0, 5.9604644775390625e-08 ;  /* 0x00000001ff6c7435 */ /* 0x000fe200000001ff */
[----:B------:R-:W-:Y:S01]  /*2030*/  BSSY B2, `(.L_x_2079) ;  /* 0x0000006000027945 */ /* 0x000fe20003800000 */
[----:B------:R-:W-:Y:S02]  /*2040*/  MOV R91, 0x1f ;  /* 0x0000001f005b7802 */ /* 0x000fe40000000f00 */
[----:B------:R-:W-:-:S07]  /*2050*/  MOV R112, 0xffffffff ;  /* 0xffffffff00707802 */ /* 0x000fce0000000f00 */
[----:B-----5:R-:W-:Y:S05]  /*2060*/  WARPSYNC.COLLECTIVE R112, `(.L_x_2080) ;  /* 0x0000000070087348 */ /* 0x020fea0003c00000 */
[----:B------:R0:W1:Y:S02]  /*2070*/  SHFL.BFLY P3, R107, R105, R108, R91 ;  /* 0x0c00006c696b7389 */ /* 0x000064000006005b */
[----:B01---5:R-:W-:Y:S01]  /*2080*/  ENDCOLLECTIVE ;  /* 0x000000000000791b */ /* 0x023fe20003800000 */
.L_x_2080:
[----:B------:R-:W-:Y:S05]  /*2090*/  BSYNC B2 ;  /* 0x0000000000027941 */ /* 0x000fea0003800000 */
.L_x_2079:
        /* <DEDUP_REMOVED lines=8> */
.L_x_2081:
[----:B------:R-:W-:Y:S01]  /*2120*/  MOV R105, R90 ;  /* 0x0000005a00697202 */ /* 0x000fe20000000f00 */
[----:B------:R-:W-:Y:S01]  /*2130*/  IMAD.MOV.U32 R108, RZ, RZ, 0x2 ;  /* 0x00000002ff6c7424 */ /* 0x000fe200078e00ff */
[----:B------:R-:W-:-:S07]  /*2140*/  MOV R67, R107 ;  /* 0x0000006b00437202 */ /* 0x000fce0000000f00 */
[----:B------:R-:W-:Y:S05]  /*2150*/  WARPSYNC.COLLECTIVE R112, `(.L_x_2082) ;  /* 0x0000000070087348 */ /* 0x000fea0003c00000 */
[----:B------:R0:W1:Y:S02]  /*2160*/  SHFL.BFLY P3, R107, R105, R108, R91 ;  /* 0x0c00006c696b7389 */ /* 0x000064000006005b */
[----:B01----:R-:W-:Y:S01]  /*2170*/  ENDCOLLECTIVE ;  /* 0x000000000000791b */ /* 0x003fe20003800000 */
.L_x_2082:
[----:B------:R-:W-:-:S05]  /*2180*/  FADD.FTZ R109, R106, R67 ;  /* 0x000000436a6d7221 */ /* 0x000fca0000010000 */
[----:B------:R-:W-:Y:S01]  /*2190*/  MOV R105, R109 ;  /* 0x0000006d00697202 */ /* 0x000fe20000000f00 */
[----:B------:R-:W-:-:S07]  /*21a0*/  FADD.FTZ R113, R90, R107 ;  /* 0x0000006b5a717221 */ /* 0x000fce0000010000 */
[----:B------:R-:W-:Y:S05]  /*21b0*/  WARPSYNC.COLLECTIVE R112, `(.L_x_2083) ;  /* 0x0000000070087348 */ /* 0x000fea0003c00000 */
[----:B------:R0:W1:Y:S02]  /*21c0*/  SHFL.BFLY P3, R107, R105, R108, R91 ;  /* 0x0c00006c696b7389 */ /* 0x000064000006005b */
[----:B01----:R-:W-:Y:S01]  /*21d0*/  ENDCOLLECTIVE ;  /* 0x000000000000791b */ /* 0x003fe20003800000 */
.L_x_2083:
[----:B------:R-:W-:Y:S01]  /*21e0*/  HFMA2.MMA R108, -RZ, RZ, 0, 2.384185791015625e-07 ;  /* 0x00000004ff6c7435 */ /* 0x000fe200000001ff */
[----:B------:R-:W-:Y:S02]  /*21f0*/  MOV R105, R113 ;  /* 0x0000007100697202 */ /* 0x000fe40000000f00 */
[----:B------:R-:W-:-:S08]  /*2200*/  MOV R114, R107 ;  /* 0x0000006b00727202 */ /* 0x000fd00000000f00 */
[----:B------:R-:W-:Y:S05]  /*2210*/  WARPSYNC.COLLECTIVE R112, `(.L_x_2084) ;  /* 0x0000000070087348 */ /* 0x000fea0003c00000 */
[----:B------:R0:W1:Y:S02]  /*2220*/  SHFL.BFLY P3, R107, R105, R108, R91 ;  /* 0x0c00006c696b7389 */ /* 0x000064000006005b */
[----:B01----:R-:W-:Y:S01]  /*2230*/  ENDCOLLECTIVE ;  /* 0x000000000000791b */ /* 0x003fe20003800000 */
.L_x_2084:
[----:B------:R-:W-:-:S04]  /*2240*/  FADD.FTZ R114, R109, R114 ;  /* 0x000000726d727221 */ /* 0x000fc80000010000 */
[----:B------:R-:W-:Y:S02]  /*2250*/  IMAD.MOV.U32 R105, RZ, RZ, R114 ;  /* 0x000000ffff697224 */ /* 0x000fe400078e0072 */
[----:B------:R-:W-:-:S07]  /*2260*/  FADD.FTZ R115, R113, R107 ;  /* 0x0000006b71737221 */ /* 0x000fce0000010000 */
[----:B------:R-:W-:Y:S05]  /*2270*/  WARPSYNC.COLLECTIVE R112, `(.L_x_2085) ;  /* 0x0000000070087348 */ /* 0x000fea0003c00000 */
[----:B------:R0:W1:Y:S02]  /*2280*/  SHFL.BFLY P3, R107, R105, R108, R91 ;  /* 0x0c00006c696b7389 */ /* 0x000064000006005b */
[----:B01----:R-:W-:Y:S01]  /*2290*/  ENDCOLLECTIVE ;  /* 0x000000000000791b */ /* 0x003fe20003800000 */
.L_x_2085:
[----:B------:R-:W-:Y:S01]  /*22a0*/  HFMA2.MMA R108, -RZ, RZ, 0, 4.76837158203125e-07 ;  /* 0x00000008ff6c7435 */ /* 0x000fe200000001ff */
[----:B------:R-:W-:Y:S02]  /*22b0*/  MOV R105, R115 ;  /* 0x0000007300697202 */ /* 0x000fe40000000f00 */
[----:B------:R-:W-:-:S08]  /*22c0*/  MOV R67, R107 ;  /* 0x0000006b00437202 */ /* 0x000fd00000000f00 */
[----:B------:R-:W-:Y:S05]  /*22d0*/  WARPSYNC.COLLECTIVE R112, `(.L_x_2086) ;  /* 0x0000000070087348 */ /* 0x000fea0003c00000 */
[----:B------:R0:W1:Y:S02]  /*22e0*/  SHFL.BFLY P3, R107, R105, R108, R91 ;  /* 0x0c00006c696b7389 */ /* 0x000064000006005b */
[----:B01----:R-:W-:Y:S01]  /*22f0*/  ENDCOLLECTIVE ;  /* 0x000000000000791b */ /* 0x003fe20003800000 */
.L_x_2086:
[----:B------:R-:W-:-:S05]  /*2300*/  FADD.FTZ R116, R114, R67 ;  /* 0x0000004372747221 */ /* 0x000fca0000010000 */
[----:B------:R-:W-:Y:S01]  /*2310*/  MOV R105, R116 ;  /* 0x0000007400697202 */ /* 0x000fe20000000f00 */
[----:B------:R-:W-:-:S07]  /*2320*/  FADD.FTZ R67, R115, R107 ;  /* 0x0000006b73437221 */ /* 0x000fce0000010000 */
[----:B------:R-:W-:Y:S05]  /*2330*/  WARPSYNC.COLLECTIVE R112, `(.L_x_2087) ;  /* 0x0000000070087348 */ /* 0x000fea0003c00000 */
[----:B------:R0:W1:Y:S02]  /*2340*/  SHFL.BFLY P3, R107, R105, R108, R91 ;  /* 0x0c00006c696b7389 */ /* 0x000064000006005b */
[----:B01----:R-:W-:Y:S01]  /*2350*/  ENDCOLLECTIVE ;  /* 0x000000000000791b */ /* 0x003fe20003800000 */
.L_x_2087:
[----:B------:R-:W-:Y:S01]  /*2360*/  HFMA2.MMA R108, -RZ, RZ, 0, 9.5367431640625e-07 ;  /* 0x00000010ff6c7435 */ /* 0x000fe200000001ff */
[----:B------:R-:W-:Y:S01]  /*2370*/  MOV R105, R67 ;  /* 0x0000004300697202 */ /* 0x000fe20000000f00 */
[----:B------:R-:W-:-:S09]  /*2380*/  IMAD.MOV.U32 R117, RZ, RZ, R107 ;  /* 0x000000ffff757224 */ /* 0x000fd200078e006b */
[----:B------:R-:W-:Y:S05]  /*2390*/  WARPSYNC.COLLECTIVE R112, `(.L_x_2088) ;  /* 0x0000000070087348 */ /* 0x000fea0003c00000 */
[----:B------:R0:W1:Y:S02]  /*23a0*/  SHFL.BFLY P3, R107, R105, R108, R91 ;  /* 0x0c00006c696b7389 */ /* 0x000064000006005b */
[----:B01----:R-:W-:Y:S01]  /*23b0*/  ENDCOLLECTIVE ;  /* 0x000000000000791b */ /* 0x003fe20003800000 */
.L_x_2088:
[----:B------:R-:W-:-:S05]  /*23c0*/  FADD.FTZ R90, R116, R117 ;  /* 0x00000075745a7221 */ /* 0x000fca0000010000 */
[----:B------:R-:W-:Y:S02]  /*23d0*/  MOV R105, R90 ;  /* 0x0000005a00697202 */ /* 0x000fe40000000f00 */
[----:B------:R-:W-:-:S07]  /*23e0*/  MOV R106, R107 ;  /* 0x0000006b006a7202 */ /* 0x000fce0000000f00 */
[----:B------:R-:W-:Y:S05]  /*23f0*/  WARPSYNC.COLLECTIVE R112, `(.L_x_2089) ;  /* 0x0000000070087348 */ /* 0x000fea0003c00000 */
[----:B------:R0:W1:Y:S02]  /*2400*/  SHFL.BFLY P3, R107, R105, R108, R91 ;  /* 0x0c00006c696b7389 */ /* 0x000064000006005b */
[----:B01----:R-:W-:Y:S01]  /*2410*/  ENDCOLLECTIVE ;  /* 0x000000000000791b */ /* 0x003fe20003800000 */
.L_x_2089:
[----:B------:R-:W-:Y:S05]  /*2420*/  BRA `(.L_x_2090) ;  /* 0xffffffe800ac7947 */ /* 0x000fea000383ffff */
.L_x_2091:
        /* <DEDUP_REMOVED lines=13> */
.L_x_2942:


//--------------------- .text._ZN10layer_norm22ln_bwd_finalize_kernelINS_22Kernel_traits_finalizeILj256Ef6__halffS2_fjLb0ELj1024ELj4ENS_18Kernel_traits_baseILj256EfS2_fS2_fjLj1024EEEEELb0ELb0EEEvNS_9BwdParamsE --------------------------
	.section	.text._ZN10layer_norm22ln_bwd_finalize_kernelINS_22Kernel_traits_finalizeILj256Ef6__halffS2_fjLb0ELj1024ELj4ENS_18Kernel_traits_baseILj256EfS2_fS2_fjLj1024EEEEELb0ELb0EEEvNS_9BwdParamsE,"ax",@progbits
	.align	128
        .global         _ZN10layer_norm22ln_bwd_finalize_kernelINS_22Kernel_traits_finalizeILj256Ef6__halffS2_fjLb0ELj1024ELj4ENS_18Kernel_traits_baseILj256EfS2_fS2_fjLj1024EEEEELb0ELb0EEEvNS_9BwdParamsE
        .type           _ZN10layer_norm22ln_bwd_finalize_kernelINS_22Kernel_traits_finalizeILj256Ef6__halffS2_fjLb0ELj1024ELj4ENS_18Kernel_traits_baseILj256EfS2_fS2_fjLj1024EEEEELb0ELb0EEEvNS_9BwdParamsE,@function
        .size           _ZN10layer_norm22ln_bwd_finalize_kernelINS_22Kernel_traits_finalizeILj256Ef6__halffS2_fjLb0ELj1024ELj4ENS_18Kernel_traits_baseILj256EfS2_fS2_fjLj1024EEEEELb0ELb0EEEvNS_9BwdParamsE,(.L_x_2943 - _ZN10layer_norm22ln_bwd_finalize_kernelINS_22Kernel_traits_finalizeILj256Ef6__halffS2_fjLb0ELj1024ELj4ENS_18Kernel_traits_baseILj256EfS2_fS2_fjLj1024EEEEELb0ELb0EEEvNS_9BwdParamsE)
        .other          _ZN10layer_norm22ln_bwd_finalize_kernelINS_22Kernel_traits_finalizeILj256Ef6__halffS2_fjLb0ELj1024ELj4ENS_18Kernel_traits_baseILj256EfS2_fS2_fjLj1024EEEEELb0ELb0EEEvNS_9BwdParamsE,@"STO_CUDA_ENTRY STV_DEFAULT"
_ZN10layer_norm22ln_bwd_finalize_kernelINS_22Kernel_traits_finalizeILj256Ef6__halffS2_fjLb0ELj1024ELj4ENS_18Kernel_traits_baseILj256EfS2_fS2_fjLj1024EEEEELb0ELb0EEEvNS_9BwdParamsE:
.text._ZN10layer_norm22ln_bwd_finalize_kernelINS_22Kernel_traits_finalizeILj256Ef6__halffS2_fjLb0ELj1024ELj4ENS_18Kernel_traits_baseILj256EfS2_fS2_fjLj1024EEEEELb0ELb0EEEvNS_9BwdParamsE:
        /* <DEDUP_REMOVED lines=25> */
.L_x_2104:
        /* <DEDUP_REMOVED lines=30> */
.L_x_2096:
        /* <DEDUP_REMOVED lines=36> */
.L_x_2095:
[----:B------:R-:W-:Y:S05]  /*05b0*/  BSYNC B1 ;  /* 0x0000000000017941 */ /* 0x000fea0003800000 */
.L_x_2094:
        /* <DEDUP_REMOVED lines=24> */
.L_x_2098:
[----:B------:R-:W-:Y:S05]  /*0740*/  BSYNC B1 ;  /* 0x0000000000017941 */ /* 0x000fea0003800000 */
.L_x_2097:
        /* <DEDUP_REMOVED lines=12> */
.L_x_2099:
[----:B------:R-:W-:Y:S05]  /*0810*/  BSYNC B1 ;  /* 0x0000000000017941 */ /* 0x000fea0003800000 */
.L_x_2093:
[----:B------:R-:W-:Y:S05]  /*0820*/  BSYNC B0 ;  /* 0x0000000000007941 */ /* 0x000fea0003800000 */
.L_x_2092:
        /* <DEDUP_REMOVED lines=29> */
.L_x_2115:
[----:B---3--:R-:W-:Y:S01]  /*0a00*/  FADD.FTZ R9, R18, R9 ;  /* 0x0000000912097221 */ /* 0x008fe20000010000 */
[----:B--2---:R-:W-:-:S04]  /*0a10*/  FADD.FTZ R11, R10, R11 ;  /* 0x0000000b0a0b7221 */ /* 0x004fc80000010000 */
[----:B------:R2:W-:Y:S04]  /*0a20*/  @!P1 STS [R6+0x2000], R9 ;  /* 0x0020000906009388 */ /* 0x0005e80000000800 */
[----:B------:R2:W-:Y:S02]  /*0a30*/  @!P1 STS [R6+0x2080], R11 ;  /* 0x0020800b06009388 */ /* 0x0005e40000000800 */
.L_x_2100:
        /* <DEDUP_REMOVED lines=16> */
.L_x_2103:
[----:B------:R-:W-:Y:S05]  /*0b40*/  BSYNC B0 ;  /* 0x0000000000007941 */ /* 0x000fea0003800000 */
.L_x_2102:
[C---:B------:R-:W-:Y:S01]  /*0b50*/  ISETP.GT.U32.AND P1, PT, R3.reuse, -0x101, PT ;  /* 0xfffffeff0300780c */ /* 0x040fe20003f24070 */
[----:B------:R-:W-:Y:S01]  /*0b60*/  VIADD R4, R4, 0x80 ;  /* 0x0000008004047836 */ /* 0x000fe20000000000 */
[----:B------:R-:W-:-:S11]  /*0b70*/  IADD3 R3, R3, 0x100, RZ ;  /* 0x0000010003037810 */ /* 0x000fd60007ffe0ff */
[----:B------:R-:W-:Y:S05]  /*0b80*/  @P1 BRA `(.L_x_2104) ;  /* 0xfffffff400801947 */ /* 0x000fea000383ffff */
[----:B------:R-:W-:Y:S05]  /*0b90*/  EXIT ;  /* 0x000000000000794d */ /* 0x000fea0003800000 */
.L_x_2101:
[----:B------:R-:W-:Y:S01]  /*0ba0*/  HFMA2.MMA R21, -RZ, RZ, 0, 5.9604644775390625e-08 ;  /* 0x00000001ff157435 */ /* 0x000fe200000001ff */
[----:B0--3--:R-:W-:Y:S01]  /*0bb0*/  MOV R22, R10 ;  /* 0x0000000a00167202 */ /* 0x009fe20000000f00 */
[----:B------:R-:W-:Y:S01]  /*0bc0*/  IMAD.MOV.U32 R19, RZ, RZ, -0x1 ;  /* 0xffffffffff137424 */ /* 0x000fe200078e00ff */
[----:B------:R-:W-:-:S08]  /*0bd0*/  MOV R24, 0x1f ;  /* 0x0000001f00187802 */ /* 0x000fd00000000f00 */
[----:B-12---:R-:W-:Y:S05]  /*0be0*/  WARPSYNC.COLLECTIVE R19, `(.L_x_2105) ;  /* 0x0000000013087348 */ /* 0x006fea0003c00000 */
[----:B------:R0:W3:Y:S02]  /*0bf0*/  SHFL.BFLY P2, R20, R22, R21, R24 ;  /* 0x0c00001516147389 */ /* 0x0000e40000040018 */
[----:B0123--:R-:W-:Y:S01]  /*0c00*/  ENDCOLLECTIVE ;  /* 0x000000000000791b */ /* 0x00ffe20003800000 */
.L_x_2105:
[----:B------:R-:W-:Y:S01]  /*0c10*/  HFMA2.MMA R21, -RZ, RZ, 0, 1.1920928955078125e-07 ;  /* 0x00000002ff157435 */ /* 0x000fe200000001ff */
[----:B------:R-:W-:-:S05]  /*0c20*/  MOV R11, R20 ;  /* 0x00000014000b7202 */ /* 0x000fca0000000f00 */
[----:B------:R-:W-:-:S05]  /*0c30*/  FADD.FTZ R11, R10, R11 ;  /* 0x0000000b0a0b7221 */ /* 0x000fca0000010000 */
[----:B------:R-:W-:-:S07]  /*0c40*/  MOV R22, R11 ;  /* 0x0000000b00167202 */ /* 0x000fce0000000f00 */
[----:B------:R-:W-:Y:S05]  /*0c50*/  WARPSYNC.COLLECTIVE R19, `(.L_x_2106) ;  /* 0x0000000013087348 */ /* 0x000fea0003c00000 */
[----:B------:R0:W1:Y:S02]  /*0c60*/  SHFL.BFLY P2, R20, R22, R21, R24 ;  /* 0x0c00001516147389 */ /* 0x0000640000040018 */
[----:B01----:R-:W-:Y:S01]  /*0c70*/  ENDCOLLECTIVE ;  /* 0x000000000000791b */ /* 0x003fe20003800000 */
.L_x_2106:
[----:B------:R-:W-:Y:S01]  /*0c80*/  HFMA2.MMA R21, -RZ, RZ, 0, 2.384185791015625e-07 ;  /* 0x00000004ff157435 */ /* 0x000fe200000001ff */
[----:B------:R-:W-:-:S04]  /*0c90*/  IMAD.MOV.U32 R14, RZ, RZ, R20 ;  /* 0x000000ffff0e7224 */ /* 0x000fc800078e0014 */
[----:B------:R-:W-:-:S05]  /*0ca0*/  FADD.FTZ R14, R11, R14 ;  /* 0x0000000e0b0e7221 */ /* 0x000fca0000010000 */
[----:B------:R-:W-:-:S07]  /*0cb0*/  MOV R22, R14 ;  /* 0x0000000e00167202 */ /* 0x000fce0000000f00 */
[----:B------:R-:W-:Y:S05]  /*0cc0*/  WARPSYNC.COLLECTIVE R19, `(.L_x_2107) ;  /* 0x0000000013087348 */ /* 0x000fea0003c00000 */
[----:B------:R0:W1:Y:S02]  /*0cd0*/  SHFL.BFLY P2, R20, R22, R21, R24 ;  /* 0x0c00001516147389 */ /* 0x0000640000040018 */
[----:B01----:R-:W-:Y:S01]  /*0ce0*/  ENDCOLLECTIVE ;  /* 0x000000000000791b */ /* 0x003fe20003800000 */
.L_x_2107:
[----:B------:R-:W-:Y:S01]  /*0cf0*/  IMAD.MOV.U32 R21, RZ, RZ, 0x8 ;  /* 0x00000008ff157424 */ /* 0x000fe200078e00ff */
[----:B------:R-:W-:-:S05]  /*0d00*/  MOV R13, R20 ;  /* 0x00000014000d7202 */ /* 0x000fca0000000f00 */
[----:B------:R-:W-:-:S05]  /*0d10*/  FADD.FTZ R13, R14, R13 ;  /* 0x0000000d0e0d7221 */ /* 0x000fca0000010000 */
[----:B------:R-:W-:-:S07]  /*0d20*/  MOV R22, R13 ;  /* 0x0000000d00167202 */ /* 0x000fce0000000f00 */
[----:B------:R-:W-:Y:S05]  /*0d30*/  WARPSYNC.COLLECTIVE R19, `(.L_x_2108) ;  /* 0x0000000013087348 */ /* 0x000fea0003c00000 */
[----:B------:R0:W1:Y:S02]  /*0d40*/  SHFL.BFLY P2, R20, R22, R21, R24 ;  /* 0x0c00001516147389 */ /* 0x0000640000040018 */
[----:B01----:R-:W-:Y:S01]  /*0d50*/  ENDCOLLECTIVE ;  /* 0x000000000000791b */ /* 0x003fe20003800000 */
.L_x_2108:
[----:B------:R-:W-:Y:S01]  /*0d60*/  HFMA2.MMA R21, -RZ, RZ, 0, 9.5367431640625e-07 ;  /* 0x00000010ff157435 */ /* 0x000fe200000001ff */
[----:B------:R-:W-:-:S05]  /*0d70*/  MOV R10, R20 ;  /* 0x00000014000a7202 */ /* 0x000fca0000000f00 */
[----:B------:R-:W-:-:S05]  /*0d80*/  FADD.FTZ R10, R13, R10 ;  /* 0x0000000a0d0a7221 */ /* 0x000fca0000010000 */
[----:B------:R-:W-:-:S07]  /*0d90*/  MOV R22, R10 ;  /* 0x0000000a00167202 */ /* 0x000fce0000000f00 */
[----:B------:R-:W-:Y:S05]  /*0da0*/  WARPSYNC.COLLECTIVE R19, `(.L_x_2109) ;  /* 0x0000000013087348 */ /* 0x000fea0003c00000 */
[----:B------:R0:W1:Y:S02]  /*0db0*/  SHFL.BFLY P2, R20, R22, R21, R24 ;  /* 0x0c00001516147389 */ /* 0x0000640000040018 */
[----:B01----:R-:W-:Y:S01]  /*0dc0*/  ENDCOLLECTIVE ;  /* 0x000000000000791b */ /* 0x003fe20003800000 */
.L_x_2109:
[----:B------:R-:W-:Y:S01]  /*0dd0*/  HFMA2.MMA R21, -RZ, RZ, 0, 5.9604644775390625e-08 ;  /* 0x00000001ff157435 */ /* 0x000fe200000001ff */
[----:B------:R-:W-:Y:S01]  /*0de0*/  IMAD.MOV.U32 R22, RZ, RZ, R9 ;  /* 0x000000ffff167224 */ /* 0x000fe200078e0009 */
[----:B------:R-:W-:-:S09]  /*0df0*/  MOV R11, R20 ;  /* 0x00000014000b7202 */ /* 0x000fd20000000f00 */
[----:B------:R-:W-:Y:S05]  /*0e00*/  WARPSYNC.COLLECTIVE R19, `(.L_x_2110) ;  /* 0x0000000013087348 */ /* 0x000fea0003c00000 */
[----:B------:R0:W1:Y:S02]  /*0e10*/  SHFL.BFLY P2, R20, R22, R21, R24 ;  /* 0x0c00001516147389 */ /* 0x0000640000040018 */
[----:B01----:R-:W-:Y:S01]  /*0e20*/  ENDCOLLECTIVE ;  /* 0x000000000000791b */ /* 0x003fe20003800000 */
.L_x_2110:
[----:B------:R-:W-:Y:S01]  /*0e30*/  HFMA2.MMA R21, -RZ, RZ, 0, 1.1920928955078125e-07 ;  /* 0x00000002ff157435 */ /* 0x000fe200000001ff */
[----:B------:R-:W-:-:S05]  /*0e40*/  MOV R14, R20 ;  /* 0x00000014000e7202 */ /* 0x000fca0000000f00 */
[----:B------:R-:W-:-:S05]  /*0e50*/  FADD.FTZ R15, R9, R14 ;  /* 0x0000000e090f7221 */ /* 0x000fca0000010000 */
[----:B------:R-:W-:-:S07]  /*0e60*/  MOV R22, R15 ;  /* 0x0000000f00167202 */ /* 0x000fce0000000f00 */
[----:B------:R-:W-:Y:S05]  /*0e70*/  WARPSYNC.COLLECTIVE R19, `(.L_x_2111) ;  /* 0x0000000013087348 */ /* 0x000fea0003c00000 */
[----:B------:R0:W1:Y:S02]  /*0e80*/  SHFL.BFLY P2, R20, R22, R21, R24 ;  /* 0x0c00001516147389 */ /* 0x0000640000040018 */
[----:B01----:R-:W-:Y:S01]  /*0e90*/  ENDCOLLECTIVE ;  /* 0x000000000000791b */ /* 0x003fe20003800000 */
.L_x_2111:
[----:B------:R-:W-:Y:S01]  /*0ea0*/  HFMA2.MMA R21, -RZ, RZ, 0, 2.384185791015625e-07 ;  /* 0x00000004ff157435 */ /* 0x000fe200000001ff */
[----:B------:R-:W-:-:S04]  /*0eb0*/  IMAD.MOV.U32 R16, RZ, RZ, R20 ;  /* 0x000000ffff107224 */ /* 0x000fc800078e0014 */
[----:B------:R-:W-:-:S05]  /*0ec0*/  FADD.FTZ R16, R15, R16 ;  /* 0x000000100f107221 */ /* 0x000fca0000010000 */
[----:B------:R-:W-:-:S07]  /*0ed0*/  MOV R22, R16 ;  /* 0x0000001000167202 */ /* 0x000fce0000000f00 */
[----:B------:R-:W-:Y:S05]  /*0ee0*/  WARPSYNC.COLLECTIVE R19, `(.L_x_2112) ;  /* 0x0000000013087348 */ /* 0x000fea0003c00000 */
[----:B------:R0:W1:Y:S02]  /*0ef0*/  SHFL.BFLY P2, R20, R22, R21, R24 ;  /* 0x0c00001516147389 */ /* 0x0000640000040018 */
[----:B01----:R-:W-:Y:S01]  /*0f00*/  ENDCOLLECTIVE ;  /* 0x000000000000791b */ /* 0x003fe20003800000 */
.L_x_2112:
[----:B------:R-:W-:Y:S01]  /*0f10*/  IMAD.MOV.U32 R21, RZ, RZ, 0x8 ;  /* 0x00000008ff157424 */ /* 0x000fe200078e00ff */
[----:B------:R-:W-:-:S05]  /*0f20*/  MOV R17, R20 ;  /* 0x0000001400117202 */ /* 0x000fca0000000f00 */
[----:B------:R-:W-:-:S05]  /*0f30*/  FADD.FTZ R17, R16, R17 ;  /* 0x0000001110117221 */ /* 0x000fca0000010000 */
[----:B------:R-:W-:-:S07]  /*0f40*/  MOV R22, R17 ;  /* 0x0000001100167202 */ /* 0x000fce0000000f00 */
[----:B------:R-:W-:Y:S05]  /*0f50*/  WARPSYNC.COLLECTIVE R19, `(.L_x_2113) ;  /* 0x0000000013087348 */ /* 0x000fea0003c00000 */
[----:B------:R0:W1:Y:S02]  /*0f60*/  SHFL.BFLY P2, R20, R22, R21, R24 ;  /* 0x0c00001516147389 */ /* 0x0000640000040018 */
[----:B01----:R-:W-:Y:S01]  /*0f70*/  ENDCOLLECTIVE ;  /* 0x000000000000791b */ /* 0x003fe20003800000 */
.L_x_2113:
[----:B------:R-:W-:Y:S01]  /*0f80*/  HFMA2.MMA R21, -RZ, RZ, 0, 9.5367431640625e-07 ;  /* 0x00000010ff157435 */ /* 0x000fe200000001ff */
[----:B------:R-:W-:-:S05]  /*0f90*/  MOV R18, R20 ;  /* 0x0000001400127202 */ /* 0x000fca0000000f00 */
[----:B------:R-:W-:-:S05]  /*0fa0*/  FADD.FTZ R18, R17, R18 ;  /* 0x0000001211127221 */ /* 0x000fca0000010000 */
[----:B------:R-:W-:-:S07]  /*0fb0*/  MOV R22, R18 ;  /* 0x0000001200167202 */ /* 0x000fce0000000f00 */
[----:B------:R-:W-:Y:S05]  /*0fc0*/  WARPSYNC.COLLECTIVE R19, `(.L_x_2114) ;  /* 0x0000000013087348 */ /* 0x000fea0003c00000 */
[----:B------:R0:W1:Y:S02]  /*0fd0*/  SHFL.BFLY P2, R20, R22, R21, R24 ;  /* 0x0c00001516147389 */ /* 0x0000640000040018 */
[----:B01----:R-:W-:Y:S01]  /*0fe0*/  ENDCOLLECTIVE ;  /* 0x000000000000791b */ /* 0x003fe20003800000 */
.L_x_2114:
[----:B------:R-:W-:Y:S01]  /*0ff0*/  MOV R9, R20 ;  /* 0x0000001400097202 */ /* 0x000fe20000000f00 */
[----:B------:R-:W-:Y:S06]  /*1000*/  BRA `(.L_x_2115) ;  /* 0xfffffff8007c7947 */ /* 0x000fec000383ffff */
.L_x_2116:
        /* <DEDUP_REMOVED lines=15> */
.L_x_2943:


//--------------------- .text._ZN10layer_norm40ln_parallel_residual_bwd_finalize_kernelINS_22Kernel_traits_finalizeILj256Ef6__halffS2_fjLb0ELj1024ELj4ENS_18Kernel_traits_baseILj256EfS2_fS2_fjLj1024EEEEELb0EEEvNS_9BwdParamsE --------------------------
	.section	.text._ZN10layer_norm40ln_parallel_residual_bwd_finalize_kernelINS_22Kernel_traits_finalizeILj256Ef6__halffS2_fjLb0ELj1024ELj4ENS_18Kernel_traits_baseILj256EfS2_fS2_fjLj1024EEEEELb0EEEvNS_9BwdParamsE,"ax",@progbits
	.align	128
        .global         _ZN10layer_norm40ln_parallel_residual_bwd_finalize_kernelINS_22Kernel_traits_finalizeILj256Ef6__halffS2_fjLb0ELj1024ELj4ENS_18Kernel_traits_baseILj256EfS2_fS2_fjLj1024EEEEELb0EEEvNS_9BwdParamsE
        .type           _ZN10layer_norm40ln_parallel_residual_bwd_finalize_kernelINS_22Kernel_traits_finalizeILj256Ef6__halffS2_fjLb0ELj1024ELj4ENS_18Kernel_traits_baseILj256EfS2_fS2_fjLj1024EEEEELb0EEEvNS_9BwdParamsE,@function
        .size           _ZN10layer_norm40ln_parallel_residual_bwd_finalize_kernelINS_22Kernel_traits_finalizeILj256Ef6__halffS2_fjLb0ELj1024ELj4ENS_18Kernel_traits_baseILj256EfS2_fS2_fjLj1024EEEEELb0EEEvNS_9BwdParamsE,(.L_x_2944 - _ZN10layer_norm40ln_parallel_residual_bwd_finalize_kernelINS_22Kernel_traits_finalizeILj256Ef6__halffS2_fjLb0ELj1024ELj4ENS_18Kernel_traits_baseILj256EfS2_fS2_fjLj1024EEEEELb0EEEvNS_9BwdParamsE)
        .other          _ZN10layer_norm40ln_parallel_residual_bwd_finalize_kernelINS_22Kernel_traits_finalizeILj256Ef6__halffS2_fjLb0ELj1024ELj4ENS_18Kernel_traits_baseILj256EfS2_fS2_fjLj1024EEEEELb0EEEvNS_9BwdParamsE,@"STO_CUDA_ENTRY STV_DEFAULT"
_ZN10layer_norm40ln_parallel_residual_bwd_finalize_kernelINS_22Kernel_traits_finalizeILj256Ef6__halffS2_fjLb0ELj1024ELj4ENS_18Kernel_traits_baseILj256EfS2_fS2_fjLj1024EEEEELb0EEEvNS_9BwdParamsE:
.text._ZN10layer_norm40ln_parallel_residual_bwd_finalize_kernelINS_22Kernel_traits_finalizeILj256Ef6__halffS2_fjLb0ELj1024ELj4ENS_18Kernel_traits_baseILj256EfS2_fS2_fjLj1024EEEEELb0EEEvNS_9BwdParamsE:
        /* <DEDUP_REMOVED lines=22> */
.L_x_2129:
        /* <DEDUP_REMOVED lines=42> */
.L_x_2121:
        /* <DEDUP_REMOVED lines=62> */
.L_x_2120:
[----:B------:R-:W-:Y:S05]  /*07e0*/  BSYNC B1 ;  /* 0x0000000000017941 */ /* 0x000fea0003800000 */
.L_x_2119:
        /* <DEDUP_REMOVED lines=38> */
.L_x_2123:
[----:B------:R-:W-:Y:S05]  /*0a50*/  BSYNC B1 ;  /* 0x0000000000017941 */ /* 0x000fea0003800000 */
.L_x_2122:
        /* <DEDUP_REMOVED lines=20> */
.L_x_2124:
[----:B------:R-:W-:Y:S05]  /*0ba0*/  BSYNC B1 ;  /* 0x0000000000017941 */ /* 0x000fea0003800000 */
.L_x_2118:
[----:B------:R-:W-:Y:S05]  /*0bb0*/  BSYNC B0 ;  /* 0x0000000000007941 */ /* 0x000fea0003800000 */
.L_x_2117:
        /* <DEDUP_REMOVED lines=54> */
.L_x_2150:
        /* <DEDUP_REMOVED lines=10> */
.L_x_2125:
        /* <DEDUP_REMOVED lines=24> */
.L_x_2128:
[----:B------:R-:W-:Y:S05]  /*1140*/  BSYNC B0 ;  /* 0x0000000000007941 */ /* 0x000fea0003800000 */
.L_x_2127:
[C---:B------:R-:W-:Y:S02]  /*1150*/  ISETP.GT.U32.AND P1, PT, R4.reuse, -0x101, PT ;  /* 0xfffffeff0400780c */ /* 0x040fe40003f24070 */
[----:B------:R-:W-:Y:S02]  /*1160*/  IADD3 R4, R4, 0x100, RZ ;  /* 0x0000010004047810 */ /* 0x000fe40007ffe0ff */
[----:B------:R-:W-:-:S09]  /*1170*/  IADD3 R5, R5, 0x80, RZ ;  /* 0x0000008005057810 */ /* 0x000fd20007ffe0ff */
[----:B------:R-:W-:Y:S05]  /*1180*/  @P1 BRA `(.L_x_2129) ;  /* 0xffffffec00f41947 */ /* 0x000fea000383ffff */
[----:B------:R-:W-:Y:S05]  /*1190*/  EXIT ;  /* 0x000000000000794d */ /* 0x000fea0003800000 */
.L_x_2126:
[----:B------:R-:W-:Y:S01]  /*11a0*/  HFMA2.MMA R14, -RZ, RZ, 0, 5.9604644775390625e-08 ;  /* 0x00000001ff0e7435 */ /* 0x000fe200000001ff */
[----:B----4-:R-:W-:Y:S02]  /*11b0*/  MOV R27, R10 ;  /* 0x0000000a001b7202 */ /* 0x010fe40000000f00 */
[----:B------:R-:W-:Y:S02]  /*11c0*/  MOV R13, 0x1f ;  /* 0x0000001f000d7802 */ /* 0x000fe40000000f00 */
[----:B------:R-:W-:-:S07]  /*11d0*/  MOV R12, 0xffffffff ;  /* 0xffffffff000c7802 */ /* 0x000fce0000000f00 */
[----:B0123--:R-:W-:Y:S05]  /*11e0*/  WARPSYNC.COLLECTIVE R12, `(.L_x_2130) ;  /* 0x000000000c087348 */ /* 0x00ffea0003c00000 */
[----:B------:R4:W0:Y:S02]  /*11f0*/  SHFL.BFLY P2, R17, R27, R14, R13 ;  /* 0x0c00000e1b117389 */ /* 0x000824000004000d */
[----:B01234-:R-:W-:Y:S01]  /*1200*/  ENDCOLLECTIVE ;  /* 0x000000000000791b */ /* 0x01ffe20003800000 */
.L_x_2130:
[----:B------:R-:W-:Y:S01]  /*1210*/  HFMA2.MMA R14, -RZ, RZ, 0, 1.1920928955078125e-07 ;  /* 0x00000002ff0e7435 */ /* 0x000fe200000001ff */
[----:B------:R-:W-:-:S05]  /*1220*/  FADD.FTZ R11, R10, R17 ;  /* 0x000000110a0b7221 */ /* 0x000fca0000010000 */
[----:B------:R-:W-:-:S07]  /*1230*/  MOV R27, R11 ;  /* 0x0000000b001b7202 */ /* 0x000fce0000000f00 */
[----:B------:R-:W-:Y:S05]  /*1240*/  WARPSYNC.COLLECTIVE R12, `(.L_x_2131) ;  /* 0x000000000c087348 */ /* 0x000fea0003c00000 */
[----:B------:R0:W1:Y:S02]  /*1250*/  SHFL.BFLY P2, R17, R27, R14, R13 ;  /* 0x0c00000e1b117389 */ /* 0x000064000004000d */
[----:B01----:R-:W-:Y:S01]  /*1260*/  ENDCOLLECTIVE ;  /* 0x000000000000791b */ /* 0x003fe20003800000 */
.L_x_2131:
[----:B------:R-:W-:Y:S01]  /*1270*/  HFMA2.MMA R14, -RZ, RZ, 0, 2.384185791015625e-07 ;  /* 0x00000004ff0e7435 */ /* 0x000fe200000001ff */
[----:B------:R-:W-:-:S05]  /*1280*/  FADD.FTZ R10, R11, R17 ;  /* 0x000000110b0a7221 */ /* 0x000fca0000010000 */
[----:B------:R-:W-:-:S07]  /*1290*/  MOV R27, R10 ;  /* 0x0000000a001b7202 */ /* 0x000fce0000000f00 */
[----:B------:R-:W-:Y:S05]  /*12a0*/  WARPSYNC.COLLECTIVE R12, `(.L_x_2132) ;  /* 0x000000000c087348 */ /* 0x000fea0003c00000 */
[----:B------:R0:W1:Y:S02]  /*12b0*/  SHFL.BFLY P2, R17, R27, R14, R13 ;  /* 0x0c00000e1b117389 */ /* 0x000064000004000d */
[----:B01----:R-:W-:Y:S01]  /*12c0*/  ENDCOLLECTIVE ;  /* 0x000000000000791b */ /* 0x003fe20003800000 */
.L_x_2132:
[----:B------:R-:W-:Y:S01]  /*12d0*/  HFMA2.MMA R14, -RZ, RZ, 0, 4.76837158203125e-07 ;  /* 0x00000008ff0e7435 */ /* 0x000fe200000001ff */
[----:B------:R-:W-:-:S05]  /*12e0*/  FADD.FTZ R19, R10, R17 ;  /* 0x000000110a137221 */ /* 0x000fca0000010000 */
[----:B------:R-:W-:-:S07]  /*12f0*/  MOV R27, R19 ;  /* 0x00000013001b7202 */ /* 0x000fce0000000f00 */
[----:B------:R-:W-:Y:S05]  /*1300*/  WARPSYNC.COLLECTIVE R12, `(.L_x_2133) ;  /* 0x000000000c087348 */ /* 0x000fea0003c00000 */
[----:B------:R0:W1:Y:S02]  /*1310*/  SHFL.BFLY P2, R17, R27, R14, R13 ;  /* 0x0c00000e1b117389 */ /* 0x000064000004000d */
[----:B01----:R-:W-:Y:S01]  /*1320*/  ENDCOLLECTIVE ;  /* 0x000000000000791b */ /* 0x003fe20003800000 */
.L_x_2133:
[----:B------:R-:W-:Y:S01]  /*1330*/  HFMA2.MMA R14, -RZ, RZ, 0, 9.5367431640625e-07 ;  /* 0x00000010ff0e7435 */ /* 0x000fe200000001ff */
[----:B------:R-:W-:-:S05]  /*1340*/  FADD.FTZ R11, R19, R17 ;  /* 0x00000011130b7221 */ /* 0x000fca0000010000 */
[----:B------:R-:W-:-:S07]  /*1350*/  MOV R27, R11 ;  /* 0x0000000b001b7202 */ /* 0x000fce0000000f00 */
[----:B------:R-:W-:Y:S05]  /*1360*/  WARPSYNC.COLLECTIVE R12, `(.L_x_2134) ;  /* 0x000000000c087348 */ /* 0x000fea0003c00000 */
[----:B------:R0:W1:Y:S02]  /*1370*/  SHFL.BFLY P2, R17, R27, R14, R13 ;  /* 0x0c00000e1b117389 */ /* 0x000064000004000d */
[----:B01----:R-:W-:Y:S01]  /*1380*/  ENDCOLLECTIVE ;  /* 0x000000000000791b */ /* 0x003fe20003800000 */
.L_x_2134:
[----:B------:R-:W-:Y:S01]  /*1390*/  HFMA2.MMA R14, -RZ, RZ, 0, 5.9604644775390625e-08 ;  /* 0x00000001ff0e7435 */ /* 0x000fe200000001ff */
[----:B------:R-:W-:Y:S01]  /*13a0*/  IMAD.MOV.U32 R27, RZ, RZ, R15 ;  /* 0x000000ffff1b7224 */ /* 0x000fe200078e000f */
[----:B------:R-:W-:-:S09]  /*13b0*/  MOV R10, R17 ;  /* 0x00000011000a7202 */ /* 0x000fd20000000f00 */
[----:B------:R-:W-:Y:S05]  /*13c0*/  WARPSYNC.COLLECTIVE R12, `(.L_x_2135) ;  /* 0x000000000c087348 */ /* 0x000fea0003c00000 */
[----:B------:R0:W1:Y:S02]  /*13d0*/  SHFL.BFLY P2, R17, R27, R14, R13 ;  /* 0x0c00000e1b117389 */ /* 0x000064000004000d */
[----:B01----:R-:W-:Y:S01]  /*13e0*/  ENDCOLLECTIVE ;  /* 0x000000000000791b */ /* 0x003fe20003800000 */
.L_x_2135:
[----:B------:R-:W-:Y:S01]  /*13f0*/  HFMA2.MMA R14, -RZ, RZ, 0, 1.1920928955078125e-07 ;  /* 0x00000002ff0e7435 */ /* 0x000fe200000001ff */
[----:B------:R-:W-:-:S05]  /*1400*/  MOV R16, R17 ;  /* 0x0000001100107202 */ /* 0x000fca0000000f00 */
[----:B------:R-:W-:-:S05]  /*1410*/  FADD.FTZ R16, R15, R16 ;  /* 0x000000100f107221 */ /* 0x000fca0000010000 */
[----:B------:R-:W-:-:S07]  /*1420*/  MOV R27, R16 ;  /* 0x00000010001b7202 */ /* 0x000fce0000000f00 */
[----:B------:R-:W-:Y:S05]  /*1430*/  WARPSYNC.COLLECTIVE R12, `(.L_x_2136) ;  /* 0x000000000c087348 */ /* 0x000fea0003c00000 */
[----:B------:R0:W1:Y:S02]  /*1440*/  SHFL.BFLY P2, R17, R27, R14, R13 ;  /* 0x0c00000e1b117389 */ /* 0x000064000004000d */
[----:B01----:R-:W-:Y:S01]  /*1450*/  ENDCOLLECTIVE ;  /* 0x000000000000791b */ /* 0x003fe20003800000 */
.L_x_2136:
[----:B------:R-:W-:Y:S01]  /*1460*/  HFMA2.MMA R14, -RZ, RZ, 0, 2.384185791015625e-07 ;  /* 0x00000004ff0e7435 */ /* 0x000fe200000001ff */
[----:B------:R-:W-:-:S05]  /*1470*/  MOV R19, R17 ;  /* 0x0000001100137202 */ /* 0x000fca0000000f00 */
[----:B------:R-:W-:-:S05]  /*1480*/  FADD.FTZ R15, R16, R19 ;  /* 0x00000013100f7221 */ /* 0x000fca0000010000 */
[----:B------:R-:W-:-:S07]  /*1490*/  MOV R27, R15 ;  /* 0x0000000f001b7202 */ /* 0x000fce0000000f00 */
[----:B------:R-:W-:Y:S05]  /*14a0*/  WARPSYNC.COLLECTIVE R12, `(.L_x_2137) ;  /* 0x000000000c087348 */ /* 0x000fea0003c00000 */
[----:B------:R0:W1:Y:S02]  /*14b0*/  SHFL.BFLY P2, R17, R27, R14, R13 ;  /* 0x0c00000e1b117389 */ /* 0x000064000004000d */
[----:B01----:R-:W-:Y:S01]  /*14c0*/  ENDCOLLECTIVE ;  /* 0x000000000000791b */ /* 0x003fe20003800000 */
.L_x_2137:
[----:B------:R-:W-:Y:S01]  /*14d0*/  HFMA2.MMA R14, -RZ, RZ, 0, 4.76837158203125e-07 ;  /* 0x00000008ff0e7435 */ /* 0x000fe200000001ff */
[----:B------:R-:W-:-:S05]  /*14e0*/  MOV R18, R17 ;  /* 0x0000001100127202 */ /* 0x000fca0000000f00 */
[----:B------:R-:W-:-:S05]  /*14f0*/  FADD.FTZ R20, R15, R18 ;  /* 0x000000120f147221 */ /* 0x000fca0000010000 */
[----:B------:R-:W-:-:S07]  /*1500*/  MOV R27, R20 ;  /* 0x00000014001b7202 */ /* 0x000fce0000000f00 */
[----:B------:R-:W-:Y:S05]  /*1510*/  WARPSYNC.COLLECTIVE R12, `(.L_x_2138) ;  /* 0x000000000c087348 */ /* 0x000fea0003c00000 */
[----:B------:R0:W1:Y:S02]  /*1520*/  SHFL.BFLY P2, R17, R27, R14, R13 ;  /* 0x0c00000e1b117389 */ /* 0x000064000004000d */
[----:B01----:R-:W-:Y:S01]  /*1530*/  ENDCOLLECTIVE ;  /* 0x000000000000791b */ /* 0x003fe20003800000 */
.L_x_2138:
[----:B------:R-:W-:Y:S01]  /*1540*/  HFMA2.MMA R14, -RZ, RZ, 0, 9.5367431640625e-07 ;  /* 0x00000010ff0e7435 */ /* 0x000fe200000001ff */
[----:B------:R-:W-:-:S05]  /*1550*/  MOV R21, R17 ;  /* 0x0000001100157202 */ /* 0x000fca0000000f00 */
[----:B------:R-:W-:-:S05]  /*1560*/  FADD.FTZ R16, R20, R21 ;  /* 0x0000001514107221 */ /* 0x000fca0000010000 */
[----:B------:R-:W-:-:S07]  /*1570*/  MOV R27, R16 ;  /* 0x00000010001b7202 */ /* 0x000fce0000000f00 */
[----:B------:R-:W-:Y:S05]  /*1580*/  WARPSYNC.COLLECTIVE R12, `(.L_x_2139) ;  /* 0x000000000c087348 */ /* 0x000fea0003c00000 */
[----:B------:R0:W1:Y:S02]  /*1590*/  SHFL.BFLY P2, R17, R27, R14, R13 ;  /* 0x0c00000e1b117389 */ /* 0x000064000004000d */
[----:B01----:R-:W-:Y:S01]  /*15a0*/  ENDCOLLECTIVE ;  /* 0x000000000000791b */ /* 0x003fe20003800000 */
.L_x_2139:
[----:B------:R-:W-:Y:S01]  /*15b0*/  HFMA2.MMA R14, -RZ, RZ, 0, 5.9604644775390625e-08 ;  /* 0x00000001ff0e7435 */ /* 0x000fe200000001ff */
[----:B------:R-:W-:Y:S02]  /*15c0*/  MOV R27, R9 ;  /* 0x00000009001b7202 */ /* 0x000fe40000000f00 */
[----:B------:R-:W-:-:S08]  /*15d0*/  MOV R15, R17 ;  /* 0x00000011000f7202 */ /* 0x000fd00000000f00 */
[----:B------:R-:W-:Y:S05]  /*15e0*/  WARPSYNC.COLLECTIVE R12, `(.L_x_2140) ;  /* 0x000000000c087348 */ /* 0x000fea0003c00000 */
[----:B------:R0:W1:Y:S02]  /*15f0*/  SHFL.BFLY P2, R17, R27, R14, R13 ;  /* 0x0c00000e1b117389 */ /* 0x000064000004000d */
[----:B01----:R-:W-:Y:S01]  /*1600*/  ENDCOLLECTIVE ;  /* 0x000000000000791b */ /* 0x003fe20003800000 */
.L_x_2140:
[----:B------:R-:W-:Y:S01]  /*1610*/  HFMA2.MMA R14, -RZ, RZ, 0, 1.1920928955078125e-07 ;  /* 0x00000002ff0e7435 */ /* 0x000fe200000001ff */
[----:B------:R-:W-:-:S05]  /*1620*/  MOV R18, R17 ;  /* 0x0000001100127202 */ /* 0x000fca0000000f00 */
[----:B------:R-:W-:-:S05]  /*1630*/  FADD.FTZ R20, R9, R18 ;  /* 0x0000001209147221 */ /* 0x000fca0000010000 */
[----:B------:R-:W-:-:S07]  /*1640*/  MOV R27, R20 ;  /* 0x00000014001b7202 */ /* 0x000fce0000000f00 */
[----:B------:R-:W-:Y:S05]  /*1650*/  WARPSYNC.COLLECTIVE R12, `(.L_x_2141) ;  /* 0x000000000c087348 */ /* 0x000fea0003c00000 */
[----:B------:R0:W1:Y:S02]  /*1660*/  SHFL.BFLY P2, R17, R27, R14, R13 ;  /* 0x0c00000e1b117389 */ /* 0x000064000004000d */
[----:B01----:R-:W-:Y:S01]  /*1670*/  ENDCOLLECTIVE ;  /* 0x000000000000791b */ /* 0x003fe20003800000 */
.L_x_2141:
[----:B------:R-:W-:Y:S01]  /*1680*/  IMAD.MOV.U32 R14, RZ, RZ, 0x4 ;  /* 0x00000004ff0e7424 */ /* 0x000fe200078e00ff */
[----:B------:R-:W-:-:S05]  /*1690*/  MOV R21, R17 ;  /* 0x0000001100157202 */ /* 0x000fca0000000f00 */
[----:B------:R-:W-:-:S05]  /*16a0*/  FADD.FTZ R9, R20, R21 ;  /* 0x0000001514097221 */ /* 0x000fca0000010000 */
[----:B------:R-:W-:-:S07]  /*16b0*/  MOV R27, R9 ;  /* 0x00000009001b7202 */ /* 0x000fce0000000f00 */
[----:B------:R-:W-:Y:S05]  /*16c0*/  WARPSYNC.COLLECTIVE R12, `(.L_x_2142) ;  /* 0x000000000c087348 */ /* 0x000fea0003c00000 */
[----:B------:R0:W1:Y:S02]  /*16d0*/  SHFL.BFLY P2, R17, R27, R14, R13 ;  /* 0x0c00000e1b117389 */ /* 0x000064000004000d */
[----:B01----:R-:W-:Y:S01]  /*16e0*/  ENDCOLLECTIVE ;  /* 0x000000000000791b */ /* 0x003fe20003800000 */
.L_x_2142:
[----:B------:R-:W-:Y:S01]  /*16f0*/  HFMA2.MMA R14, -RZ, RZ, 0, 4.76837158203125e-07 ;  /* 0x00000008ff0e7435 */ /* 0x000fe200000001ff */
[----:B------:R-:W-:-:S05]  /*1700*/  MOV R22, R17 ;  /* 0x0000001100167202 */ /* 0x000fca0000000f00 */
[----:B------:R-:W-:-:S05]  /*1710*/  FADD.FTZ R22, R9, R22 ;  /* 0x0000001609167221 */ /* 0x000fca0000010000 */
[----:B------:R-:W-:-:S07]  /*1720*/  MOV R27, R22 ;  /* 0x00000016001b7202 */ /* 0x000fce0000000f00 */
[----:B------:R-:W-:Y:S05]  /*1730*/  WARPSYNC.COLLECTIVE R12, `(.L_x_2143) ;  /* 0x000000000c087348 */ /* 0x000fea0003c00000 */
[----:B------:R0:W1:Y:S02]  /*1740*/  SHFL.BFLY P2, R17, R27, R14, R13 ;  /* 0x0c00000e1b117389 */ /* 0x000064000004000d */
[----:B01----:R-:W-:Y:S01]  /*1750*/  ENDCOLLECTIVE ;  /* 0x000000000000791b */ /* 0x003fe20003800000 */
.L_x_2143:
[----:B------:R-:W-:Y:S01]  /*1760*/  HFMA2.MMA R14, -RZ, RZ, 0, 9.5367431640625e-07 ;  /* 0x00000010ff0e7435 */ /* 0x000fe200000001ff */
[----:B------:R-:W-:-:S05]  /*1770*/  MOV R23, R17 ;  /* 0x0000001100177202 */ /* 0x000fca0000000f00 */
[----:B------:R-:W-:-:S05]  /*1780*/  FADD.FTZ R18, R22, R23 ;  /* 0x0000001716127221 */ /* 0x000fca0000010000 */
[----:B------:R-:W-:-:S07]  /*1790*/  MOV R27, R18 ;  /* 0x00000012001b7202 */ /* 0x000fce0000000f00 */
[----:B------:R-:W-:Y:S05]  /*17a0*/  WARPSYNC.COLLECTIVE R12, `(.L_x_2144) ;  /* 0x000000000c087348 */ /* 0x000fea0003c00000 */
[----:B------:R0:W1:Y:S02]  /*17b0*/  SHFL.BFLY P2, R17, R27, R14, R13 ;  /* 0x0c00000e1b117389 */ /* 0x000064000004000d */
[----:B01----:R-:W-:Y:S01]  /*17c0*/  ENDCOLLECTIVE ;  /* 0x000000000000791b */ /* 0x003fe20003800000 */
.L_x_2144:
[----:B------:R-:W-:Y:S01]  /*17d0*/  HFMA2.MMA R14, -RZ, RZ, 0, 5.9604644775390625e-08 ;  /* 0x00000001ff0e7435 */ /* 0x000fe200000001ff */
[----:B------:R-:W-:Y:S02]  /*17e0*/  MOV R27, R8 ;  /* 0x00000008001b7202 */ /* 0x000fe40000000f00 */
[----:B------:R-:W-:-:S08]  /*17f0*/  MOV R9, R17 ;  /* 0x0000001100097202 */ /* 0x000fd00000000f00 */
[----:B------:R-:W-:Y:S05]  /*1800*/  WARPSYNC.COLLECTIVE R12, `(.L_x_2145) ;  /* 0x000000000c087348 */ /* 0x000fea0003c00000 */
[----:B------:R0:W1:Y:S02]  /*1810*/  SHFL.BFLY P2, R17, R27, R14, R13 ;  /* 0x0c00000e1b117389 */ /* 0x000064000004000d */
[----:B01----:R-:W-:Y:S01]  /*1820*/  ENDCOLLECTIVE ;  /* 0x000000000000791b */ /* 0x003fe20003800000 */
.L_x_2145:
[----:B------:R-:W-:Y:S01]  /*1830*/  HFMA2.MMA R14, -RZ, RZ, 0, 1.1920928955078125e-07 ;  /* 0x00000002ff0e7435 */ /* 0x000fe200000001ff */
[----:B------:R-:W-:-:S05]  /*1840*/  MOV R19, R17 ;  /* 0x0000001100137202 */ /* 0x000fca0000000f00 */
[----:B------:R-:W-:-:S05]  /*1850*/  FADD.FTZ R23, R8, R19 ;  /* 0x0000001308177221 */ /* 0x000fca0000010000 */
[----:B------:R-:W-:-:S07]  /*1860*/  MOV R27, R23 ;  /* 0x00000017001b7202 */ /* 0x000fce0000000f00 */
[----:B------:R-:W-:Y:S05]  /*1870*/  WARPSYNC.COLLECTIVE R12, `(.L_x_2146) ;  /* 0x000000000c087348 */ /* 0x000fea0003c00000 */
[----:B------:R0:W1:Y:S02]  /*1880*/  SHFL.BFLY P2, R17, R27, R14, R13 ;  /* 0x0c00000e1b117389 */ /* 0x000064000004000d */
[----:B01----:R-:W-:Y:S01]  /*1890*/  ENDCOLLECTIVE ;  /* 0x000000000000791b */ /* 0x003fe20003800000 */
.L_x_2146:
[----:B------:R-:W-:Y:S01]  /*18a0*/  HFMA2.MMA R14, -RZ, RZ, 0, 2.384185791015625e-07 ;  /* 0x00000004ff0e7435 */ /* 0x000fe200000001ff */
[----:B------:R-:W-:-:S05]  /*18b0*/  MOV R22, R17 ;  /* 0x0000001100167202 */ /* 0x000fca0000000f00 */
[----:B------:R-:W-:-:S05]  /*18c0*/  FADD.FTZ R8, R23, R22 ;  /* 0x0000001617087221 */ /* 0x000fca0000010000 */
[----:B------:R-:W-:-:S07]  /*18d0*/  MOV R27, R8 ;  /* 0x00000008001b7202 */ /* 0x000fce0000000f00 */
[----:B------:R-:W-:Y:S05]  /*18e0*/  WARPSYNC.COLLECTIVE R12, `(.L_x_2147) ;  /* 0x000000000c087348 */ /* 0x000fea0003c00000 */
[----:B------:R0:W1:Y:S02]  /*18f0*/  SHFL.BFLY P2, R17, R27, R14, R13 ;  /* 0x0c00000e1b117389 */ /* 0x000064000004000d */
[----:B01----:R-:W-:Y:S01]  /*1900*/  ENDCOLLECTIVE ;  /* 0x000000000000791b */ /* 0x003fe20003800000 */
.L_x_2147:
[----:B------:R-:W-:Y:S01]  /*1910*/  HFMA2.MMA R14, -RZ, RZ, 0, 4.76837158203125e-07 ;  /* 0x00000008ff0e7435 */ /* 0x000fe200000001ff */
[----:B------:R-:W-:-:S05]  /*1920*/  MOV R21, R17 ;  /* 0x0000001100157202 */ /* 0x000fca0000000f00 */
[----:B------:R-:W-:-:S05]  /*1930*/  FADD.FTZ R24, R8, R21 ;  /* 0x0000001508187221 */ /* 0x000fca0000010000 */
[----:B------:R-:W-:-:S07]  /*1940*/  MOV R27, R24 ;  /* 0x00000018001b7202 */ /* 0x000fce0000000f00 */
[----:B------:R-:W-:Y:S05]  /*1950*/  WARPSYNC.COLLECTIVE R12, `(.L_x_2148) ;  /* 0x000000000c087348 */ /* 0x000fea0003c00000 */
[----:B------:R0:W1:Y:S02]  /*1960*/  SHFL.BFLY P2, R17, R27, R14, R13 ;  /* 0x0c00000e1b117389 */ /* 0x000064000004000d */
[----:B01----:R-:W-:Y:S01]  /*1970*/  ENDCOLLECTIVE ;  /* 0x000000000000791b */ /* 0x003fe20003800000 */
.L_x_2148:
[----:B------:R-:W-:Y:S01]  /*1980*/  HFMA2.MMA R14, -RZ, RZ, 0, 9.5367431640625e-07 ;  /* 0x00000010ff0e7435 */ /* 0x000fe200000001ff */
[----:B------:R-:W-:-:S05]  /*1990*/  MOV R25, R17 ;  /* 0x0000001100197202 */ /* 0x000fca0000000f00 */
[----:B------:R-:W-:-:S05]  /*19a0*/  FADD.FTZ R25, R24, R25 ;  /* 0x0000001918197221 */ /* 0x000fca0000010000 */
[----:B------:R-:W-:-:S07]  /*19b0*/  MOV R27, R25 ;  /* 0x00000019001b7202 */ /* 0x000fce0000000f00 */
[----:B------:R-:W-:Y:S05]  /*19c0*/  WARPSYNC.COLLECTIVE R12, `(.L_x_2149) ;  /* 0x000000000c087348 */ /* 0x000fea0003c00000 */
[----:B------:R0:W1:Y:S02]  /*19d0*/  SHFL.BFLY P2, R17, R27, R14, R13 ;  /* 0x0c00000e1b117389 */ /* 0x000064000004000d */
[----:B01----:R-:W-:Y:S01]  /*19e0*/  ENDCOLLECTIVE ;  /* 0x000000000000791b */ /* 0x003fe20003800000 */
.L_x_2149:
[----:B------:R-:W-:Y:S05]  /*19f0*/  BRA `(.L_x_2150) ;  /* 0xfffffff400487947 */ /* 0x000fea000383ffff */
.L_x_2151:
        /* <DEDUP_REMOVED lines=16> */
.L_x_2944:


//--------------------- .text._ZN10layer_norm31ln_parallel_residual_bwd_kernelINS_13Kernel_traitsIf6__halffS2_fjLj256ELj1ELj4ELj1ELj16ENS_18Kernel_traits_baseILj256EfS2_fS2_fjLj128EEEEELb1ELb1ELb0EEEvNS_9BwdParamsE --------------------------
	.section	.text._ZN10layer_norm31ln_parallel_residual_bwd_kernelINS_13Kernel_traitsIf6__halffS2_fjLj256ELj1ELj4ELj1ELj16ENS_18Kernel_traits_baseILj256EfS2_fS2_fjLj128EEEEELb1ELb1ELb0EEEvNS_9BwdParamsE,"ax",@progbits
	.align	128
        .global         _ZN10layer_norm31ln_parallel_residual_bwd_kernelINS_13Kernel_traitsIf6__halffS2_fjLj256ELj1ELj4ELj1ELj16ENS_18Kernel_traits_baseILj256EfS2_fS2_fjLj128EEEEELb1ELb1ELb0EEEvNS_9BwdParamsE
        .type           _ZN10layer_norm31ln_parallel_residual_bwd_kernelINS_13Kernel_traitsIf6__halffS2_fjLj256ELj1ELj4ELj1ELj16ENS_18Kernel_traits_baseILj256EfS2_fS2_fjLj128EEEEELb1ELb1ELb0EEEvNS_9BwdParamsE,@function
        .size           _ZN10layer_norm31ln_parallel_residual_bwd_kernelINS_13Kernel_traitsIf6__halffS2_fjLj256ELj1ELj4ELj1ELj16ENS_18Kernel_traits_baseILj256EfS2_fS2_fjLj128EEEEELb1ELb1ELb0EEEvNS_9BwdParamsE,(.L_x_2945 - _ZN10layer_norm31ln_parallel_residual_bwd_kernelINS_13Kernel_traitsIf6__halffS2_fjLj256ELj1ELj4ELj1ELj16ENS_18Kernel_traits_baseILj256EfS2_fS2_fjLj128EEEEELb1ELb1ELb0EEEvNS_9BwdParamsE)
        .other          _ZN10layer_norm31ln_parallel_residual_bwd_kernelINS_13Kernel_traitsIf6__halffS2_fjLj256ELj1ELj4ELj1ELj16ENS_18Kernel_traits_baseILj256EfS2_fS2_fjLj128EEEEELb1ELb1ELb0EEEvNS_9BwdParamsE,@"STO_CUDA_ENTRY STV_DEFAULT"
_ZN10layer_norm31ln_parallel_residual_bwd_kernelINS_13Kernel_traitsIf6__halffS2_fjLj256ELj1ELj4ELj1ELj16ENS_18Kernel_traits_baseILj256EfS2_fS2_fjLj128EEEEELb1ELb1ELb0EEEvNS_9BwdParamsE:
.text._ZN10layer_norm31ln_parallel_residual_bwd_kernelINS_13Kernel_traitsIf6__halffS2_fjLj256ELj1ELj4ELj1ELj16ENS_18Kernel_traits_baseILj256EfS2_fS2_fjLj128EEEEELb1ELb1ELb0EEEvNS_9BwdParamsE:
        /* <DEDUP_REMOVED lines=40> */
.L_x_2159:
        /* <DEDUP_REMOVED lines=40> */
[--C-:B---3--:R-:W-:Y:S02]  /*0500*/  SHF.R.U32.HI R72, RZ, 0x18, R83.reuse ;  /* 0x00000018ff487819 */ /* 0x108fe40000011653 */
[--C-:B------:R-:W-:Y:S02]  /*0510*/  SHF.R.U32.HI R73, RZ, 0x10, R83.reuse ;  /* 0x00000010ff497819 */ /* 0x100fe40000011653 */
[----:B------:R-:W-:-:S02]  /*0520*/  SHF.R.U32.HI R74, RZ, 0x8, R83 ;  /* 0x00000008ff4a7819 */ /* 0x000fc40000011653 */
[----:B------:R-:W-:Y:S02]  /*0530*/  MOV R75, R83 ;  /* 0x00000053004b7202 */ /* 0x000fe40000000f00 */
[C-C-:B-1----:R-:W-:Y:S02]  /*0540*/  SHF.R.U64 R78, R82.reuse, 0x18, R83.reuse ;  /* 0x00000018524e7819 */ /* 0x142fe40000001253 */
[C-C-:B------:R-:W-:Y:S02]  /*0550*/  SHF.R.U64 R79, R82.reuse, 0x10, R83.reuse ;  /* 0x00000010524f7819 */ /* 0x140fe40000001253 */
[----:B------:R-:W-:Y:S02]  /*0560*/  SHF.R.U64 R80, R82, 0x8, R83 ;  /* 0x0000000852507819 */ /* 0x000fe40000001253 */
[C-C-:B----4-:R-:W-:Y:S02]  /*0570*/  @P0 SHF.R.U64 R81, R76.reuse, 0x8, R77.reuse ;  /* 0x000000084c510819 */ /* 0x150fe4000000124d */
[----:B------:R-:W-:-:S02]  /*0580*/  @P0 SHF.R.U64 R86, R76, 0x10, R77 ;  /* 0x000000104c560819 */ /* 0x000fc4000000124d */
[----:B------:R-:W-:Y:S02]  /*0590*/  FSEL R3, R3, RZ, !P1 ;  /* 0x000000ff03037208 */ /* 0x000fe40004800000 */
[----:B------:R-:W-:Y:S02]  /*05a0*/  @P0 PRMT R9, R81, 0x7610, R9 ;  /* 0x0000761051090816 */ /* 0x000fe40000000009 */
[C---:B------:R-:W-:Y:S02]  /*05b0*/  @P0 PRMT R7, R76.reuse, 0x7610, R7 ;  /* 0x000076104c070816 */ /* 0x040fe40000000007 */
[----:B------:R-:W-:Y:S02]  /*05c0*/  @P0 PRMT R6, R77, 0x7610, R6 ;  /* 0x000076104d060816 */ /* 0x000fe40000000006 */
[--C-:B------:R-:W-:Y:S02]  /*05d0*/  @P0 SHF.R.U64 R76, R76, 0x18, R77.reuse ;  /* 0x000000184c4c0819 */ /* 0x100fe4000000124d */
[----:B------:R-:W-:-:S02]  /*05e0*/  @P0 SHF.R.U32.HI R81, RZ, 0x8, R77 ;  /* 0x00000008ff510819 */ /* 0x000fc4000001164d */
[--C-:B------:R-:W-:Y:S02]  /*05f0*/  @P0 SHF.R.U32.HI R83, RZ, 0x10, R77.reuse ;  /* 0x00000010ff530819 */ /* 0x100fe4000001164d */
[----:B------:R-:W-:Y:S01]  /*0600*/  @P0 SHF.R.U32.HI R77, RZ, 0x18, R77 ;  /* 0x00000018ff4d0819 */ /* 0x000fe2000001164d */
[--C-:B------:R-:W-:Y:S01]  /*0610*/  FADD.FTZ R93, R60, -R3.reuse ;  /* 0x800000033c5d7221 */ /* 0x100fe20000010000 */
[--C-:B------:R-:W-:Y:S01]  /*0620*/  FADD.FTZ R89, R61, -R3.reuse ;  /* 0x800000033d597221 */ /* 0x100fe20000010000 */
[----:B------:R-:W-:Y:S01]  /*0630*/  @P0 PRMT R4, R81, 0x7610, R4 ;  /* 0x0000761051040816 */ /* 0x000fe20000000004 */
[--C-:B------:R-:W-:Y:S01]  /*0640*/  FADD.FTZ R87, R63, -R3.reuse ;  /* 0x800000033f577221 */ /* 0x100fe20000010000 */
[----:B------:R-:W-:Y:S01]  /*0650*/  @P0 PRMT R2, R83, 0x7610, R2 ;  /* 0x0000761053020816 */ /* 0x000fe20000000002 */
[--C-:B------:R-:W-:Y:S01]  /*0660*/  FADD.FTZ R61, R62, -R3.reuse ;  /* 0x800000033e3d7221 */ /* 0x100fe20000010000 */
[----:B------:R-:W-:Y:S01]  /*0670*/  @P0 PRMT R0, R77, 0x7610, R0 ;  /* 0x000076104d000816 */ /* 0x000fe20000000000 */
[--C-:B------:R-:W-:Y:S01]  /*0680*/  FADD.FTZ R85, R64, -R3.reuse ;  /* 0x8000000340557221 */ /* 0x100fe20000010000 */
[--C-:B------:R-:W-:Y:S01]  /*0690*/  FADD.FTZ R77, R65, -R3.reuse ;  /* 0x80000003414d7221 */ /* 0x100fe20000010000 */
[--C-:B------:R-:W-:Y:S01]  /*06a0*/  FADD.FTZ R81, R66, -R3.reuse ;  /* 0x8000000342517221 */ /* 0x100fe20000010000 */
[----:B------:R-:W-:Y:S01]  /*06b0*/  FADD.FTZ R83, R67, -R3 ;  /* 0x8000000343537221 */ /* 0x000fe20000010000 */
[----:B--2---:R-:W-:-:S02]  /*06c0*/  HADD2.F32 R63, -RZ, R56.H0_H0 ;  /* 0x20000038ff3f7230 */ /* 0x004fc40000004100 */
[C---:B-----5:R-:W-:Y:S01]  /*06d0*/  FMUL.FTZ R3, R70.reuse, R93 ;  /* 0x0000005d46037220 */ /* 0x060fe20000410000 */
[----:B------:R-:W-:Y:S02]  /*06e0*/  HADD2.F32 R64, -RZ, R56.H1_H1 ;  /* 0x30000038ff407230 */ /* 0x000fe40000004100 */
[----:B------:R-:W-:Y:S01]  /*06f0*/  FMUL.FTZ R60, R70, R89 ;  /* 0x00000059463c7220 */ /* 0x000fe20000410000 */
[----:B------:R-:W-:Y:S01]  /*0700*/  @P0 PRMT R5, R76, 0x7610, R5 ;  /* 0x000076104c050816 */ /* 0x000fe20000000005 */
[----:B------:R-:W-:Y:S01]  /*0710*/  FADD.FTZ R28, R28, R63 ;  /* 0x0000003f1c1c7221 */ /* 0x000fe20000010000 */
[-C--:B------:R-:W-:Y:S01]  /*0720*/  FFMA.FTZ R44, R3, R63.reuse, R44 ;  /* 0x0000003f032c7223 */ /* 0x080fe2000001002c */
[----:B------:R-:W-:Y:S01]  /*0730*/  FMUL.FTZ R62, R20, R63 ;  /* 0x0000003f143e7220 */ /* 0x000fe20000410000 */
[----:B------:R-:W-:Y:S02]  /*0740*/  HADD2.F32 R76, -RZ, R57.H1_H1 ;  /* 0x30000039ff4c7230 */ /* 0x000fe40000004100 */
[----:B------:R-:W-:Y:S01]  /*0750*/  FADD.FTZ R29, R29, R64 ;  /* 0x000000401d1d7221 */ /* 0x000fe20000010000 */
[-C--:B------:R-:W-:Y:S01]  /*0760*/  FFMA.FTZ R45, R60, R64.reuse, R45 ;  /* 0x000000403c2d7223 */ /* 0x080fe2000001002d */
[----:B------:R-:W-:Y:S01]  /*0770*/  FMUL.FTZ R63, R21, R64 ;  /* 0x00000040153f7220 */ /* 0x000fe20000410000 */
[----:B------:R-:W-:Y:S01]  /*0780*/  FMUL.FTZ R64, R70, R87 ;  /* 0x0000005746407220 */ /* 0x000fe20000410000 */
[----:B------:R-:W-:-:S02]  /*0790*/  HADD2.F32 R91, -RZ, R58.H0_H0 ;  /* 0x2000003aff5b7230 */ /* 0x000fc40000004100 */
[----:B------:R-:W-:Y:S01]  /*07a0*/  FADD.FTZ R31, R31, R76 ;  /* 0x0000004c1f1f7221 */ /* 0x000fe20000010000 */
[----:B------:R-:W-:Y:S02]  /*07b0*/  HADD2.F32 R58, -RZ, R58.H1_H1 ;  /* 0x3000003aff3a7230 */ /* 0x000fe40000004100 */
[-C--:B------:R-:W-:Y:S01]  /*07c0*/  FFMA.FTZ R47, R64, R76.reuse, R47 ;  /* 0x0000004c402f7223 */ /* 0x080fe2000001002f */
[----:B------:R-:W-:Y:S01]  /*07d0*/  FMUL.FTZ R67, R23, R76 ;  /* 0x0000004c17437220 */ /* 0x000fe20000410000 */
[----:B------:R-:W-:Y:S01]  /*07e0*/  FMUL.FTZ R76, R70, R77 ;  /* 0x0000004d464c7220 */ /* 0x000fe20000410000 */
[----:B------:R-:W-:Y:S02]  /*07f0*/  HADD2.F32 R65, -RZ, R57.H0_H0 ;  /* 0x20000039ff417230 */ /* 0x000fe40000004100 */
[----:B------:R-:W-:Y:S01]  /*0800*/  FADD.FTZ R49, R49, R58 ;  /* 0x0000003a31317221 */ /* 0x000fe20000010000 */
[--C-:B------:R-:W-:Y:S02]  /*0810*/  HADD2.F32 R57, -RZ, R59.reuse.H0_H0 ;  /* 0x2000003bff397230 */ /* 0x100fe40000004100 */
[-C--:B------:R-:W-:Y:S01]  /*0820*/  FFMA.FTZ R53, R76, R58.reuse, R53 ;  /* 0x0000003a4c357223 */ /* 0x080fe20000010035 */
[----:B------:R-:W-:Y:S01]  /*0830*/  FMUL.FTZ R77, R25, R58 ;  /* 0x0000003a194d7220 */ /* 0x000fe20000410000 */
[----:B------:R-:W-:Y:S01]  /*0840*/  FMUL.FTZ R81, R70, R81 ;  /* 0x0000005146517220 */ /* 0x000fe20000410000 */
[----:B------:R-:W-:-:S02]  /*0850*/  HADD2.F32 R56, -RZ, R59.H1_H1 ;  /* 0x3000003bff387230 */ /* 0x000fc40000004100 */
[----:B------:R-:W-:Y:S01]  /*0860*/  FADD.FTZ R58, RZ, R62 ;  /* 0x0000003eff3a7221 */ /* 0x000fe20000010000 */
[----:B------:R-:W-:Y:S01]  /*0870*/  FFMA.FTZ R59, R3, R62, RZ ;  /* 0x0000003e033b7223 */ /* 0x000fe200000100ff */
[----:B------:R-:W-:Y:S01]  /*0880*/  @P0 PRMT R8, R86, 0x7610, R8 ;  /* 0x0000761056080816 */ /* 0x000fe20000000008 */
[----:B------:R-:W-:Y:S01]  /*0890*/  FADD.FTZ R50, R50, R57 ;  /* 0x0000003932327221 */ /* 0x000fe20000010000 */
[-C--:B------:R-:W-:Y:S01]  /*08a0*/  FFMA.FTZ R54, R81, R57.reuse, R54 ;  /* 0x0000003951367223 */ /* 0x080fe20000010036 */
[----:B------:R-:W-:Y:S01]  /*08b0*/  FMUL.FTZ R86, R26, R57 ;  /* 0x000000391a567220 */ /* 0x000fe20000410000 */
[----:B------:R-:W-:Y:S01]  /*08c0*/  FMUL.FTZ R66, R22, R65 ;  /* 0x0000004116427220 */ /* 0x000fe20000410000 */
[----:B------:R-:W-:Y:S01]  /*08d0*/  FADD.FTZ R57, R58, R63 ;  /* 0x0000003f3a397221 */ /* 0x000fe20000010000 */
[----:B------:R-:W-:Y:S01]  /*08e0*/  FMUL.FTZ R61, R70, R61 ;  /* 0x0000003d463d7220 */ /* 0x000fe20000410000 */
[----:B------:R-:W-:Y:S01]  /*08f0*/  FFMA.FTZ R58, R60, R63, R59 ;  /* 0x0000003f3c3a7223 */ /* 0x000fe2000001003b */
[----:B------:R-:W-:Y:S01]  /*0900*/  FMUL.FTZ R88, R70, R83 ;  /* 0x0000005346587220 */ /* 0x000fe20000410000 */
[----:B------:R-:W-:-:S02]  /*0910*/  FADD.FTZ R90, R57, R66 ;  /* 0x00000042395a7221 */ /* 0x000fc40000010000 */
[C---:B------:R-:W-:Y:S01]  /*0920*/  FFMA.FTZ R57, R61.reuse, R66, R58 ;  /* 0x000000423d397223 */ /* 0x040fe2000001003a */
        /* <DEDUP_REMOVED lines=19> */
.L_x_2155:
[----:B------:R-:W-:Y:S05]  /*0a60*/  BSYNC B1 ;  /* 0x0000000000017941 */ /* 0x000fea0003800000 */
.L_x_2154:
        /* <DEDUP_REMOVED lines=20> */
.L_x_2171:
        /* <DEDUP_REMOVED lines=30> */
[----:B------:R-:W-:Y:S02]  /*0d90*/  @P0 F2FP.F16.F32.PACK_AB R58, RZ, R58 ;  /* 0x0000003aff3a023e */ /* 0x000fe400000000ff */
        /* <DEDUP_REMOVED lines=35> */
[----:B------:R-:W-:-:S04]  /*0fd0*/  @P0 F2FP.F16.F32.PACK_AB R59, RZ, R59 ;  /* 0x0000003bff3b023e */ /* 0x000fc800000000ff */
        /* <DEDUP_REMOVED lines=27> */
[----:B------:R-:W-:Y:S02]  /*1190*/  @P0 F2FP.F16.F32.PACK_AB R92, RZ, R92 ;  /* 0x0000005cff5c023e */ /* 0x000fe400000000ff */
        /* <DEDUP_REMOVED lines=9> */
[----:B------:R-:W-:Y:S02]  /*1230*/  F2FP.F16.F32.PACK_AB R58, R90, R89 ;  /* 0x000000595a3a723e */ /* 0x000fe400000000ff */
[----:B------:R-:W1:Y:S01]  /*1240*/  LDC.64 R90, c[0x0][0x2f8] ;  /* 0x0000be00ff5a7b82 */ /* 0x000e620000000a00 */
[----:B------:R-:W-:Y:S02]  /*1250*/  F2FP.F16.F32.PACK_AB R57, R56, R57 ;  /* 0x000000393839723e */ /* 0x000fe400000000ff */
        /* <DEDUP_REMOVED lines=9> */
[----:B------:R-:W-:Y:S02]  /*12f0*/  F2FP.F16.F32.PACK_AB R59, R92, R59 ;  /* 0x0000003b5c3b723e */ /* 0x000fe400000000ff */
[C---:B------:R-:W-:Y:S01]  /*1300*/  @P0 LEA R92, P1, R10.reuse, UR12, 0x4 ;  /* 0x0000000c0a5c0c11 */ /* 0x040fe2000f8220ff */
[C---:B-1----:R-:W-:Y:S01]  /*1310*/  IMAD.WIDE.U32 R90, R10.reuse, 0x10, R90 ;  /* 0x000000100a5a7825 */ /* 0x042fe200078e005a */
[----:B------:R-:W-:Y:S02]  /*1320*/  @P0 F2FP.F16.F32.PACK_AB R70, RZ, R70 ;  /* 0x00000046ff46023e */ /* 0x000fe400000000ff */
[----:B------:R-:W-:Y:S02]  /*1330*/  F2FP.F16.F32.PACK_AB R56, R85, R56 ;  /* 0x000000385538723e */ /* 0x000fe400000000ff */
[----:B------:R-:W-:Y:S02]  /*1340*/  @P0 LEA.HI.X R93, R10, UR13, RZ, 0x4, P1 ;  /* 0x0000000d0a5d0c11 */ /* 0x000fe400088f24ff */
[----:B------:R-:W-:Y:S01]  /*1350*/  @P0 PRMT R39, R39, 0x5410, R70 ;  /* 0x0000541027270816 */ /* 0x000fe20000000046 */
[----:B------:R2:W-:Y:S04]  /*1360*/  STG.E.128 desc[UR4][R90.64], R56 ;  /* 0x000000385a007986 */ /* 0x0005e8000c101d04 */
[----:B------:R2:W-:Y:S02]  /*1370*/  @P0 STG.E.128 desc[UR4][R92.64], R36 ;  /* 0x000000245c000986 */ /* 0x0005e4000c101d04 */
.L_x_2158:
[----:B------:R-:W-:Y:S05]  /*1380*/  BSYNC B1 ;  /* 0x0000000000017941 */ /* 0x000fea0003800000 */
.L_x_2157:
[----:B--2---:R-:W2:Y:S02]  /*1390*/  LDC.64 R56, c[0x0][0x210] ;  /* 0x00008400ff387b82 */ /* 0x004ea40000000a00 */
[----:B--2---:R-:W-:-:S05]  /*13a0*/  IMAD R68, R56, 0x4, R68 ;  /* 0x0000000438447824 */ /* 0x004fca00078e0244 */
[----:B------:R-:W-:-:S13]  /*13b0*/  ISETP.GE.AND P0, PT, R68, R57, PT ;  /* 0x000000394400720c */ /* 0x000fda0003f06270 */
[----:B------:R-:W-:Y:S05]  /*13c0*/  @!P0 BRA `(.L_x_2159) ;  /* 0xffffffec00ac8947 */ /* 0x000fea000383ffff */
.L_x_2153:
[----:B------:R-:W-:Y:S05]  /*13d0*/  BSYNC B0 ;  /* 0x0000000000007941 */ /* 0x000fea0003800000 */
.L_x_2152:
        /* <DEDUP_REMOVED lines=79> */
.L_x_2156:
[----:B------:R-:W-:Y:S01]  /*18d0*/  HFMA2.MMA R57, -RZ, RZ, 0, 1.847743988037109375e-06 ;  /* 0x0000001fff397435 */ /* 0x000fe200000001ff */
[----:B------:R-:W-:Y:S01]  /*18e0*/  BSSY B1, `(.L_x_2160) ;  /* 0x0000006000017945 */ /* 0x000fe20003800000 */
[----:B------:R-:W-:Y:S01]  /*18f0*/  IMAD.MOV.U32 R58, RZ, RZ, 0x1 ;  /* 0x00000001ff3a7424 */ /* 0x000fe200078e00ff */
[----:B------:R-:W-:-:S08]  /*1900*/  MOV R56, 0xffffffff ;  /* 0xffffffff00387802 */ /* 0x000fd00000000f00 */
[----:B0----5:R-:W-:Y:S05]  /*1910*/  WARPSYNC.COLLECTIVE R56, `(.L_x_2161) ;  /* 0x0000000038087348 */ /* 0x021fea0003c00000 */
[----:B------:R1:W2:Y:S02]  /*1920*/  SHFL.BFLY P0, R85, R59, R58, R57 ;  /* 0x0c00003a3b557389 */ /* 0x0002a40000000039 */
[----:B012--5:R-:W-:Y:S01]  /*1930*/  ENDCOLLECTIVE ;  /* 0x000000000000791b */ /* 0x027fe20003800000 */
.L_x_2161:
[----:B------:R-:W-:Y:S05]  /*1940*/  BSYNC B1 ;  /* 0x0000000000017941 */ /* 0x000fea0003800000 */
.L_x_2160:
        /* <DEDUP_REMOVED lines=8> */
.L_x_2162:
[----:B------:R-:W-:Y:S01]  /*19d0*/  MOV R59, R89 ;  /* 0x00000059003b7202 */ /* 0x000fe20000000f00 */
[----:B------:R-:W-:Y:S01]  /*19e0*/  IMAD.MOV.U32 R58, RZ, RZ, 0x2 ;  /* 0x00000002ff3a7424 */ /* 0x000fe200078e00ff */
[----:B------:R-:W-:-:S07]  /*19f0*/  MOV R90, R85 ;  /* 0x00000055005a7202 */ /* 0x000fce0000000f00 */
[----:B------:R-:W-:Y:S05]  /*1a00*/  WARPSYNC.COLLECTIVE R56, `(.L_x_2163) ;  /* 0x0000000038087348 */ /* 0x000fea0003c00000 */
[----:B------:R0:W1:Y:S02]  /*1a10*/  SHFL.BFLY P0, R85, R59, R58, R57 ;  /* 0x0c00003a3b557389 */ /* 0x0000640000000039 */
[----:B01----:R-:W-:Y:S01]  /*1a20*/  ENDCOLLECTIVE ;  /* 0x000000000000791b */ /* 0x003fe20003800000 */
.L_x_2163:
[----:B------:R-:W-:-:S05]  /*1a30*/  FADD.FTZ R90, R90, R87 ;  /* 0x000000575a5a7221 */ /* 0x000fca0000010000 */
[----:B------:R-:W-:Y:S01]  /*1a40*/  MOV R59, R90 ;  /* 0x0000005a003b7202 */ /* 0x000fe20000000f00 */
[----:B------:R-:W-:-:S07]  /*1a50*/  FADD.FTZ R92, R89, R85 ;  /* 0x00000055595c7221 */ /* 0x000fce0000010000 */
[----:B------:R-:W-:Y:S05]  /*1a60*/  WARPSYNC.COLLECTIVE R56, `(.L_x_2164) ;  /* 0x0000000038087348 */ /* 0x000fea0003c00000 */
[----:B------:R0:W1:Y:S02]  /*1a70*/  SHFL.BFLY P0, R85, R59, R58, R57 ;  /* 0x0c00003a3b557389 */ /* 0x0000640000000039 */
[----:B01----:R-:W-:Y:S01]  /*1a80*/  ENDCOLLECTIVE ;  /* 0x000000000000791b */ /* 0x003fe20003800000 */
.L_x_2164:
[----:B------:R-:W-:Y:S01]  /*1a90*/  HFMA2.MMA R58, -RZ, RZ, 0, 2.384185791015625e-07 ;  /* 0x00000004ff3a7435 */ /* 0x000fe200000001ff */
[----:B------:R-:W-:Y:S01]  /*1aa0*/  IMAD.MOV.U32 R59, RZ, RZ, R92 ;  /* 0x000000ffff3b7224 */ /* 0x000fe200078e005c */
[----:B------:R-:W-:-:S09]  /*1ab0*/  MOV R91, R85 ;  /* 0x00000055005b7202 */ /* 0x000fd20000000f00 */
[----:B------:R-:W-:Y:S05]  /*1ac0*/  WARPSYNC.COLLECTIVE R56, `(.L_x_2165) ;  /* 0x0000000038087348 */ /* 0x000fea0003c00000 */
[----:B------:R0:W1:Y:S02]  /*1ad0*/  SHFL.BFLY P0, R85, R59, R58, R57 ;  /* 0x0c00003a3b557389 */ /* 0x0000640000000039 */
[----:B01----:R-:W-:Y:S01]  /*1ae0*/  ENDCOLLECTIVE ;  /* 0x000000000000791b */ /* 0x003fe20003800000 */
.L_x_2165:
[----:B------:R-:W-:-:S05]  /*1af0*/  FADD.FTZ R91, R90, R91 ;  /* 0x0000005b5a5b7221 */ /* 0x000fca0000010000 */
[----:B------:R-:W-:Y:S01]  /*1b00*/  MOV R59, R91 ;  /* 0x0000005b003b7202 */ /* 0x000fe20000000f00 */
[----:B------:R-:W-:-:S07]  /*1b10*/  FADD.FTZ R92, R92, R85 ;  /* 0x000000555c5c7221 */ /* 0x000fce0000010000 */
[----:B------:R-:W-:Y:S05]  /*1b20*/  WARPSYNC.COLLECTIVE R56, `(.L_x_2166) ;  /* 0x0000000038087348 */ /* 0x000fea0003c00000 */
[----:B------:R0:W1:Y:S02]  /*1b30*/  SHFL.BFLY P0, R85, R59, R58, R57 ;  /* 0x0c00003a3b557389 */ /* 0x0000640000000039 */
[----:B01----:R-:W-:Y:S01]  /*1b40*/  ENDCOLLECTIVE ;  /* 0x000000000000791b */ /* 0x003fe20003800000 */
.L_x_2166:
[----:B------:R-:W-:Y:S01]  /*1b50*/  HFMA2.MMA R58, -RZ, RZ, 0, 4.76837158203125e-07 ;  /* 0x00000008ff3a7435 */ /* 0x000fe200000001ff */
[----:B------:R-:W-:Y:S01]  /*1b60*/  MOV R59, R92 ;  /* 0x0000005c003b7202 */ /* 0x000fe20000000f00 */
[----:B------:R-:W-:-:S09]  /*1b70*/  IMAD.MOV.U32 R93, RZ, RZ, R85 ;  /* 0x000000ffff5d7224 */ /* 0x000fd200078e0055 */
[----:B------:R-:W-:Y:S05]  /*1b80*/  WARPSYNC.COLLECTIVE R56, `(.L_x_2167) ;  /* 0x0000000038087348 */ /* 0x000fea0003c00000 */
[----:B------:R0:W1:Y:S02]  /*1b90*/  SHFL.BFLY P0, R85, R59, R58, R57 ;  /* 0x0c00003a3b557389 */ /* 0x0000640000000039 */
[----:B01----:R-:W-:Y:S01]  /*1ba0*/  ENDCOLLECTIVE ;  /* 0x000000000000791b */ /* 0x003fe20003800000 */
.L_x_2167:
[----:B------:R-:W-:-:S04]  /*1bb0*/  FADD.FTZ R93, R91, R93 ;  /* 0x0000005d5b5d7221 */ /* 0x000fc80000010000 */
[----:B------:R-:W-:Y:S02]  /*1bc0*/  IMAD.MOV.U32 R59, RZ, RZ, R93 ;  /* 0x000000ffff3b7224 */ /* 0x000fe400078e005d */
[----:B------:R-:W-:-:S07]  /*1bd0*/  FADD.FTZ R89, R92, R85 ;  /* 0x000000555c597221 */ /* 0x000fce0000010000 */
[----:B------:R-:W-:Y:S05]  /*1be0*/  WARPSYNC.COLLECTIVE R56, `(.L_x_2168) ;  /* 0x0000000038087348 */ /* 0x000fea0003c00000 */
[----:B------:R0:W1:Y:S02]  /*1bf0*/  SHFL.BFLY P0, R85, R59, R58, R57 ;  /* 0x0c00003a3b557389 */ /* 0x0000640000000039 */
[----:B01----:R-:W-:Y:S01]  /*1c00*/  ENDCOLLECTIVE ;  /* 0x000000000000791b */ /* 0x003fe20003800000 */
.L_x_2168:
[----:B------:R-:W-:Y:S01]  /*1c10*/  MOV R59, R89 ;  /* 0x00000059003b7202 */ /* 0x000fe20000000f00 */
[----:B------:R-:W-:Y:S01]  /*1c20*/  IMAD.MOV.U32 R58, RZ, RZ, 0x10 ;  /* 0x00000010ff3a7424 */ /* 0x000fe200078e00ff */
[----:B------:R-:W-:-:S07]  /*1c30*/  MOV R87, R85 ;  /* 0x0000005500577202 */ /* 0x000fce0000000f00 */
[----:B------:R-:W-:Y:S05]  /*1c40*/  WARPSYNC.COLLECTIVE R56, `(.L_x_2169) ;  /* 0x0000000038087348 */ /* 0x000fea0003c00000 */
[----:B------:R0:W1:Y:S02]  /*1c50*/  SHFL.BFLY P0, R85, R59, R58, R57 ;  /* 0x0c00003a3b557389 */ /* 0x0000640000000039 */
[----:B01----:R-:W-:Y:S01]  /*1c60*/  ENDCOLLECTIVE ;  /* 0x000000000000791b */ /* 0x003fe20003800000 */
.L_x_2169:
[----:B------:R-:W-:-:S05]  /*1c70*/  FADD.FTZ R87, R93, R87 ;  /* 0x000000575d577221 */ /* 0x000fca0000010000 */
[----:B------:R-:W-:Y:S02]  /*1c80*/  MOV R59, R87 ;  /* 0x00000057003b7202 */ /* 0x000fe40000000f00 */
[----:B------:R-:W-:-:S07]  /*1c90*/  MOV R90, R85 ;  /* 0x00000055005a7202 */ /* 0x000fce0000000f00 */
[----:B------:R-:W-:Y:S05]  /*1ca0*/  WARPSYNC.COLLECTIVE R56, `(.L_x_2170) ;  /* 0x0000000038087348 */ /* 0x000fea0003c00000 */
[----:B------:R0:W1:Y:S02]  /*1cb0*/  SHFL.BFLY P0, R85, R59, R58, R57 ;  /* 0x0c00003a3b557389 */ /* 0x0000640000000039 */
[----:B01----:R-:W-:Y:S01]  /*1cc0*/  ENDCOLLECTIVE ;  /* 0x000000000000791b */ /* 0x003fe20003800000 */
.L_x_2170:
[----:B------:R-:W-:Y:S05]  /*1cd0*/  BRA `(.L_x_2171) ;  /* 0xffffffec00b47947 */ /* 0x000fea000383ffff */
.L_x_2172:
        /* <DEDUP_REMOVED lines=10> */
.L_x_2945:


//--------------------- .text._ZN10layer_norm22ln_bwd_finalize_kernelINS_22Kernel_traits_finalizeILj256Ef6__halffS2_fjLb0ELj1024ELj4ENS_18Kernel_traits_baseILj256EfS2_fS2_fjLj1024EEEEELb0ELb1EEEvNS_9BwdParamsE --------------------------
	.section	.text._ZN10layer_norm22ln_bwd_finalize_kernelINS_22Kernel_traits_finalizeILj256Ef6__halffS2_fjLb0ELj1024ELj4ENS_18Kernel_traits_baseILj256EfS2_fS2_fjLj1024EEEEELb0ELb1EEEvNS_9BwdParamsE,"ax",@progbits
	.align	128
        .global         _ZN10layer_norm22ln_bwd_finalize_kernelINS_22Kernel_traits_finalizeILj256Ef6__halffS2_fjLb0ELj1024ELj4ENS_18Kernel_traits_baseILj256EfS2_fS2_fjLj1024EEEEELb0ELb1EEEvNS_9BwdParamsE
        .type           _ZN10layer_norm22ln_bwd_finalize_kernelINS_22Kernel_traits_finalizeILj256Ef6__halffS2_fjLb0ELj1024ELj4ENS_18Kernel_traits_baseILj256EfS2_fS2_fjLj1024EEEEELb0ELb1EEEvNS_9BwdParamsE,@function
        .size           _ZN10layer_norm22ln_bwd_finalize_kernelINS_22Kernel_traits_finalizeILj256Ef6__halffS2_fjLb0ELj1024ELj4ENS_18Kernel_traits_baseILj256EfS2_fS2_fjLj1024EEEEELb0ELb1EEEvNS_9BwdParamsE,(.L_x_2946 - _ZN10layer_norm22ln_bwd_finalize_kernelINS_22Kernel_traits_finalizeILj256Ef6__halffS2_fjLb0ELj1024ELj4ENS_18Kernel_traits_baseILj256EfS2_fS2_fjLj1024EEEEELb0ELb1EEEvNS_9BwdParamsE)
        .other          _ZN10layer_norm22ln_bwd_finalize_kernelINS_22Kernel_traits_finalizeILj256Ef6__halffS2_fjLb0ELj1024ELj4ENS_18Kernel_traits_baseILj256EfS2_fS2_fjLj1024EEEEELb0ELb1EEEvNS_9BwdParamsE,@"STO_CUDA_ENTRY STV_DEFAULT"
_ZN10layer_norm22ln_bwd_finalize_kernelINS_22Kernel_traits_finalizeILj256Ef6__halffS2_fjLb0ELj1024ELj4ENS_18Kernel_traits_baseILj256EfS2_fS2_fjLj1024EEEEELb0ELb1EEEvNS_9BwdParamsE:
.text._ZN10layer_norm22ln_bwd_finalize_kernelINS_22Kernel_traits_finalizeILj256Ef6__halffS2_fjLb0ELj1024ELj4ENS_18Kernel_traits_baseILj256EfS2_fS2_fjLj1024EEEEELb0ELb1EEEvNS_9BwdParamsE:
        /* <DEDUP_REMOVED lines=26> */
.L_x_2182:
        /* <DEDUP_REMOVED lines=31> */
.L_x_2177:
        /* <DEDUP_REMOVED lines=34> */
.L_x_2176:
[----:B------:R-:W-:Y:S05]  /*05b0*/  BSYNC B1 ;  /* 0x0000000000017941 */ /* 0x000fea0003800000 */
.L_x_2175:
        /* <DEDUP_REMOVED lines=25> */
.L_x_2179:
[----:B------:R-:W-:Y:S05]  /*0750*/  BSYNC B1 ;  /* 0x0000000000017941 */ /* 0x000fea0003800000 */
.L_x_2178:
        /* <DEDUP_REMOVED lines=12> */
.L_x_2174:
[----:B------:R-:W-:Y:S05]  /*0820*/  BSYNC B0 ;  /* 0x0000000000007941 */ /* 0x000fea0003800000 */
.L_x_2173:
        /* <DEDUP_REMOVED lines=29> */
.L_x_2193:
[----:B------:R-:W-:Y:S01]  /*0a00*/  @!P1 SHF.R.U32.HI R12, RZ, 0x3, R0 ;  /* 0x00000003ff0c9819 */ /* 0x000fe20000011600 */
[----:B----4-:R-:W-:Y:S01]  /*0a10*/  FADD.FTZ R14, R9, R14 ;  /* 0x0000000e090e7221 */ /* 0x010fe20000010000 */
[----:B---3--:R-:W-:Y:S02]  /*0a20*/  FADD.FTZ R11, R10, R11 ;  /* 0x0000000b0a0b7221 */ /* 0x008fe40000010000 */
[----:B------:R-:W-:-:S05]  /*0a30*/  @!P1 LOP3.LUT R12, R12, 0x1ffffffc, RZ, 0xc0, !PT ;  /* 0x1ffffffc0c0c9812 */ /* 0x000fca00078ec0ff */
[----:B------:R3:W-:Y:S04]  /*0a40*/  @!P1 STS [R12+UR4+0x2000], R14 ;  /* 0x0020000e0c009988 */ /* 0x0007e80008000804 */
[----:B------:R3:W-:Y:S02]  /*0a50*/  @!P1 STS [R12+UR4+0x2080], R11 ;  /* 0x0020800b0c009988 */ /* 0x0007e40008000804 */
.L_x_2180:
        /* <DEDUP_REMOVED lines=15> */
.L_x_2181:
[----:B------:R-:W-:Y:S01]  /*0b50*/  HFMA2.MMA R19, -RZ, RZ, 0, 5.9604644775390625e-08 ;  /* 0x00000001ff137435 */ /* 0x000fe200000001ff */
[----:B0--3--:R-:W-:Y:S01]  /*0b60*/  MOV R20, R10 ;  /* 0x0000000a00147202 */ /* 0x009fe20000000f00 */
[----:B------:R-:W-:Y:S01]  /*0b70*/  IMAD.MOV.U32 R22, RZ, RZ, 0x1f ;  /* 0x0000001fff167424 */ /* 0x000fe200078e00ff */
[----:B------:R-:W-:-:S08]  /*0b80*/  MOV R17, 0xffffffff ;  /* 0xffffffff00117802 */ /* 0x000fd00000000f00 */
[----:B-12---:R-:W-:Y:S05]  /*0b90*/  WARPSYNC.COLLECTIVE R17, `(.L_x_2183) ;  /* 0x0000000011087348 */ /* 0x006fea0003c00000 */
[----:B------:R0:W3:Y:S02]  /*0ba0*/  SHFL.BFLY P2, R18, R20, R19, R22 ;  /* 0x0c00001314127389 */ /* 0x0000e40000040016 */
[----:B0123--:R-:W-:Y:S01]  /*0bb0*/  ENDCOLLECTIVE ;  /* 0x000000000000791b */ /* 0x00ffe20003800000 */
.L_x_2183:
[----:B------:R-:W-:Y:S01]  /*0bc0*/  HFMA2.MMA R19, -RZ, RZ, 0, 1.1920928955078125e-07 ;  /* 0x00000002ff137435 */ /* 0x000fe200000001ff */
[----:B------:R-:W-:-:S05]  /*0bd0*/  MOV R11, R18 ;  /* 0x00000012000b7202 */ /* 0x000fca0000000f00 */
[----:B------:R-:W-:-:S05]  /*0be0*/  FADD.FTZ R11, R10, R11 ;  /* 0x0000000b0a0b7221 */ /* 0x000fca0000010000 */
[----:B------:R-:W-:-:S07]  /*0bf0*/  MOV R20, R11 ;  /* 0x0000000b00147202 */ /* 0x000fce0000000f00 */
[----:B------:R-:W-:Y:S05]  /*0c00*/  WARPSYNC.COLLECTIVE R17, `(.L_x_2184) ;  /* 0x0000000011087348 */ /* 0x000fea0003c00000 */
[----:B------:R0:W1:Y:S02]  /*0c10*/  SHFL.BFLY P2, R18, R20, R19, R22 ;  /* 0x0c00001314127389 */ /* 0x0000640000040016 */
[----:B01----:R-:W-:Y:S01]  /*0c20*/  ENDCOLLECTIVE ;  /* 0x000000000000791b */ /* 0x003fe20003800000 */
.L_x_2184:
[----:B------:R-:W-:Y:S01]  /*0c30*/  HFMA2.MMA R19, -RZ, RZ, 0, 2.384185791015625e-07 ;  /* 0x00000004ff137435 */ /* 0x000fe200000001ff */
[----:B------:R-:W-:-:S04]  /*0c40*/  IMAD.MOV.U32 R12, RZ, RZ, R18 ;  /* 0x000000ffff0c7224 */ /* 0x000fc800078e0012 */
[----:B------:R-:W-:-:S05]  /*0c50*/  FADD.FTZ R12, R11, R12 ;  /* 0x0000000c0b0c7221 */ /* 0x000fca0000010000 */
[----:B------:R-:W-:-:S07]  /*0c60*/  MOV R20, R12 ;  /* 0x0000000c00147202 */ /* 0x000fce0000000f00 */
[----:B------:R-:W-:Y:S05]  /*0c70*/  WARPSYNC.COLLECTIVE R17, `(.L_x_2185) ;  /* 0x0000000011087348 */ /* 0x000fea0003c00000 */
[----:B------:R0:W1:Y:S02]  /*0c80*/  SHFL.BFLY P2, R18, R20, R19, R22 ;  /* 0x0c00001314127389 */ /* 0x0000640000040016 */
[----:B01----:R-:W-:Y:S01]  /*0c90*/  ENDCOLLECTIVE ;  /* 0x000000000000791b */ /* 0x003fe20003800000 */
.L_x_2185:
[----:B------:R-:W-:Y:S01]  /*0ca0*/  IMAD.MOV.U32 R19, RZ, RZ, 0x8 ;  /* 0x00000008ff137424 */ /* 0x000fe200078e00ff */
[----:B------:R-:W-:-:S05]  /*0cb0*/  MOV R13, R18 ;  /* 0x00000012000d7202 */ /* 0x000fca0000000f00 */
[----:B------:R-:W-:-:S05]  /*0cc0*/  FADD.FTZ R13, R12, R13 ;  /* 0x0000000d0c0d7221 */ /* 0x000fca0000010000 */
[----:B------:R-:W-:-:S07]  /*0cd0*/  MOV R20, R13 ;  /* 0x0000000d00147202 */ /* 0x000fce0000000f00 */
[----:B------:R-:W-:Y:S05]  /*0ce0*/  WARPSYNC.COLLECTIVE R17, `(.L_x_2186) ;  /* 0x0000000011087348 */ /* 0x000fea0003c00000 */
[----:B------:R0:W1:Y:S02]  /*0cf0*/  SHFL.BFLY P2, R18, R20, R19, R22 ;  /* 0x0c00001314127389 */ /* 0x0000640000040016 */
[----:B01----:R-:W-:Y:S01]  /*0d00*/  ENDCOLLECTIVE ;  /* 0x000000000000791b */ /* 0x003fe20003800000 */
.L_x_2186:
[----:B------:R-:W-:Y:S01]  /*0d10*/  HFMA2.MMA R19, -RZ, RZ, 0, 9.5367431640625e-07 ;  /* 0x00000010ff137435 */ /* 0x000fe200000001ff */
[----:B------:R-:W-:-:S05]  /*0d20*/  MOV R10, R18 ;  /* 0x00000012000a7202 */ /* 0x000fca0000000f00 */
[----:B------:R-:W-:-:S05]  /*0d30*/  FADD.FTZ R10, R13, R10 ;  /* 0x0000000a0d0a7221 */ /* 0x000fca0000010000 */
[----:B------:R-:W-:-:S07]  /*0d40*/  MOV R20, R10 ;  /* 0x0000000a00147202 */ /* 0x000fce0000000f00 */
[----:B------:R-:W-:Y:S05]  /*0d50*/  WARPSYNC.COLLECTIVE R17, `(.L_x_2187) ;  /* 0x0000000011087348 */ /* 0x000fea0003c00000 */
[----:B------:R0:W1:Y:S02]  /*0d60*/  SHFL.BFLY P2, R18, R20, R19, R22 ;  /* 0x0c00001314127389 */ /* 0x0000640000040016 */
[----:B01----:R-:W-:Y:S01]  /*0d70*/  ENDCOLLECTIVE ;  /* 0x000000000000791b */ /* 0x003fe20003800000 */
.L_x_2187:
[----:B------:R-:W-:Y:S01]  /*0d80*/  HFMA2.MMA R19, -RZ, RZ, 0, 5.9604644775390625e-08 ;  /* 0x00000001ff137435 */ /* 0x000fe200000001ff */
[----:B------:R-:W-:Y:S01]  /*0d90*/  IMAD.MOV.U32 R20, RZ, RZ, R9 ;  /* 0x000000ffff147224 */ /* 0x000fe200078e0009 */
[----:B------:R-:W-:-:S09]  /*0da0*/  MOV R11, R18 ;  /* 0x00000012000b7202 */ /* 0x000fd20000000f00 */
[----:B------:R-:W-:Y:S05]  /*0db0*/  WARPSYNC.COLLECTIVE R17, `(.L_x_2188) ;  /* 0x0000000011087348 */ /* 0x000fea0003c00000 */
[----:B------:R0:W1:Y:S02]  /*0dc0*/  SHFL.BFLY P2, R18, R20, R19, R22 ;  /* 0x0c00001314127389 */ /* 0x0000640000040016 */
[----:B01----:R-:W-:Y:S01]  /*0dd0*/  ENDCOLLECTIVE ;  /* 0x000000000000791b */ /* 0x003fe20003800000 */
.L_x_2188:
[----:B------:R-:W-:Y:S01]  /*0de0*/  HFMA2.MMA R19, -RZ, RZ, 0, 1.1920928955078125e-07 ;  /* 0x00000002ff137435 */ /* 0x000fe200000001ff */
[----:B------:R-:W-:-:S05]  /*0df0*/  MOV R12, R18 ;  /* 0x00000012000c7202 */ /* 0x000fca0000000f00 */
[----:B------:R-:W-:-:S05]  /*0e00*/  FADD.FTZ R14, R9, R12 ;  /* 0x0000000c090e7221 */ /* 0x000fca0000010000 */
[----:B------:R-:W-:-:S07]  /*0e10*/  MOV R20, R14 ;  /* 0x0000000e00147202 */ /* 0x000fce0000000f00 */
[----:B------:R-:W-:Y:S05]  /*0e20*/  WARPSYNC.COLLECTIVE R17, `(.L_x_2189) ;  /* 0x0000000011087348 */ /* 0x000fea0003c00000 */
[----:B------:R0:W1:Y:S02]  /*0e30*/  SHFL.BFLY P2, R18, R20, R19, R22 ;  /* 0x0c00001314127389 */ /* 0x0000640000040016 */
[----:B01----:R-:W-:Y:S01]  /*0e40*/  ENDCOLLECTIVE ;  /* 0x000000000000791b */ /* 0x003fe20003800000 */
.L_x_2189:
[----:B------:R-:W-:Y:S01]  /*0e50*/  HFMA2.MMA R19, -RZ, RZ, 0, 2.384185791015625e-07 ;  /* 0x00000004ff137435 */ /* 0x000fe200000001ff */
[----:B------:R-:W-:-:S04]  /*0e60*/  IMAD.MOV.U32 R13, RZ, RZ, R18 ;  /* 0x000000ffff0d7224 */ /* 0x000fc800078e0012 */
[----:B------:R-:W-:-:S05]  /*0e70*/  FADD.FTZ R15, R14, R13 ;  /* 0x0000000d0e0f7221 */ /* 0x000fca0000010000 */
[----:B------:R-:W-:-:S07]  /*0e80*/  MOV R20, R15 ;  /* 0x0000000f00147202 */ /* 0x000fce0000000f00 */
[----:B------:R-:W-:Y:S05]  /*0e90*/  WARPSYNC.COLLECTIVE R17, `(.L_x_2190) ;  /* 0x0000000011087348 */ /* 0x000fea0003c00000 */
[----:B------:R0:W1:Y:S02]  /*0ea0*/  SHFL.BFLY P2, R18, R20, R19, R22 ;  /* 0x0c00001314127389 */ /* 0x0000640000040016 */
[----:B01----:R-:W-:Y:S01]  /*0eb0*/  ENDCOLLECTIVE ;  /* 0x000000000000791b */ /* 0x003fe20003800000 */
.L_x_2190:
[----:B------:R-:W-:Y:S01]  /*0ec0*/  IMAD.MOV.U32 R19, RZ, RZ, 0x8 ;  /* 0x00000008ff137424 */ /* 0x000fe200078e00ff */
[----:B------:R-:W-:-:S05]  /*0ed0*/  MOV R16, R18 ;  /* 0x0000001200107202 */ /* 0x000fca0000000f00 */
[----:B------:R-:W-:-:S05]  /*0ee0*/  FADD.FTZ R16, R15, R16 ;  /* 0x000000100f107221 */ /* 0x000fca0000010000 */
[----:B------:R-:W-:-:S07]  /*0ef0*/  MOV R20, R16 ;  /* 0x0000001000147202 */ /* 0x000fce0000000f00 */
[----:B------:R-:W-:Y:S05]  /*0f00*/  WARPSYNC.COLLECTIVE R17, `(.L_x_2191) ;  /* 0x0000000011087348 */ /* 0x000fea0003c00000 */
[----:B------:R0:W1:Y:S02]  /*0f10*/  SHFL.BFLY P2, R18, R20, R19, R22 ;  /* 0x0c00001314127389 */ /* 0x0000640000040016 */
[----:B01----:R-:W-:Y:S01]  /*0f20*/  ENDCOLLECTIVE ;  /* 0x000000000000791b */ /* 0x003fe20003800000 */
.L_x_2191:
[----:B------:R-:W-:Y:S01]  /*0f30*/  HFMA2.MMA R19, -RZ, RZ, 0, 9.5367431640625e-07 ;  /* 0x00000010ff137435 */ /* 0x000fe200000001ff */
[----:B------:R-:W-:-:S05]  /*0f40*/  MOV R9, R18 ;  /* 0x0000001200097202 */ /* 0x000fca0000000f00 */
[----:B------:R-:W-:-:S05]  /*0f50*/  FADD.FTZ R9, R16, R9 ;  /* 0x0000000910097221 */ /* 0x000fca0000010000 */
[----:B------:R-:W-:-:S07]  /*0f60*/  MOV R20, R9 ;  /* 0x0000000900147202 */ /* 0x000fce0000000f00 */
[----:B------:R-:W-:Y:S05]  /*0f70*/  WARPSYNC.COLLECTIVE R17, `(.L_x_2192) ;  /* 0x0000000011087348 */ /* 0x000fea0003c00000 */
[----:B------:R0:W1:Y:S02]  /*0f80*/  SHFL.BFLY P2, R18, R20, R19, R22 ;  /* 0x0c00001314127389 */ /* 0x0000640000040016 */
[----:B01----:R-:W-:Y:S01]  /*0f90*/  ENDCOLLECTIVE ;  /* 0x000000000000791b */ /* 0x003fe20003800000 */
.L_x_2192:
[----:B------:R-:W-:Y:S01]  /*0fa0*/  MOV R14, R18 ;  /* 0x00000012000e7202 */ /* 0x000fe20000000f00 */
[----:B------:R-:W-:Y:S06]  /*0fb0*/  BRA `(.L_x_2193) ;  /* 0xfffffff800907947 */ /* 0x000fec000383ffff */
.L_x_2194:
        /* <DEDUP_REMOVED lines=12> */
.L_x_2946:


//--------------------- .text._ZN10layer_norm40ln_parallel_residual_bwd_finalize_kernelINS_22Kernel_traits_finalizeILj256Ef6__halffS2_fjLb0ELj1024ELj4ENS_18Kernel_traits_baseILj256EfS2_fS2_fjLj1024EEEEELb1EEEvNS_9BwdParamsE --------------------------
	.section	.text._ZN10layer_norm40ln_parallel_residual_bwd_finalize_kernelINS_22Kernel_traits_finalizeILj256Ef6__halffS2_fjLb0ELj1024ELj4ENS_18Kernel_traits_baseILj256EfS2_fS2_fjLj1024EEEEELb1EEEvNS_9BwdParamsE,"ax",@progbits
	.align	128
        .global         _ZN10layer_norm40ln_parallel_residual_bwd_finalize_kernelINS_22Kernel_traits_finalizeILj256Ef6__halffS2_fjLb0ELj1024ELj4ENS_18Kernel_traits_baseILj256EfS2_fS2_fjLj1024EEEEELb1EEEvNS_9BwdParamsE
        .type           _ZN10layer_norm40ln_parallel_residual_bwd_finalize_kernelINS_22Kernel_traits_finalizeILj256Ef6__halffS2_fjLb0ELj1024ELj4ENS_18Kernel_traits_baseILj256EfS2_fS2_fjLj1024EEEEELb1EEEvNS_9BwdParamsE,@function
        .size           _ZN10layer_norm40ln_parallel_residual_bwd_finalize_kernelINS_22Kernel_traits_finalizeILj256Ef6__halffS2_fjLb0ELj1024ELj4ENS_18Kernel_traits_baseILj256EfS2_fS2_fjLj1024EEEEELb1EEEvNS_9BwdParamsE,(.L_x_2947 - _ZN10layer_norm40ln_parallel_residual_bwd_finalize_kernelINS_22Kernel_traits_finalizeILj256Ef6__halffS2_fjLb0ELj1024ELj4ENS_18Kernel_traits_baseILj256EfS2_fS2_fjLj1024EEEEELb1EEEvNS_9BwdParamsE)
        .other          _ZN10layer_norm40ln_parallel_residual_bwd_finalize_kernelINS_22Kernel_traits_finalizeILj256Ef6__halffS2_fjLb0ELj1024ELj4ENS_18Kernel_traits_baseILj256EfS2_fS2_fjLj1024EEEEELb1EEEvNS_9BwdParamsE,@"STO_CUDA_ENTRY STV_DEFAULT"
_ZN10layer_norm40ln_parallel_residual_bwd_finalize_kernelINS_22Kernel_traits_finalizeILj256Ef6__halffS2_fjLb0ELj1024ELj4ENS_18Kernel_traits_baseILj256EfS2_fS2_fjLj1024EEEEELb1EEEvNS_9BwdParamsE:
.text._ZN10layer_norm40ln_parallel_residual_bwd_finalize_kernelINS_22Kernel_traits_finalizeILj256Ef6__halffS2_fjLb0ELj1024ELj4ENS_18Kernel_traits_baseILj256EfS2_fS2_fjLj1024EEEEELb1EEEvNS_9BwdParamsE:
        /* <DEDUP_REMOVED lines=23> */
.L_x_2206:
        /* <DEDUP_REMOVED lines=41> */
.L_x_2199:
        /* <DEDUP_REMOVED lines=62> */
.L_x_2198:
[----:B------:R-:W-:Y:S05]  /*07e0*/  BSYNC B1 ;  /* 0x0000000000017941 */ /* 0x000fea0003800000 */
.L_x_2197:
        /* <DEDUP_REMOVED lines=39> */
.L_x_2201:
[----:B------:R-:W-:Y:S05]  /*0a60*/  BSYNC B1 ;  /* 0x0000000000017941 */ /* 0x000fea0003800000 */
.L_x_2200:
        /* <DEDUP_REMOVED lines=20> */
.L_x_2196:
[----:B------:R-:W-:Y:S05]  /*0bb0*/  BSYNC B0 ;  /* 0x0000000000007941 */ /* 0x000fea0003800000 */
.L_x_2195:
        /* <DEDUP_REMOVED lines=54> */
.L_x_2227:
        /* <DEDUP_REMOVED lines=10> */
.L_x_2202:
        /* <DEDUP_REMOVED lines=22> */
.L_x_2205:
[----:B------:R-:W-:Y:S05]  /*1120*/  BSYNC B0 ;  /* 0x0000000000007941 */ /* 0x000fea0003800000 */
.L_x_2204:
[C---:B------:R-:W-:Y:S02]  /*1130*/  ISETP.GT.U32.AND P1, PT, R4.reuse, -0x101, PT ;  /* 0xfffffeff0400780c */ /* 0x040fe40003f24070 */
[----:B------:R-:W-:Y:S02]  /*1140*/  IADD3 R4, R4, 0x100, RZ ;  /* 0x0000010004047810 */ /* 0x000fe40007ffe0ff */
[----:B------:R-:W-:-:S09]  /*1150*/  IADD3 R5, R5, 0x80, RZ ;  /* 0x0000008005057810 */ /* 0x000fd20007ffe0ff */
[----:B------:R-:W-:Y:S05]  /*1160*/  @P1 BRA `(.L_x_2206) ;  /* 0xfffffff000001947 */ /* 0x000fea000383ffff */
[----:B------:R-:W-:Y:S05]  /*1170*/  EXIT ;  /* 0x000000000000794d */ /* 0x000fea0003800000 */
.L_x_2203:
[----:B------:R-:W-:Y:S01]  /*1180*/  HFMA2.MMA R13, -RZ, RZ, 0, 5.9604644775390625e-08 ;  /* 0x00000001ff0d7435 */ /* 0x000fe200000001ff */
[----:B0-----:R-:W-:Y:S02]  /*1190*/  MOV R26, R9 ;  /* 0x00000009001a7202 */ /* 0x001fe40000000f00 */
[----:B------:R-:W-:Y:S02]  /*11a0*/  MOV R12, 0x1f ;  /* 0x0000001f000c7802 */ /* 0x000fe40000000f00 */
[----:B------:R-:W-:-:S07]  /*11b0*/  MOV R11, 0xffffffff ;  /* 0xffffffff000b7802 */ /* 0x000fce0000000f00 */
[----:B-1234-:R-:W-:Y:S05]  /*11c0*/  WARPSYNC.COLLECTIVE R11, `(.L_x_2207) ;  /* 0x000000000b087348 */ /* 0x01efea0003c00000 */
[----:B------:R0:W0:Y:S02]  /*11d0*/  SHFL.BFLY P2, R16, R26, R13, R12 ;  /* 0x0c00000d1a107389 */ /* 0x000024000004000c */
[----:B01234-:R-:W-:Y:S01]  /*11e0*/  ENDCOLLECTIVE ;  /* 0x000000000000791b */ /* 0x01ffe20003800000 */
.L_x_2207:
[----:B------:R-:W-:Y:S01]  /*11f0*/  HFMA2.MMA R13, -RZ, RZ, 0, 1.1920928955078125e-07 ;  /* 0x00000002ff0d7435 */ /* 0x000fe200000001ff */
[----:B------:R-:W-:-:S05]  /*1200*/  FADD.FTZ R10, R9, R16 ;  /* 0x00000010090a7221 */ /* 0x000fca0000010000 */
[----:B------:R-:W-:-:S07]  /*1210*/  MOV R26, R10 ;  /* 0x0000000a001a7202 */ /* 0x000fce0000000f00 */
[----:B------:R-:W-:Y:S05]  /*1220*/  WARPSYNC.COLLECTIVE R11, `(.L_x_2208) ;  /* 0x000000000b087348 */ /* 0x000fea0003c00000 */
[----:B------:R0:W1:Y:S02]  /*1230*/  SHFL.BFLY P2, R16, R26, R13, R12 ;  /* 0x0c00000d1a107389 */ /* 0x000064000004000c */
[----:B01----:R-:W-:Y:S01]  /*1240*/  ENDCOLLECTIVE ;  /* 0x000000000000791b */ /* 0x003fe20003800000 */
.L_x_2208:
[----:B------:R-:W-:Y:S01]  /*1250*/  HFMA2.MMA R13, -RZ, RZ, 0, 2.384185791015625e-07 ;  /* 0x00000004ff0d7435 */ /* 0x000fe200000001ff */
[----:B------:R-:W-:-:S05]  /*1260*/  FADD.FTZ R9, R10, R16 ;  /* 0x000000100a097221 */ /* 0x000fca0000010000 */
[----:B------:R-:W-:-:S07]  /*1270*/  MOV R26, R9 ;  /* 0x00000009001a7202 */ /* 0x000fce0000000f00 */
[----:B------:R-:W-:Y:S05]  /*1280*/  WARPSYNC.COLLECTIVE R11, `(.L_x_2209) ;  /* 0x000000000b087348 */ /* 0x000fea0003c00000 */
[----:B------:R0:W1:Y:S02]  /*1290*/  SHFL.BFLY P2, R16, R26, R13, R12 ;  /* 0x0c00000d1a107389 */ /* 0x000064000004000c */
[----:B01----:R-:W-:Y:S01]  /*12a0*/  ENDCOLLECTIVE ;  /* 0x000000000000791b */ /* 0x003fe20003800000 */
.L_x_2209:
[----:B------:R-:W-:Y:S01]  /*12b0*/  HFMA2.MMA R13, -RZ, RZ, 0, 4.76837158203125e-07 ;  /* 0x00000008ff0d7435 */ /* 0x000fe200000001ff */
[----:B------:R-:W-:-:S05]  /*12c0*/  FADD.FTZ R18, R9, R16 ;  /* 0x0000001009127221 */ /* 0x000fca0000010000 */
[----:B------:R-:W-:-:S07]  /*12d0*/  MOV R26, R18 ;  /* 0x00000012001a7202 */ /* 0x000fce0000000f00 */
[----:B------:R-:W-:Y:S05]  /*12e0*/  WARPSYNC.COLLECTIVE R11, `(.L_x_2210) ;  /* 0x000000000b087348 */ /* 0x000fea0003c00000 */
[----:B------:R0:W1:Y:S02]  /*12f0*/  SHFL.BFLY P2, R16, R26, R13, R12 ;  /* 0x0c00000d1a107389 */ /* 0x000064000004000c */
[----:B01----:R-:W-:Y:S01]  /*1300*/  ENDCOLLECTIVE ;  /* 0x000000000000791b */ /* 0x003fe20003800000 */
.L_x_2210:
[----:B------:R-:W-:Y:S01]  /*1310*/  HFMA2.MMA R13, -RZ, RZ, 0, 9.5367431640625e-07 ;  /* 0x00000010ff0d7435 */ /* 0x000fe200000001ff */
[----:B------:R-:W-:-:S05]  /*1320*/  FADD.FTZ R10, R18, R16 ;  /* 0x00000010120a7221 */ /* 0x000fca0000010000 */
[----:B------:R-:W-:-:S07]  /*1330*/  MOV R26, R10 ;  /* 0x0000000a001a7202 */ /* 0x000fce0000000f00 */
[----:B------:R-:W-:Y:S05]  /*1340*/  WARPSYNC.COLLECTIVE R11, `(.L_x_2211) ;  /* 0x000000000b087348 */ /* 0x000fea0003c00000 */
[----:B------:R0:W1:Y:S02]  /*1350*/  SHFL.BFLY P2, R16, R26, R13, R12 ;  /* 0x0c00000d1a107389 */ /* 0x000064000004000c */
[----:B01----:R-:W-:Y:S01]  /*1360*/  ENDCOLLECTIVE ;  /* 0x000000000000791b */ /* 0x003fe20003800000 */
.L_x_2211:
[----:B------:R-:W-:Y:S01]  /*1370*/  HFMA2.MMA R13, -RZ, RZ, 0, 5.9604644775390625e-08 ;  /* 0x00000001ff0d7435 */ /* 0x000fe200000001ff */
[----:B------:R-:W-:Y:S02]  /*1380*/  MOV R26, R14 ;  /* 0x0000000e001a7202 */ /* 0x000fe40000000f00 */
[----:B------:R-:W-:-:S08]  /*1390*/  MOV R9, R16 ;  /* 0x0000001000097202 */ /* 0x000fd00000000f00 */
[----:B------:R-:W-:Y:S05]  /*13a0*/  WARPSYNC.COLLECTIVE R11, `(.L_x_2212) ;  /* 0x000000000b087348 */ /* 0x000fea0003c00000 */
[----:B------:R0:W1:Y:S02]  /*13b0*/  SHFL.BFLY P2, R16, R26, R13, R12 ;  /* 0x0c00000d1a107389 */ /* 0x000064000004000c */
[----:B01----:R-:W-:Y:S01]  /*13c0*/  ENDCOLLECTIVE ;  /* 0x000000000000791b */ /* 0x003fe20003800000 */
.L_x_2212:
[----:B------:R-:W-:Y:S01]  /*13d0*/  HFMA2.MMA R13, -RZ, RZ, 0, 1.1920928955078125e-07 ;  /* 0x00000002ff0d7435 */ /* 0x000fe200000001ff */
[----:B------:R-:W-:-:S05]  /*13e0*/  MOV R15, R16 ;  /* 0x00000010000f7202 */ /* 0x000fca0000000f00 */
[----:B------:R-:W-:-:S05]  /*13f0*/  FADD.FTZ R15, R14, R15 ;  /* 0x0000000f0e0f7221 */ /* 0x000fca0000010000 */
[----:B------:R-:W-:-:S07]  /*1400*/  MOV R26, R15 ;  /* 0x0000000f001a7202 */ /* 0x000fce0000000f00 */
[----:B------:R-:W-:Y:S05]  /*1410*/  WARPSYNC.COLLECTIVE R11, `(.L_x_2213) ;  /* 0x000000000b087348 */ /* 0x000fea0003c00000 */
[----:B------:R0:W1:Y:S02]  /*1420*/  SHFL.BFLY P2, R16, R26, R13, R12 ;  /* 0x0c00000d1a107389 */ /* 0x000064000004000c */
[----:B01----:R-:W-:Y:S01]  /*1430*/  ENDCOLLECTIVE ;  /* 0x000000000000791b */ /* 0x003fe20003800000 */
.L_x_2213:
[----:B------:R-:W-:Y:S01]  /*1440*/  HFMA2.MMA R13, -RZ, RZ, 0, 2.384185791015625e-07 ;  /* 0x00000004ff0d7435 */ /* 0x000fe200000001ff */
[----:B------:R-:W-:-:S05]  /*1450*/  MOV R18, R16 ;  /* 0x0000001000127202 */ /* 0x000fca0000000f00 */
[----:B------:R-:W-:-:S05]  /*1460*/  FADD.FTZ R14, R15, R18 ;  /* 0x000000120f0e7221 */ /* 0x000fca0000010000 */
[----:B------:R-:W-:-:S07]  /*1470*/  MOV R26, R14 ;  /* 0x0000000e001a7202 */ /* 0x000fce0000000f00 */
[----:B------:R-:W-:Y:S05]  /*1480*/  WARPSYNC.COLLECTIVE R11, `(.L_x_2214) ;  /* 0x000000000b087348 */ /* 0x000fea0003c00000 */
[----:B------:R0:W1:Y:S02]  /*1490*/  SHFL.BFLY P2, R16, R26, R13, R12 ;  /* 0x0c00000d1a107389 */ /* 0x000064000004000c */
[----:B01----:R-:W-:Y:S01]  /*14a0*/  ENDCOLLECTIVE ;  /* 0x000000000000791b */ /* 0x003fe20003800000 */
.L_x_2214:
[----:B------:R-:W-:Y:S01]  /*14b0*/  HFMA2.MMA R13, -RZ, RZ, 0, 4.76837158203125e-07 ;  /* 0x00000008ff0d7435 */ /* 0x000fe200000001ff */
[----:B------:R-:W-:-:S05]  /*14c0*/  MOV R17, R16 ;  /* 0x0000001000117202 */ /* 0x000fca0000000f00 */
[----:B------:R-:W-:-:S05]  /*14d0*/  FADD.FTZ R19, R14, R17 ;  /* 0x000000110e137221 */ /* 0x000fca0000010000 */
[----:B------:R-:W-:-:S07]  /*14e0*/  MOV R26, R19 ;  /* 0x00000013001a7202 */ /* 0x000fce0000000f00 */
[----:B------:R-:W-:Y:S05]  /*14f0*/  WARPSYNC.COLLECTIVE R11, `(.L_x_2215) ;  /* 0x000000000b087348 */ /* 0x000fea0003c00000 */
[----:B------:R0:W1:Y:S02]  /*1500*/  SHFL.BFLY P2, R16, R26, R13, R12 ;  /* 0x0c00000d1a107389 */ /* 0x000064000004000c */
[----:B01----:R-:W-:Y:S01]  /*1510*/  ENDCOLLECTIVE ;  /* 0x000000000000791b */ /* 0x003fe20003800000 */
.L_x_2215:
[----:B------:R-:W-:Y:S01]  /*1520*/  HFMA2.MMA R13, -RZ, RZ, 0, 9.5367431640625e-07 ;  /* 0x00000010ff0d7435 */ /* 0x000fe200000001ff */
[----:B------:R-:W-:-:S05]  /*1530*/  MOV R20, R16 ;  /* 0x0000001000147202 */ /* 0x000fca0000000f00 */
[----:B------:R-:W-:-:S05]  /*1540*/  FADD.FTZ R15, R19, R20 ;  /* 0x00000014130f7221 */ /* 0x000fca0000010000 */
[----:B------:R-:W-:-:S07]  /*1550*/  MOV R26, R15 ;  /* 0x0000000f001a7202 */ /* 0x000fce0000000f00 */
[----:B------:R-:W-:Y:S05]  /*1560*/  WARPSYNC.COLLECTIVE R11, `(.L_x_2216) ;  /* 0x000000000b087348 */ /* 0x000fea0003c00000 */
[----:B------:R0:W1:Y:S02]  /*1570*/  SHFL.BFLY P2, R16, R26, R13, R12 ;  /* 0x0c00000d1a107389 */ /* 0x000064000004000c */
[----:B01----:R-:W-:Y:S01]  /*1580*/  ENDCOLLECTIVE ;  /* 0x000000000000791b */ /* 0x003fe20003800000 */
.L_x_2216:
[----:B------:R-:W-:Y:S01]  /*1590*/  HFMA2.MMA R13, -RZ, RZ, 0, 5.9604644775390625e-08 ;  /* 0x00000001ff0d7435 */ /* 0x000fe200000001ff */
[----:B------:R-:W-:Y:S02]  /*15a0*/  MOV R26, R8 ;  /* 0x00000008001a7202 */ /* 0x000fe40000000f00 */
[----:B------:R-:W-:-:S08]  /*15b0*/  MOV R14, R16 ;  /* 0x00000010000e7202 */ /* 0x000fd00000000f00 */
[----:B------:R-:W-:Y:S05]  /*15c0*/  WARPSYNC.COLLECTIVE R11, `(.L_x_2217) ;  /* 0x000000000b087348 */ /* 0x000fea0003c00000 */
[----:B------:R0:W1:Y:S02]  /*15d0*/  SHFL.BFLY P2, R16, R26, R13, R12 ;  /* 0x0c00000d1a107389 */ /* 0x000064000004000c */
[----:B01----:R-:W-:Y:S01]  /*15e0*/  ENDCOLLECTIVE ;  /* 0x000000000000791b */ /* 0x003fe20003800000 */
.L_x_2217:
[----:B------:R-:W-:Y:S01]  /*15f0*/  HFMA2.MMA R13, -RZ, RZ, 0, 1.1920928955078125e-07 ;  /* 0x00000002ff0d7435 */ /* 0x000fe200000001ff */
[----:B------:R-:W-:-:S05]  /*1600*/  MOV R17, R16 ;  /* 0x0000001000117202 */ /* 0x000fca0000000f00 */
[----:B------:R-:W-:-:S05]  /*1610*/  FADD.FTZ R19, R8, R17 ;  /* 0x0000001108137221 */ /* 0x000fca0000010000 */
[----:B------:R-:W-:-:S07]  /*1620*/  MOV R26, R19 ;  /* 0x00000013001a7202 */ /* 0x000fce0000000f00 */
[----:B------:R-:W-:Y:S05]  /*1630*/  WARPSYNC.COLLECTIVE R11, `(.L_x_2218) ;  /* 0x000000000b087348 */ /* 0x000fea0003c00000 */
[----:B------:R0:W1:Y:S02]  /*1640*/  SHFL.BFLY P2, R16, R26, R13, R12 ;  /* 0x0c00000d1a107389 */ /* 0x000064000004000c */
[----:B01----:R-:W-:Y:S01]  /*1650*/  ENDCOLLECTIVE ;  /* 0x000000000000791b */ /* 0x003fe20003800000 */
.L_x_2218:
[----:B------:R-:W-:Y:S01]  /*1660*/  HFMA2.MMA R13, -RZ, RZ, 0, 2.384185791015625e-07 ;  /* 0x00000004ff0d7435 */ /* 0x000fe200000001ff */
[----:B------:R-:W-:-:S05]  /*1670*/  MOV R20, R16 ;  /* 0x0000001000147202 */ /* 0x000fca0000000f00 */
[----:B------:R-:W-:-:S05]  /*1680*/  FADD.FTZ R8, R19, R20 ;  /* 0x0000001413087221 */ /* 0x000fca0000010000 */
[----:B------:R-:W-:-:S07]  /*1690*/  MOV R26, R8 ;  /* 0x00000008001a7202 */ /* 0x000fce0000000f00 */
[----:B------:R-:W-:Y:S05]  /*16a0*/  WARPSYNC.COLLECTIVE R11, `(.L_x_2219) ;  /* 0x000000000b087348 */ /* 0x000fea0003c00000 */
[----:B------:R0:W1:Y:S02]  /*16b0*/  SHFL.BFLY P2, R16, R26, R13, R12 ;  /* 0x0c00000d1a107389 */ /* 0x000064000004000c */
[----:B01----:R-:W-:Y:S01]  /*16c0*/  ENDCOLLECTIVE ;  /* 0x000000000000791b */ /* 0x003fe20003800000 */
.L_x_2219:
[----:B------:R-:W-:Y:S01]  /*16d0*/  HFMA2.MMA R13, -RZ, RZ, 0, 4.76837158203125e-07 ;  /* 0x00000008ff0d7435 */ /* 0x000fe200000001ff */
[----:B------:R-:W-:-:S05]  /*16e0*/  MOV R21, R16 ;  /* 0x0000001000157202 */ /* 0x000fca0000000f00 */
[----:B------:R-:W-:-:S05]  /*16f0*/  FADD.FTZ R21, R8, R21 ;  /* 0x0000001508157221 */ /* 0x000fca0000010000 */
[----:B------:R-:W-:-:S07]  /*1700*/  MOV R26, R21 ;  /* 0x00000015001a7202 */ /* 0x000fce0000000f00 */
[----:B------:R-:W-:Y:S05]  /*1710*/  WARPSYNC.COLLECTIVE R11, `(.L_x_2220) ;  /* 0x000000000b087348 */ /* 0x000fea0003c00000 */
[----:B------:R0:W1:Y:S02]  /*1720*/  SHFL.BFLY P2, R16, R26, R13, R12 ;  /* 0x0c00000d1a107389 */ /* 0x000064000004000c */
[----:B01----:R-:W-:Y:S01]  /*1730*/  ENDCOLLECTIVE ;  /* 0x000000000000791b */ /* 0x003fe20003800000 */
.L_x_2220:
[----:B------:R-:W-:Y:S01]  /*1740*/  HFMA2.MMA R13, -RZ, RZ, 0, 9.5367431640625e-07 ;  /* 0x00000010ff0d7435 */ /* 0x000fe200000001ff */
[----:B------:R-:W-:-:S05]  /*1750*/  MOV R22, R16 ;  /* 0x0000001000167202 */ /* 0x000fca0000000f00 */
[----:B------:R-:W-:-:S05]  /*1760*/  FADD.FTZ R17, R21, R22 ;  /* 0x0000001615117221 */ /* 0x000fca0000010000 */
[----:B------:R-:W-:-:S07]  /*1770*/  MOV R26, R17 ;  /* 0x00000011001a7202 */ /* 0x000fce0000000f00 */
[----:B------:R-:W-:Y:S05]  /*1780*/  WARPSYNC.COLLECTIVE R11, `(.L_x_2221) ;  /* 0x000000000b087348 */ /* 0x000fea0003c00000 */
[----:B------:R0:W1:Y:S02]  /*1790*/  SHFL.BFLY P2, R16, R26, R13, R12 ;  /* 0x0c00000d1a107389 */ /* 0x000064000004000c */
[----:B01----:R-:W-:Y:S01]  /*17a0*/  ENDCOLLECTIVE ;  /* 0x000000000000791b */ /* 0x003fe20003800000 */
.L_x_2221:
[----:B------:R-:W-:Y:S01]  /*17b0*/  HFMA2.MMA R13, -RZ, RZ, 0, 5.9604644775390625e-08 ;  /* 0x00000001ff0d7435 */ /* 0x000fe200000001ff */
[----:B------:R-:W-:Y:S02]  /*17c0*/  MOV R26, R7 ;  /* 0x00000007001a7202 */ /* 0x000fe40000000f00 */
[----:B------:R-:W-:-:S08]  /*17d0*/  MOV R8, R16 ;  /* 0x0000001000087202 */ /* 0x000fd00000000f00 */
[----:B------:R-:W-:Y:S05]  /*17e0*/  WARPSYNC.COLLECTIVE R11, `(.L_x_2222) ;  /* 0x000000000b087348 */ /* 0x000fea0003c00000 */
[----:B------:R0:W1:Y:S02]  /*17f0*/  SHFL.BFLY P2, R16, R26, R13, R12 ;  /* 0x0c00000d1a107389 */ /* 0x000064000004000c */
[----:B01----:R-:W-:Y:S01]  /*1800*/  ENDCOLLECTIVE ;  /* 0x000000000000791b */ /* 0x003fe20003800000 */
.L_x_2222:
[----:B------:R-:W-:Y:S01]  /*1810*/  HFMA2.MMA R13, -RZ, RZ, 0, 1.1920928955078125e-07 ;  /* 0x00000002ff0d7435 */ /* 0x000fe200000001ff */
[----:B------:R-:W-:-:S05]  /*1820*/  MOV R18, R16 ;  /* 0x0000001000127202 */ /* 0x000fca0000000f00 */
[----:B------:R-:W-:-:S05]  /*1830*/  FADD.FTZ R22, R7, R18 ;  /* 0x0000001207167221 */ /* 0x000fca0000010000 */
[----:B------:R-:W-:-:S07]  /*1840*/  MOV R26, R22 ;  /* 0x00000016001a7202 */ /* 0x000fce0000000f00 */
[----:B------:R-:W-:Y:S05]  /*1850*/  WARPSYNC.COLLECTIVE R11, `(.L_x_2223) ;  /* 0x000000000b087348 */ /* 0x000fea0003c00000 */
[----:B------:R0:W1:Y:S02]  /*1860*/  SHFL.BFLY P2, R16, R26, R13, R12 ;  /* 0x0c00000d1a107389 */ /* 0x000064000004000c */
[----:B01----:R-:W-:Y:S01]  /*1870*/  ENDCOLLECTIVE ;  /* 0x000000000000791b */ /* 0x003fe20003800000 */
.L_x_2223:
[----:B------:R-:W-:Y:S01]  /*1880*/  HFMA2.MMA R13, -RZ, RZ, 0, 2.384185791015625e-07 ;  /* 0x00000004ff0d7435 */ /* 0x000fe200000001ff */
[----:B------:R-:W-:-:S05]  /*1890*/  MOV R21, R16 ;  /* 0x0000001000157202 */ /* 0x000fca0000000f00 */
[----:B------:R-:W-:-:S05]  /*18a0*/  FADD.FTZ R7, R22, R21 ;  /* 0x0000001516077221 */ /* 0x000fca0000010000 */
[----:B------:R-:W-:-:S07]  /*18b0*/  MOV R26, R7 ;  /* 0x00000007001a7202 */ /* 0x000fce0000000f00 */
[----:B------:R-:W-:Y:S05]  /*18c0*/  WARPSYNC.COLLECTIVE R11, `(.L_x_2224) ;  /* 0x000000000b087348 */ /* 0x000fea0003c00000 */
[----:B------:R0:W1:Y:S02]  /*18d0*/  SHFL.BFLY P2, R16, R26, R13, R12 ;  /* 0x0c00000d1a107389 */ /* 0x000064000004000c */
[----:B01----:R-:W-:Y:S01]  /*18e0*/  ENDCOLLECTIVE ;  /* 0x000000000000791b */ /* 0x003fe20003800000 */
.L_x_2224:
[----:B------:R-:W-:Y:S01]  /*18f0*/  HFMA2.MMA R13, -RZ, RZ, 0, 4.76837158203125e-07 ;  /* 0x00000008ff0d7435 */ /* 0x000fe200000001ff */
[----:B------:R-:W-:-:S05]  /*1900*/  MOV R20, R16 ;  /* 0x0000001000147202 */ /* 0x000fca0000000f00 */
[----:B------:R-:W-:-:S05]  /*1910*/  FADD.FTZ R23, R7, R20 ;  /* 0x0000001407177221 */ /* 0x000fca0000010000 */
[----:B------:R-:W-:-:S07]  /*1920*/  MOV R26, R23 ;  /* 0x00000017001a7202 */ /* 0x000fce0000000f00 */
[----:B------:R-:W-:Y:S05]  /*1930*/  WARPSYNC.COLLECTIVE R11, `(.L_x_2225) ;  /* 0x000000000b087348 */ /* 0x000fea0003c00000 */
[----:B------:R0:W1:Y:S02]  /*1940*/  SHFL.BFLY P2, R16, R26, R13, R12 ;  /* 0x0c00000d1a107389 */ /* 0x000064000004000c */
[----:B01----:R-:W-:Y:S01]  /*1950*/  ENDCOLLECTIVE ;  /* 0x000000000000791b */ /* 0x003fe20003800000 */
.L_x_2225:
[----:B------:R-:W-:Y:S01]  /*1960*/  HFMA2.MMA R13, -RZ, RZ, 0, 9.5367431640625e-07 ;  /* 0x00000010ff0d7435 */ /* 0x000fe200000001ff */
[----:B------:R-:W-:-:S05]  /*1970*/  MOV R24, R16 ;  /* 0x0000001000187202 */ /* 0x000fca0000000f00 */
[----:B------:R-:W-:-:S05]  /*1980*/  FADD.FTZ R24, R23, R24 ;  /* 0x0000001817187221 */ /* 0x000fca0000010000 */
[----:B------:R-:W-:-:S07]  /*1990*/  MOV R26, R24 ;  /* 0x00000018001a7202 */ /* 0x000fce0000000f00 */
[----:B------:R-:W-:Y:S05]  /*19a0*/  WARPSYNC.COLLECTIVE R11, `(.L_x_2226) ;  /* 0x000000000b087348 */ /* 0x000fea0003c00000 */
[----:B------:R0:W1:Y:S02]  /*19b0*/  SHFL.BFLY P2, R16, R26, R13, R12 ;  /* 0x0c00000d1a107389 */ /* 0x000064000004000c */
[----:B01----:R-:W-:Y:S01]  /*19c0*/  ENDCOLLECTIVE ;  /* 0x000000000000791b */ /* 0x003fe20003800000 */
.L_x_2226:
[----:B------:R-:W-:Y:S05]  /*19d0*/  BRA `(.L_x_2227) ;  /* 0xfffffff400507947 */ /* 0x000fea000383ffff */
.L_x_2228:
        /* <DEDUP_REMOVED lines=10> */
.L_x_2947:


//--------------------- .text._ZN10layer_norm31ln_parallel_residual_bwd_kernelINS_13Kernel_traitsIf6__halffS2_fjLj256ELj1ELj4ELj1ELj16ENS_18Kernel_traits_baseILj256EfS2_fS2_fjLj128EEEEELb1ELb1ELb1EEEvNS_9BwdParamsE --------------------------
	.section	.text._ZN10layer_norm31ln_parallel_residual_bwd_kernelINS_13Kernel_traitsIf6__halffS2_fjLj256ELj1ELj4ELj1ELj16ENS_18Kernel_traits_baseILj256EfS2_fS2_fjLj128EEEEELb1ELb1ELb1EEEvNS_9BwdParamsE,"ax",@progbits
	.align	128
        .global         _ZN10layer_norm31ln_parallel_residual_bwd_kernelINS_13Kernel_traitsIf6__halffS2_fjLj256ELj1ELj4ELj1ELj16ENS_18Kernel_traits_baseILj256EfS2_fS2_fjLj128EEEEELb1ELb1ELb1EEEvNS_9BwdParamsE
        .type           _ZN10layer_norm31ln_parallel_residual_bwd_kernelINS_13Kernel_traitsIf6__halffS2_fjLj256ELj1ELj4ELj1ELj16ENS_18Kernel_traits_baseILj256EfS2_fS2_fjLj128EEEEELb1ELb1ELb1EEEvNS_9BwdParamsE,@function
        .size           _ZN10layer_norm31ln_parallel_residual_bwd_kernelINS_13Kernel_traitsIf6__halffS2_fjLj256ELj1ELj4ELj1ELj16ENS_18Kernel_traits_baseILj256EfS2_fS2_fjLj128EEEEELb1ELb1ELb1EEEvNS_9BwdParamsE,(.L_x_2948 - _ZN10layer_norm31ln_parallel_residual_bwd_kernelINS_13Kernel_traitsIf6__halffS2_fjLj256ELj1ELj4ELj1ELj16ENS_18Kernel_traits_baseILj256EfS2_fS2_fjLj128EEEEELb1ELb1ELb1EEEvNS_9BwdParamsE)
        .other          _ZN10layer_norm31ln_parallel_residual_bwd_kernelINS_13Kernel_traitsIf6__halffS2_fjLj256ELj1ELj4ELj1ELj16ENS_18Kernel_traits_baseILj256EfS2_fS2_fjLj128EEEEELb1ELb1ELb1EEEvNS_9BwdParamsE,@"STO_CUDA_ENTRY STV_DEFAULT"
_ZN10layer_norm31ln_parallel_residual_bwd_kernelINS_13Kernel_traitsIf6__halffS2_fjLj256ELj1ELj4ELj1ELj16ENS_18Kernel_traits_baseILj256EfS2_fS2_fjLj128EEEEELb1ELb1ELb1EEEvNS_9BwdParamsE:
.text._ZN10layer_norm31ln_parallel_residual_bwd_kernelINS_13Kernel_traitsIf6__halffS2_fjLj256ELj1ELj4ELj1ELj16ENS_18Kernel_traits_baseILj256EfS2_fS2_fjLj128EEEEELb1ELb1ELb1EEEvNS_9BwdParamsE:
        /* <DEDUP_REMOVED lines=26> */
.L_x_2230:
        /* <DEDUP_REMOVED lines=21> */
.L_x_2234:
[----:B-1----:R-:W1:Y:S01]  /*02f0*/  LDC.64 R68, c[0x0][0x300] ;  /* 0x0000c000ff447b82 */ /* 0x002e620000000a00 */
[----:B------:R-:W-:-:S05]  /*0300*/  IMAD R0, R74, UR8, RZ ;  /* 0x000000084a007c24 */ /* 0x000fca000f8e02ff */
[----:B------:R-:W-:Y:S02]  /*0310*/  SHF.R.S32.HI R47, RZ, 0x1f, R0 ;  /* 0x0000001fff2f7819 */ /* 0x000fe40000011400 */
[----:B------:R-:W2:Y:S02]  /*0320*/  LDC.64 R66, c[0x0][0x258] ;  /* 0x00009600ff427b82 */ /* 0x000ea40000000a00 */
[----:B------:R-:W-:-:S04]  /*0330*/  LEA.HI R47, R47, R0, RZ, 0x3 ;  /* 0x000000002f2f7211 */ /* 0x000fc800078f18ff */
[----:B------:R-:W-:Y:S02]  /*0340*/  LEA.HI.SX32 R75, R47, R72, 0x1d ;  /* 0x000000482f4b7211 */ /* 0x000fe400078feaff */
[----:B------:R-:W3:Y:S02]  /*0350*/  LDC.64 R46, c[0x0][0x250] ;  /* 0x00009400ff2e7b82 */ /* 0x000ee40000000a00 */
[----:B------:R-:W-:Y:S01]  /*0360*/  SHF.R.U32.HI R84, RZ, 0x1d, R75 ;  /* 0x0000001dff547819 */ /* 0x000fe2000001164b */
[----:B------:R-:W-:Y:S01]  /*0370*/  IMAD.SHL.U32 R83, R75, 0x8, RZ ;  /* 0x000000084b537824 */ /* 0x000fe200078e00ff */
[----:B-1----:R-:W-:-:S04]  /*0380*/  ISETP.NE.U32.AND P1, PT, R68, RZ, PT ;  /* 0x000000ff4400720c */ /* 0x002fc80003f25070 */
[----:B------:R-:W-:-:S13]  /*0390*/  ISETP.NE.AND.EX P1, PT, R69, RZ, PT, P1 ;  /* 0x000000ff4500720c */ /* 0x000fda0003f25310 */
[----:B------:R-:W1:Y:S01]  /*03a0*/  @P1 LDC.64 R44, c[0x0][0x248] ;  /* 0x00009200ff2c1b82 */ /* 0x000e620000000a00 */
[----:B---3--:R-:W-:-:S05]  /*03b0*/  IMAD.WIDE R86, R74, 0x4, R46 ;  /* 0x000000044a567825 */ /* 0x008fca00078e022e */
[----:B------:R-:W3:Y:S01]  /*03c0*/  LDG.E R0, desc[UR4][R86.64] ;  /* 0x0000000456007981 */ /* 0x000ee2000c1e1900 */
[----:B-1----:R-:W-:-:S04]  /*03d0*/  @P1 IADD3 R70, P2, R83, R44, RZ ;  /* 0x0000002c53461210 */ /* 0x002fc80007f5e0ff */
[----:B------:R-:W-:Y:S02]  /*03e0*/  @P1 IADD3.X R71, R84, R45, RZ, P2, !PT ;  /* 0x0000002d54471210 */ /* 0x000fe400017fe4ff */
[----:B------:R-:W1:Y:S01]  /*03f0*/  LDC.64 R44, c[0x0][0x2b8] ;  /* 0x0000ae00ff2c7b82 */ /* 0x000e620000000a00 */
[C---:B------:R-:W-:Y:S01]  /*0400*/  LEA R80, P2, R75.reuse, UR10, 0x5 ;  /* 0x0000000a4b507c11 */ /* 0x040fe2000f8428ff */
[----:B--2---:R-:W-:Y:S02]  /*0410*/  IMAD.WIDE R76, R74, 0x4, R66 ;  /* 0x000000044a4c7825 */ /* 0x004fe400078e0242 */
[----:B------:R-:W2:Y:S01]  /*0420*/  @P1 LDG.E.64 R70, desc[UR4][R70.64] ;  /* 0x0000000446461981 */ /* 0x000ea2000c1e1b00 */
[----:B------:R-:W-:-:S03]  /*0430*/  LEA.HI.X R81, R75, UR11, RZ, 0x5, P2 ;  /* 0x0000000b4b517c11 */ /* 0x000fc600090f2cff */
[----:B------:R-:W4:Y:S01]  /*0440*/  LDG.E R76, desc[UR4][R76.64] ;  /* 0x000000044c4c7981 */ /* 0x000f22000c1e1900 */
[----:B------:R-:W-:Y:S01]  /*0450*/  IADD3 R82, P3, R83, UR12, RZ ;  /* 0x0000000c53527c10 */ /* 0x000fe2000ff7e0ff */
[----:B------:R-:W0:Y:S02]  /*0460*/  LDC.64 R66, c[0x0][0x2c8] ;  /* 0x0000b200ff427b82 */ /* 0x000e240000000a00 */
[----:B------:R-:W4:Y:S04]  /*0470*/  LDG.E.128 R48, desc[UR4][R80.64] ;  /* 0x0000000450307981 */ /* 0x000f28000c1e1d00 */
[----:B------:R2:W4:Y:S01]  /*0480*/  LDG.E.128 R52, desc[UR4][R80.64+0x10] ;  /* 0x0000100450347981 */ /* 0x000522000c1e1d00 */
[----:B-1----:R-:W-:-:S06]  /*0490*/  IMAD.WIDE.U32 R44, R75, 0x10, R44 ;  /* 0x000000104b2c7825 */ /* 0x002fcc00078e002c */
[----:B------:R-:W4:Y:S01]  /*04a0*/  LDG.E.128 R44, desc[UR4][R44.64] ;  /* 0x000000042c2c7981 */ /* 0x000f22000c1e1d00 */
        /* <DEDUP_REMOVED lines=8> */
[----:B---3--:R-:W-:Y:S02]  /*0530*/  FSEL R0, R0, RZ, !P2 ;  /* 0x000000ff00007208 */ /* 0x008fe40005000000 */
[C-C-:B--2---:R-:W-:Y:S02]  /*0540*/  @P1 SHF.R.U64 R80, R70.reuse, 0x8, R71.reuse ;  /* 0x0000000846501819 */ /* 0x144fe40000001247 */
[----:B------:R-:W-:-:S02]  /*0550*/  @P1 SHF.R.U64 R81, R70, 0x10, R71 ;  /* 0x0000001046511819 */ /* 0x000fc40000001247 */
[C---:B------:R-:W-:Y:S02]  /*0560*/  @P1 PRMT R7, R70.reuse, 0x7610, R7 ;  /* 0x0000761046071816 */ /* 0x040fe40000000007 */
[----:B------:R-:W-:Y:S02]  /*0570*/  @P1 PRMT R6, R71, 0x7610, R6 ;  /* 0x0000761047061816 */ /* 0x000fe40000000006 */
[--C-:B------:R-:W-:Y:S02]  /*0580*/  @P1 SHF.R.U64 R70, R70, 0x18, R71.reuse ;  /* 0x0000001846461819 */ /* 0x100fe40000001247 */
[--C-:B------:R-:W-:Y:S02]  /*0590*/  @P1 SHF.R.U32.HI R77, RZ, 0x8, R71.reuse ;  /* 0x00000008ff4d1819 */ /* 0x100fe40000011647 */
[--C-:B0-----:R-:W-:Y:S02]  /*05a0*/  @P1 SHF.R.U32.HI R78, RZ, 0x10, R71.reuse ;  /* 0x00000010ff4e1819 */ /* 0x101fe40000011647 */
[----:B------:R-:W-:Y:S01]  /*05b0*/  @P1 SHF.R.U32.HI R71, RZ, 0x18, R71 ;  /* 0x00000018ff471819 */ /* 0x000fe20000011647 */
[----:B----4-:R-:W-:Y:S01]  /*05c0*/  FADD.FTZ R87, R48, -R0 ;  /* 0x8000000030577221 */ /* 0x010fe20000010000 */
[----:B------:R-:W-:Y:S01]  /*05d0*/  @P1 PRMT R8, R81, 0x7610, R8 ;  /* 0x0000761051081816 */ /* 0x000fe20000000008 */
[----:B------:R-:W-:Y:S01]  /*05e0*/  FADD.FTZ R79, R53, -R0 ;  /* 0x80000000354f7221 */ /* 0x000fe20000010000 */
[----:B------:R-:W-:Y:S01]  /*05f0*/  @P1 PRMT R4, R77, 0x7610, R4 ;  /* 0x000076104d041816 */ /* 0x000fe20000000004 */
[----:B------:R-:W-:Y:S01]  /*0600*/  FADD.FTZ R89, R49, -R0 ;  /* 0x8000000031597221 */ /* 0x000fe20000010000 */
[----:B------:R-:W-:Y:S01]  /*0610*/  @P1 PRMT R2, R71, 0x7610, R2 ;  /* 0x0000761047021816 */ /* 0x000fe20000000002 */
[--C-:B------:R-:W-:Y:S01]  /*0620*/  FADD.FTZ R85, R50, -R0.reuse ;  /* 0x8000000032557221 */ /* 0x100fe20000010000 */
[--C-:B------:R-:W-:Y:S01]  /*0630*/  FADD.FTZ R51, R51, -R0.reuse ;  /* 0x8000000033337221 */ /* 0x100fe20000010000 */
[--C-:B------:R-:W-:Y:S01]  /*0640*/  FADD.FTZ R81, R52, -R0.reuse ;  /* 0x8000000034517221 */ /* 0x100fe20000010000 */
[--C-:B------:R-:W-:Y:S01]  /*0650*/  FADD.FTZ R71, R54, -R0.reuse ;  /* 0x8000000036477221 */ /* 0x100fe20000010000 */
[----:B------:R-:W-:Y:S01]  /*0660*/  FADD.FTZ R77, R55, -R0 ;  /* 0x80000000374d7221 */ /* 0x000fe20000010000 */
[----:B------:R-:W-:-:S02]  /*0670*/  HADD2.F32 R53, -RZ, R44.H0_H0 ;  /* 0x2000002cff357230 */ /* 0x000fc40000004100 */
[C---:B------:R-:W-:Y:S01]  /*0680*/  FMUL.FTZ R0, R76.reuse, R87 ;  /* 0x000000574c007220 */ /* 0x040fe20000410000 */
[----:B------:R-:W-:Y:S02]  /*0690*/  HADD2.F32 R52, -RZ, R44.H1_H1 ;  /* 0x3000002cff347230 */ /* 0x000fe40000004100 */
[----:B------:R-:W-:Y:S01]  /*06a0*/  FMUL.FTZ R55, R76, R89 ;  /* 0x000000594c377220 */ /* 0x000fe20000410000 */
[----:B------:R-:W-:Y:S01]  /*06b0*/  FADD.FTZ R59, R53, R59 ;  /* 0x0000003b353b7221 */ /* 0x000fe20000010000 */
[-C--:B------:R-:W-:Y:S01]  /*06c0*/  FFMA.FTZ R11, R0, R53.reuse, R11 ;  /* 0x00000035000b7223 */ /* 0x080fe2000001000b */
[----:B------:R-:W-:Y:S01]  /*06d0*/  FMUL.FTZ R53, R24, R53 ;  /* 0x0000003518357220 */ /* 0x000fe20000410000 */
[----:B------:R-:W-:Y:S01]  /*06e0*/  @P1 PRMT R5, R70, 0x7610, R5 ;  /* 0x0000761046051816 */ /* 0x000fe20000000005 */
[----:B------:R-:W-:Y:S01]  /*06f0*/  HADD2.F32 R50, -RZ, R45.H0_H0 ;  /* 0x2000002dff327230 */ /* 0x000fe20000004100 */
[----:B------:R-:W-:Y:S01]  /*0700*/  @P1 PRMT R3, R78, 0x7610, R3 ;  /* 0x000076104e031816 */ /* 0x000fe20000000003 */
[--C-:B------:R-:W-:Y:S01]  /*0710*/  HADD2.F32 R70, -RZ, R47.reuse.H0_H0 ;  /* 0x2000002fff467230 */ /* 0x100fe20000004100 */
[----:B------:R-:W-:Y:S01]  /*0720*/  @P1 PRMT R9, R80, 0x7610, R9 ;  /* 0x0000761050091816 */ /* 0x000fe20000000009 */
[----:B------:R-:W-:-:S02]  /*0730*/  HADD2.F32 R78, -RZ, R47.H1_H1 ;  /* 0x3000002fff4e7230 */ /* 0x000fc40000004100 */
[----:B------:R-:W-:Y:S01]  /*0740*/  FADD.FTZ R58, R52, R58 ;  /* 0x0000003a343a7221 */ /* 0x000fe20000010000 */
[----:B------:R-:W-:Y:S01]  /*0750*/  FMUL.FTZ R54, R76, R85 ;  /* 0x000000554c367220 */ /* 0x000fe20000410000 */
[-C--:B------:R-:W-:Y:S01]  /*0760*/  FFMA.FTZ R10, R55, R52.reuse, R10 ;  /* 0x00000034370a7223 */ /* 0x080fe2000001000a */
[----:B------:R-:W-:Y:S01]  /*0770*/  FMUL.FTZ R52, R25, R52 ;  /* 0x0000003419347220 */ /* 0x000fe20000410000 */
[----:B------:R-:W-:Y:S01]  /*0780*/  FADD.FTZ R47, RZ, R53 ;  /* 0x00000035ff2f7221 */ /* 0x000fe20000010000 */
[----:B------:R-:W-:Y:S01]  /*0790*/  FFMA.FTZ R80, R0, R53, RZ ;  /* 0x0000003500507223 */ /* 0x000fe200000100ff */
[----:B------:R-:W-:Y:S02]  /*07a0*/  HADD2.F32 R49, -RZ, R45.H1_H1 ;  /* 0x3000002dff317230 */ /* 0x000fe40000004100 */
[----:B------:R-:W-:Y:S01]  /*07b0*/  FADD.FTZ R61, R50, R61 ;  /* 0x0000003d323d7221 */ /* 0x000fe20000010000 */
[--C-:B------:R-:W-:Y:S02]  /*07c0*/  HADD2.F32 R44, -RZ, R46.reuse.H0_H0 ;  /* 0x2000002eff2c7230 */ /* 0x100fe40000004100 */
        /* <DEDUP_REMOVED lines=29> */
[-C--:B------:R-:W-:Y:S01]  /*09a0*/  FMUL.FTZ R70, R31, R78.reuse ;  /* 0x0000004e1f467220 */ /* 0x080fe20000410000 */
        /* <DEDUP_REMOVED lines=26> */
.L_x_2246:
        /* <DEDUP_REMOVED lines=113> */
[----:B------:R-:W-:Y:S01]  /*1260*/  @P1 IMAD.X R69, R78, 0x1, R69, P6 ;  /* 0x000000014e451824 */ /* 0x000fe200030e0645 */
[----:B------:R-:W-:Y:S02]  /*1270*/  @P1 F2FP.F16.F32.PACK_AB R66, RZ, R66 ;  /* 0x00000042ff42123e */ /* 0x000fe400000000ff */
[----:B------:R-:W-:-:S02]  /*1280*/  @P1 F2FP.F16.F32.PACK_AB R52, RZ, R52 ;  /* 0x00000034ff34123e */ /* 0x000fc400000000ff */
        /* <DEDUP_REMOVED lines=13> */
.L_x_2232:
        /* <DEDUP_REMOVED lines=16> */
.L_x_2231:
[----:B------:R-:W-:Y:S05]  /*1460*/  BSYNC B0 ;  /* 0x0000000000007941 */ /* 0x000fea0003800000 */
.L_x_2229:
[----:B------:R-:W0:Y:S01]  /*1470*/  S2R R3, SR_CgaCtaId ;  /* 0x0000000000037919 */ /* 0x000e220000008800 */
[----:B------:R-:W-:Y:S01]  /*1480*/  MOV R0, 0x400 ;  /* 0x0000040000007802 */ /* 0x000fe20000000f00 */
[----:B------:R-:W-:Y:S05]  /*1490*/  WARPSYNC.ALL ;  /* 0x0000000000007948 */ /* 0x000fea0003800000 */
[----:B------:R-:W2:Y:S01]  /*14a0*/  S2R R31, SR_TID.X ;  /* 0x00000000001f7919 */ /* 0x000ea20000002100 */
[----:B------:R-:W-:Y:S01]  /*14b0*/  ULDC UR6, c[0x0][0x218] ;  /* 0x0000860000067ab9 */ /* 0x000fe20000000800 */
[----:B------:R-:W-:Y:S01]  /*14c0*/  ULDC.64 UR20, c[0x0][0x2d0] ;  /* 0x0000b40000147ab9 */ /* 0x000fe20000000a00 */
[----:B------:R-:W3:Y:S01]  /*14d0*/  S2R R26, SR_CTAID.X ;  /* 0x00000000001a7919 */ /* 0x000ee20000002500 */
[----:B0-----:R-:W-:-:S05]  /*14e0*/  LEA R0, R3, R0, 0x18 ;  /* 0x0000000003007211 */ /* 0x001fca00078ec0ff */
[C---:B--2---:R-:W-:Y:S01]  /*14f0*/  IMAD R2, R31.reuse, 0x20, R0 ;  /* 0x000000201f027824 */ /* 0x044fe200078e0200 */
[----:B------:R-:W-:-:S04]  /*1500*/  LEA R0, R31, R0, 0x2 ;  /* 0x000000001f007211 */ /* 0x000fc800078e10ff */
        /* <DEDUP_REMOVED lines=54> */
.L_x_2233:
        /* <DEDUP_REMOVED lines=8> */
.L_x_2236:
[----:B------:R-:W-:Y:S05]  /*18f0*/  BSYNC B2 ;  /* 0x0000000000027941 */ /* 0x000fea0003800000 */
.L_x_2235:
        /* <DEDUP_REMOVED lines=8> */
.L_x_2237:
[----:B------:R-:W-:Y:S01]  /*1980*/  FADD.FTZ R87, R81, R78 ;  /* 0x0000004e51577221 */ /* 0x000fe20000010000 */
[----:B------:R-:W-:-:S04]  /*1990*/  HFMA2.MMA R84, -RZ, RZ, 0, 1.1920928955078125e-07 ;  /* 0x00000002ff547435 */ /* 0x000fc800000001ff */
[----:B------:R-:W-:Y:S01]  /*19a0*/  MOV R93, R87 ;  /* 0x00000057005d7202 */ /* 0x000fe20000000f00 */
[----:B------:R-:W-:-:S07]  /*19b0*/  IMAD.MOV.U32 R80, RZ, RZ, R92 ;  /* 0x000000ffff507224 */ /* 0x000fce00078e005c */
[----:B------:R-:W-:Y:S05]  /*19c0*/  WARPSYNC.COLLECTIVE R86, `(.L_x_2238) ;  /* 0x0000000056087348 */ /* 0x000fea0003c00000 */
[----:B------:R0:W1:Y:S02]  /*19d0*/  SHFL.BFLY P3, R92, R93, R84, R85 ;  /* 0x0c0000545d5c7389 */ /* 0x0000640000060055 */
[----:B01----:R-:W-:Y:S01]  /*19e0*/  ENDCOLLECTIVE ;  /* 0x000000000000791b */ /* 0x003fe20003800000 */
.L_x_2238:
[----:B------:R-:W-:-:S05]  /*19f0*/  FADD.FTZ R80, R79, R80 ;  /* 0x000000504f507221 */ /* 0x000fca0000010000 */
[----:B------:R-:W-:Y:S01]  /*1a00*/  MOV R93, R80 ;  /* 0x00000050005d7202 */ /* 0x000fe20000000f00 */
[----:B------:R-:W-:-:S07]  /*1a10*/  IMAD.MOV.U32 R78, RZ, RZ, R92 ;  /* 0x000000ffff4e7224 */ /* 0x000fce00078e005c */
[----:B------:R-:W-:Y:S05]  /*1a20*/  WARPSYNC.COLLECTIVE R86, `(.L_x_2239) ;  /* 0x0000000056087348 */ /* 0x000fea0003c00000 */
[----:B------:R0:W1:Y:S02]  /*1a30*/  SHFL.BFLY P3, R92, R93, R84, R85 ;  /* 0x0c0000545d5c7389 */ /* 0x0000640000060055 */
[----:B01----:R-:W-:Y:S01]  /*1a40*/  ENDCOLLECTIVE ;  /* 0x000000000000791b */ /* 0x003fe20003800000 */
.L_x_2239:
[----:B------:R-:W-:Y:S01]  /*1a50*/  FADD.FTZ R88, R87, R78 ;  /* 0x0000004e57587221 */ /* 0x000fe20000010000 */
[----:B------:R-:W-:-:S03]  /*1a60*/  HFMA2.MMA R84, -RZ, RZ, 0, 2.384185791015625e-07 ;  /* 0x00000004ff547435 */ /* 0x000fc600000001ff */
[----:B------:R-:W-:Y:S01]  /*1a70*/  IMAD.MOV.U32 R93, RZ, RZ, R88 ;  /* 0x000000ffff5d7224 */ /* 0x000fe200078e0058 */
[----:B------:R-:W-:-:S07]  /*1a80*/  MOV R89, R92 ;  /* 0x0000005c00597202 */ /* 0x000fce0000000f00 */
[----:B------:R-:W-:Y:S05]  /*1a90*/  WARPSYNC.COLLECTIVE R86, `(.L_x_2240) ;  /* 0x0000000056087348 */ /* 0x000fea0003c00000 */
[----:B------:R0:W1:Y:S02]  /*1aa0*/  SHFL.BFLY P3, R92, R93, R84, R85 ;  /* 0x0c0000545d5c7389 */ /* 0x0000640000060055 */
[----:B01----:R-:W-:Y:S01]  /*1ab0*/  ENDCOLLECTIVE ;  /* 0x000000000000791b */ /* 0x003fe20003800000 */
.L_x_2240:
[----:B------:R-:W-:-:S04]  /*1ac0*/  FADD.FTZ R89, R80, R89 ;  /* 0x0000005950597221 */ /* 0x000fc80000010000 */
[----:B------:R-:W-:Y:S01]  /*1ad0*/  IMAD.MOV.U32 R93, RZ, RZ, R89 ;  /* 0x000000ffff5d7224 */ /* 0x000fe200078e0059 */
[----:B------:R-:W-:-:S07]  /*1ae0*/  MOV R91, R92 ;  /* 0x0000005c005b7202 */ /* 0x000fce0000000f00 */
[----:B------:R-:W-:Y:S05]  /*1af0*/  WARPSYNC.COLLECTIVE R86, `(.L_x_2241) ;  /* 0x0000000056087348 */ /* 0x000fea0003c00000 */
[----:B------:R0:W1:Y:S02]  /*1b00*/  SHFL.BFLY P3, R92, R93, R84, R85 ;  /* 0x0c0000545d5c7389 */ /* 0x0000640000060055 */
[----:B01----:R-:W-:Y:S01]  /*1b10*/  ENDCOLLECTIVE ;  /* 0x000000000000791b */ /* 0x003fe20003800000 */
.L_x_2241:
[----:B------:R-:W-:-:S05]  /*1b20*/  FADD.FTZ R91, R88, R91 ;  /* 0x0000005b585b7221 */ /* 0x000fca0000010000 */
[----:B------:R-:W-:Y:S01]  /*1b30*/  MOV R93, R91 ;  /* 0x0000005b005d7202 */ /* 0x000fe20000000f00 */
[----:B------:R-:W-:Y:S01]  /*1b40*/  IMAD.MOV.U32 R84, RZ, RZ, 0x8 ;  /* 0x00000008ff547424 */ /* 0x000fe200078e00ff */
[----:B------:R-:W-:-:S07]  /*1b50*/  MOV R78, R92 ;  /* 0x0000005c004e7202 */ /* 0x000fce0000000f00 */
[----:B------:R-:W-:Y:S05]  /*1b60*/  WARPSYNC.COLLECTIVE R86, `(.L_x_2242) ;  /* 0x0000000056087348 */ /* 0x000fea0003c00000 */
[----:B------:R0:W1:Y:S02]  /*1b70*/  SHFL.BFLY P3, R92, R93, R84, R85 ;  /* 0x0c0000545d5c7389 */ /* 0x0000640000060055 */
[----:B01----:R-:W-:Y:S01]  /*1b80*/  ENDCOLLECTIVE ;  /* 0x000000000000791b */ /* 0x003fe20003800000 */
.L_x_2242:
[----:B------:R-:W-:-:S05]  /*1b90*/  FADD.FTZ R90, R89, R78 ;  /* 0x0000004e595a7221 */ /* 0x000fca0000010000 */
[----:B------:R-:W-:Y:S02]  /*1ba0*/  MOV R93, R90 ;  /* 0x0000005a005d7202 */ /* 0x000fe40000000f00 */
[----:B------:R-:W-:-:S07]  /*1bb0*/  MOV R78, R92 ;  /* 0x0000005c004e7202 */ /* 0x000fce0000000f00 */
[----:B------:R-:W-:Y:S05]  /*1bc0*/  WARPSYNC.COLLECTIVE R86, `(.L_x_2243) ;  /* 0x0000000056087348 */ /* 0x000fea0003c00000 */
[----:B------:R0:W1:Y:S02]  /*1bd0*/  SHFL.BFLY P3, R92, R93, R84, R85 ;  /* 0x0c0000545d5c7389 */ /* 0x0000640000060055 */
[----:B01----:R-:W-:Y:S01]  /*1be0*/  ENDCOLLECTIVE ;  /* 0x000000000000791b */ /* 0x003fe20003800000 */
.L_x_2243:
[----:B------:R-:W-:Y:S01]  /*1bf0*/  FADD.FTZ R78, R91, R78 ;  /* 0x0000004e5b4e7221 */ /* 0x000fe20000010000 */
[----:B------:R-:W-:-:S04]  /*1c00*/  HFMA2.MMA R84, -RZ, RZ, 0, 9.5367431640625e-07 ;  /* 0x00000010ff547435 */ /* 0x000fc800000001ff */
[----:B------:R-:W-:Y:S01]  /*1c10*/  MOV R93, R78 ;  /* 0x0000004e005d7202 */ /* 0x000fe20000000f00 */
[----:B------:R-:W-:-:S07]  /*1c20*/  IMAD.MOV.U32 R79, RZ, RZ, R92 ;  /* 0x000000ffff4f7224 */ /* 0x000fce00078e005c */
[----:B------:R-:W-:Y:S05]  /*1c30*/  WARPSYNC.COLLECTIVE R86, `(.L_x_2244) ;  /* 0x0000000056087348 */ /* 0x000fea0003c00000 */
[----:B------:R0:W1:Y:S02]  /*1c40*/  SHFL.BFLY P3, R92, R93, R84, R85 ;  /* 0x0c0000545d5c7389 */ /* 0x0000640000060055 */
[----:B01----:R-:W-:Y:S01]  /*1c50*/  ENDCOLLECTIVE ;  /* 0x000000000000791b */ /* 0x003fe20003800000 */
.L_x_2244:
[----:B------:R-:W-:-:S05]  /*1c60*/  FADD.FTZ R79, R90, R79 ;  /* 0x0000004f5a4f7221 */ /* 0x000fca0000010000 */
[----:B------:R-:W-:Y:S01]  /*1c70*/  MOV R93, R79 ;  /* 0x0000004f005d7202 */ /* 0x000fe20000000f00 */
[----:B------:R-:W-:-:S07]  /*1c80*/  IMAD.MOV.U32 R81, RZ, RZ, R92 ;  /* 0x000000ffff517224 */ /* 0x000fce00078e005c */
[----:B------:R-:W-:Y:S05]  /*1c90*/  WARPSYNC.COLLECTIVE R86, `(.L_x_2245) ;  /* 0x0000000056087348 */ /* 0x000fea0003c00000 */
[----:B------:R0:W1:Y:S02]  /*1ca0*/  SHFL.BFLY P3, R92, R93, R84, R85 ;  /* 0x0c0000545d5c7389 */ /* 0x0000640000060055 */
[----:B01----:R-:W-:Y:S01]  /*1cb0*/  ENDCOLLECTIVE ;  /* 0x000000000000791b */ /* 0x003fe20003800000 */
.L_x_2245:
[----:B------:R-:W-:Y:S01]  /*1cc0*/  MOV R80, R92 ;  /* 0x0000005c00507202 */ /* 0x000fe20000000f00 */
[----:B------:R-:W-:Y:S06]  /*1cd0*/  BRA `(.L_x_2246) ;  /* 0xffffffec009c7947 */ /* 0x000fec000383ffff */
.L_x_2247:
        /* <DEDUP_REMOVED lines=10> */
.L_x_2948:


//--------------------- .text._ZN10layer_norm31ln_parallel_residual_bwd_kernelINS_13Kernel_traitsI6__halfffffjLj256ELj1ELj4ELj1ELj16ENS_18Kernel_traits_baseILj256ES2_ffffjLj128EEEEELb0ELb0ELb0EEEvNS_9BwdParamsE --------------------------
	.section	.text._ZN10layer_norm31ln_parallel_residual_bwd_kernelINS_13Kernel_traitsI6__halfffffjLj256ELj1ELj4ELj1ELj16ENS_18Kernel_traits_baseILj256ES2_ffffjLj128EEEEELb0ELb0ELb0EEEvNS_9BwdParamsE,"ax",@progbits
	.align	128
        .global         _ZN10layer_norm31ln_parallel_residual_bwd_kernelINS_13Kernel_traitsI6__halfffffjLj256ELj1ELj4ELj1ELj16ENS_18Kernel_traits_baseILj256ES2_ffffjLj128EEEEELb0ELb0ELb0EEEvNS_9BwdParamsE
        .type           _ZN10layer_norm31ln_parallel_residual_bwd_kernelINS_13Kernel_traitsI6__halfffffjLj256ELj1ELj4ELj1ELj16ENS_18Kernel_traits_baseILj256ES2_ffffjLj128EEEEELb0ELb0ELb0EEEvNS_9BwdParamsE,@function
        .size           _ZN10layer_norm31ln_parallel_residual_bwd_kernelINS_13Kernel_traitsI6__halfffffjLj256ELj1ELj4ELj1ELj16ENS_18Kernel_traits_baseILj256ES2_ffffjLj128EEEEELb0ELb0ELb0EEEvNS_9BwdParamsE,(.L_x_2949 - _ZN10layer_norm31ln_parallel_residual_bwd_kernelINS_13Kernel_traitsI6__halfffffjLj256ELj1ELj4ELj1ELj16ENS_18Kernel_traits_baseILj256ES2_ffffjLj128EEEEELb0ELb0ELb0EEEvNS_9BwdParamsE)
        .other          _ZN10layer_norm31ln_parallel_residual_bwd_kernelINS_13Kernel_traitsI6__halfffffjLj256ELj1ELj4ELj1ELj16ENS_18Kernel_traits_baseILj256ES2_ffffjLj128EEEEELb0ELb0ELb0EEEvNS_9BwdParamsE,@"STO_CUDA_ENTRY STV_DEFAULT"
_ZN10layer_norm31ln_parallel_residual_bwd_kernelINS_13Kernel_traitsI6__halfffffjLj256ELj1ELj4ELj1ELj16ENS_18Kernel_traits_baseILj256ES2_ffffjLj128EEEEELb0ELb0ELb0EEEvNS_9BwdParamsE:
.text._ZN10layer_norm31ln_parallel_residual_bwd_kernelINS_13Kernel_traitsI6__halfffffjLj256ELj1ELj4ELj1ELj16ENS_18Kernel_traits_baseILj256ES2_ffffjLj128EEEEELb0ELb0ELb0EEEvNS_9BwdParamsE:
        /* <DEDUP_REMOVED lines=17> */
[C---:B------:R-:W-:Y:S02]  /*0110*/  LOP3.LUT P4, RZ, R2.reuse, 0xffffffe0, RZ, 0xc0, !PT ;  /* 0xffffffe002ff7812 */ /* 0x040fe4000788c0ff */
[----:B------:R-:W-:Y:S02]  /*0120*/  ISETP.GE.U32.AND P5, PT, R2, 0x40, PT ;  /* 0x000000400200780c */ /* 0x000fe40003fa6070 */
[----:B------:R-:W-:-:S04]  /*0130*/  LOP3.LUT R2, R5, 0x1f, RZ, 0xc0, !PT ;  /* 0x0000001f05027812 */ /* 0x000fc800078ec0ff */
[----:B------:R-:W-:-:S05]  /*0140*/  MOV R3, R2 ;  /* 0x0000000200037202 */ /* 0x000fca0000000f00 */
[----:B------:R-:W0:Y:S08]  /*0150*/  @P4 LDC.64 R6, c[0x0][0x260] ;  /* 0x00009800ff064b82 */ /* 0x000e300000000a00 */
[----:B------:R-:W2:Y:S08]  /*0160*/  @P4 LDC.64 R10, c[0x0][0x268] ;  /* 0x00009a00ff0a4b82 */ /* 0x000eb00000000a00 */
[----:B------:R-:W3:Y:S08]  /*0170*/  @P5 LDC.64 R14, c[0x0][0x260] ;  /* 0x00009800ff0e5b82 */ /* 0x000ef00000000a00 */
[----:B------:R-:W4:Y:S01]  /*0180*/  @P5 LDC.64 R18, c[0x0][0x268] ;  /* 0x00009a00ff125b82 */ /* 0x000f220000000a00 */
[----:B0-----:R-:W-:-:S05]  /*0190*/  @P4 IMAD.WIDE.U32 R6, R3, 0x8, R6 ;  /* 0x0000000803064825 */ /* 0x001fca00078e0006 */
[----:B------:R0:W5:Y:S01]  /*01a0*/  @P4 LDG.E.64 R8, desc[UR4][R6.64] ;  /* 0x0000000406084981 */ /* 0x000162000c1e1b00 */
[C---:B--2---:R-:W-:Y:S01]  /*01b0*/  @P4 IMAD.WIDE.U32 R10, R3.reuse, 0x8, R10 ;  /* 0x00000008030a4825 */ /* 0x044fe200078e000a */
[----:B------:R-:W-:-:S04]  /*01c0*/  @P4 LOP3.LUT R3, R3, 0x20, RZ, 0xfc, !PT ;  /* 0x0000002003034812 */ /* 0x000fc800078efcff */
[----:B------:R0:W5:Y:S01]  /*01d0*/  @P4 LDG.E.64 R12, desc[UR4][R10.64] ;  /* 0x000000040a0c4981 */ /* 0x000162000c1e1b00 */
[----:B---3--:R-:W-:-:S05]  /*01e0*/  @P5 IMAD.WIDE.U32 R14, R3, 0x8, R14 ;  /* 0x00000008030e5825 */ /* 0x008fca00078e000e */
[----:B------:R0:W5:Y:S01]  /*01f0*/  @P5 LDG.E.64 R16, desc[UR4][R14.64] ;  /* 0x000000040e105981 */ /* 0x000162000c1e1b00 */
[----:B----4-:R-:W-:-:S05]  /*0200*/  @P5 IMAD.WIDE.U32 R18, R3, 0x8, R18 ;  /* 0x0000000803125825 */ /* 0x010fca00078e0012 */
[----:B------:R0:W5:Y:S01]  /*0210*/  @P5 LDG.E.64 R52, desc[UR4][R18.64] ;  /* 0x0000000412345981 */ /* 0x000162000c1e1b00 */
        /* <DEDUP_REMOVED lines=21> */
[----:B-----5:R-:W-:Y:S01]  /*0370*/  MOV R7, R8 ;  /* 0x0000000800077202 */ /* 0x020fe20000000f00 */
[----:B------:R-:W-:Y:S01]  /*0380*/  ULDC.U8 UR6, c[0x0][0x2a0] ;  /* 0x0000a80000067ab9 */ /* 0x000fe20000000000 */
[----:B------:R-:W-:Y:S01]  /*0390*/  SHF.R.U64 R4, R8, 0x10, R9 ;  /* 0x0000001008047819 */ /* 0x000fe20000001209 */
[----:B------:R-:W-:Y:S01]  /*03a0*/  HFMA2.MMA R49, -RZ, RZ, 0, 0 ;  /* 0x00000000ff317435 */ /* 0x000fe200000001ff */
[----:B------:R-:W-:Y:S01]  /*03b0*/  MOV R11, R12 ;  /* 0x0000000c000b7202 */ /* 0x000fe20000000f00 */
[----:B------:R-:W-:Y:S01]  /*03c0*/  HADD2.F32 R7, -RZ, R7.H0_H0 ;  /* 0x20000007ff077230 */ /* 0x000fe20000004100 */
[----:B------:R-:W-:Y:S01]  /*03d0*/  SHF.R.U64 R8, R12, 0x10, R13 ;  /* 0x000000100c087819 */ /* 0x000fe2000000120d */
[----:B------:R-:W-:Y:S01]  /*03e0*/  HADD2.F32 R4, -RZ, R4.H0_H0 ;  /* 0x20000004ff047230 */ /* 0x000fe20000004100 */
[----:B------:R-:W-:Y:S01]  /*03f0*/  MOV R15, R16 ;  /* 0x00000010000f7202 */ /* 0x000fe20000000f00 */
[----:B------:R-:W-:Y:S01]  /*0400*/  HADD2.F32 R11, -RZ, R11.H0_H0 ;  /* 0x2000000bff0b7230 */ /* 0x000fe20000004100 */
[--C-:B------:R-:W-:Y:S01]  /*0410*/  SHF.R.U64 R12, R16, 0x10, R17.reuse ;  /* 0x00000010100c7819 */ /* 0x100fe20000001211 */
[----:B------:R-:W-:Y:S01]  /*0420*/  HADD2.F32 R8, -RZ, R8.H0_H0 ;  /* 0x20000008ff087230 */ /* 0x000fe20000004100 */
[----:B------:R-:W-:Y:S01]  /*0430*/  MOV R14, R17 ;  /* 0x00000011000e7202 */ /* 0x000fe20000000f00 */
[----:B------:R-:W-:Y:S01]  /*0440*/  HADD2.F32 R15, -RZ, R15.H0_H0 ;  /* 0x2000000fff0f7230 */ /* 0x000fe20000004100 */
[----:B------:R-:W-:Y:S01]  /*0450*/  SHF.R.U32.HI R16, RZ, 0x10, R17 ;  /* 0x00000010ff107819 */ /* 0x000fe20000011611 */
[----:B------:R-:W-:Y:S01]  /*0460*/  HADD2.F32 R12, -RZ, R12.H0_H0 ;  /* 0x2000000cff0c7230 */ /* 0x000fe20000004100 */
[----:B------:R-:W-:Y:S01]  /*0470*/  MOV R19, R52 ;  /* 0x0000003400137202 */ /* 0x000fe20000000f00 */
[----:B------:R-:W-:Y:S01]  /*0480*/  HADD2.F32 R17, -RZ, R14.H0_H0 ;  /* 0x2000000eff117230 */ /* 0x000fe20000004100 */
[----:B------:R-:W-:Y:S01]  /*0490*/  MOV R0, R9 ;  /* 0x0000000900007202 */ /* 0x000fe20000000f00 */
[----:B------:R-:W-:Y:S01]  /*04a0*/  HADD2.F32 R14, -RZ, R16.H0_H0 ;  /* 0x20000010ff0e7230 */ /* 0x000fe20000004100 */
[----:B------:R-:W-:Y:S01]  /*04b0*/  SHF.R.U32.HI R6, RZ, 0x10, R9 ;  /* 0x00000010ff067819 */ /* 0x000fe20000011609 */
[----:B------:R-:W-:Y:S01]  /*04c0*/  HADD2.F32 R19, -RZ, R19.H0_H0 ;  /* 0x20000013ff137230 */ /* 0x000fe20000004100 */
[----:B------:R-:W-:Y:S01]  /*04d0*/  MOV R3, R13 ;  /* 0x0000000d00037202 */ /* 0x000fe20000000f00 */
[----:B------:R-:W-:Y:S01]  /*04e0*/  HADD2.F32 R9, -RZ, R0.H0_H0 ;  /* 0x20000000ff097230 */ /* 0x000fe20000004100 */
[----:B------:R-:W-:Y:S01]  /*04f0*/  SHF.R.U32.HI R10, RZ, 0x10, R13 ;  /* 0x00000010ff0a7819 */ /* 0x000fe2000001160d */
[----:B------:R-:W-:Y:S01]  /*0500*/  HADD2.F32 R6, -RZ, R6.H0_H0 ;  /* 0x20000006ff067230 */ /* 0x000fe20000004100 */
[--C-:B------:R-:W-:Y:S01]  /*0510*/  SHF.R.U64 R52, R52, 0x10, R53.reuse ;  /* 0x0000001034347819 */ /* 0x100fe20000001235 */
[----:B------:R-:W-:Y:S01]  /*0520*/  HADD2.F32 R13, -RZ, R3.H0_H0 ;  /* 0x20000003ff0d7230 */ /* 0x000fe20000004100 */
[----:B------:R-:W-:Y:S01]  /*0530*/  MOV R81, R53 ;  /* 0x0000003500517202 */ /* 0x000fe20000000f00 */
[----:B------:R-:W-:Y:S01]  /*0540*/  HADD2.F32 R10, -RZ, R10.H0_H0 ;  /* 0x2000000aff0a7230 */ /* 0x000fe20000004100 */
[----:B------:R-:W-:Y:S01]  /*0550*/  SHF.R.U32.HI R18, RZ, 0x10, R53 ;  /* 0x00000010ff127819 */ /* 0x000fe20000011635 */
[----:B------:R-:W-:Y:S01]  /*0560*/  HADD2.F32 R16, -RZ, R52.H0_H0 ;  /* 0x20000034ff107230 */ /* 0x000fe20000004100 */
[----:B------:R-:W-:Y:S01]  /*0570*/  ISETP.NE.AND P6, PT, RZ, UR6, PT ;  /* 0x00000006ff007c0c */ /* 0x000fe2000bfc5270 */
[----:B------:R-:W-:-:S02]  /*0580*/  HADD2.F32 R81, -RZ, R81.H0_H0 ;  /* 0x20000051ff517230 */ /* 0x000fc40000004100 */
[----:B------:R-:W-:-:S10]  /*0590*/  HADD2.F32 R18, -RZ, R18.H0_H0 ;  /* 0x20000012ff127230 */ /* 0x000fd40000004100 */
.L_x_2259:
[----:B0-----:R-:W0:Y:S08]  /*05a0*/  LDC.64 R68, c[0x0][0x250] ;  /* 0x00009400ff447b82 */ /* 0x001e300000000a00 */
[----:B------:R-:W1:Y:S01]  /*05b0*/  LDC.64 R70, c[0x0][0x258] ;  /* 0x00009600ff467b82 */ /* 0x000e620000000a00 */
[----:B0-----:R-:W-:-:S06]  /*05c0*/  IMAD.WIDE R68, R5, 0x4, R68 ;  /* 0x0000000405447825 */ /* 0x001fcc00078e0244 */
[----:B------:R-:W2:Y:S01]  /*05d0*/  LDG.E R68, desc[UR4][R68.64] ;  /* 0x0000000444447981 */ /* 0x000ea2000c1e1900 */
[----:B-1----:R-:W-:-:S05]  /*05e0*/  IMAD.WIDE R70, R5, 0x4, R70 ;  /* 0x0000000405467825 */ /* 0x002fca00078e0246 */
[----:B-----5:R0:W5:Y:S01]  /*05f0*/  LDG.E R82, desc[UR4][R70.64] ;  /* 0x0000000446527981 */ /* 0x020162000c1e1900 */
[----:B------:R-:W-:Y:S01]  /*0600*/  MOV R0, UR24 ;  /* 0x0000001800007c02 */ /* 0x000fe20008000f00 */
[----:B------:R-:W-:Y:S01]  /*0610*/  BSSY B1, `(.L_x_2250) ;  /* 0x0000041000017945 */ /* 0x000fe20003800000 */
[----:B------:R-:W-:Y:S02]  /*0620*/  MOV R99, RZ ;  /* 0x000000ff00637202 */ /* 0x000fe40000000f00 */
[----:B------:R-:W-:Y:S01]  /*0630*/  MOV R100, RZ ;  /* 0x000000ff00647202 */ /* 0x000fe20000000f00 */
[----:B------:R-:W-:-:S05]  /*0640*/  IMAD R72, R5, R0, RZ ;  /* 0x0000000005487224 */ /* 0x000fca00078e02ff */
[----:B------:R-:W-:-:S04]  /*0650*/  SHF.R.S32.HI R73, RZ, 0x1f, R72 ;  /* 0x0000001fff497819 */ /* 0x000fc80000011448 */
[----:B------:R-:W-:-:S04]  /*0660*/  LEA.HI R73, R73, R72, RZ, 0x2 ;  /* 0x0000004849497211 */ /* 0x000fc800078f10ff */
[----:B------:R-:W-:-:S04]  /*0670*/  LEA.HI.SX32 R80, R73, R2, 0x1e ;  /* 0x0000000249507211 */ /* 0x000fc800078ff2ff */
[----:B------:R-:W-:Y:S02]  /*0680*/  MOV R101, R80 ;  /* 0x0000005000657202 */ /* 0x000fe40000000f00 */
[----:B--2---:R-:W-:Y:S01]  /*0690*/  FSEL R98, R68, RZ, !P6 ;  /* 0x000000ff44627208 */ /* 0x004fe20007000000 */
[----:B0-----:R-:W-:Y:S06]  /*06a0*/  @!P4 BRA `(.L_x_2251) ;  /* 0x0000000000dcc947 */ /* 0x001fec0003800000 */
[----:B------:R-:W0:Y:S01]  /*06b0*/  LDC.64 R68, c[0x0][0x2c0] ;  /* 0x0000b000ff447b82 */ /* 0x000e220000000a00 */
[----:B------:R-:W-:-:S04]  /*06c0*/  LEA R76, P0, R80, UR10, 0x4 ;  /* 0x0000000a504c7c11 */ /* 0x000fc8000f8020ff */
[----:B------:R-:W-:-:S03]  /*06d0*/  LEA.HI.X R77, R80, UR11, RZ, 0x4, P0 ;  /* 0x0000000b504d7c11 */ /* 0x000fc600080f24ff */
[----:B------:R-:W1:Y:S03]  /*06e0*/  LDC.64 R72, c[0x0][0x2b8] ;  /* 0x0000ae00ff487b82 */ /* 0x000e660000000a00 */
[----:B------:R-:W2:Y:S01]  /*06f0*/  LDG.E.128 R76, desc[UR4][R76.64] ;  /* 0x000000044c4c7981 */ /* 0x000ea2000c1e1d00 */
[----:B0-----:R-:W-:-:S06]  /*0700*/  IMAD.WIDE.U32 R68, R80, 0x10, R68 ;  /* 0x0000001050447825 */ /* 0x001fcc00078e0044 */
[----:B------:R-:W3:Y:S01]  /*0710*/  LDG.E.128 R68, desc[UR4][R68.64] ;  /* 0x0000000444447981 */ /* 0x000ee2000c1e1d00 */
[----:B-1----:R-:W-:-:S06]  /*0720*/  IMAD.WIDE.U32 R72, R80, 0x10, R72 ;  /* 0x0000001050487825 */ /* 0x002fcc00078e0048 */
[----:B------:R-:W4:Y:S01]  /*0730*/  LDG.E.128 R72, desc[UR4][R72.64] ;  /* 0x0000000448487981 */ /* 0x000f22000c1e1d00 */
[----:B------:R-:W-:-:S04]  /*0740*/  ISETP.NE.U32.AND P0, PT, RZ, UR8, PT ;  /* 0x00000008ff007c0c */ /* 0x000fc8000bf05070 */
[----:B------:R-:W-:-:S13]  /*0750*/  ISETP.NE.AND.EX P0, PT, RZ, UR9, PT, P0 ;  /* 0x00000009ff007c0c */ /* 0x000fda000bf05300 */
[----:B------:R-:W-:-:S04]  /*0760*/  @P0 LEA R100, P1, R80, UR8, 0x4 ;  /* 0x0000000850640c11 */ /* 0x000fc8000f8220ff */
[----:B------:R-:W-:-:S05]  /*0770*/  @P0 LEA.HI.X R101, R80, UR9, RZ, 0x4, P1 ;  /* 0x0000000950650c11 */ /* 0x000fca00088f24ff */
[----:B------:R0:W5:Y:S02]  /*0780*/  @P0 LDG.E.128 R52, desc[UR4][R100.64] ;  /* 0x0000000464340981 */ /* 0x000164000c1e1d00 */
[----:B0-----:R-:W-:Y:S01]  /*0790*/  IADD3 R101, R80, 0x20, RZ ;  /* 0x0000002050657810 */ /* 0x001fe20007ffe0ff */
[C---:B--2---:R-:W-:Y:S01]  /*07a0*/  FADD.FTZ R3, -R98.reuse, R76 ;  /* 0x0000004c62037221 */ /* 0x044fe20000010100 */
[----:B------:R-:W-:-:S03]  /*07b0*/  FADD.FTZ R87, -R98, R77 ;  /* 0x0000004d62577221 */ /* 0x000fc60000010100 */
[C---:B-----5:R-:W-:Y:S01]  /*07c0*/  FMUL.FTZ R3, R82.reuse, R3 ;  /* 0x0000000352037220 */ /* 0x060fe20000410000 */
[----:B------:R-:W-:Y:S01]  /*07d0*/  FMUL.FTZ R86, R82, R87 ;  /* 0x0000005752567220 */ /* 0x000fe20000410000 */
[C---:B------:R-:W-:Y:S01]  /*07e0*/  FADD.FTZ R91, -R98.reuse, R78 ;  /* 0x0000004e625b7221 */ /* 0x040fe20000010100 */
[----:B------:R-:W-:Y:S01]  /*07f0*/  FADD.FTZ R79, -R98, R79 ;  /* 0x0000004f624f7221 */ /* 0x000fe20000010100 */
[----:B---3--:R-:W-:Y:S01]  /*0800*/  FMUL.FTZ R84, R11, R68 ;  /* 0x000000440b547220 */ /* 0x008fe20000410000 */
[----:B------:R-:W-:Y:S01]  /*0810*/  FMUL.FTZ R77, R8, R69 ;  /* 0x00000045084d7220 */ /* 0x000fe20000410000 */
[----:B------:R-:W-:Y:S01]  /*0820*/  FADD.FTZ R24, R24, R68 ;  /* 0x0000004418187221 */ /* 0x000fe20000010000 */
[-C--:B------:R-:W-:Y:S01]  /*0830*/  FFMA.FTZ R32, R68, R3.reuse, R32 ;  /* 0x0000000344207223 */ /* 0x080fe20000010020 */
[----:B----4-:R-:W-:Y:S01]  /*0840*/  FFMA.FTZ R84, R7, R72, R84 ;  /* 0x0000004807547223 */ /* 0x010fe20000010054 */
[----:B------:R-:W-:Y:S01]  /*0850*/  FADD.FTZ R40, R40, R72 ;  /* 0x0000004828287221 */ /* 0x000fe20000010000 */
[----:B------:R-:W-:Y:S01]  /*0860*/  FFMA.FTZ R48, R72, R3, R48 ;  /* 0x0000000348307223 */ /* 0x000fe20000010030 */
[----:B------:R-:W-:Y:S01]  /*0870*/  FADD.FTZ R41, R41, R73 ;  /* 0x0000004929297221 */ /* 0x000fe20000010000 */
[----:B------:R-:W-:Y:S01]  /*0880*/  FFMA.FTZ R87, R4, R73, R77 ;  /* 0x0000004904577223 */ /* 0x000fe2000001004d */
[----:B------:R-:W-:Y:S01]  /*0890*/  FFMA.FTZ R49, R73, R86, R49 ;  /* 0x0000005649317223 */ /* 0x000fe20000010031 */
[----:B------:R-:W-:Y:S01]  /*08a0*/  FMUL.FTZ R72, R13, R70 ;  /* 0x000000460d487220 */ /* 0x000fe20000410000 */
[----:B------:R-:W-:Y:S01]  /*08b0*/  FADD.FTZ R68, RZ, R84 ;  /* 0x00000054ff447221 */ /* 0x000fe20000010000 */
[----:B------:R-:W-:Y:S01]  /*08c0*/  FFMA.FTZ R73, R3, R84, RZ ;  /* 0x0000005403497223 */ /* 0x000fe200000100ff */
[----:B------:R-:W-:Y:S01]  /*08d0*/  FMUL.FTZ R95, R10, R71 ;  /* 0x000000470a5f7220 */ /* 0x000fe20000410000 */
        /* <DEDUP_REMOVED lines=11> */
[-C--:B------:R-:W-:Y:S01]  /*0990*/  FFMA.FTZ R50, R74, R91.reuse, R50 ;  /* 0x0000005b4a327223 */ /* 0x080fe20000010032 */
[----:B------:R-:W-:Y:S01]  /*09a0*/  FADD.FTZ R43, R43, R75 ;  /* 0x0000004b2b2b7221 */ /* 0x000fe20000010000 */
[-C--:B------:R-:W-:Y:S01]  /*09b0*/  FFMA.FTZ R51, R75, R92.reuse, R51 ;  /* 0x0000005c4b337223 */ /* 0x080fe20000010033 */
[----:B------:R-:W-:Y:S01]  /*09c0*/  FADD.FTZ R26, R26, R70 ;  /* 0x000000461a1a7221 */ /* 0x000fe20000010000 */
[----:B------:R-:W-:Y:S01]  /*09d0*/  FFMA.FTZ R34, R70, R91, R34 ;  /* 0x0000005b46227223 */ /* 0x000fe20000010022 */
[----:B------:R-:W-:Y:S01]  /*09e0*/  FADD.FTZ R27, R27, R71 ;  /* 0x000000471b1b7221 */ /* 0x000fe20000010000 */
[----:B------:R-:W-:Y:S01]  /*09f0*/  FFMA.FTZ R35, R71, R92, R35 ;  /* 0x0000005c47237223 */ /* 0x000fe20000010023 */
[----:B------:R-:W-:Y:S01]  /*0a00*/  FADD.FTZ R99, R68, R95 ;  /* 0x0000005f44637221 */ /* 0x000fe20000010000 */
[----:B------:R-:W-:-:S07]  /*0a10*/  FFMA.FTZ R100, R92, R95, R69 ;  /* 0x0000005f5c647223 */ /* 0x000fce0000010045 */
.L_x_2251:
[----:B------:R-:W-:Y:S05]  /*0a20*/  BSYNC B1 ;  /* 0x0000000000017941 */ /* 0x000fea0003800000 */
.L_x_2250:
[----:B------:R-:W-:Y:S04]  /*0a30*/  BSSY B1, `(.L_x_2252) ;  /* 0x0000038000017945 */ /* 0x000fe80003800000 */
[----:B------:R-:W-:Y:S05]  /*0a40*/  @!P5 BRA `(.L_x_2253) ;  /* 0x0000000000d8d947 */ /* 0x000fea0003800000 */
[----:B------:R-:W0:Y:S01]  /*0a50*/  LDC.64 R74, c[0x0][0x2c0] ;  /* 0x0000b000ff4a7b82 */ /* 0x000e220000000a00 */
[----:B------:R-:W-:-:S04]  /*0a60*/  LEA R68, P0, R101, UR10, 0x4 ;  /* 0x0000000a65447c11 */ /* 0x000fc8000f8020ff */
[----:B------:R-:W-:-:S03]  /*0a70*/  LEA.HI.X R69, R101, UR11, RZ, 0x4, P0 ;  /* 0x0000000b65457c11 */ /* 0x000fc600080f24ff */
[----:B------:R-:W1:Y:S03]  /*0a80*/  LDC.64 R72, c[0x0][0x2b8] ;  /* 0x0000ae00ff487b82 */ /* 0x000e660000000a00 */
[----:B------:R-:W2:Y:S01]  /*0a90*/  LDG.E.128 R68, desc[UR4][R68.64] ;  /* 0x0000000444447981 */ /* 0x000ea2000c1e1d00 */
[----:B0-----:R-:W-:-:S04]  /*0aa0*/  IMAD.WIDE.U32 R74, R101, 0x10, R74 ;  /* 0x00000010654a7825 */ /* 0x001fc800078e004a */
[----:B-1----:R-:W-:Y:S02]  /*0ab0*/  IMAD.WIDE.U32 R76, R101, 0x10, R72 ;  /* 0x00000010654c7825 */ /* 0x002fe400078e0048 */
[----:B------:R-:W3:Y:S04]  /*0ac0*/  LDG.E.128 R72, desc[UR4][R74.64] ;  /* 0x000000044a487981 */ /* 0x000ee8000c1e1d00 */
[----:B------:R-:W4:Y:S01]  /*0ad0*/  LDG.E.128 R76, desc[UR4][R76.64] ;  /* 0x000000044c4c7981 */ /* 0x000f22000c1e1d00 */
[----:B------:R-:W-:-:S04]  /*0ae0*/  ISETP.NE.U32.AND P0, PT, RZ, UR8, PT ;  /* 0x00000008ff007c0c */ /* 0x000fc8000bf05070 */
[----:B------:R-:W-:-:S13]  /*0af0*/  ISETP.NE.AND.EX P0, PT, RZ, UR9, PT, P0 ;  /* 0x00000009ff007c0c */ /* 0x000fda000bf05300 */
[----:B------:R-:W-:-:S04]  /*0b00*/  @P0 LEA R96, P1, R101, UR8, 0x4 ;  /* 0x0000000865600c11 */ /* 0x000fc8000f8220ff */
[----:B------:R-:W-:-:S05]  /*0b10*/  @P0 LEA.HI.X R97, R101, UR9, RZ, 0x4, P1 ;  /* 0x0000000965610c11 */ /* 0x000fca00088f24ff */
[----:B------:R0:W5:Y:S01]  /*0b20*/  @P0 LDG.E.128 R56, desc[UR4][R96.64] ;  /* 0x0000000460380981 */ /* 0x000162000c1e1d00 */
[C---:B--2---:R-:W-:Y:S01]  /*0b30*/  FADD.FTZ R83, -R98.reuse, R68 ;  /* 0x0000004462537221 */ /* 0x044fe20000010100 */
[C---:B------:R-:W-:Y:S01]  /*0b40*/  FADD.FTZ R85, -R98.reuse, R69 ;  /* 0x0000004562557221 */ /* 0x040fe20000010100 */
[----:B------:R-:W-:Y:S02]  /*0b50*/  FADD.FTZ R71, -R98, R71 ;  /* 0x0000004762477221 */ /* 0x000fe40000010100 */
[C---:B-----5:R-:W-:Y:S01]  /*0b60*/  FMUL.FTZ R83, R82.reuse, R83 ;  /* 0x0000005352537220 */ /* 0x060fe20000410000 */
[----:B------:R-:W-:Y:S01]  /*0b70*/  FMUL.FTZ R90, R82, R85 ;  /* 0x00000055525a7220 */ /* 0x000fe20000410000 */
[----:B------:R-:W-:Y:S01]  /*0b80*/  FADD.FTZ R93, -R98, R70 ;  /* 0x00000046625d7221 */ /* 0x000fe20000010100 */
[----:B------:R-:W-:-:S03]  /*0b90*/  FMUL.FTZ R94, R82, R71 ;  /* 0x00000047525e7220 */ /* 0x000fc60000410000 */
[----:B------:R-:W-:Y:S01]  /*0ba0*/  FMUL.FTZ R93, R82, R93 ;  /* 0x0000005d525d7220 */ /* 0x000fe20000410000 */
[----:B---3--:R-:W-:Y:S01]  /*0bb0*/  FMUL.FTZ R88, R19, R72 ;  /* 0x0000004813587220 */ /* 0x008fe20000410000 */
[----:B------:R-:W-:-:S03]  /*0bc0*/  FMUL.FTZ R69, R16, R73 ;  /* 0x0000004910457220 */ /* 0x000fc60000410000 */
[----:B----4-:R-:W-:Y:S01]  /*0bd0*/  FFMA.FTZ R88, R15, R76, R88 ;  /* 0x0000004c0f587223 */ /* 0x010fe20000010058 */
[----:B------:R-:W-:Y:S01]  /*0be0*/  FFMA.FTZ R85, R12, R77, R69 ;  /* 0x0000004d0c557223 */ /* 0x000fe20000010045 */
[----:B0-----:R-:W-:Y:S02]  /*0bf0*/  FMUL.FTZ R96, R81, R74 ;  /* 0x0000004a51607220 */ /* 0x001fe40000410000 */
[----:B------:R-:W-:Y:S01]  /*0c00*/  FADD.FTZ R68, R99, R88 ;  /* 0x0000005863447221 */ /* 0x000fe20000010000 */
[----:B------:R-:W-:Y:S01]  /*0c10*/  FFMA.FTZ R69, R83, R88, R100 ;  /* 0x0000005853457223 */ /* 0x000fe20000010064 */
[----:B------:R-:W-:Y:S01]  /*0c20*/  FMUL.FTZ R97, R18, R75 ;  /* 0x0000004b12617220 */ /* 0x000fe20000410000 */
        /* <DEDUP_REMOVED lines=24> */
.L_x_2253:
[----:B------:R-:W-:Y:S05]  /*0db0*/  BSYNC B1 ;  /* 0x0000000000017941 */ /* 0x000fea0003800000 */
.L_x_2252:
[----:B------:R-:W-:-:S03]  /*0dc0*/  UMOV UR6, 0xffffffff ;  /* 0xffffffff00067882 */ /* 0x000fc60000000000 */
[----:B------:R-:W-:Y:S05]  /*0dd0*/  BRA.DIV UR6, `(.L_x_2254) ;  /* 0x0000001206247947 */ /* 0x000fea000b800000 */
        /* <DEDUP_REMOVED lines=18> */
.L_x_2273:
[----:B-1----:R-:W-:Y:S01]  /*0f00*/  FADD.FTZ R68, R75, R68 ;  /* 0x000000444b447221 */ /* 0x002fe20000010000 */
[----:B--2---:R-:W-:Y:S01]  /*0f10*/  FADD.FTZ R69, R74, R69 ;  /* 0x000000454a457221 */ /* 0x004fe20000010000 */
[----:B------:R-:W-:Y:S02]  /*0f20*/  BSSY B1, `(.L_x_2255) ;  /* 0x000002f000017945 */ /* 0x000fe40003800000 */
[----:B------:R-:W-:Y:S01]  /*0f30*/  FMUL.FTZ R68, R68, UR7 ;  /* 0x0000000744447c20 */ /* 0x000fe20008410000 */
[----:B------:R-:W-:-:S04]  /*0f40*/  FMUL.FTZ R78, R69, UR7 ;  /* 0x00000007454e7c20 */ /* 0x000fc80008410000 */
[----:B------:R-:W-:Y:S01]  /*0f50*/  FSEL R99, R68, RZ, !P6 ;  /* 0x000000ff44637208 */ /* 0x000fe20007000000 */
[----:B------:R-:W-:Y:S06]  /*0f60*/  @!P4 BRA `(.L_x_2256) ;  /* 0x0000000000a8c947 */ /* 0x000fec0003800000 */
[----:B------:R-:W-:Y:S01]  /*0f70*/  ISETP.NE.U32.AND P0, PT, RZ, UR12, PT ;  /* 0x0000000cff007c0c */ /* 0x000fe2000bf05070 */
[----:B------:R-:W1:Y:S01]  /*0f80*/  LDC.64 R76, c[0x0][0x2f8] ;  /* 0x0000be00ff4c7b82 */ /* 0x000e620000000a00 */
[----:B------:R-:W-:Y:S01]  /*0f90*/  ISETP.NE.U32.AND P2, PT, RZ, UR8, PT ;  /* 0x00000008ff007c0c */ /* 0x000fe2000bf45070 */
[-CC-:B------:R-:W-:Y:S01]  /*0fa0*/  FFMA.FTZ R69, R3, R78.reuse, R99.reuse ;  /* 0x0000004e03457223 */ /* 0x180fe20000010063 */
[----:B------:R-:W-:Y:S01]  /*0fb0*/  ISETP.NE.AND.EX P0, PT, RZ, UR13, PT, P0 ;  /* 0x0000000dff007c0c */ /* 0x000fe2000bf05300 */
[-CC-:B------:R-:W-:Y:S01]  /*0fc0*/  FFMA.FTZ R68, R86, R78.reuse, R99.reuse ;  /* 0x0000004e56447223 */ /* 0x180fe20000010063 */
[----:B------:R-:W-:Y:S01]  /*0fd0*/  ISETP.NE.U32.AND P3, PT, RZ, UR14, PT ;  /* 0x0000000eff007c0c */ /* 0x000fe2000bf65070 */
[-CC-:B------:R-:W-:Y:S01]  /*0fe0*/  FFMA.FTZ R70, R91, R78.reuse, R99.reuse ;  /* 0x0000004e5b467223 */ /* 0x180fe20000010063 */
[----:B------:R-:W-:Y:S01]  /*0ff0*/  ISETP.NE.AND.EX P2, PT, RZ, UR9, PT, P2 ;  /* 0x00000009ff007c0c */ /* 0x000fe2000bf45320 */
[----:B0-----:R-:W-:Y:S01]  /*1000*/  FFMA.FTZ R74, R92, R78, R99 ;  /* 0x0000004e5c4a7223 */ /* 0x001fe20000010063 */
[----:B------:R-:W-:Y:S01]  /*1010*/  ISETP.NE.AND.EX P3, PT, RZ, UR15, PT, P3 ;  /* 0x0000000fff007c0c */ /* 0x000fe2000bf65330 */
[----:B------:R-:W-:Y:S01]  /*1020*/  FADD.FTZ R69, R84, -R69 ;  /* 0x8000004554457221 */ /* 0x000fe20000010000 */
[----:B------:R-:W-:Y:S01]  /*1030*/  FADD.FTZ R71, R87, -R68 ;  /* 0x8000004457477221 */ /* 0x000fe20000010000 */
[----:B------:R-:W-:Y:S01]  /*1040*/  FADD.FTZ R75, R89, -R70 ;  /* 0x80000046594b7221 */ /* 0x000fe20000010000 */
[----:B------:R-:W-:Y:S01]  /*1050*/  FADD.FTZ R79, R95, -R74 ;  /* 0x8000004a5f4f7221 */ /* 0x000fe20000010000 */
[C---:B-----5:R-:W-:Y:S01]  /*1060*/  FMUL.FTZ R68, R82.reuse, R69 ;  /* 0x0000004552447220 */ /* 0x060fe20000410000 */
[C---:B------:R-:W-:Y:S01]  /*1070*/  FMUL.FTZ R69, R82.reuse, R71 ;  /* 0x0000004752457220 */ /* 0x040fe20000410000 */
[----:B------:R-:W0:Y:S01]  /*1080*/  @P0 LDC.64 R72, c[0x0][0x308] ;  /* 0x0000c200ff480b82 */ /* 0x000e220000000a00 */
[C---:B------:R-:W-:Y:S01]  /*1090*/  FMUL.FTZ R70, R82.reuse, R75 ;  /* 0x0000004b52467220 */ /* 0x040fe20000410000 */
[----:B------:R-:W-:Y:S01]  /*10a0*/  FMUL.FTZ R71, R82, R79 ;  /* 0x0000004f52477220 */ /* 0x000fe20000410000 */
[----:B------:R-:W-:Y:S01]  /*10b0*/  ISETP.NE.U32.AND P1, PT, RZ, UR14, PT ;  /* 0x0000000eff007c0c */ /* 0x000fe2000bf25070 */
[----:B------:R-:W-:Y:S01]  /*10c0*/  @P2 FADD.FTZ R68, R52, R68 ;  /* 0x0000004434442221 */ /* 0x000fe20000010000 */
[----:B------:R-:W-:Y:S01]  /*10d0*/  @P2 FADD.FTZ R69, R53, R69 ;  /* 0x0000004535452221 */ /* 0x000fe20000010000 */
[----:B------:R-:W-:Y:S01]  /*10e0*/  @P2 FADD.FTZ R70, R54, R70 ;  /* 0x0000004636462221 */ /* 0x000fe20000010000 */
[----:B------:R-:W-:Y:S01]  /*10f0*/  @P2 FADD.FTZ R71, R55, R71 ;  /* 0x0000004737472221 */ /* 0x000fe20000010000 */
[C---:B------:R-:W-:Y:S01]  /*1100*/  @P3 LEA R74, P2, R80.reuse, UR14, 0x4 ;  /* 0x0000000e504a3c11 */ /* 0x040fe2000f8420ff */
[----:B-1----:R-:W-:Y:S01]  /*1110*/  IMAD.WIDE.U32 R76, R80, 0x10, R76 ;  /* 0x00000010504c7825 */ /* 0x002fe200078e004c */
[----:B------:R-:W-:-:S02]  /*1120*/  ISETP.NE.AND.EX P1, PT, RZ, UR15, PT, P1 ;  /* 0x0000000fff007c0c */ /* 0x000fc4000bf25310 */
[----:B------:R-:W-:Y:S02]  /*1130*/  SEL R60, R68, R60, P0 ;  /* 0x0000003c443c7207 */ /* 0x000fe40000000000 */
[----:B------:R-:W-:Y:S02]  /*1140*/  SEL R61, R69, R61, P0 ;  /* 0x0000003d453d7207 */ /* 0x000fe40000000000 */
[----:B------:R-:W-:Y:S02]  /*1150*/  SEL R62, R70, R62, P0 ;  /* 0x0000003e463e7207 */ /* 0x000fe40000000000 */
[----:B------:R-:W-:Y:S02]  /*1160*/  SEL R63, R71, R63, P0 ;  /* 0x0000003f473f7207 */ /* 0x000fe40000000000 */
[----:B------:R-:W-:Y:S02]  /*1170*/  @P3 LEA.HI.X R75, R80, UR15, RZ, 0x4, P2 ;  /* 0x0000000f504b3c11 */ /* 0x000fe400090f24ff */
[----:B------:R-:W-:Y:S01]  /*1180*/  SEL R64, R68, R64, P1 ;  /* 0x0000004044407207 */ /* 0x000fe20000800000 */
[----:B0-----:R-:W-:Y:S01]  /*1190*/  @P0 IMAD.WIDE.U32 R72, R80, 0x10, R72 ;  /* 0x0000001050480825 */ /* 0x001fe200078e0048 */
[----:B------:R-:W-:-:S02]  /*11a0*/  SEL R65, R69, R65, P1 ;  /* 0x0000004145417207 */ /* 0x000fc40000800000 */
[----:B------:R-:W-:Y:S02]  /*11b0*/  SEL R66, R70, R66, P1 ;  /* 0x0000004246427207 */ /* 0x000fe40000800000 */
[----:B------:R-:W-:Y:S01]  /*11c0*/  SEL R67, R71, R67, P1 ;  /* 0x0000004347437207 */ /* 0x000fe20000800000 */
[----:B------:R1:W-:Y:S01]  /*11d0*/  @P0 STG.E.128 desc[UR4][R72.64], R60 ;  /* 0x0000003c48000986 */ /* 0x0003e2000c101d04 */
[----:B------:R-:W-:-:S03]  /*11e0*/  IADD3 R80, R80, 0x20, RZ ;  /* 0x0000002050507810 */ /* 0x000fc60007ffe0ff */
[----:B------:R1:W-:Y:S04]  /*11f0*/  STG.E.128 desc[UR4][R76.64], R68 ;  /* 0x000000444c007986 */ /* 0x0003e8000c101d04 */
[----:B------:R1:W-:Y:S02]  /*1200*/  @P3 STG.E.128 desc[UR4][R74.64], R64 ;  /* 0x000000404a003986 */ /* 0x0003e4000c101d04 */
.L_x_2256:
[----:B------:R-:W-:Y:S05]  /*1210*/  BSYNC B1 ;  /* 0x0000000000017941 */ /* 0x000fea0003800000 */
.L_x_2255:
[----:B------:R-:W-:Y:S04]  /*1220*/  BSSY B1, `(.L_x_2257) ;  /* 0x000002b000017945 */ /* 0x000fe80003800000 */
[----:B------:R-:W-:Y:S05]  /*1230*/  @!P5 BRA `(.L_x_2258) ;  /* 0x0000000000a4d947 */ /* 0x000fea0003800000 */
[----:B------:R-:W-:Y:S01]  /*1240*/  ISETP.NE.U32.AND P0, PT, RZ, UR12, PT ;  /* 0x0000000cff007c0c */ /* 0x000fe2000bf05070 */
[----:B01----:R-:W0:Y:S01]  /*1250*/  LDC.64 R74, c[0x0][0x2f8] ;  /* 0x0000be00ff4a7b82 */ /* 0x003e220000000a00 */
[----:B------:R-:W-:Y:S01]  /*1260*/  ISETP.NE.U32.AND P3, PT, RZ, UR8, PT ;  /* 0x00000008ff007c0c */ /* 0x000fe2000bf65070 */
[-CC-:B------:R-:W-:Y:S01]  /*1270*/  FFMA.FTZ R69, R83, R78.reuse, R99.reuse ;  /* 0x0000004e53457223 */ /* 0x180fe20000010063 */
[----:B------:R-:W-:Y:S01]  /*1280*/  ISETP.NE.AND.EX P0, PT, RZ, UR13, PT, P0 ;  /* 0x0000000dff007c0c */ /* 0x000fe2000bf05300 */
[-CC-:B------:R-:W-:Y:S01]  /*1290*/  FFMA.FTZ R68, R90, R78.reuse, R99.reuse ;  /* 0x0000004e5a447223 */ /* 0x180fe20000010063 */
[----:B------:R-:W-:Y:S01]  /*12a0*/  ISETP.NE.U32.AND P1, PT, RZ, UR14, PT ;  /* 0x0000000eff007c0c */ /* 0x000fe2000bf25070 */
[-CC-:B------:R-:W-:Y:S01]  /*12b0*/  FFMA.FTZ R77, R93, R78.reuse, R99.reuse ;  /* 0x0000004e5d4d7223 */ /* 0x180fe20000010063 */
[----:B------:R-:W-:Y:S01]  /*12c0*/  ISETP.NE.AND.EX P3, PT, RZ, UR9, PT, P3 ;  /* 0x00000009ff007c0c */ /* 0x000fe2000bf65330 */
[----:B------:R-:W-:Y:S01]  /*12d0*/  FFMA.FTZ R70, R94, R78, R99 ;  /* 0x0000004e5e467223 */ /* 0x000fe20000010063 */
[----:B------:R-:W-:Y:S01]  /*12e0*/  FADD.FTZ R69, R88, -R69 ;  /* 0x8000004558457221 */ /* 0x000fe20000010000 */
[----:B------:R-:W-:Y:S01]  /*12f0*/  ISETP.NE.AND.EX P1, PT, RZ, UR15, PT, P1 ;  /* 0x0000000fff007c0c */ /* 0x000fe2000bf25310 */
[----:B------:R-:W-:Y:S01]  /*1300*/  FADD.FTZ R71, R85, -R68 ;  /* 0x8000004455477221 */ /* 0x000fe20000010000 */
[----:B------:R-:W-:Y:S01]  /*1310*/  FADD.FTZ R77, R96, -R77 ;  /* 0x8000004d604d7221 */ /* 0x000fe20000010000 */
[----:B------:R-:W-:Y:S01]  /*1320*/  FADD.FTZ R79, R97, -R70 ;  /* 0x80000046614f7221 */ /* 0x000fe20000010000 */
[C---:B-----5:R-:W-:Y:S01]  /*1330*/  FMUL.FTZ R68, R82.reuse, R69 ;  /* 0x0000004552447220 */ /* 0x060fe20000410000 */
[C---:B------:R-:W-:Y:S01]  /*1340*/  FMUL.FTZ R69, R82.reuse, R71 ;  /* 0x0000004752457220 */ /* 0x040fe20000410000 */
[----:B------:R-:W1:Y:S01]  /*1350*/  @P0 LDC.64 R72, c[0x0][0x308] ;  /* 0x0000c200ff480b82 */ /* 0x000e620000000a00 */
        /* <DEDUP_REMOVED lines=8> */
[----:B0-----:R-:W-:Y:S01]  /*13e0*/  IMAD.WIDE.U32 R74, R80, 0x10, R74 ;  /* 0x00000010504a7825 */ /* 0x001fe200078e004a */
[----:B------:R-:W-:-:S02]  /*13f0*/  ISETP.NE.AND.EX P2, PT, RZ, UR15, PT, P2 ;  /* 0x0000000fff007c0c */ /* 0x000fc4000bf45320 */
[----:B------:R-:W-:Y:S02]  /*1400*/  SEL R60, R68, R60, P0 ;  /* 0x0000003c443c7207 */ /* 0x000fe40000000000 */
[----:B------:R-:W-:Y:S02]  /*1410*/  SEL R61, R69, R61, P0 ;  /* 0x0000003d453d7207 */ /* 0x000fe40000000000 */
[----:B------:R-:W-:Y:S02]  /*1420*/  SEL R62, R70, R62, P0 ;  /* 0x0000003e463e7207 */ /* 0x000fe40000000000 */
[----:B------:R-:W-:Y:S02]  /*1430*/  SEL R63, R71, R63, P0 ;  /* 0x0000003f473f7207 */ /* 0x000fe40000000000 */
[----:B------:R-:W-:Y:S02]  /*1440*/  @P1 LEA.HI.X R77, R80, UR15, RZ, 0x4, P3 ;  /* 0x0000000f504d1c11 */ /* 0x000fe400098f24ff */
[----:B------:R-:W-:Y:S01]  /*1450*/  SEL R64, R68, R64, P2 ;  /* 0x0000004044407207 */ /* 0x000fe20001000000 */
[----:B-1----:R-:W-:Y:S01]  /*1460*/  @P0 IMAD.WIDE.U32 R72, R80, 0x10, R72 ;  /* 0x0000001050480825 */ /* 0x002fe200078e0048 */
[----:B------:R-:W-:-:S02]  /*1470*/  SEL R65, R69, R65, P2 ;  /* 0x0000004145417207 */ /* 0x000fc40001000000 */
[----:B------:R-:W-:Y:S02]  /*1480*/  SEL R66, R70, R66, P2 ;  /* 0x0000004246427207 */ /* 0x000fe40001000000 */
[----:B------:R-:W-:Y:S01]  /*1490*/  SEL R67, R71, R67, P2 ;  /* 0x0000004347437207 */ /* 0x000fe20001000000 */
[----:B------:R2:W-:Y:S04]  /*14a0*/  @P0 STG.E.128 desc[UR4][R72.64], R60 ;  /* 0x0000003c48000986 */ /* 0x0005e8000c101d04 */
[----:B------:R2:W-:Y:S04]  /*14b0*/  STG.E.128 desc[UR4][R74.64], R68 ;  /* 0x000000444a007986 */ /* 0x0005e8000c101d04 */
[----:B------:R2:W-:Y:S02]  /*14c0*/  @P1 STG.E.128 desc[UR4][R76.64], R64 ;  /* 0x000000404c001986 */ /* 0x0005e4000c101d04 */
.L_x_2258:
[----:B------:R-:W-:Y:S05]  /*14d0*/  BSYNC B1 ;  /* 0x0000000000017941 */ /* 0x000fea0003800000 */
.L_x_2257:
[----:B-12---:R-:W1:Y:S02]  /*14e0*/  LDC.64 R68, c[0x0][0x210] ;  /* 0x00008400ff447b82 */ /* 0x006e640000000a00 */
[----:B-1----:R-:W-:-:S04]  /*14f0*/  LEA R5, R68, R5, 0x2 ;  /* 0x0000000544057211 */ /* 0x002fc800078e10ff */
[----:B------:R-:W-:-:S13]  /*1500*/  ISETP.GE.AND P0, PT, R5, R69, PT ;  /* 0x000000450500720c */ /* 0x000fda0003f06270 */
[----:B------:R-:W-:Y:S05]  /*1510*/  @!P0 BRA `(.L_x_2259) ;  /* 0xfffffff000208947 */ /* 0x000fea000383ffff */
.L_x_2249:
[----:B------:R-:W-:Y:S05]  /*1520*/  BSYNC B0 ;  /* 0x0000000000007941 */ /* 0x000fea0003800000 */
.L_x_2248:
[----:B-----5:R-:W1:Y:S01]  /*1530*/  S2R R52, SR_TID.X ;  /* 0x0000000000347919 */ /* 0x020e620000002100 */
[----:B------:R-:W-:Y:S01]  /*1540*/  MOV R2, 0x400 ;  /* 0x0000040000027802 */ /* 0x000fe20000000f00 */
[----:B------:R-:W-:Y:S05]  /*1550*/  WARPSYNC.ALL ;  /* 0x0000000000007948 */ /* 0x000fea0003800000 */
[----:B------:R-:W2:Y:S01]  /*1560*/  S2R R3, SR_CgaCtaId ;  /* 0x0000000000037919 */ /* 0x000ea20000008800 */
[----:B------:R-:W-:Y:S01]  /*1570*/  ULDC.64 UR16, c[0x0][0x2d8] ;  /* 0x0000b60000107ab9 */ /* 0x000fe20000000a00 */
[----:B------:R-:W-:Y:S01]  /*1580*/  ULDC.64 UR18, c[0x0][0x2d0] ;  /* 0x0000b40000127ab9 */ /* 0x000fe20000000a00 */
[----:B------:R-:W-:Y:S01]  /*1590*/  ULDC.64 UR20, c[0x0][0x2e8] ;  /* 0x0000ba0000147ab9 */ /* 0x000fe20000000a00 */
[----:B------:R-:W3:Y:S01]  /*15a0*/  S2R R53, SR_CTAID.X ;  /* 0x0000000000357919 */ /* 0x000ee20000002500 */
[----:B------:R-:W-:Y:S01]  /*15b0*/  ULDC.64 UR22, c[0x0][0x2e0] ;  /* 0x0000b80000167ab9 */ /* 0x000fe20000000a00 */
[----:B------:R-:W-:Y:S01]  /*15c0*/  BSSY B0, `(.L_x_2260) ;  /* 0x000007b000007945 */ /* 0x000fe20003800000 */
[----:B-1----:R-:W-:-:S02]  /*15d0*/  SHF.R.U32.HI R4, RZ, 0x5, R52 ;  /* 0x00000005ff047819 */ /* 0x002fc40000011634 */
[----:B------:R-:W-:Y:S02]  /*15e0*/  LOP3.LUT R5, R52, 0x1f, RZ, 0xc0, !PT ;  /* 0x0000001f34057812 */ /* 0x000fe400078ec0ff */
[----:B------:R-:W-:Y:S02]  /*15f0*/  SHF.L.U32 R4, R4, 0x6, RZ ;  /* 0x0000000604047819 */ /* 0x000fe400000006ff */
[----:B--2---:R-:W-:Y:S02]  /*1600*/  LEA R3, R3, R2, 0x18 ;  /* 0x0000000203037211 */ /* 0x004fe400078ec0ff */
[----:B------:R-:W-:Y:S01]  /*1610*/  LOP3.LUT R2, R4, 0xffffffc0, R5, 0xe2, !PT ;  /* 0xffffffc004027812 */ /* 0x000fe200078ee205 */
[----:B---3--:R-:W-:Y:S01]  /*1620*/  IMAD R53, R53, R0, RZ ;  /* 0x0000000035357224 */ /* 0x008fe200078e02ff */
[----:B------:R-:W-:Y:S02]  /*1630*/  IADD3 R0, R0, 0x7f, -R52 ;  /* 0x0000007f00007810 */ /* 0x000fe40007ffe834 */
[----:B------:R-:W-:-:S02]  /*1640*/  LEA R2, R2, R3, 0x4 ;  /* 0x0000000302027211 */ /* 0x000fc400078e20ff */
[----:B------:R-:W-:Y:S02]  /*1650*/  LEA R3, R52, R3, 0x2 ;  /* 0x0000000334037211 */ /* 0x000fe400078e10ff */
[C---:B------:R-:W-:Y:S01]  /*1660*/  LOP3.LUT P1, RZ, R0.reuse, 0xffffff80, RZ, 0xc0, !PT ;  /* 0xffffff8000ff7812 */ /* 0x040fe2000782c0ff */
[----:B------:R-:W-:Y:S01]  /*1670*/  STS.128 [R2], R40 ;  /* 0x0000002802007388 */ /* 0x000fe20000000c00 */
[----:B------:R-:W-:-:S03]  /*1680*/  ISETP.GE.U32.AND P0, PT, R0, 0x100, PT ;  /* 0x000001000000780c */ /* 0x000fc60003f06070 */
[----:B------:R-:W-:Y:S01]  /*1690*/  STS.128 [R2+0x200], R36 ;  /* 0x0002002402007388 */ /* 0x000fe20000000c00 */
[----:B------:R-:W-:Y:S06]  /*16a0*/  BAR.SYNC.DEFER_BLOCKING 0x0 ;  /* 0x0000000000007b1d */ /* 0x000fec0000010000 */
[----:B------:R-:W1:Y:S04]  /*16b0*/  LDS R4, [R3] ;  /* 0x0000000003047984 */ /* 0x000e680000000800 */
[----:B------:R-:W2:Y:S04]  /*16c0*/  LDS R7, [R3+0x400] ;  /* 0x0004000003077984 */ /* 0x000ea80000000800 */
[----:B------:R-:W3:Y:S04]  /*16d0*/  LDS R5, [R3+0x200] ;  /* 0x0002000003057984 */ /* 0x000ee80000000800 */
[----:B------:R-:W4:Y:S04]  /*16e0*/  LDS R6, [R3+0x600] ;  /* 0x0006000003067984 */ /* 0x000f280000000800 */
[----:B------:R-:W0:Y:S04]  /*16f0*/  LDS R9, [R3+0x800] ;  /* 0x0008000003097984 */ /* 0x000e280000000800 */
[----:B------:R-:W0:Y:S04]  /*1700*/  LDS R8, [R3+0xa00] ;  /* 0x000a000003087984 */ /* 0x000e280000000800 */
[----:B------:R-:W0:Y:S04]  /*1710*/  LDS R11, [R3+0xc00] ;  /* 0x000c0000030b7984 */ /* 0x000e280000000800 */
[----:B------:R-:W0:Y:S01]  /*1720*/  LDS R10, [R3+0xe00] ;  /* 0x000e0000030a7984 */ /* 0x000e220000000800 */
[----:B------:R-:W-:Y:S01]  /*1730*/  BAR.SYNC.DEFER_BLOCKING 0x0 ;  /* 0x0000000000007b1d */ /* 0x000fe20000010000 */
[----:B-1----:R-:W-:-:S04]  /*1740*/  FADD.FTZ R4, RZ, R4 ;  /* 0x00000004ff047221 */ /* 0x002fc80000010000 */
[----:B--2---:R-:W-:Y:S01]  /*1750*/  FADD.FTZ R4, R4, R7 ;  /* 0x0000000704047221 */ /* 0x004fe20000010000 */
[----:B---3--:R-:W-:-:S04]  /*1760*/  FADD.FTZ R5, RZ, R5 ;  /* 0x00000005ff057221 */ /* 0x008fc80000010000 */
[----:B----4-:R-:W-:Y:S01]  /*1770*/  FADD.FTZ R5, R5, R6 ;  /* 0x0000000605057221 */ /* 0x010fe20000010000 */
[----:B------:R-:W-:Y:S01]  /*1780*/  STS.128 [R2], R48 ;  /* 0x0000003002007388 */ /* 0x000fe20000000c00 */
[----:B0-----:R-:W-:-:S03]  /*1790*/  FADD.FTZ R4, R4, R9 ;  /* 0x0000000904047221 */ /* 0x001fc60000010000 */
        /* <DEDUP_REMOVED lines=61> */
[----:B------:R0:W4:Y:S02]  /*1b70*/  LDS R0, [R3+0xe00] ;  /* 0x000e000003007984 */ /* 0x0001240000000800 */
        /* <DEDUP_REMOVED lines=31> */
.L_x_2261:
[----:B------:R-:W-:Y:S05]  /*1d70*/  BSYNC B0 ;  /* 0x0000000000007941 */ /* 0x000fea0003800000 */
.L_x_2260:
        /* <DEDUP_REMOVED lines=15> */
.L_x_2254:
        /* <DEDUP_REMOVED lines=8> */
.L_x_2263:
[----:B------:R-:W-:Y:S05]  /*1ef0*/  BSYNC B1 ;  /* 0x0000000000017941 */ /* 0x000fea0003800000 */
.L_x_2262:
        /* <DEDUP_REMOVED lines=8> */
.L_x_2264:
[----:B------:R-:W-:Y:S01]  /*1f80*/  FADD.FTZ R68, R68, R99 ;  /* 0x0000006344447221 */ /* 0x000fe20000010000 */
[----:B------:R-:W-:-:S04]  /*1f90*/  HFMA2.MMA R78, -RZ, RZ, 0, 1.1920928955078125e-07 ;  /* 0x00000002ff4e7435 */ /* 0x000fc800000001ff */
[----:B------:R-:W-:Y:S02]  /*1fa0*/  MOV R79, R68 ;  /* 0x00000044004f7202 */ /* 0x000fe40000000f00 */
[----:B------:R-:W-:-:S07]  /*1fb0*/  MOV R69, R77 ;  /* 0x0000004d00457202 */ /* 0x000fce0000000f00 */
[----:B------:R-:W-:Y:S05]  /*1fc0*/  WARPSYNC.COLLECTIVE R76, `(.L_x_2265) ;  /* 0x000000004c087348 */ /* 0x000fea0003c00000 */
[----:B------:R0:W1:Y:S02]  /*1fd0*/  SHFL.BFLY P0, R77, R79, R78, R101 ;  /* 0x0c00004e4f4d7389 */ /* 0x0000640000000065 */
[----:B01----:R-:W-:Y:S01]  /*1fe0*/  ENDCOLLECTIVE ;  /* 0x000000000000791b */ /* 0x003fe20003800000 */
.L_x_2265:
[----:B------:R-:W-:-:S05]  /*1ff0*/  FADD.FTZ R69, R69, R100 ;  /* 0x0000006445457221 */ /* 0x000fca0000010000 */
[----:B------:R-:W-:Y:S02]  /*2000*/  MOV R79, R69 ;  /* 0x00000045004f7202 */ /* 0x000fe40000000f00 */
[----:B------:R-:W-:-:S07]  /*2010*/  MOV R71, R77 ;  /* 0x0000004d00477202 */ /* 0x000fce0000000f00 */
[----:B------:R-:W-:Y:S05]  /*2020*/  WARPSYNC.COLLECTIVE R76, `(.L_x_2266) ;  /* 0x000000004c087348 */ /* 0x000fea0003c00000 */
[----:B------:R0:W1:Y:S02]  /*2030*/  SHFL.BFLY P0, R77, R79, R78, R101 ;  /* 0x0c00004e4f4d7389 */ /* 0x0000640000000065 */
[----:B01----:R-:W-:Y:S01]  /*2040*/  ENDCOLLECTIVE ;  /* 0x000000000000791b */ /* 0x003fe20003800000 */
.L_x_2266:
[----:B------:R-:W-:Y:S01]  /*2050*/  FADD.FTZ R71, R68, R71 ;  /* 0x0000004744477221 */ /* 0x000fe20000010000 */
[----:B------:R-:W-:-:S04]  /*2060*/  HFMA2.MMA R78, -RZ, RZ, 0, 2.384185791015625e-07 ;  /* 0x00000004ff4e7435 */ /* 0x000fc800000001ff */
[----:B------:R-:W-:Y:S02]  /*2070*/  MOV R79, R71 ;  /* 0x00000047004f7202 */ /* 0x000fe40000000f00 */
[----:B------:R-:W-:-:S07]  /*2080*/  MOV R70, R77 ;  /* 0x0000004d00467202 */ /* 0x000fce0000000f00 */
[----:B------:R-:W-:Y:S05]  /*2090*/  WARPSYNC.COLLECTIVE R76, `(.L_x_2267) ;  /* 0x000000004c087348 */ /* 0x000fea0003c00000 */
[----:B------:R0:W1:Y:S02]  /*20a0*/  SHFL.BFLY P0, R77, R79, R78, R101 ;  /* 0x0c00004e4f4d7389 */ /* 0x0000640000000065 */
[----:B01----:R-:W-:Y:S01]  /*20b0*/  ENDCOLLECTIVE ;  /* 0x000000000000791b */ /* 0x003fe20003800000 */
.L_x_2267:
[----:B------:R-:W-:-:S05]  /*20c0*/  FADD.FTZ R70, R69, R70 ;  /* 0x0000004645467221 */ /* 0x000fca0000010000 */
[----:B------:R-:W-:Y:S02]  /*20d0*/  MOV R79, R70 ;  /* 0x00000046004f7202 */ /* 0x000fe40000000f00 */
[----:B------:R-:W-:-:S07]  /*20e0*/  MOV R72, R77 ;  /* 0x0000004d00487202 */ /* 0x000fce0000000f00 */
[----:B------:R-:W-:Y:S05]  /*20f0*/  WARPSYNC.COLLECTIVE R76, `(.L_x_2268) ;  /* 0x000000004c087348 */ /* 0x000fea0003c00000 */
[----:B------:R0:W1:Y:S02]  /*2100*/  SHFL.BFLY P0, R77, R79, R78, R101 ;  /* 0x0c00004e4f4d7389 */ /* 0x0000640000000065 */
[----:B01----:R-:W-:Y:S01]  /*2110*/  ENDCOLLECTIVE ;  /* 0x000000000000791b */ /* 0x003fe20003800000 */
.L_x_2268:
[----:B------:R-:W-:Y:S01]  /*2120*/  FADD.FTZ R72, R71, R72 ;  /* 0x0000004847487221 */ /* 0x000fe20000010000 */
[----:B------:R-:W-:-:S04]  /*2130*/  HFMA2.MMA R78, -RZ, RZ, 0, 4.76837158203125e-07 ;  /* 0x00000008ff4e7435 */ /* 0x000fc800000001ff */
[----:B------:R-:W-:Y:S02]  /*2140*/  MOV R79, R72 ;  /* 0x00000048004f7202 */ /* 0x000fe40000000f00 */
[----:B------:R-:W-:-:S07]  /*2150*/  MOV R73, R77 ;  /* 0x0000004d00497202 */ /* 0x000fce0000000f00 */
[----:B------:R-:W-:Y:S05]  /*2160*/  WARPSYNC.COLLECTIVE R76, `(.L_x_2269) ;  /* 0x000000004c087348 */ /* 0x000fea0003c00000 */
[----:B------:R0:W1:Y:S02]  /*2170*/  SHFL.BFLY P0, R77, R79, R78, R101 ;  /* 0x0c00004e4f4d7389 */ /* 0x0000640000000065 */
[----:B01----:R-:W-:Y:S01]  /*2180*/  ENDCOLLECTIVE ;  /* 0x000000000000791b */ /* 0x003fe20003800000 */
.L_x_2269:
[----:B------:R-:W-:-:S05]  /*2190*/  FADD.FTZ R73, R70, R73 ;  /* 0x0000004946497221 */ /* 0x000fca0000010000 */
[----:B------:R-:W-:Y:S02]  /*21a0*/  MOV R79, R73 ;  /* 0x00000049004f7202 */ /* 0x000fe40000000f00 */
[----:B------:R-:W-:-:S07]  /*21b0*/  MOV R75, R77 ;  /* 0x0000004d004b7202 */ /* 0x000fce0000000f00 */
[----:B------:R-:W-:Y:S05]  /*21c0*/  WARPSYNC.COLLECTIVE R76, `(.L_x_2270) ;  /* 0x000000004c087348 */ /* 0x000fea0003c00000 */
[----:B------:R0:W1:Y:S02]  /*21d0*/  SHFL.BFLY P0, R77, R79, R78, R101 ;  /* 0x0c00004e4f4d7389 */ /* 0x0000640000000065 */
[----:B01----:R-:W-:Y:S01]  /*21e0*/  ENDCOLLECTIVE ;  /* 0x000000000000791b */ /* 0x003fe20003800000 */
.L_x_2270:
[----:B------:R-:W-:Y:S01]  /*21f0*/  FADD.FTZ R75, R72, R75 ;  /* 0x0000004b484b7221 */ /* 0x000fe20000010000 */
[----:B------:R-:W-:-:S04]  /*2200*/  HFMA2.MMA R78, -RZ, RZ, 0, 9.5367431640625e-07 ;  /* 0x00000010ff4e7435 */ /* 0x000fc800000001ff */
[----:B------:R-:W-:Y:S02]  /*2210*/  MOV R79, R75 ;  /* 0x0000004b004f7202 */ /* 0x000fe40000000f00 */
[----:B------:R-:W-:-:S07]  /*2220*/  MOV R74, R77 ;  /* 0x0000004d004a7202 */ /* 0x000fce0000000f00 */
[----:B------:R-:W-:Y:S05]  /*2230*/  WARPSYNC.COLLECTIVE R76, `(.L_x_2271) ;  /* 0x000000004c087348 */ /* 0x000fea0003c00000 */
[----:B------:R0:W1:Y:S02]  /*2240*/  SHFL.BFLY P0, R77, R79, R78, R101 ;  /* 0x0c00004e4f4d7389 */ /* 0x0000640000000065 */
[----:B01----:R-:W-:Y:S01]  /*2250*/  ENDCOLLECTIVE ;  /* 0x000000000000791b */ /* 0x003fe20003800000 */
.L_x_2271:
[----:B------:R-:W-:-:S05]  /*2260*/  FADD.FTZ R74, R73, R74 ;  /* 0x0000004a494a7221 */ /* 0x000fca0000010000 */
[----:B------:R-:W-:Y:S02]  /*2270*/  MOV R79, R74 ;  /* 0x0000004a004f7202 */ /* 0x000fe40000000f00 */
[----:B------:R-:W-:-:S07]  /*2280*/  MOV R68, R77 ;  /* 0x0000004d00447202 */ /* 0x000fce0000000f00 */
[----:B------:R-:W-:Y:S05]  /*2290*/  WARPSYNC.COLLECTIVE R76, `(.L_x_2272) ;  /* 0x000000004c087348 */ /* 0x000fea0003c00000 */
[----:B------:R0:W1:Y:S02]  /*22a0*/  SHFL.BFLY P0, R77, R79, R78, R101 ;  /* 0x0c00004e4f4d7389 */ /* 0x0000640000000065 */
[----:B01----:R-:W-:Y:S01]  /*22b0*/  ENDCOLLECTIVE ;  /* 0x000000000000791b */ /* 0x003fe20003800000 */
.L_x_2272:
[----:B------:R-:W-:Y:S01]  /*22c0*/  MOV R69, R77 ;  /* 0x0000004d00457202 */ /* 0x000fe20000000f00 */
[----:B------:R-:W-:Y:S06]  /*22d0*/  BRA `(.L_x_2273) ;  /* 0xffffffec00087947 */ /* 0x000fec000383ffff */
.L_x_2274:
        /* <DEDUP_REMOVED lines=10> */
.L_x_2949:


//--------------------- .text._ZN10layer_norm31ln_parallel_residual_bwd_kernelINS_13Kernel_traitsI6__halfffffjLj256ELj1ELj4ELj1ELj16ENS_18Kernel_traits_baseILj256ES2_ffffjLj128EEEEELb0ELb0ELb1EEEvNS_9BwdParamsE --------------------------
	.section	.text._ZN10layer_norm31ln_parallel_residual_bwd_kernelINS_13Kernel_traitsI6__halfffffjLj256ELj1ELj4ELj1ELj16ENS_18Kernel_traits_baseILj256ES2_ffffjLj128EEEEELb0ELb0ELb1EEEvNS_9BwdParamsE,"ax",@progbits
	.align	128
        .global         _ZN10layer_norm31ln_parallel_residual_bwd_kernelINS_13Kernel_traitsI6__halfffffjLj256ELj1ELj4ELj1ELj16ENS_18Kernel_traits_baseILj256ES2_ffffjLj128EEEEELb0ELb0ELb1EEEvNS_9BwdParamsE
        .type           _ZN10layer_norm31ln_parallel_residual_bwd_kernelINS_13Kernel_traitsI6__halfffffjLj256ELj1ELj4ELj1ELj16ENS_18Kernel_traits_baseILj256ES2_ffffjLj128EEEEELb0ELb0ELb1EEEvNS_9BwdParamsE,@function
        .size           _ZN10layer_norm31ln_parallel_residual_bwd_kernelINS_13Kernel_traitsI6__halfffffjLj256ELj1ELj4ELj1ELj16ENS_18Kernel_traits_baseILj256ES2_ffffjLj128EEEEELb0ELb0ELb1EEEvNS_9BwdParamsE,(.L_x_2950 - _ZN10layer_norm31ln_parallel_residual_bwd_kernelINS_13Kernel_traitsI6__halfffffjLj256ELj1ELj4ELj1ELj16ENS_18Kernel_traits_baseILj256ES2_ffffjLj128EEEEELb0ELb0ELb1EEEvNS_9BwdParamsE)
        .other          _ZN10layer_norm31ln_parallel_residual_bwd_kernelINS_13Kernel_traitsI6__halfffffjLj256ELj1ELj4ELj1ELj16ENS_18Kernel_traits_baseILj256ES2_ffffjLj128EEEEELb0ELb0ELb1EEEvNS_9BwdParamsE,@"STO_CUDA_ENTRY STV_DEFAULT"
_ZN10layer_norm31ln_parallel_residual_bwd_kernelINS_13Kernel_traitsI6__halfffffjLj256ELj1ELj4ELj1ELj16ENS_18Kernel_traits_baseILj256ES2_ffffjLj128EEEEELb0ELb0ELb1EEEvNS_9BwdParamsE:
.text._ZN10layer_norm31ln_parallel_residual_bwd_kernelINS_13Kernel_traitsI6__halfffffjLj256ELj1ELj4ELj1ELj16ENS_18Kernel_traits_baseILj256ES2_ffffjLj128EEEEELb0ELb0ELb1EEEvNS_9BwdParamsE:
[----:B------:R-:W0:Y:S01]  /*0000*/  LDC R1, c[0x0][0x28] ;  /* 0x00000a00ff017b82 */ /* 0x000e220000000800 */
[----:B------:R-:W1:Y:S01]  /*0010*/  S2R R6, SR_TID.X ;  /* 0x0000000000067919 */ /* 0x000e620000002100 */
[----:B------:R-:W-:Y:S01]  /*0020*/  ULDC UR4, c[0x0][0x214] ;  /* 0x0000850000047ab9 */ /* 0x000fe20000000800 */
[----:B------:R-:W-:Y:S01]  /*0030*/  ULDC UR8, c[0x0][0x218] ;  /* 0x0000860000087ab9 */ /* 0x000fe20000000800 */
[----:B------:R-:W-:Y:S01]  /*0040*/  ULDC UR9, c[0x0][0x290] ;  /* 0x0000a40000097ab9 */ /* 0x000fe20000000800 */
[----:B------:R-:W2:Y:S01]  /*0050*/  S2R R0, SR_CTAID.X ;  /* 0x0000000000007919 */ /* 0x000ea20000002500 */
[----:B------:R-:W-:Y:S01]  /*0060*/  ULDC.64 UR18, c[0x0][0x2c8] ;  /* 0x0000b20000127ab9 */ /* 0x000fe20000000a00 */
[----:B------:R-:W-:Y:S01]  /*0070*/  ULDC.64 UR10, c[0x0][0x308] ;  /* 0x0000c200000a7ab9 */ /* 0x000fe20000000a00 */
[----:B------:R-:W-:Y:S01]  /*0080*/  ULDC.64 UR12, c[0x0][0x300] ;  /* 0x0000c000000c7ab9 */ /* 0x000fe20000000a00 */
[----:B------:R-:W-:Y:S01]  /*0090*/  BSSY B0, `(.L_x_2275) ;  /* 0x0000158000007945 */ /* 0x000fe20003800000 */
[----:B0-----:R-:W-:-:S02]  /*00a0*/  IADD3 R1, R1, -0x8, RZ ;  /* 0xfffffff801017810 */ /* 0x001fc40007ffe0ff */
[----:B-1----:R-:W-:-:S04]  /*00b0*/  SHF.R.U32.HI R71, RZ, 0x5, R6 ;  /* 0x00000005ff477819 */ /* 0x002fc80000011606 */
[----:B--2---:R-:W-:-:S04]  /*00c0*/  LEA R71, R0, R71, 0x2 ;  /* 0x0000004700477211 */ /* 0x004fc800078e10ff */
        /* <DEDUP_REMOVED lines=20> */
.L_x_2276:
[----:B------:R-:W-:Y:S01]  /*0210*/  SHF.L.U32 R0, R6, 0x3, RZ ;  /* 0x0000000306007819 */ /* 0x000fe200000006ff */
[----:B------:R-:W-:-:S03]  /*0220*/  ULDC.64 UR6, c[0x0][0x260] ;  /* 0x0000980000067ab9 */ /* 0x000fc60000000a00 */
[----:B------:R-:W-:-:S04]  /*0230*/  LOP3.LUT R0, R0, 0xf8, RZ, 0xc0, !PT ;  /* 0x000000f800007812 */ /* 0x000fc800078ec0ff */
[----:B------:R-:W-:-:S04]  /*0240*/  IADD3 R2, P0, R0, UR6, RZ ;  /* 0x0000000600027c10 */ /* 0x000fc8000ff1e0ff */
[----:B------:R-:W-:Y:S01]  /*0250*/  IADD3.X R3, RZ, UR7, RZ, P0, !PT ;  /* 0x00000007ff037c10 */ /* 0x000fe200087fe4ff */
[----:B------:R-:W-:Y:S02]  /*0260*/  ULDC.64 UR6, c[0x0][0x268] ;  /* 0x00009a0000067ab9 */ /* 0x000fe40000000a00 */
[----:B------:R-:W-:Y:S02]  /*0270*/  IADD3 R4, P0, R0, UR6, RZ ;  /* 0x0000000600047c10 */ /* 0x000fe4000ff1e0ff */
[----:B------:R-:W2:Y:S02]  /*0280*/  LDG.E.64 R8, desc[UR4][R2.64] ;  /* 0x0000000402087981 */ /* 0x000ea4000c1e1b00 */
[----:B------:R-:W-:Y:S01]  /*0290*/  IADD3.X R5, RZ, UR7, RZ, P0, !PT ;  /* 0x00000007ff057c10 */ /* 0x000fe200087fe4ff */
[----:B------:R-:W-:Y:S01]  /*02a0*/  ULDC.64 UR6, c[0x0][0x2c8] ;  /* 0x0000b20000067ab9 */ /* 0x000fe20000000a00 */
[----:B------:R-:W3:Y:S04]  /*02b0*/  LDG.E.64 R86, desc[UR4][R2.64+0x100] ;  /* 0x0001000402567981 */ /* 0x000ee8000c1e1b00 */
[----:B------:R-:W4:Y:S04]  /*02c0*/  LDG.E.64 R10, desc[UR4][R4.64] ;  /* 0x00000004040a7981 */ /* 0x000f28000c1e1b00 */
[----:B------:R0:W5:Y:S01]  /*02d0*/  LDG.E.64 R12, desc[UR4][R4.64+0x100] ;  /* 0x00010004040c7981 */ /* 0x000162000c1e1b00 */
[----:B------:R-:W-:Y:S01]  /*02e0*/  ISETP.NE.U32.AND P0, PT, RZ, UR6, PT ;  /* 0x00000006ff007c0c */ /* 0x000fe2000bf05070 */
[----:B------:R-:W-:Y:S01]  /*02f0*/  ULDC.U8 UR6, c[0x0][0x2a0] ;  /* 0x0000a80000067ab9 */ /* 0x000fe20000000000 */
[----:B------:R-:W-:Y:S01]  /*0300*/  HFMA2.MMA R78, -RZ, RZ, 0, 0 ;  /* 0x00000000ff4e7435 */ /* 0x000fe200000001ff */
[----:B------:R-:W-:Y:S01]  /*0310*/  BSSY B1, `(.L_x_2278) ;  /* 0x000010f000017945 */ /* 0x000fe20003800000 */
[----:B------:R-:W-:Y:S01]  /*0320*/  HFMA2.MMA R70, -RZ, RZ, 0, 0 ;  /* 0x00000000ff467435 */ /* 0x000fe200000001ff */
[----:B------:R-:W-:-:S02]  /*0330*/  ISETP.NE.AND.EX P0, PT, RZ, UR7, PT, P0 ;  /* 0x00000007ff007c0c */ /* 0x000fc4000bf05300 */
[----:B------:R-:W-:Y:S02]  /*0340*/  CS2R R60, SRZ ;  /* 0x00000000003c7805 */ /* 0x000fe4000001ff00 */
[----:B------:R-:W-:Y:S02]  /*0350*/  CS2R R68, SRZ ;  /* 0x0000000000447805 */ /* 0x000fe4000001ff00 */
[----:B------:R-:W-:Y:S02]  /*0360*/  CS2R R64, SRZ ;  /* 0x0000000000407805 */ /* 0x000fe4000001ff00 */
[----:B------:R-:W-:Y:S02]  /*0370*/  CS2R R6, SRZ ;  /* 0x0000000000067805 */ /* 0x000fe4000001ff00 */
[----:B0-----:R-:W-:Y:S02]  /*0380*/  CS2R R4, SRZ ;  /* 0x0000000000047805 */ /* 0x001fe4000001ff00 */
[----:B------:R-:W-:-:S02]  /*0390*/  CS2R R56, SRZ ;  /* 0x0000000000387805 */ /* 0x000fc4000001ff00 */
[----:B------:R-:W-:Y:S02]  /*03a0*/  CS2R R2, SRZ ;  /* 0x0000000000027805 */ /* 0x000fe4000001ff00 */
[----:B------:R-:W-:Y:S02]  /*03b0*/  CS2R R62, SRZ ;  /* 0x00000000003e7805 */ /* 0x000fe4000001ff00 */
[----:B------:R-:W-:Y:S02]  /*03c0*/  CS2R R58, SRZ ;  /* 0x00000000003a7805 */ /* 0x000fe4000001ff00 */
[----:B------:R-:W-:Y:S02]  /*03d0*/  CS2R R66, SRZ ;  /* 0x0000000000427805 */ /* 0x000fe4000001ff00 */
[----:B------:R-:W-:Y:S02]  /*03e0*/  CS2R R14, SRZ ;  /* 0x00000000000e7805 */ /* 0x000fe4000001ff00 */
[----:B------:R-:W-:-:S02]  /*03f0*/  MOV R72, RZ ;  /* 0x000000ff00487202 */ /* 0x000fc40000000f00 */
[----:B------:R-:W-:Y:S01]  /*0400*/  ISETP.NE.AND P6, PT, RZ, UR6, PT ;  /* 0x00000006ff007c0c */ /* 0x000fe2000bfc5270 */
[----:B--2---:R-:W-:Y:S01]  /*0410*/  HADD2.F32 R0, -RZ, R8.H0_H0 ;  /* 0x20000008ff007230 */ /* 0x004fe20000004100 */
[--C-:B------:R-:W-:Y:S01]  /*0420*/  SHF.R.U64 R92, R8, 0x10, R9.reuse ;  /* 0x00000010085c7819 */ /* 0x100fe20000001209 */
[----:B------:R-:W-:Y:S01]  /*0430*/  HADD2.F32 R90, -RZ, R9.H0_H0 ;  /* 0x20000009ff5a7230 */ /* 0x000fe20000004100 */
[----:B------:R-:W-:Y:S01]  /*0440*/  SHF.R.U32.HI R88, RZ, 0x10, R9 ;  /* 0x00000010ff587819 */ /* 0x000fe20000011609 */
[----:B---3--:R-:W-:Y:S01]  /*0450*/  HADD2.F32 R82, -RZ, R87.H0_H0 ;  /* 0x20000057ff527230 */ /* 0x008fe20000004100 */
[--C-:B------:R-:W-:Y:S01]  /*0460*/  SHF.R.U64 R84, R86, 0x10, R87.reuse ;  /* 0x0000001056547819 */ /* 0x100fe20000001257 */
[----:B------:R0:W-:Y:S01]  /*0470*/  STL [R1], R0 ;  /* 0x0000000001007387 */ /* 0x0001e20000100800 */
[----:B------:R-:W-:Y:S01]  /*0480*/  SHF.R.U32.HI R80, RZ, 0x10, R87 ;  /* 0x00000010ff507819 */ /* 0x000fe20000011657 */
[----:B----4-:R-:W-:Y:S01]  /*0490*/  HADD2.F32 R93, -RZ, R10.H0_H0 ;  /* 0x2000000aff5d7230 */ /* 0x010fe20000004100 */
[--C-:B------:R-:W-:Y:S01]  /*04a0*/  SHF.R.U64 R91, R10, 0x10, R11.reuse ;  /* 0x000000100a5b7819 */ /* 0x100fe2000000120b */
[----:B------:R-:W-:Y:S01]  /*04b0*/  HADD2.F32 R89, -RZ, R11.H0_H0 ;  /* 0x2000000bff597230 */ /* 0x000fe20000004100 */
[----:B------:R-:W-:Y:S01]  /*04c0*/  SHF.R.U32.HI R87, RZ, 0x10, R11 ;  /* 0x00000010ff577819 */ /* 0x000fe2000001160b */
[----:B-----5:R-:W-:Y:S01]  /*04d0*/  HADD2.F32 R85, -RZ, R12.H0_H0 ;  /* 0x2000000cff557230 */ /* 0x020fe20000004100 */
[--C-:B------:R-:W-:Y:S01]  /*04e0*/  SHF.R.U64 R83, R12, 0x10, R13.reuse ;  /* 0x000000100c537819 */ /* 0x100fe2000000120d */
[----:B------:R-:W-:Y:S01]  /*04f0*/  HADD2.F32 R81, -RZ, R13.H0_H0 ;  /* 0x2000000dff517230 */ /* 0x000fe20000004100 */
[----:B------:R-:W-:Y:S01]  /*0500*/  SHF.R.U32.HI R79, RZ, 0x10, R13 ;  /* 0x00000010ff4f7819 */ /* 0x000fe2000001160d */
[----:B------:R-:W-:Y:S01]  /*0510*/  HADD2.F32 R86, -RZ, R86.H0_H0 ;  /* 0x20000056ff567230 */ /* 0x000fe20000004100 */
[----:B------:R-:W-:-:S02]  /*0520*/  CS2R R12, SRZ ;  /* 0x00000000000c7805 */ /* 0x000fc4000001ff00 */
[----:B------:R-:W-:Y:S02]  /*0530*/  CS2R R10, SRZ ;  /* 0x00000000000a7805 */ /* 0x000fe4000001ff00 */
[----:B------:R-:W-:Y:S02]  /*0540*/  CS2R R8, SRZ ;  /* 0x0000000000087805 */ /* 0x000fe4000001ff00 */
[----:B0-----:R-:W-:Y:S01]  /*0550*/  MOV R0, RZ ;  /* 0x000000ff00007202 */ /* 0x001fe20000000f00 */
[----:B------:R-:W-:Y:S02]  /*0560*/  HADD2.F32 R92, -RZ, R92.H0_H0 ;  /* 0x2000005cff5c7230 */ /* 0x000fe40000004100 */
[----:B------:R-:W-:Y:S02]  /*0570*/  HADD2.F32 R88, -RZ, R88.H0_H0 ;  /* 0x20000058ff587230 */ /* 0x000fe40000004100 */
[----:B------:R-:W-:Y:S02]  /*0580*/  HADD2.F32 R84, -RZ, R84.H0_H0 ;  /* 0x20000054ff547230 */ /* 0x000fe40000004100 */
[----:B------:R-:W-:-:S02]  /*0590*/  HADD2.F32 R80, -RZ, R80.H0_H0 ;  /* 0x20000050ff507230 */ /* 0x000fc40000004100 */
[----:B------:R-:W-:Y:S02]  /*05a0*/  HADD2.F32 R91, -RZ, R91.H0_H0 ;  /* 0x2000005bff5b7230 */ /* 0x000fe40000004100 */
[----:B------:R-:W-:Y:S02]  /*05b0*/  HADD2.F32 R87, -RZ, R87.H0_H0 ;  /* 0x20000057ff577230 */ /* 0x000fe40000004100 */
[----:B------:R-:W-:Y:S02]  /*05c0*/  HADD2.F32 R83, -RZ, R83.H0_H0 ;  /* 0x20000053ff537230 */ /* 0x000fe40000004100 */
[----:B------:R-:W-:-:S07]  /*05d0*/  HADD2.F32 R79, -RZ, R79.H0_H0 ;  /* 0x2000004fff4f7230 */ /* 0x000fce0000004100 */
.L_x_2282:
[----:B0-----:R-:W0:Y:S01]  /*05e0*/  S2R R36, SR_TID.X ;  /* 0x0000000000247919 */ /* 0x001e220000002100 */
[----:B------:R-:W1:Y:S01]  /*05f0*/  LDC.64 R32, c[0x0][0x250] ;  /* 0x00009400ff207b82 */ /* 0x000e620000000a00 */
[----:B------:R-:W-:Y:S01]  /*0600*/  IMAD R34, R71, UR8, RZ ;  /* 0x0000000847227c24 */ /* 0x000fe2000f8e02ff */
[----:B------:R-:W2:Y:S04]  /*0610*/  LDL R50, [R1] ;  /* 0x0000000001327983 */ /* 0x000ea80000100800 */
[----:B------:R-:W-:Y:S02]  /*0620*/  SHF.R.S32.HI R35, RZ, 0x1f, R34 ;  /* 0x0000001fff237819 */ /* 0x000fe40000011422 */
[----:B------:R-:W3:Y:S02]  /*0630*/  LDC.64 R44, c[0x0][0x238] ;  /* 0x00008e00ff2c7b82 */ /* 0x000ee40000000a00 */
[----:B------:R-:W-:-:S06]  /*0640*/  LEA.HI R35, R35, R34, RZ, 0x2 ;  /* 0x0000002223237211 */ /* 0x000fcc00078f10ff */
[----:B------:R-:W4:Y:S08]  /*0650*/  LDC.64 R38, c[0x0][0x258] ;  /* 0x00009600ff267b82 */ /* 0x000f300000000a00 */
[----:B------:R-:W4:Y:S01]  /*0660*/  LDC.64 R48, c[0x0][0x2c0] ;  /* 0x0000b000ff307b82 */ /* 0x000f220000000a00 */
[----:B-1----:R-:W-:-:S05]  /*0670*/  IMAD.WIDE R32, R71, 0x4, R32 ;  /* 0x0000000447207825 */ /* 0x002fca00078e0220 */
[----:B------:R3:W2:Y:S01]  /*0680*/  LDG.E R77, desc[UR4][R32.64] ;  /* 0x00000004204d7981 */ /* 0x0006a2000c1e1900 */
[----:B0-----:R-:W-:Y:S01]  /*0690*/  LOP3.LUT R36, R36, 0x1f, RZ, 0xc0, !PT ;  /* 0x0000001f24247812 */ /* 0x001fe200078ec0ff */
[----:B------:R-:W0:Y:S03]  /*06a0*/  LDC.64 R52, c[0x0][0x2b8] ;  /* 0x0000ae00ff347b82 */ /* 0x000e260000000a00 */
[----:B------:R-:W-:-:S05]  /*06b0*/  LEA.HI.SX32 R74, R35, R36, 0x1e ;  /* 0x00000024234a7211 */ /* 0x000fca00078ff2ff */
[----:B---3--:R-:W-:-:S04]  /*06c0*/  IMAD.WIDE.U32 R32, R74, 0x10, R44 ;  /* 0x000000104a207825 */ /* 0x008fc800078e002c */
[----:B----4-:R-:W-:Y:S02]  /*06d0*/  IMAD.WIDE R38, R71, 0x4, R38 ;  /* 0x0000000447267825 */ /* 0x010fe400078e0226 */
[----:B------:R-:W3:Y:S02]  /*06e0*/  LDG.E.128 R32, desc[UR4][R32.64] ;  /* 0x0000000420207981 */ /* 0x000ee4000c1e1d00 */
[C---:B------:R-:W-:Y:S02]  /*06f0*/  IMAD.WIDE.U32 R36, R74.reuse, 0x10, R48 ;  /* 0x000000104a247825 */ /* 0x040fe400078e0030 */
[----:B------:R-:W4:Y:S02]  /*0700*/  LDG.E R73, desc[UR4][R38.64] ;  /* 0x0000000426497981 */ /* 0x000f24000c1e1900 */
[C---:B0-----:R-:W-:Y:S02]  /*0710*/  IMAD.WIDE.U32 R40, R74.reuse, 0x10, R52 ;  /* 0x000000104a287825 */ /* 0x041fe400078e0034 */
[----:B------:R-:W4:Y:S04]  /*0720*/  LDG.E.128 R36, desc[UR4][R36.64] ;  /* 0x0000000424247981 */ /* 0x000f28000c1e1d00 */
[----:B------:R-:W4:Y:S01]  /*0730*/  LDG.E.128 R40, desc[UR4][R40.64] ;  /* 0x0000000428287981 */ /* 0x000f22000c1e1d00 */
[----:B------:R-:W-:-:S05]  /*0740*/  IADD3 R76, R74, 0x20, RZ ;  /* 0x000000204a4c7810 */ /* 0x000fca0007ffe0ff */
[----:B------:R-:W-:-:S04]  /*0750*/  IMAD.WIDE.U32 R44, R76, 0x10, R44 ;  /* 0x000000104c2c7825 */ /* 0x000fc800078e002c */
[----:B------:R-:W-:-:S04]  /*0760*/  IMAD.WIDE.U32 R48, R76, 0x10, R48 ;  /* 0x000000104c307825 */ /* 0x000fc800078e0030 */
[----:B------:R-:W-:-:S06]  /*0770*/  IMAD.WIDE.U32 R52, R76, 0x10, R52 ;  /* 0x000000104c347825 */ /* 0x000fcc00078e0034 */
[----:B------:R-:W4:Y:S01]  /*0780*/  LDG.E.128 R52, desc[UR4][R52.64] ;  /* 0x0000000434347981 */ /* 0x000f22000c1e1d00 */
[----:B--2---:R-:W-:-:S05]  /*0790*/  FSEL R77, R77, RZ, !P6 ;  /* 0x000000ff4d4d7208 */ /* 0x004fca0007000000 */
[----:B---3--:R-:W-:-:S04]  /*07a0*/  FADD.FTZ R46, -R77, R32 ;  /* 0x000000204d2e7221 */ /* 0x008fc80000010100 */
[----:B----4-:R-:W-:Y:S01]  /*07b0*/  FMUL.FTZ R32, R73, R46 ;  /* 0x0000002e49207220 */ /* 0x010fe20000410000 */
[----:B------:R-:W-:-:S04]  /*07c0*/  FADD.FTZ R46, -R77, R33 ;  /* 0x000000214d2e7221 */ /* 0x000fc80000010100 */
[----:B------:R-:W-:Y:S01]  /*07d0*/  FMUL.FTZ R33, R73, R46 ;  /* 0x0000002e49217220 */ /* 0x000fe20000410000 */
[----:B------:R-:W-:Y:S01]  /*07e0*/  FMUL.FTZ R47, R93, R36 ;  /* 0x000000245d2f7220 */ /* 0x000fe20000410000 */
[C---:B------:R-:W-:Y:S01]  /*07f0*/  FADD.FTZ R70, R40.reuse, R70 ;  /* 0x0000004628467221 */ /* 0x040fe20000010000 */
[----:B------:R-:W-:Y:S02]  /*0800*/  FFMA.FTZ R72, R40, R32, R72 ;  /* 0x0000002028487223 */ /* 0x000fe40000010048 */
[----:B------:R-:W-:Y:S01]  /*0810*/  FFMA.FTZ R40, R50, R40, R47 ;  /* 0x0000002832287223 */ /* 0x000fe2000001002f */
[----:B------:R-:W-:Y:S01]  /*0820*/  FMUL.FTZ R47, R91, R37 ;  /* 0x000000255b2f7220 */ /* 0x000fe20000410000 */
[C---:B------:R-:W-:Y:S01]  /*0830*/  FADD.FTZ R66, R41.reuse, R66 ;  /* 0x0000004229427221 */ /* 0x040fe20000010000 */
[----:B------:R-:W-:Y:S01]  /*0840*/  FFMA.FTZ R67, R41, R33, R67 ;  /* 0x0000002129437223 */ /* 0x000fe20000010043 */
[----:B------:R-:W2:Y:S01]  /*0850*/  LDG.E.128 R48, desc[UR4][R48.64] ;  /* 0x0000000430307981 */ /* 0x000ea2000c1e1d00 */
[----:B------:R-:W-:-:S03]  /*0860*/  FFMA.FTZ R41, R92, R41, R47 ;  /* 0x000000295c297223 */ /* 0x000fc6000001002f */
[----:B------:R-:W3:Y:S01]  /*0870*/  LDG.E.128 R44, desc[UR4][R44.64] ;  /* 0x000000042c2c7981 */ /* 0x000ee2000c1e1d00 */
[----:B------:R-:W-:Y:S01]  /*0880*/  FADD.FTZ R34, -R77, R34 ;  /* 0x000000224d227221 */ /* 0x000fe20000010100 */
[C---:B------:R-:W-:Y:S01]  /*0890*/  FADD.FTZ R68, R36.reuse, R68 ;  /* 0x0000004424447221 */ /* 0x040fe20000010000 */
[----:B------:R-:W-:Y:S02]  /*08a0*/  FFMA.FTZ R69, R36, R32, R69 ;  /* 0x0000002024457223 */ /* 0x000fe40000010045 */
[----:B------:R-:W-:Y:S01]  /*08b0*/  FMUL.FTZ R36, R73, R34 ;  /* 0x0000002249247220 */ /* 0x000fe20000410000 */
[C---:B------:R-:W-:Y:S01]  /*08c0*/  FADD.FTZ R64, R37.reuse, R64 ;  /* 0x0000004025407221 */ /* 0x040fe20000010000 */
[----:B------:R-:W-:Y:S01]  /*08d0*/  FFMA.FTZ R65, R37, R33, R65 ;  /* 0x0000002125417223 */ /* 0x000fe20000010041 */
[----:B------:R-:W-:Y:S01]  /*08e0*/  FMUL.FTZ R37, R89, R38 ;  /* 0x0000002659257220 */ /* 0x000fe20000410000 */
[C---:B------:R-:W-:Y:S01]  /*08f0*/  FADD.FTZ R60, R38.reuse, R60 ;  /* 0x0000003c263c7221 */ /* 0x040fe20000010000 */
[----:B------:R-:W-:Y:S01]  /*0900*/  FFMA.FTZ R61, R38, R36, R61 ;  /* 0x00000024263d7223 */ /* 0x000fe2000001003d */
[----:B------:R-:W-:-:S02]  /*0910*/  FADD.FTZ R38, -R77, R35 ;  /* 0x000000234d267221 */ /* 0x000fc40000010100 */
[----:B------:R-:W0:Y:S02]  /*0920*/  @P0 LDC.64 R34, c[0x0][0x2c8] ;  /* 0x0000b200ff220b82 */ /* 0x000e240000000a00 */
[----:B0-----:R-:W-:-:S05]  /*0930*/  @P0 IMAD.WIDE.U32 R34, R74, 0x10, R34 ;  /* 0x000000104a220825 */ /* 0x001fca00078e0022 */
[----:B------:R0:W5:Y:S02]  /*0940*/  @P0 LDG.E.128 R16, desc[UR4][R34.64] ;  /* 0x0000000422100981 */ /* 0x000164000c1e1d00 */
[----:B0-----:R-:W0:Y:S01]  /*0950*/  @P0 LDC.64 R34, c[0x0][0x2c8] ;  /* 0x0000b200ff220b82 */ /* 0x001e220000000a00 */
[C---:B------:R-:W-:Y:S01]  /*0960*/  FADD.FTZ R62, R42.reuse, R62 ;  /* 0x0000003e2a3e7221 */ /* 0x040fe20000010000 */
[----:B------:R-:W-:Y:S01]  /*0970*/  FFMA.FTZ R63, R42, R36, R63 ;  /* 0x000000242a3f7223 */ /* 0x000fe2000001003f */
[----:B------:R-:W-:Y:S01]  /*0980*/  FFMA.FTZ R37, R90, R42, R37 ;  /* 0x0000002a5a257223 */ /* 0x000fe20000010025 */
[----:B------:R-:W-:Y:S01]  /*0990*/  FMUL.FTZ R38, R73, R38 ;  /* 0x0000002649267220 */ /* 0x000fe20000410000 */
[----:B------:R-:W-:Y:S01]  /*09a0*/  FMUL.FTZ R75, R87, R39 ;  /* 0x00000027574b7220 */ /* 0x000fe20000410000 */
[C---:B------:R-:W-:Y:S02]  /*09b0*/  FADD.FTZ R58, R43.reuse, R58 ;  /* 0x0000003a2b3a7221 */ /* 0x040fe40000010000 */
[----:B------:R-:W-:Y:S01]  /*09c0*/  FFMA.FTZ R59, R43, R38, R59 ;  /* 0x000000262b3b7223 */ /* 0x000fe2000001003b */
[----:B------:R-:W-:Y:S01]  /*09d0*/  FFMA.FTZ R75, R88, R43, R75 ;  /* 0x0000002b584b7223 */ /* 0x000fe2000001004b */
[----:B0-----:R-:W-:-:S05]  /*09e0*/  @P0 IMAD.WIDE.U32 R34, R76, 0x10, R34 ;  /* 0x000000104c220825 */ /* 0x001fca00078e0022 */
[----:B------:R0:W5:Y:S02]  /*09f0*/  @P0 LDG.E.128 R20, desc[UR4][R34.64] ;  /* 0x0000000422140981 */ /* 0x000164000c1e1d00 */
[----:B0-----:R-:W-:-:S04]  /*0a00*/  FFMA.FTZ R34, R32, R40, RZ ;  /* 0x0000002820227223 */ /* 0x001fc800000100ff */
[----:B------:R-:W-:-:S04]  /*0a10*/  FFMA.FTZ R35, R33, R41, R34 ;  /* 0x0000002921237223 */ /* 0x000fc80000010022 */
[----:B------:R-:W-:Y:S01]  /*0a20*/  FFMA.FTZ R35, R36, R37, R35 ;  /* 0x0000002524237223 */ /* 0x000fe20000010023 */
[----:B------:R-:W-:-:S03]  /*0a30*/  FADD.FTZ R0, R53, R0 ;  /* 0x0000000035007221 */ /* 0x000fc60000010000 */
[----:B------:R-:W-:Y:S01]  /*0a40*/  FFMA.FTZ R35, R38, R75, R35 ;  /* 0x0000004b26237223 */ /* 0x000fe20000010023 */
[C---:B------:R-:W-:Y:S01]  /*0a50*/  FADD.FTZ R78, R39.reuse, R78 ;  /* 0x0000004e274e7221 */ /* 0x040fe20000010000 */
[----:B------:R-:W-:Y:S01]  /*0a60*/  FFMA.FTZ R57, R39, R38, R57 ;  /* 0x0000002627397223 */ /* 0x000fe20000010039 */
[----:B------:R-:W-:Y:S01]  /*0a70*/  FADD.FTZ R4, R54, R4 ;  /* 0x0000000436047221 */ /* 0x000fe20000010000 */
[----:B------:R-:W-:Y:S01]  /*0a80*/  FADD.FTZ R3, R55, R3 ;  /* 0x0000000337037221 */ /* 0x000fe20000010000 */
[----:B------:R-:W-:Y:S01]  /*0a90*/  UMOV UR6, 0xffffffff ;  /* 0xffffffff00067882 */ /* 0x000fe20000000000 */
[----:B------:R-:W-:Y:S01]  /*0aa0*/  FADD.FTZ R2, R52, R2 ;  /* 0x0000000234027221 */ /* 0x000fe20000010000 */
[----:B---3--:R-:W-:-:S04]  /*0ab0*/  FADD.FTZ R42, -R77, R44 ;  /* 0x0000002c4d2a7221 */ /* 0x008fc80000010100 */
[----:B------:R-:W-:Y:S01]  /*0ac0*/  FMUL.FTZ R42, R73, R42 ;  /* 0x0000002a492a7220 */ /* 0x000fe20000410000 */
[----:B--2---:R-:W-:Y:S01]  /*0ad0*/  FMUL.FTZ R43, R85, R48 ;  /* 0x00000030552b7220 */ /* 0x004fe20000410000 */
[C---:B------:R-:W-:Y:S02]  /*0ae0*/  FADD.FTZ R11, R48.reuse, R11 ;  /* 0x0000000b300b7221 */ /* 0x040fe40000010000 */
[----:B------:R-:W-:Y:S01]  /*0af0*/  FFMA.FTZ R6, R48, R42, R6 ;  /* 0x0000002a30067223 */ /* 0x000fe20000010006 */
[----:B------:R-:W-:Y:S01]  /*0b00*/  FADD.FTZ R48, RZ, R40 ;  /* 0x00000028ff307221 */ /* 0x000fe20000010000 */
[----:B------:R-:W-:-:S03]  /*0b10*/  FADD.FTZ R44, -R77, R45 ;  /* 0x0000002d4d2c7221 */ /* 0x000fc60000010100 */
[----:B------:R-:W-:Y:S01]  /*0b20*/  FADD.FTZ R48, R41, R48 ;  /* 0x0000003029307221 */ /* 0x000fe20000010000 */
[----:B------:R-:W-:Y:S01]  /*0b30*/  FMUL.FTZ R44, R73, R44 ;  /* 0x0000002c492c7220 */ /* 0x000fe20000410000 */
[----:B------:R-:W-:Y:S02]  /*0b40*/  FADD.FTZ R45, -R77, R46 ;  /* 0x0000002e4d2d7221 */ /* 0x000fe40000010100 */
[----:B------:R-:W-:Y:S01]  /*0b50*/  FADD.FTZ R48, R37, R48 ;  /* 0x0000003025307221 */ /* 0x000fe20000010000 */
[C---:B------:R-:W-:Y:S01]  /*0b60*/  FADD.FTZ R12, R49.reuse, R12 ;  /* 0x0000000c310c7221 */ /* 0x040fe20000010000 */
[----:B------:R-:W-:Y:S01]  /*0b70*/  FFMA.FTZ R5, R49, R44, R5 ;  /* 0x0000002c31057223 */ /* 0x000fe20000010005 */
[----:B------:R-:W-:Y:S01]  /*0b80*/  FADD.FTZ R46, -R77, R47 ;  /* 0x0000002f4d2e7221 */ /* 0x000fe20000010100 */
[----:B------:R-:W-:Y:S01]  /*0b90*/  FFMA.FTZ R43, R86, R52, R43 ;  /* 0x00000034562b7223 */ /* 0x000fe2000001002b */
[----:B------:R-:W-:Y:S01]  /*0ba0*/  FMUL.FTZ R49, R83, R49 ;  /* 0x0000003153317220 */ /* 0x000fe20000410000 */
[----:B------:R-:W-:Y:S01]  /*0bb0*/  FADD.FTZ R48, R75, R48 ;  /* 0x000000304b307221 */ /* 0x000fe20000010000 */
[----:B------:R-:W-:Y:S01]  /*0bc0*/  FFMA.FTZ R56, R53, R44, R56 ;  /* 0x0000002c35387223 */ /* 0x000fe20000010038 */
[C---:B------:R-:W-:Y:S01]  /*0bd0*/  FMUL.FTZ R45, R73.reuse, R45 ;  /* 0x0000002d492d7220 */ /* 0x040fe20000410000 */
[----:B------:R-:W-:Y:S01]  /*0be0*/  FFMA.FTZ R53, R84, R53, R49 ;  /* 0x0000003554357223 */ /* 0x000fe20000010031 */
[----:B------:R-:W-:Y:S01]  /*0bf0*/  FMUL.FTZ R46, R73, R46 ;  /* 0x0000002e492e7220 */ /* 0x000fe20000410000 */
[----:B------:R-:W-:Y:S01]  /*0c00*/  FFMA.FTZ R35, R42, R43, R35 ;  /* 0x0000002b2a237223 */ /* 0x000fe20000010023 */
[----:B------:R-:W-:Y:S01]  /*0c10*/  FMUL.FTZ R39, R81, R50 ;  /* 0x0000003251277220 */ /* 0x000fe20000410000 */
[----:B------:R-:W-:Y:S01]  /*0c20*/  FADD.FTZ R48, R43, R48 ;  /* 0x000000302b307221 */ /* 0x000fe20000010000 */
[----:B------:R-:W-:Y:S01]  /*0c30*/  FFMA.FTZ R13, R54, R45, R13 ;  /* 0x0000002d360d7223 */ /* 0x000fe2000001000d */
[C---:B------:R-:W-:Y:S01]  /*0c40*/  FADD.FTZ R10, R51.reuse, R10 ;  /* 0x0000000a330a7221 */ /* 0x040fe20000010000 */
[----:B------:R-:W-:Y:S01]  /*0c50*/  FFMA.FTZ R7, R51, R46, R7 ;  /* 0x0000002e33077223 */ /* 0x000fe20000010007 */
[----:B------:R-:W-:Y:S01]  /*0c60*/  FFMA.FTZ R34, R44, R53, R35 ;  /* 0x000000352c227223 */ /* 0x000fe20000010023 */
[----:B------:R-:W-:Y:S01]  /*0c70*/  FFMA.FTZ R54, R82, R54, R39 ;  /* 0x0000003652367223 */ /* 0x000fe20000010027 */
[----:B------:R-:W-:Y:S01]  /*0c80*/  FMUL.FTZ R51, R79, R51 ;  /* 0x000000334f337220 */ /* 0x000fe20000410000 */
[----:B------:R-:W-:Y:S01]  /*0c90*/  FADD.FTZ R35, R48, R53 ;  /* 0x0000003530237221 */ /* 0x000fe20000010000 */
[----:B------:R-:W-:Y:S01]  /*0ca0*/  FFMA.FTZ R14, R55, R46, R14 ;  /* 0x0000002e370e7223 */ /* 0x000fe2000001000e */
[----:B------:R-:W-:Y:S01]  /*0cb0*/  FFMA.FTZ R39, R45, R54, R34 ;  /* 0x000000362d277223 */ /* 0x000fe20000010022 */
[----:B------:R-:W-:Y:S01]  /*0cc0*/  FFMA.FTZ R55, R80, R55, R51 ;  /* 0x0000003750377223 */ /* 0x000fe20000010033 */
[----:B------:R-:W-:Y:S01]  /*0cd0*/  FADD.FTZ R48, R35, R54 ;  /* 0x0000003623307221 */ /* 0x000fe20000010000 */
[----:B------:R-:W-:Y:S01]  /*0ce0*/  FFMA.FTZ R15, R52, R42, R15 ;  /* 0x0000002a340f7223 */ /* 0x000fe2000001000f */
[C---:B------:R-:W-:Y:S01]  /*0cf0*/  FADD.FTZ R9, R50.reuse, R9 ;  /* 0x0000000932097221 */ /* 0x040fe20000010000 */
[----:B------:R-:W-:Y:S01]  /*0d00*/  FFMA.FTZ R8, R50, R45, R8 ;  /* 0x0000002d32087223 */ /* 0x000fe20000010008 */
[----:B------:R-:W-:Y:S01]  /*0d10*/  FFMA.FTZ R34, R46, R55, R39 ;  /* 0x000000372e227223 */ /* 0x000fe20000010027 */
[----:B------:R-:W-:Y:S01]  /*0d20*/  FADD.FTZ R51, R48, R55 ;  /* 0x0000003730337221 */ /* 0x000fe20000010000 */
        /* <DEDUP_REMOVED lines=19> */
.L_x_2294:
[----:B-1----:R-:W-:Y:S01]  /*0e60*/  FADD.FTZ R39, R34, R39 ;  /* 0x0000002722277221 */ /* 0x002fe20000010000 */
[----:B--2---:R-:W-:Y:S01]  /*0e70*/  FADD.FTZ R48, R35, R47 ;  /* 0x0000002f23307221 */ /* 0x004fe20000010000 */
[----:B------:R-:W-:Y:S02]  /*0e80*/  ISETP.NE.U32.AND P2, PT, RZ, UR10, PT ;  /* 0x0000000aff007c0c */ /* 0x000fe4000bf45070 */
[----:B------:R-:W-:Y:S01]  /*0e90*/  FMUL.FTZ R39, R39, UR9 ;  /* 0x0000000927277c20 */ /* 0x000fe20008410000 */
[----:B------:R-:W-:Y:S01]  /*0ea0*/  FMUL.FTZ R48, R48, UR9 ;  /* 0x0000000930307c20 */ /* 0x000fe20008410000 */
[----:B------:R-:W-:Y:S02]  /*0eb0*/  ISETP.NE.U32.AND P1, PT, RZ, UR18, PT ;  /* 0x00000012ff007c0c */ /* 0x000fe4000bf25070 */
[----:B------:R-:W-:Y:S02]  /*0ec0*/  ISETP.NE.AND.EX P2, PT, RZ, UR11, PT, P2 ;  /* 0x0000000bff007c0c */ /* 0x000fe4000bf45320 */
[----:B------:R-:W-:-:S02]  /*0ed0*/  FSEL R47, R39, RZ, !P6 ;  /* 0x000000ff272f7208 */ /* 0x000fc40007000000 */
[----:B------:R-:W-:-:S03]  /*0ee0*/  ISETP.NE.AND.EX P1, PT, RZ, UR19, PT, P1 ;  /* 0x00000013ff007c0c */ /* 0x000fc6000bf25310 */
        /* <DEDUP_REMOVED lines=8> */
[C---:B------:R-:W-:Y:S01]  /*0f70*/  FMUL.FTZ R33, R73.reuse, R34 ;  /* 0x0000002249217220 */ /* 0x040fe20000410000 */
[C---:B------:R-:W-:Y:S01]  /*0f80*/  FMUL.FTZ R32, R73.reuse, R32 ;  /* 0x0000002049207220 */ /* 0x040fe20000410000 */
[C---:B------:R-:W-:Y:S01]  /*0f90*/  FMUL.FTZ R34, R73.reuse, R36 ;  /* 0x0000002449227220 */ /* 0x040fe20000410000 */
[----:B------:R-:W-:Y:S01]  /*0fa0*/  FMUL.FTZ R35, R73, R38 ;  /* 0x0000002649237220 */ /* 0x000fe20000410000 */
[----:B-----5:R-:W-:Y:S01]  /*0fb0*/  @P1 FADD.FTZ R33, R17, R33 ;  /* 0x0000002111211221 */ /* 0x020fe20000010000 */
[----:B------:R-:W-:Y:S01]  /*0fc0*/  @P1 FADD.FTZ R32, R16, R32 ;  /* 0x0000002010201221 */ /* 0x000fe20000010000 */
[----:B------:R-:W-:Y:S01]  /*0fd0*/  @P1 FADD.FTZ R34, R18, R34 ;  /* 0x0000002212221221 */ /* 0x000fe20000010000 */
[----:B------:R-:W-:Y:S01]  /*0fe0*/  @P1 FADD.FTZ R35, R19, R35 ;  /* 0x0000002313231221 */ /* 0x000fe20000010000 */
[----:B------:R-:W-:Y:S06]  /*0ff0*/  @!P2 BRA `(.L_x_2280) ;  /* 0x000000000024a947 */ /* 0x000fec0003800000 */
[----:B------:R-:W0:Y:S01]  /*1000*/  LDC.64 R40, c[0x0][0x308] ;  /* 0x0000c200ff287b82 */ /* 0x000e220000000a00 */
[----:B------:R-:W-:-:S04]  /*1010*/  ISETP.NE.U32.AND P3, PT, RZ, UR10, PT ;  /* 0x0000000aff007c0c */ /* 0x000fc8000bf65070 */
[----:B------:R-:W-:-:S04]  /*1020*/  ISETP.NE.AND.EX P3, PT, RZ, UR11, PT, P3 ;  /* 0x0000000bff007c0c */ /* 0x000fc8000bf65330 */
[----:B------:R-:W-:Y:S02]  /*1030*/  SEL R39, R35, R27, P3 ;  /* 0x0000001b23277207 */ /* 0x000fe40001800000 */
[----:B------:R-:W-:Y:S02]  /*1040*/  SEL R38, R34, R26, P3 ;  /* 0x0000001a22267207 */ /* 0x000fe40001800000 */
[----:B------:R-:W-:Y:S02]  /*1050*/  SEL R37, R33, R25, P3 ;  /* 0x0000001921257207 */ /* 0x000fe40001800000 */
[----:B------:R-:W-:Y:S01]  /*1060*/  SEL R36, R32, R24, P3 ;  /* 0x0000001820247207 */ /* 0x000fe20001800000 */
[----:B0-----:R-:W-:-:S05]  /*1070*/  IMAD.WIDE.U32 R40, R74, 0x10, R40 ;  /* 0x000000104a287825 */ /* 0x001fca00078e0028 */
[----:B------:R0:W-:Y:S02]  /*1080*/  STG.E.128 desc[UR4][R40.64], R36 ;  /* 0x0000002428007986 */ /* 0x0001e4000c101d04 */
.L_x_2280:
[----:B0-----:R-:W0:Y:S01]  /*1090*/  LDC.64 R40, c[0x0][0x2f8] ;  /* 0x0000be00ff287b82 */ /* 0x001e220000000a00 */
[----:B------:R-:W-:-:S04]  /*10a0*/  ISETP.NE.U32.AND P3, PT, RZ, UR12, PT ;  /* 0x0000000cff007c0c */ /* 0x000fc8000bf65070 */
[----:B------:R-:W-:Y:S01]  /*10b0*/  ISETP.NE.AND.EX P3, PT, RZ, UR13, PT, P3 ;  /* 0x0000000dff007c0c */ /* 0x000fe2000bf65330 */
[----:B0-----:R-:W-:-:S05]  /*10c0*/  IMAD.WIDE.U32 R36, R74, 0x10, R40 ;  /* 0x000000104a247825 */ /* 0x001fca00078e0028 */
[----:B------:R0:W-:Y:S07]  /*10d0*/  STG.E.128 desc[UR4][R36.64], R32 ;  /* 0x0000002024007986 */ /* 0x0001ee000c101d04 */
[----:B------:R-:W-:Y:S05]  /*10e0*/  @!P3 BRA `(.L_x_2281) ;  /* 0x000000000024b947 */ /* 0x000fea0003800000 */
[----:B0-----:R-:W0:Y:S01]  /*10f0*/  LDC.64 R36, c[0x0][0x300] ;  /* 0x0000c000ff247b82 */ /* 0x001e220000000a00 */
        /* <DEDUP_REMOVED lines=8> */
.L_x_2281:
[----:B------:R-:W2:Y:S01]  /*1180*/  @P2 LDC.64 R38, c[0x0][0x308] ;  /* 0x0000c200ff262b82 */ /* 0x000ea20000000a00 */
[-CC-:B------:R-:W-:Y:S01]  /*1190*/  FFMA.FTZ R42, R42, R48.reuse, R47.reuse ;  /* 0x000000302a2a7223 */ /* 0x180fe2000001002f */
[-CC-:B------:R-:W-:Y:S01]  /*11a0*/  FFMA.FTZ R44, R44, R48.reuse, R47.reuse ;  /* 0x000000302c2c7223 */ /* 0x180fe2000001002f */
[-CC-:B------:R-:W-:Y:S01]  /*11b0*/  FFMA.FTZ R45, R45, R48.reuse, R47.reuse ;  /* 0x000000302d2d7223 */ /* 0x180fe2000001002f */
[----:B------:R-:W-:Y:S01]  /*11c0*/  FFMA.FTZ R46, R46, R48, R47 ;  /* 0x000000302e2e7223 */ /* 0x000fe2000001002f */
[----:B0-----:R-:W-:-:S04]  /*11d0*/  IMAD.WIDE.U32 R36, R76, 0x10, R40 ;  /* 0x000000104c247825 */ /* 0x001fc800078e0028 */
[----:B------:R-:W-:Y:S01]  /*11e0*/  FADD.FTZ R42, R43, -R42 ;  /* 0x8000002a2b2a7221 */ /* 0x000fe20000010000 */
[----:B------:R-:W-:Y:S01]  /*11f0*/  FADD.FTZ R44, R53, -R44 ;  /* 0x8000002c352c7221 */ /* 0x000fe20000010000 */
[----:B-1----:R-:W0:Y:S01]  /*1200*/  @P3 LDC.64 R32, c[0x0][0x300] ;  /* 0x0000c000ff203b82 */ /* 0x002e220000000a00 */
[----:B------:R-:W-:Y:S01]  /*1210*/  FADD.FTZ R34, R54, -R45 ;  /* 0x8000002d36227221 */ /* 0x000fe20000010000 */
[----:B------:R-:W-:Y:S01]  /*1220*/  FADD.FTZ R46, R55, -R46 ;  /* 0x8000002e372e7221 */ /* 0x000fe20000010000 */
[----:B------:R-:W-:Y:S02]  /*1230*/  ISETP.NE.U32.AND P5, PT, RZ, UR10, PT ;  /* 0x0000000aff007c0c */ /* 0x000fe4000bfa5070 */
[C---:B------:R-:W-:Y:S01]  /*1240*/  FMUL.FTZ R34, R73.reuse, R34 ;  /* 0x0000002249227220 */ /* 0x040fe20000410000 */
[----:B------:R-:W-:Y:S01]  /*1250*/  FMUL.FTZ R35, R73, R46 ;  /* 0x0000002e49237220 */ /* 0x000fe20000410000 */
[----:B------:R-:W-:Y:S01]  /*1260*/  ISETP.NE.U32.AND P4, PT, RZ, UR12, PT ;  /* 0x0000000cff007c0c */ /* 0x000fe2000bf85070 */
[----:B------:R-:W1:Y:S01]  /*1270*/  LDC.64 R40, c[0x0][0x210] ;  /* 0x00008400ff287b82 */ /* 0x000e620000000a00 */
[----:B------:R-:W-:Y:S01]  /*1280*/  @P1 FADD.FTZ R34, R22, R34 ;  /* 0x0000002216221221 */ /* 0x000fe20000010000 */
[----:B------:R-:W-:Y:S01]  /*1290*/  @P1 FADD.FTZ R35, R23, R35 ;  /* 0x0000002317231221 */ /* 0x000fe20000010000 */
[----:B------:R-:W-:-:S02]  /*12a0*/  ISETP.NE.AND.EX P5, PT, RZ, UR11, PT, P5 ;  /* 0x0000000bff007c0c */ /* 0x000fc4000bfa5350 */
[----:B------:R-:W-:Y:S02]  /*12b0*/  ISETP.NE.AND.EX P4, PT, RZ, UR13, PT, P4 ;  /* 0x0000000dff007c0c */ /* 0x000fe4000bf85340 */
[----:B------:R-:W-:Y:S01]  /*12c0*/  SEL R26, R34, R26, P5 ;  /* 0x0000001a221a7207 */ /* 0x000fe20002800000 */
[----:B--2---:R-:W-:Y:S01]  /*12d0*/  @P2 IMAD.WIDE.U32 R38, R76, 0x10, R38 ;  /* 0x000000104c262825 */ /* 0x004fe200078e0026 */
[C---:B------:R-:W-:Y:S02]  /*12e0*/  SEL R27, R35.reuse, R27, P5 ;  /* 0x0000001b231b7207 */ /* 0x040fe40002800000 */
[----:B------:R-:W-:Y:S02]  /*12f0*/  SEL R30, R34, R30, P4 ;  /* 0x0000001e221e7207 */ /* 0x000fe40002000000 */
[----:B------:R-:W-:Y:S01]  /*1300*/  SEL R31, R35, R31, P4 ;  /* 0x0000001f231f7207 */ /* 0x000fe20002000000 */
[----:B0-----:R-:W-:-:S04]  /*1310*/  @P3 IMAD.WIDE.U32 R76, R76, 0x10, R32 ;  /* 0x000000104c4c3825 */ /* 0x001fc800078e0020 */
[C---:B------:R-:W-:Y:S01]  /*1320*/  FMUL.FTZ R32, R73.reuse, R42 ;  /* 0x0000002a49207220 */ /* 0x040fe20000410000 */
[----:B------:R-:W-:-:S03]  /*1330*/  FMUL.FTZ R33, R73, R44 ;  /* 0x0000002c49217220 */ /* 0x000fc60000410000 */
[----:B------:R-:W-:Y:S01]  /*1340*/  @P1 FADD.FTZ R32, R20, R32 ;  /* 0x0000002014201221 */ /* 0x000fe20000010000 */
[----:B------:R-:W-:Y:S01]  /*1350*/  @P1 FADD.FTZ R33, R21, R33 ;  /* 0x0000002115211221 */ /* 0x000fe20000010000 */
[----:B-1----:R-:W-:-:S03]  /*1360*/  LEA R71, R40, R71, 0x2 ;  /* 0x0000004728477211 */ /* 0x002fc600078e10ff */
[C---:B------:R-:W-:Y:S02]  /*1370*/  SEL R24, R32.reuse, R24, P5 ;  /* 0x0000001820187207 */ /* 0x040fe40002800000 */
[C---:B------:R-:W-:Y:S02]  /*1380*/  SEL R25, R33.reuse, R25, P5 ;  /* 0x0000001921197207 */ /* 0x040fe40002800000 */
[----:B------:R-:W-:Y:S02]  /*1390*/  SEL R28, R32, R28, P4 ;  /* 0x0000001c201c7207 */ /* 0x000fe40002000000 */
[----:B------:R-:W-:Y:S01]  /*13a0*/  SEL R29, R33, R29, P4 ;  /* 0x0000001d211d7207 */ /* 0x000fe20002000000 */
[----:B------:R0:W-:Y:S01]  /*13b0*/  @P2 STG.E.128 desc[UR4][R38.64], R24 ;  /* 0x0000001826002986 */ /* 0x0001e2000c101d04 */
[----:B------:R-:W-:-:S03]  /*13c0*/  ISETP.GE.AND P1, PT, R71, R41, PT ;  /* 0x000000294700720c */ /* 0x000fc60003f26270 */
[----:B------:R0:W-:Y:S04]  /*13d0*/  STG.E.128 desc[UR4][R36.64], R32 ;  /* 0x0000002024007986 */ /* 0x0001e8000c101d04 */
[----:B------:R0:W-:Y:S06]  /*13e0*/  @P3 STG.E.128 desc[UR4][R76.64], R28 ;  /* 0x0000001c4c003986 */ /* 0x0001ec000c101d04 */
[----:B------:R-:W-:Y:S05]  /*13f0*/  @!P1 BRA `(.L_x_2282) ;  /* 0xfffffff000789947 */ /* 0x000fea000383ffff */
[----:B------:R-:W-:Y:S05]  /*1400*/  BSYNC B1 ;  /* 0x0000000000017941 */ /* 0x000fea0003800000 */
.L_x_2278:
[----:B------:R-:W-:Y:S02]  /*1410*/  MOV R16, R72 ;  /* 0x0000004800107202 */ /* 0x000fe40000000f00 */
[----:B------:R-:W-:Y:S02]  /*1420*/  MOV R20, R70 ;  /* 0x0000004600147202 */ /* 0x000fe40000000f00 */
[----:B0-----:R-:W-:Y:S02]  /*1430*/  MOV R24, R69 ;  /* 0x0000004500187202 */ /* 0x001fe40000000f00 */
        /* <DEDUP_REMOVED lines=29> */
.L_x_2277:
[----:B------:R-:W-:Y:S05]  /*1610*/  BSYNC B0 ;  /* 0x0000000000007941 */ /* 0x000fea0003800000 */
.L_x_2275:
[----:B------:R-:W0:Y:S01]  /*1620*/  S2R R48, SR_TID.X ;  /* 0x0000000000307919 */ /* 0x000e220000002100 */
[----:B------:R-:W-:Y:S01]  /*1630*/  MOV R0, 0x400 ;  /* 0x0000040000007802 */ /* 0x000fe20000000f00 */
[----:B------:R-:W-:Y:S05]  /*1640*/  WARPSYNC.ALL ;  /* 0x0000000000007948 */ /* 0x000fea0003800000 */
[----:B------:R-:W1:Y:S01]  /*1650*/  S2R R3, SR_CgaCtaId ;  /* 0x0000000000037919 */ /* 0x000e620000008800 */
[----:B------:R-:W-:Y:S01]  /*1660*/  ULDC UR6, c[0x0][0x218] ;  /* 0x0000860000067ab9 */ /* 0x000fe20000000800 */
[----:B------:R-:W-:Y:S01]  /*1670*/  ULDC.64 UR14, c[0x0][0x2e8] ;  /* 0x0000ba00000e7ab9 */ /* 0x000fe20000000a00 */
[----:B------:R-:W-:Y:S01]  /*1680*/  ULDC.64 UR16, c[0x0][0x2e0] ;  /* 0x0000b80000107ab9 */ /* 0x000fe20000000a00 */
[----:B------:R-:W2:Y:S01]  /*1690*/  S2R R13, SR_CTAID.X ;  /* 0x00000000000d7919 */ /* 0x000ea20000002500 */
[----:B0-----:R-:W-:-:S02]  /*16a0*/  SHF.R.U32.HI R2, RZ, 0x5, R48 ;  /* 0x00000005ff027819 */ /* 0x001fc40000011630 */
[----:B------:R-:W-:Y:S02]  /*16b0*/  LOP3.LUT R4, R48, 0x1f, RZ, 0xc0, !PT ;  /* 0x0000001f30047812 */ /* 0x000fe400078ec0ff */
[----:B------:R-:W-:Y:S02]  /*16c0*/  SHF.L.U32 R5, R2, 0x6, RZ ;  /* 0x0000000602057819 */ /* 0x000fe400000006ff */
[----:B-1----:R-:W-:Y:S02]  /*16d0*/  LEA R3, R3, R0, 0x18 ;  /* 0x0000000003037211 */ /* 0x002fe400078ec0ff */
[----:B------:R-:W-:Y:S02]  /*16e0*/  LOP3.LUT R0, R5, 0xffffffc0, R4, 0xe2, !PT ;  /* 0xffffffc005007812 */ /* 0x000fe400078ee204 */
[-C--:B------:R-:W-:Y:S01]  /*16f0*/  LEA R4, R48, R3.reuse, 0x2 ;  /* 0x0000000330047211 */ /* 0x080fe200078e10ff */
[----:B--2---:R-:W-:Y:S01]  /*1700*/  IMAD R13, R13, UR6, RZ ;  /* 0x000000060d0d7c24 */ /* 0x004fe2000f8e02ff */
[----:B------:R-:W-:Y:S01]  /*1710*/  LEA R0, R0, R3, 0x4 ;  /* 0x0000000300007211 */ /* 0x000fe200078e20ff */
[----:B------:R-:W-:-:S04]  /*1720*/  ULDC.64 UR6, c[0x0][0x2d8] ;  /* 0x0000b60000067ab9 */ /* 0x000fc80000000a00 */
[----:B------:R-:W-:Y:S04]  /*1730*/  STS.128 [R0], R20 ;  /* 0x0000001400007388 */ /* 0x000fe80000000c00 */
        /* <DEDUP_REMOVED lines=17> */
[----:B----4-:R-:W-:-:S03]  /*1850*/  FADD.FTZ R2, R2, R7 ;  /* 0x0000000702027221 */ /* 0x010fc60000010000 */
[----:B------:R-:W-:Y:S01]  /*1860*/  STS.128 [R0+0x200], R32 ;  /* 0x0002002000007388 */ /* 0x000fe20000000c00 */
[----:B-----5:R-:W-:Y:S01]  /*1870*/  FADD.FTZ R3, R3, R8 ;  /* 0x0000000803037221 */ /* 0x020fe20000010000 */
[----:B------:R-:W-:Y:S01]  /*1880*/  SHF.L.U32 R8, R6, 0x2, RZ ;  /* 0x0000000206087819 */ /* 0x000fe200000006ff */
[----:B------:R-:W-:Y:S02]  /*1890*/  BAR.SYNC.DEFER_BLOCKING 0x0 ;  /* 0x0000000000007b1d */ /* 0x000fe40000010000 */
[----:B------:R-:W-:-:S04]  /*18a0*/  FADD.FTZ R13, R3, R10 ;  /* 0x0000000a030d7221 */ /* 0x000fc80000010000 */
        /* <DEDUP_REMOVED lines=37> */
[----:B------:R-:W-:Y:S01]  /*1b00*/  FADD.FTZ R11, R2, R9 ;  /* 0x00000009020b7221 */ /* 0x000fe20000010000 */
[----:B------:R-:W-:Y:S02]  /*1b10*/  IADD3.X R9, RZ, RZ, RZ, P0, !PT ;  /* 0x000000ffff097210 */ /* 0x000fe400007fe4ff */
[----:B------:R-:W-:Y:S01]  /*1b20*/  IADD3 R2, P0, R8, UR6, RZ ;  /* 0x0000000608027c10 */ /* 0x000fe2000ff1e0ff */
[----:B------:R-:W-:Y:S01]  /*1b30*/  FADD.FTZ R0, R0, R15 ;  /* 0x0000000f00007221 */ /* 0x000fe20000010000 */
[----:B------:R-:W-:-:S02]  /*1b40*/  SHF.L.U64.HI R9, R6, 0x2, R9 ;  /* 0x0000000206097819 */ /* 0x000fc40000010209 */
[----:B------:R-:W-:Y:S01]  /*1b50*/  IADD3 R6, P1, R8, UR14, RZ ;  /* 0x0000000e08067c10 */ /* 0x000fe2000ff3e0ff */
[----:B------:R-:W-:Y:S01]  /*1b60*/  FADD.FTZ R0, R0, R23 ;  /* 0x0000001700007221 */ /* 0x000fe20000010000 */
[----:B------:R-:W-:Y:S01]  /*1b70*/  IADD3.X R3, R9, UR7, RZ, P0, !PT ;  /* 0x0000000709037c10 */ /* 0x000fe200087fe4ff */
[----:B------:R-:W-:Y:S01]  /*1b80*/  ULDC.64 UR6, c[0x0][0x2d0] ;  /* 0x0000b40000067ab9 */ /* 0x000fe20000000a00 */
[----:B------:R-:W0:Y:S01]  /*1b90*/  LDS R18, [R4] ;  /* 0x0000000004127984 */ /* 0x000e220000000800 */
[----:B------:R-:W-:-:S03]  /*1ba0*/  FADD.FTZ R39, R0, R39 ;  /* 0x0000002700277221 */ /* 0x000fc60000010000 */
[----:B------:R-:W1:Y:S04]  /*1bb0*/  LDS R29, [R4+0x400] ;  /* 0x00040000041d7984 */ /* 0x000e680000000800 */
[----:B------:R-:W2:Y:S04]  /*1bc0*/  LDS R20, [R4+0x200] ;  /* 0x0002000004147984 */ /* 0x000ea80000000800 */
[----:B------:R-:W3:Y:S04]  /*1bd0*/  LDS R31, [R4+0x800] ;  /* 0x00080000041f7984 */ /* 0x000ee80000000800 */
[----:B------:R-:W4:Y:S04]  /*1be0*/  LDS R5, [R4+0x600] ;  /* 0x0006000004057984 */ /* 0x000f280000000800 */
[----:B------:R-:W5:Y:S04]  /*1bf0*/  LDS R7, [R4+0xc00] ;  /* 0x000c000004077984 */ /* 0x000f680000000800 */
[----:B------:R-:W5:Y:S04]  /*1c00*/  LDS R25, [R4+0xa00] ;  /* 0x000a000004197984 */ /* 0x000f680000000800 */
[----:B------:R0:W5:Y:S04]  /*1c10*/  LDS R21, [R4+0xe00] ;  /* 0x000e000004157984 */ /* 0x0001680000000800 */
[----:B------:R-:W-:Y:S01]  /*1c20*/  STG.E desc[UR4][R2.64], R39 ;  /* 0x0000002702007986 */ /* 0x000fe2000c101904 */
[----:B0-----:R-:W-:Y:S01]  /*1c30*/  IADD3 R4, P0, R8, UR6, RZ ;  /* 0x0000000608047c10 */ /* 0x001fe2000ff1e0ff */
[----:B------:R-:W-:-:S04]  /*1c40*/  FADD.FTZ R18, RZ, R18 ;  /* 0x00000012ff127221 */ /* 0x000fc80000010000 */
[----:B-1----:R-:W-:Y:S01]  /*1c50*/  FADD.FTZ R18, R18, R29 ;  /* 0x0000001d12127221 */ /* 0x002fe20000010000 */
[----:B--2---:R-:W-:-:S03]  /*1c60*/  FADD.FTZ R20, RZ, R20 ;  /* 0x00000014ff147221 */ /* 0x004fc60000010000 */
[----:B---3--:R-:W-:Y:S01]  /*1c70*/  FADD.FTZ R18, R18, R31 ;  /* 0x0000001f12127221 */ /* 0x008fe20000010000 */
[----:B----4-:R-:W-:Y:S01]  /*1c80*/  FADD.FTZ R20, R20, R5 ;  /* 0x0000000514147221 */ /* 0x010fe20000010000 */
[C---:B------:R-:W-:Y:S02]  /*1c90*/  IADD3.X R5, R9.reuse, UR7, RZ, P0, !PT ;  /* 0x0000000709057c10 */ /* 0x040fe400087fe4ff */
[----:B------:R-:W-:Y:S01]  /*1ca0*/  IADD3 R8, P0, R8, UR16, RZ ;  /* 0x0000001008087c10 */ /* 0x000fe2000ff1e0ff */
[----:B-----5:R-:W-:Y:S01]  /*1cb0*/  FADD.FTZ R15, R18, R7 ;  /* 0x00000007120f7221 */ /* 0x020fe20000010000 */
[C---:B------:R-:W-:Y:S01]  /*1cc0*/  IADD3.X R7, R9.reuse, UR15, RZ, P1, !PT ;  /* 0x0000000f09077c10 */ /* 0x040fe20008ffe4ff */
[----:B------:R-:W-:Y:S01]  /*1cd0*/  STG.E desc[UR4][R4.64], R11 ;  /* 0x0000000b04007986 */ /* 0x000fe2000c101904 */
[----:B------:R-:W-:Y:S01]  /*1ce0*/  IADD3.X R9, R9, UR17, RZ, P0, !PT ;  /* 0x0000001109097c10 */ /* 0x000fe200087fe4ff */
[----:B------:R-:W-:Y:S02]  /*1cf0*/  FADD.FTZ R20, R20, R25 ;  /* 0x0000001914147221 */ /* 0x000fe40000010000 */
[----:B------:R-:W-:Y:S02]  /*1d00*/  STG.E desc[UR4][R6.64], R15 ;  /* 0x0000000f06007986 */ /* 0x000fe4000c101904 */
[----:B------:R-:W-:-:S02]  /*1d10*/  FADD.FTZ R21, R20, R21 ;  /* 0x0000001514157221 */ /* 0x000fc40000010000 */
[----:B------:R-:W-:Y:S04]  /*1d20*/  STG.E desc[UR4][R8.64], R51 ;  /* 0x0000003308007986 */ /* 0x000fe8000c101904 */
[----:B------:R-:W-:Y:S04]  /*1d30*/  STG.E desc[UR4][R2.64+0x200], R49 ;  /* 0x0002003102007986 */ /* 0x000fe8000c101904 */
[----:B------:R-:W-:Y:S04]  /*1d40*/  STG.E desc[UR4][R4.64+0x200], R13 ;  /* 0x0002000d04007986 */ /* 0x000fe8000c101904 */
[----:B------:R-:W-:Y:S04]  /*1d50*/  STG.E desc[UR4][R6.64+0x200], R21 ;  /* 0x0002001506007986 */ /* 0x000fe8000c101904 */
[----:B------:R-:W-:Y:S01]  /*1d60*/  STG.E desc[UR4][R8.64+0x200], R53 ;  /* 0x0002003508007986 */ /* 0x000fe2000c101904 */
[----:B------:R-:W-:Y:S05]  /*1d70*/  EXIT ;  /* 0x000000000000794d */ /* 0x000fea0003800000 */
.L_x_2279:
[----:B------:R-:W-:Y:S01]  /*1d80*/  HFMA2.MMA R50, -RZ, RZ, 0, 5.9604644775390625e-08 ;  /* 0x00000001ff327435 */ /* 0x000fe200000001ff */
[----:B------:R-:W-:Y:S01]  /*1d90*/  BSSY B2, `(.L_x_2283) ;  /* 0x0000006000027945 */ /* 0x000fe20003800000 */
[----:B------:R-:W-:Y:S02]  /*1da0*/  MOV R49, 0x1f ;  /* 0x0000001f00317802 */ /* 0x000fe40000000f00 */
[----:B------:R-:W-:-:S07]  /*1db0*/  MOV R48, 0xffffffff ;  /* 0xffffffff00307802 */ /* 0x000fce0000000f00 */
[----:B-----5:R-:W-:Y:S05]  /*1dc0*/  WARPSYNC.COLLECTIVE R48, `(.L_x_2284) ;  /* 0x0000000030087348 */ /* 0x020fea0003c00000 */
[----:B------:R0:W1:Y:S02]  /*1dd0*/  SHFL.BFLY P1, R47, R51, R50, R49 ;  /* 0x0c000032332f7389 */ /* 0x0000640000020031 */
[----:B01---5:R-:W-:Y:S01]  /*1de0*/  ENDCOLLECTIVE ;  /* 0x000000000000791b */ /* 0x023fe20003800000 */
.L_x_2284:
[----:B------:R-:W-:Y:S05]  /*1df0*/  BSYNC B2 ;  /* 0x0000000000027941 */ /* 0x000fea0003800000 */
.L_x_2283:
        /* <DEDUP_REMOVED lines=8> */
.L_x_2285:
[----:B------:R-:W-:Y:S01]  /*1e80*/  HFMA2.MMA R50, -RZ, RZ, 0, 1.1920928955078125e-07 ;  /* 0x00000002ff327435 */ /* 0x000fe200000001ff */
[----:B------:R-:W-:Y:S02]  /*1e90*/  MOV R51, R35 ;  /* 0x0000002300337202 */ /* 0x000fe40000000f00 */
[----:B------:R-:W-:-:S08]  /*1ea0*/  MOV R39, R47 ;  /* 0x0000002f00277202 */ /* 0x000fd00000000f00 */
[----:B------:R-:W-:Y:S05]  /*1eb0*/  WARPSYNC.COLLECTIVE R48, `(.L_x_2286) ;  /* 0x0000000030087348 */ /* 0x000fea0003c00000 */
[----:B------:R0:W1:Y:S02]  /*1ec0*/  SHFL.BFLY P1, R47, R51, R50, R49 ;  /* 0x0c000032332f7389 */ /* 0x0000640000020031 */
[----:B01----:R-:W-:Y:S01]  /*1ed0*/  ENDCOLLECTIVE ;  /* 0x000000000000791b */ /* 0x003fe20003800000 */
.L_x_2286:
[----:B------:R-:W-:-:S05]  /*1ee0*/  FADD.FTZ R39, R34, R39 ;  /* 0x0000002722277221 */ /* 0x000fca0000010000 */
[----:B------:R-:W-:Y:S01]  /*1ef0*/  MOV R51, R39 ;  /* 0x0000002700337202 */ /* 0x000fe20000000f00 */
[----:B------:R-:W-:-:S07]  /*1f00*/  FADD.FTZ R52, R35, R47 ;  /* 0x0000002f23347221 */ /* 0x000fce0000010000 */
[----:B------:R-:W-:Y:S05]  /*1f10*/  WARPSYNC.COLLECTIVE R48, `(.L_x_2287) ;  /* 0x0000000030087348 */ /* 0x000fea0003c00000 */
[----:B------:R0:W1:Y:S02]  /*1f20*/  SHFL.BFLY P1, R47, R51, R50, R49 ;  /* 0x0c000032332f7389 */ /* 0x0000640000020031 */
[----:B01----:R-:W-:Y:S01]  /*1f30*/  ENDCOLLECTIVE ;  /* 0x000000000000791b */ /* 0x003fe20003800000 */
.L_x_2287:
[----:B------:R-:W-:Y:S01]  /*1f40*/  HFMA2.MMA R50, -RZ, RZ, 0, 2.384185791015625e-07 ;  /* 0x00000004ff327435 */ /* 0x000fe200000001ff */
[----:B------:R-:W-:Y:S02]  /*1f50*/  MOV R51, R52 ;  /* 0x0000003400337202 */ /* 0x000fe40000000f00 */
[----:B------:R-:W-:-:S08]  /*1f60*/  MOV R77, R47 ;  /* 0x0000002f004d7202 */ /* 0x000fd00000000f00 */
[----:B------:R-:W-:Y:S05]  /*1f70*/  WARPSYNC.COLLECTIVE R48, `(.L_x_2288) ;  /* 0x0000000030087348 */ /* 0x000fea0003c00000 */
[----:B------:R0:W1:Y:S02]  /*1f80*/  SHFL.BFLY P1, R47, R51, R50, R49 ;  /* 0x0c000032332f7389 */ /* 0x0000640000020031 */
[----:B01----:R-:W-:Y:S01]  /*1f90*/  ENDCOLLECTIVE ;  /* 0x000000000000791b */ /* 0x003fe20003800000 */
.L_x_2288:
[----:B------:R-:W-:-:S05]  /*1fa0*/  FADD.FTZ R77, R39, R77 ;  /* 0x0000004d274d7221 */ /* 0x000fca0000010000 */
[----:B------:R-:W-:Y:S01]  /*1fb0*/  MOV R51, R77 ;  /* 0x0000004d00337202 */ /* 0x000fe20000000f00 */
[----:B------:R-:W-:-:S07]  /*1fc0*/  FADD.FTZ R52, R52, R47 ;  /* 0x0000002f34347221 */ /* 0x000fce0000010000 */
[----:B------:R-:W-:Y:S05]  /*1fd0*/  WARPSYNC.COLLECTIVE R48, `(.L_x_2289) ;  /* 0x0000000030087348 */ /* 0x000fea0003c00000 */
[----:B------:R0:W1:Y:S02]  /*1fe0*/  SHFL.BFLY P1, R47, R51, R50, R49 ;  /* 0x0c000032332f7389 */ /* 0x0000640000020031 */
[----:B01----:R-:W-:Y:S01]  /*1ff0*/  ENDCOLLECTIVE ;  /* 0x000000000000791b */ /* 0x003fe20003800000 */
.L_x_2289:
[----:B------:R-:W-:Y:S01]  /*2000*/  HFMA2.MMA R50, -RZ, RZ, 0, 4.76837158203125e-07 ;  /* 0x00000008ff327435 */ /* 0x000fe200000001ff */
[----:B------:R-:W-:Y:S02]  /*2010*/  MOV R51, R52 ;  /* 0x0000003400337202 */ /* 0x000fe40000000f00 */
[----:B------:R-:W-:-:S08]  /*2020*/  MOV R34, R47 ;  /* 0x0000002f00227202 */ /* 0x000fd00000000f00 */
[----:B------:R-:W-:Y:S05]  /*2030*/  WARPSYNC.COLLECTIVE R48, `(.L_x_2290) ;  /* 0x0000000030087348 */ /* 0x000fea0003c00000 */
[----:B------:R0:W1:Y:S02]  /*2040*/  SHFL.BFLY P1, R47, R51, R50, R49 ;  /* 0x0c000032332f7389 */ /* 0x0000640000020031 */
[----:B01----:R-:W-:Y:S01]  /*2050*/  ENDCOLLECTIVE ;  /* 0x000000000000791b */ /* 0x003fe20003800000 */
.L_x_2290:
[----:B------:R-:W-:-:S05]  /*2060*/  FADD.FTZ R77, R77, R34 ;  /* 0x000000224d4d7221 */ /* 0x000fca0000010000 */
[----:B------:R-:W-:Y:S01]  /*2070*/  MOV R51, R77 ;  /* 0x0000004d00337202 */ /* 0x000fe20000000f00 */
[----:B------:R-:W-:-:S07]  /*2080*/  FADD.FTZ R34, R52, R47 ;  /* 0x0000002f34227221 */ /* 0x000fce0000010000 */
[----:B------:R-:W-:Y:S05]  /*2090*/  WARPSYNC.COLLECTIVE R48, `(.L_x_2291) ;  /* 0x0000000030087348 */ /* 0x000fea0003c00000 */
[----:B------:R0:W1:Y:S02]  /*20a0*/  SHFL.BFLY P1, R47, R51, R50, R49 ;  /* 0x0c000032332f7389 */ /* 0x0000640000020031 */
[----:B01----:R-:W-:Y:S01]  /*20b0*/  ENDCOLLECTIVE ;  /* 0x000000000000791b */ /* 0x003fe20003800000 */
.L_x_2291:
[----:B------:R-:W-:Y:S01]  /*20c0*/  HFMA2.MMA R50, -RZ, RZ, 0, 9.5367431640625e-07 ;  /* 0x00000010ff327435 */ /* 0x000fe200000001ff */
[----:B------:R-:W-:Y:S02]  /*20d0*/  MOV R51, R34 ;  /* 0x0000002200337202 */ /* 0x000fe40000000f00 */
[----:B------:R-:W-:-:S08]  /*20e0*/  MOV R35, R47 ;  /* 0x0000002f00237202 */ /* 0x000fd00000000f00 */
[----:B------:R-:W-:Y:S05]  /*20f0*/  WARPSYNC.COLLECTIVE R48, `(.L_x_2292) ;  /* 0x0000000030087348 */ /* 0x000fea0003c00000 */
[----:B------:R0:W1:Y:S02]  /*2100*/  SHFL.BFLY P1, R47, R51, R50, R49 ;  /* 0x0c000032332f7389 */ /* 0x0000640000020031 */
[----:B01----:R-:W-:Y:S01]  /*2110*/  ENDCOLLECTIVE ;  /* 0x000000000000791b */ /* 0x003fe20003800000 */
.L_x_2292:
[----:B------:R-:W-:-:S05]  /*2120*/  FADD.FTZ R35, R77, R35 ;  /* 0x000000234d237221 */ /* 0x000fca0000010000 */
[----:B------:R-:W-:Y:S02]  /*2130*/  MOV R51, R35 ;  /* 0x0000002300337202 */ /* 0x000fe40000000f00 */
[----:B------:R-:W-:-:S07]  /*2140*/  MOV R39, R47 ;  /* 0x0000002f00277202 */ /* 0x000fce0000000f00 */
[----:B------:R-:W-:Y:S05]  /*2150*/  WARPSYNC.COLLECTIVE R48, `(.L_x_2293) ;  /* 0x0000000030087348 */ /* 0x000fea0003c00000 */
[----:B------:R0:W1:Y:S02]  /*2160*/  SHFL.BFLY P1, R47, R51, R50, R49 ;  /* 0x0c000032332f7389 */ /* 0x0000640000020031 */
[----:B01----:R-:W-:Y:S01]  /*2170*/  ENDCOLLECTIVE ;  /* 0x000000000000791b */ /* 0x003fe20003800000 */
.L_x_2293:
[----:B------:R-:W-:Y:S05]  /*2180*/  BRA `(.L_x_2294) ;  /* 0xffffffec00347947 */ /* 0x000fea000383ffff */
.L_x_2295:
        /* <DEDUP_REMOVED lines=15> */
.L_x_2950:


//--------------------- .text._ZN10layer_norm31ln_parallel_residual_bwd_kernelINS_13Kernel_traitsI6__halfffffjLj256ELj1ELj4ELj1ELj16ENS_18Kernel_traits_baseILj256ES2_ffffjLj128EEEEELb0ELb1ELb0EEEvNS_9BwdParamsE --------------------------
	.section	.text._ZN10layer_norm31ln_parallel_residual_bwd_kernelINS_13Kernel_traitsI6__halfffffjLj256ELj1ELj4ELj1ELj16ENS_18Kernel_traits_baseILj256ES2_ffffjLj128EEEEELb0ELb1ELb0EEEvNS_9BwdParamsE,"ax",@progbits
	.align	128
        .global         _ZN10layer_norm31ln_parallel_residual_bwd_kernelINS_13Kernel_traitsI6__halfffffjLj256ELj1ELj4ELj1ELj16ENS_18Kernel_traits_baseILj256ES2_ffffjLj128EEEEELb0ELb1ELb0EEEvNS_9BwdParamsE
        .type           _ZN10layer_norm31ln_parallel_residual_bwd_kernelINS_13Kernel_traitsI6__halfffffjLj256ELj1ELj4ELj1ELj16ENS_18Kernel_traits_baseILj256ES2_ffffjLj128EEEEELb0ELb1ELb0EEEvNS_9BwdParamsE,@function
        .size           _ZN10layer_norm31ln_parallel_residual_bwd_kernelINS_13Kernel_traitsI6__halfffffjLj256ELj1ELj4ELj1ELj16ENS_18Kernel_traits_baseILj256ES2_ffffjLj128EEEEELb0ELb1ELb0EEEvNS_9BwdParamsE,(.L_x_2951 - _ZN10layer_norm31ln_parallel_residual_bwd_kernelINS_13Kernel_traitsI6__halfffffjLj256ELj1ELj4ELj1ELj16ENS_18Kernel_traits_baseILj256ES2_ffffjLj128EEEEELb0ELb1ELb0EEEvNS_9BwdParamsE)
        .other          _ZN10layer_norm31ln_parallel_residual_bwd_kernelINS_13Kernel_traitsI6__halfffffjLj256ELj1ELj4ELj1ELj16ENS_18Kernel_traits_baseILj256ES2_ffffjLj128EEEEELb0ELb1ELb0EEEvNS_9BwdParamsE,@"STO_CUDA_ENTRY STV_DEFAULT"
_ZN10layer_norm31ln_parallel_residual_bwd_kernelINS_13Kernel_traitsI6__halfffffjLj256ELj1ELj4ELj1ELj16ENS_18Kernel_traits_baseILj256ES2_ffffjLj128EEEEELb0ELb1ELb0EEEvNS_9BwdParamsE:
.text._ZN10layer_norm31ln_parallel_residual_bwd_kernelINS_13Kernel_traitsI6__halfffffjLj256ELj1ELj4ELj1ELj16ENS_18Kernel_traits_baseILj256ES2_ffffjLj128EEEEELb0ELb1ELb0EEEvNS_9BwdParamsE:
        /* <DEDUP_REMOVED lines=16> */
[----:B------:R-:W-:Y:S02]  /*0100*/  LEA.HI.SX32 R0, R0, R3, 0x1e ;  /* 0x0000000300007211 */ /* 0x000fe400078ff2ff */
[----:B------:R-:W-:Y:S02]  /*0110*/  MOV R11, R52 ;  /* 0x00000034000b7202 */ /* 0x000fe40000000f00 */
[C---:B------:R-:W-:Y:S02]  /*0120*/  LOP3.LUT P2, RZ, R0.reuse, 0xffffffe0, RZ, 0xc0, !PT ;  /* 0xffffffe000ff7812 */ /* 0x040fe4000784c0ff */
[----:B------:R-:W-:-:S11]  /*0130*/  ISETP.GE.U32.AND P3, PT, R0, 0x40, PT ;  /* 0x000000400000780c */ /* 0x000fd60003f66070 */
[----:B------:R-:W0:Y:S08]  /*0140*/  @P2 LDC.64 R2, c[0x0][0x260] ;  /* 0x00009800ff022b82 */ /* 0x000e300000000a00 */
[----:B------:R-:W1:Y:S01]  /*0150*/  @P3 LDC.64 R6, c[0x0][0x260] ;  /* 0x00009800ff063b82 */ /* 0x000e620000000a00 */
[C---:B0-----:R-:W-:Y:S01]  /*0160*/  @P2 IMAD.WIDE.U32 R2, R11.reuse, 0x8, R2 ;  /* 0x000000080b022825 */ /* 0x041fe200078e0002 */
[----:B------:R-:W-:-:S04]  /*0170*/  @P2 LOP3.LUT R11, R11, 0x20, RZ, 0xfc, !PT ;  /* 0x000000200b0b2812 */ /* 0x000fc800078efcff */
[----:B------:R0:W5:Y:S01]  /*0180*/  @P2 LDG.E.64 R4, desc[UR4][R2.64] ;  /* 0x0000000402042981 */ /* 0x000162000c1e1b00 */
[----:B-1----:R-:W-:-:S05]  /*0190*/  @P3 IMAD.WIDE.U32 R6, R11, 0x8, R6 ;  /* 0x000000080b063825 */ /* 0x002fca00078e0006 */
[----:B------:R0:W5:Y:S01]  /*01a0*/  @P3 LDG.E.64 R8, desc[UR4][R6.64] ;  /* 0x0000000406083981 */ /* 0x000162000c1e1b00 */
        /* <DEDUP_REMOVED lines=11> */
[----:B-1----:R-:W-:-:S04]  /*0260*/  LEA R10, R11, R10, 0x2 ;  /* 0x0000000a0b0a7211 */ /* 0x002fc800078e10ff */
[----:B------:R-:W-:-:S13]  /*0270*/  ISETP.GE.AND P0, PT, R10, UR6, PT ;  /* 0x000000060a007c0c */ /* 0x000fda000bf06270 */
[----:B0-----:R-:W-:Y:S05]  /*0280*/  @P0 BRA `(.L_x_2297) ;  /* 0x0000000c00b00947 */ /* 0x001fea0003800000 */
[----:B-----5:R-:W-:Y:S01]  /*0290*/  MOV R11, R4 ;  /* 0x00000004000b7202 */ /* 0x020fe20000000f00 */
[----:B------:R-:W-:Y:S01]  /*02a0*/  ULDC.U8 UR6, c[0x0][0x2a0] ;  /* 0x0000a80000067ab9 */ /* 0x000fe20000000000 */
[--C-:B------:R-:W-:Y:S01]  /*02b0*/  SHF.R.U64 R3, R4, 0x10, R5.reuse ;  /* 0x0000001004037819 */ /* 0x100fe20000001205 */
[----:B------:R-:W-:Y:S01]  /*02c0*/  HFMA2.MMA R17, -RZ, RZ, 0, 0 ;  /* 0x00000000ff117435 */ /* 0x000fe200000001ff */
[----:B------:R-:W-:Y:S01]  /*02d0*/  MOV R0, R5 ;  /* 0x0000000500007202 */ /* 0x000fe20000000f00 */
[----:B------:R-:W-:Y:S01]  /*02e0*/  HADD2.F32 R11, -RZ, R11.H0_H0 ;  /* 0x2000000bff0b7230 */ /* 0x000fe20000004100 */
[----:B------:R-:W-:Y:S02]  /*02f0*/  SHF.R.U32.HI R6, RZ, 0x10, R5 ;  /* 0x00000010ff067819 */ /* 0x000fe40000011605 */
[----:B------:R-:W-:Y:S02]  /*0300*/  MOV R7, R8 ;  /* 0x0000000800077202 */ /* 0x000fe40000000f00 */
        /* <DEDUP_REMOVED lines=8> */
[----:B------:R-:W-:Y:S02]  /*0390*/  HADD2.F32 R4, -RZ, R4.H0_H0 ;  /* 0x20000004ff047230 */ /* 0x000fe40000004100 */
[----:B------:R-:W-:Y:S02]  /*03a0*/  HADD2.F32 R5, -RZ, R5.H0_H0 ;  /* 0x20000005ff057230 */ /* 0x000fe40000004100 */
[----:B------:R-:W-:-:S07]  /*03b0*/  HADD2.F32 R2, -RZ, R2.H0_H0 ;  /* 0x20000002ff027230 */ /* 0x000fce0000004100 */
.L_x_2307:
        /* <DEDUP_REMOVED lines=18> */
[----:B------:R-:W-:-:S06]  /*04e0*/  LEA.HI.X R45, R0, UR11, RZ, 0x4, P0 ;  /* 0x0000000b002d7c11 */ /* 0x000fcc00080f24ff */
[----:B------:R-:W2:Y:S01]  /*04f0*/  LDG.E.128 R44, desc[UR4][R44.64] ;  /* 0x000000042c2c7981 */ /* 0x000ea2000c1e1d00 */
[----:B0-----:R-:W-:-:S06]  /*0500*/  IMAD.WIDE.U32 R48, R0, 0x10, R48 ;  /* 0x0000001000307825 */ /* 0x001fcc00078e0030 */
[----:B------:R-:W3:Y:S01]  /*0510*/  LDG.E.128 R48, desc[UR4][R48.64] ;  /* 0x0000000430307981 */ /* 0x000ee2000c1e1d00 */
[----:B------:R-:W-:-:S04]  /*0520*/  ISETP.NE.U32.AND P0, PT, RZ, UR8, PT ;  /* 0x00000008ff007c0c */ /* 0x000fc8000bf05070 */
[----:B------:R-:W-:-:S13]  /*0530*/  ISETP.NE.AND.EX P0, PT, RZ, UR9, PT, P0 ;  /* 0x00000009ff007c0c */ /* 0x000fda000bf05300 */
[----:B------:R-:W-:-:S04]  /*0540*/  @P0 LEA R70, P1, R0, UR8, 0x4 ;  /* 0x0000000800460c11 */ /* 0x000fc8000f8220ff */
[----:B------:R-:W-:-:S05]  /*0550*/  @P0 LEA.HI.X R71, R0, UR9, RZ, 0x4, P1 ;  /* 0x0000000900470c11 */ /* 0x000fca00088f24ff */
[----:B------:R0:W5:Y:S02]  /*0560*/  @P0 LDG.E.128 R24, desc[UR4][R70.64] ;  /* 0x0000000446180981 */ /* 0x000164000c1e1d00 */
[----:B0-----:R-:W-:Y:S01]  /*0570*/  IADD3 R71, R0, 0x20, RZ ;  /* 0x0000002000477810 */ /* 0x001fe20007ffe0ff */
[C---:B--2---:R-:W-:Y:S01]  /*0580*/  FADD.FTZ R3, -R69.reuse, R44 ;  /* 0x0000002c45037221 */ /* 0x044fe20000010100 */
[C---:B------:R-:W-:Y:S01]  /*0590*/  FADD.FTZ R61, -R69.reuse, R45 ;  /* 0x0000002d453d7221 */ /* 0x040fe20000010100 */
[C---:B------:R-:W-:Y:S01]  /*05a0*/  FADD.FTZ R67, -R69.reuse, R46 ;  /* 0x0000002e45437221 */ /* 0x040fe20000010100 */
[----:B------:R-:W-:Y:S01]  /*05b0*/  FADD.FTZ R73, -R69, R47 ;  /* 0x0000002f45497221 */ /* 0x000fe20000010100 */
[C---:B-----5:R-:W-:Y:S01]  /*05c0*/  FMUL.FTZ R3, R54.reuse, R3 ;  /* 0x0000000336037220 */ /* 0x060fe20000410000 */
[C---:B------:R-:W-:Y:S01]  /*05d0*/  FMUL.FTZ R58, R54.reuse, R61 ;  /* 0x0000003d363a7220 */ /* 0x040fe20000410000 */
[C---:B------:R-:W-:Y:S01]  /*05e0*/  FMUL.FTZ R61, R54.reuse, R67 ;  /* 0x00000043363d7220 */ /* 0x040fe20000410000 */
[----:B------:R-:W-:Y:S01]  /*05f0*/  FMUL.FTZ R68, R54, R73 ;  /* 0x0000004936447220 */ /* 0x000fe20000410000 */
[----:B---3--:R-:W-:Y:S01]  /*0600*/  FMUL.FTZ R62, R11, R48 ;  /* 0x000000300b3e7220 */ /* 0x008fe20000410000 */
[----:B------:R-:W-:Y:S01]  /*0610*/  FMUL.FTZ R63, R8, R49 ;  /* 0x00000031083f7220 */ /* 0x000fe20000410000 */
[----:B------:R-:W-:Y:S01]  /*0620*/  FMUL.FTZ R70, R9, R50 ;  /* 0x0000003209467220 */ /* 0x000fe20000410000 */
[----:B------:R-:W-:Y:S01]  /*0630*/  FMUL.FTZ R67, R6, R51 ;  /* 0x0000003306437220 */ /* 0x000fe20000410000 */
        /* <DEDUP_REMOVED lines=16> */
.L_x_2299:
[----:B------:R-:W-:Y:S05]  /*0740*/  BSYNC B1 ;  /* 0x0000000000017941 */ /* 0x000fea0003800000 */
.L_x_2298:
[----:B------:R-:W-:Y:S04]  /*0750*/  BSSY B1, `(.L_x_2300) ;  /* 0x0000029000017945 */ /* 0x000fe80003800000 */
[----:B------:R-:W-:Y:S05]  /*0760*/  @!P3 BRA `(.L_x_2301) ;  /* 0x00000000009cb947 */ /* 0x000fea0003800000 */
        /* <DEDUP_REMOVED lines=10> */
[----:B------:R0:W5:Y:S01]  /*0810*/  @P0 LDG.E.128 R12, desc[UR4][R64.64] ;  /* 0x00000004400c0981 */ /* 0x000162000c1e1d00 */
        /* <DEDUP_REMOVED lines=10> */
[----:B0-----:R-:W-:Y:S01]  /*08c0*/  FMUL.FTZ R64, R5, R50 ;  /* 0x0000003205407220 */ /* 0x001fe20000410000 */
        /* <DEDUP_REMOVED lines=17> */
.L_x_2301:
[----:B------:R-:W-:Y:S05]  /*09e0*/  BSYNC B1 ;  /* 0x0000000000017941 */ /* 0x000fea0003800000 */
.L_x_2300:
        /* <DEDUP_REMOVED lines=20> */
.L_x_2319:
        /* <DEDUP_REMOVED lines=8> */
[-CC-:B------:R-:W-:Y:S01]  /*0bb0*/  FFMA.FTZ R49, R61, R69.reuse, R74.reuse ;  /* 0x000000453d317223 */ /* 0x180fe2000001004a */
[----:B------:R-:W-:Y:S01]  /*0bc0*/  ISETP.NE.U32.AND P5, PT, RZ, UR8, PT ;  /* 0x00000008ff007c0c */ /* 0x000fe2000bfa5070 */
[-CC-:B------:R-:W-:Y:S01]  /*0bd0*/  FFMA.FTZ R45, R3, R69.reuse, R74.reuse ;  /* 0x00000045032d7223 */ /* 0x180fe2000001004a */
[----:B------:R-:W-:Y:S01]  /*0be0*/  ISETP.NE.AND.EX P1, PT, RZ, UR13, PT, P1 ;  /* 0x0000000dff007c0c */ /* 0x000fe2000bf25310 */
[-CC-:B------:R-:W-:Y:S01]  /*0bf0*/  FFMA.FTZ R44, R58, R69.reuse, R74.reuse ;  /* 0x000000453a2c7223 */ /* 0x180fe2000001004a */
[----:B------:R-:W-:Y:S01]  /*0c00*/  ISETP.NE.AND.EX P5, PT, RZ, UR9, PT, P5 ;  /* 0x00000009ff007c0c */ /* 0x000fe2000bfa5350 */
[----:B------:R-:W-:Y:S01]  /*0c10*/  FFMA.FTZ R46, R68, R69, R74 ;  /* 0x00000045442e7223 */ /* 0x000fe2000001004a */
[----:B------:R-:W-:Y:S01]  /*0c20*/  FADD.FTZ R71, R70, -R49 ;  /* 0x8000003146477221 */ /* 0x000fe20000010000 */
[----:B------:R-:W-:Y:S01]  /*0c30*/  FADD.FTZ R45, R62, -R45 ;  /* 0x8000002d3e2d7221 */ /* 0x000fe20000010000 */
[----:B------:R-:W1:Y:S01]  /*0c40*/  LDC.64 R48, c[0x0][0x2f8] ;  /* 0x0000be00ff307b82 */ /* 0x000e620000000a00 */
[----:B------:R-:W-:Y:S01]  /*0c50*/  FADD.FTZ R47, R63, -R44 ;  /* 0x8000002c3f2f7221 */ /* 0x000fe20000010000 */
[----:B------:R-:W-:Y:S01]  /*0c60*/  FADD.FTZ R73, R67, -R46 ;  /* 0x8000002e43497221 */ /* 0x000fe20000010000 */
[C---:B-----5:R-:W-:Y:S01]  /*0c70*/  FMUL.FTZ R44, R54.reuse, R45 ;  /* 0x0000002d362c7220 */ /* 0x060fe20000410000 */
[C---:B------:R-:W-:Y:S01]  /*0c80*/  FMUL.FTZ R46, R54.reuse, R71 ;  /* 0x00000047362e7220 */ /* 0x040fe20000410000 */
[C---:B------:R-:W-:Y:S01]  /*0c90*/  FMUL.FTZ R45, R54.reuse, R47 ;  /* 0x0000002f362d7220 */ /* 0x040fe20000410000 */
[----:B------:R-:W-:Y:S01]  /*0ca0*/  FMUL.FTZ R47, R54, R73 ;  /* 0x00000049362f7220 */ /* 0x000fe20000410000 */
[----:B------:R-:W-:Y:S01]  /*0cb0*/  ISETP.NE.U32.AND P0, PT, RZ, UR14, PT ;  /* 0x0000000eff007c0c */ /* 0x000fe2000bf05070 */
[----:B0-----:R-:W0:Y:S01]  /*0cc0*/  @P1 LDC.64 R50, c[0x0][0x308] ;  /* 0x0000c200ff321b82 */ /* 0x001e220000000a00 */
[----:B------:R-:W-:Y:S01]  /*0cd0*/  @P5 FADD.FTZ R44, R24, R44 ;  /* 0x0000002c182c5221 */ /* 0x000fe20000010000 */
[----:B------:R-:W-:Y:S01]  /*0ce0*/  @P5 FADD.FTZ R45, R25, R45 ;  /* 0x0000002d192d5221 */ /* 0x000fe20000010000 */
[----:B------:R-:W-:Y:S01]  /*0cf0*/  @P5 FADD.FTZ R46, R26, R46 ;  /* 0x0000002e1a2e5221 */ /* 0x000fe20000010000 */
[----:B------:R-:W-:Y:S01]  /*0d00*/  @P5 FADD.FTZ R47, R27, R47 ;  /* 0x0000002f1b2f5221 */ /* 0x000fe20000010000 */
[----:B------:R-:W-:-:S02]  /*0d10*/  ISETP.NE.AND.EX P0, PT, RZ, UR15, PT, P0 ;  /* 0x0000000fff007c0c */ /* 0x000fc4000bf05300 */
[----:B------:R-:W-:Y:S02]  /*0d20*/  SEL R36, R44, R36, P1 ;  /* 0x000000242c247207 */ /* 0x000fe40000800000 */
[----:B------:R-:W-:Y:S02]  /*0d30*/  SEL R37, R45, R37, P1 ;  /* 0x000000252d257207 */ /* 0x000fe40000800000 */
[----:B------:R-:W-:Y:S02]  /*0d40*/  SEL R38, R46, R38, P1 ;  /* 0x000000262e267207 */ /* 0x000fe40000800000 */
[----:B------:R-:W-:Y:S01]  /*0d50*/  SEL R39, R47, R39, P1 ;  /* 0x000000272f277207 */ /* 0x000fe20000800000 */
[----:B-1----:R-:W-:-:S04]  /*0d60*/  IMAD.WIDE.U32 R72, R0, 0x10, R48 ;  /* 0x0000001000487825 */ /* 0x002fc800078e0030 */
[----:B------:R-:W-:-:S04]  /*0d70*/  @P0 LEA R48, P5, R0, UR14, 0x4 ;  /* 0x0000000e00300c11 */ /* 0x000fc8000f8a20ff */
[C---:B------:R-:W-:Y:S01]  /*0d80*/  @P0 LEA.HI.X R49, R0.reuse, UR15, RZ, 0x4, P5 ;  /* 0x0000000f00310c11 */ /* 0x040fe2000a8f24ff */
[C---:B0-----:R-:W-:Y:S01]  /*0d90*/  @P1 IMAD.WIDE.U32 R50, R0.reuse, 0x10, R50 ;  /* 0x0000001000321825 */ /* 0x041fe200078e0032 */
[----:B------:R-:W-:-:S04]  /*0da0*/  IADD3 R0, R0, 0x20, RZ ;  /* 0x0000002000007810 */ /* 0x000fc80007ffe0ff */
[----:B------:R1:W-:Y:S01]  /*0db0*/  @P1 STG.E.128 desc[UR4][R50.64], R36 ;  /* 0x0000002432001986 */ /* 0x0003e2000c101d04 */
[----:B------:R-:W-:-:S03]  /*0dc0*/  ISETP.NE.U32.AND P1, PT, RZ, UR14, PT ;  /* 0x0000000eff007c0c */ /* 0x000fc6000bf25070 */
[----:B------:R1:W-:Y:S01]  /*0dd0*/  STG.E.128 desc[UR4][R72.64], R44 ;  /* 0x0000002c48007986 */ /* 0x0003e2000c101d04 */
[----:B------:R-:W-:-:S04]  /*0de0*/  ISETP.NE.AND.EX P1, PT, RZ, UR15, PT, P1 ;  /* 0x0000000fff007c0c */ /* 0x000fc8000bf25310 */
[----:B------:R-:W-:Y:S02]  /*0df0*/  SEL R40, R44, R40, P1 ;  /* 0x000000282c287207 */ /* 0x000fe40000800000 */
[----:B------:R-:W-:Y:S02]  /*0e00*/  SEL R41, R45, R41, P1 ;  /* 0x000000292d297207 */ /* 0x000fe40000800000 */
[----:B------:R-:W-:Y:S02]  /*0e10*/  SEL R42, R46, R42, P1 ;  /* 0x0000002a2e2a7207 */ /* 0x000fe40000800000 */
[----:B------:R-:W-:-:S05]  /*0e20*/  SEL R43, R47, R43, P1 ;  /* 0x0000002b2f2b7207 */ /* 0x000fca0000800000 */
[----:B------:R1:W-:Y:S02]  /*0e30*/  @P0 STG.E.128 desc[UR4][R48.64], R40 ;  /* 0x0000002830000986 */ /* 0x0003e4000c101d04 */
.L_x_2304:
[----:B------:R-:W-:Y:S05]  /*0e40*/  BSYNC B1 ;  /* 0x0000000000017941 */ /* 0x000fea0003800000 */
.L_x_2303:
[----:B------:R-:W-:Y:S04]  /*0e50*/  BSSY B1, `(.L_x_2305) ;  /* 0x000002b000017945 */ /* 0x000fe80003800000 */
[----:B------:R-:W-:Y:S05]  /*0e60*/  @!P3 BRA `(.L_x_2306) ;  /* 0x0000000000a4b947 */ /* 0x000fea0003800000 */
[----:B------:R-:W-:Y:S01]  /*0e70*/  ISETP.NE.U32.AND P0, PT, RZ, UR12, PT ;  /* 0x0000000cff007c0c */ /* 0x000fe2000bf05070 */
[----:B-1----:R-:W1:Y:S01]  /*0e80*/  LDC.64 R48, c[0x0][0x2f8] ;  /* 0x0000be00ff307b82 */ /* 0x002e620000000a00 */
        /* <DEDUP_REMOVED lines=15> */
[----:B0-----:R-:W0:Y:S01]  /*0f80*/  @P0 LDC.64 R50, c[0x0][0x308] ;  /* 0x0000c200ff320b82 */ /* 0x001e220000000a00 */
        /* <DEDUP_REMOVED lines=20> */
[----:B------:R2:W-:Y:S04]  /*10d0*/  @P0 STG.E.128 desc[UR4][R50.64], R36 ;  /* 0x0000002432000986 */ /* 0x0005e8000c101d04 */
[----:B------:R2:W-:Y:S04]  /*10e0*/  STG.E.128 desc[UR4][R48.64], R44 ;  /* 0x0000002c30007986 */ /* 0x0005e8000c101d04 */
[----:B------:R2:W-:Y:S02]  /*10f0*/  @P1 STG.E.128 desc[UR4][R72.64], R40 ;  /* 0x0000002848001986 */ /* 0x0005e4000c101d04 */
.L_x_2306:
[----:B------:R-:W-:Y:S05]  /*1100*/  BSYNC B1 ;  /* 0x0000000000017941 */ /* 0x000fea0003800000 */
.L_x_2305:
[----:B-12---:R-:W1:Y:S02]  /*1110*/  LDC.64 R44, c[0x0][0x210] ;  /* 0x00008400ff2c7b82 */ /* 0x006e640000000a00 */
[----:B-1----:R-:W-:-:S04]  /*1120*/  LEA R10, R44, R10, 0x2 ;  /* 0x0000000a2c0a7211 */ /* 0x002fc800078e10ff */
[----:B------:R-:W-:-:S13]  /*1130*/  ISETP.GE.AND P0, PT, R10, R45, PT ;  /* 0x0000002d0a00720c */ /* 0x000fda0003f06270 */
[----:B------:R-:W-:Y:S05]  /*1140*/  @!P0 BRA `(.L_x_2307) ;  /* 0xfffffff0009c8947 */ /* 0x000fea000383ffff */
.L_x_2297:
[----:B------:R-:W-:Y:S05]  /*1150*/  BSYNC B0 ;  /* 0x0000000000007941 */ /* 0x000fea0003800000 */
.L_x_2296:
[----:B------:R-:W1:Y:S01]  /*1160*/  S2R R14, SR_TID.X ;  /* 0x00000000000e7919 */ /* 0x000e620000002100 */
[----:B------:R-:W-:Y:S01]  /*1170*/  MOV R0, 0x400 ;  /* 0x0000040000007802 */ /* 0x000fe20000000f00 */
[----:B------:R-:W-:Y:S05]  /*1180*/  WARPSYNC.ALL ;  /* 0x0000000000007948 */ /* 0x000fea0003800000 */
[----:B------:R-:W2:Y:S01]  /*1190*/  S2R R3, SR_CgaCtaId ;  /* 0x0000000000037919 */ /* 0x000ea20000008800 */
[----:B------:R-:W-:Y:S01]  /*11a0*/  ULDC.64 UR16, c[0x0][0x2d8] ;  /* 0x0000b60000107ab9 */ /* 0x000fe20000000a00 */
[----:B------:R-:W-:Y:S01]  /*11b0*/  ULDC.64 UR18, c[0x0][0x2d0] ;  /* 0x0000b40000127ab9 */ /* 0x000fe20000000a00 */
[----:B------:R-:W3:Y:S01]  /*11c0*/  S2R R12, SR_CTAID.X ;  /* 0x00000000000c7919 */ /* 0x000ee20000002500 */
[----:B-1----:R-:W-:-:S02]  /*11d0*/  SHF.R.U32.HI R2, RZ, 0x5, R14 ;  /* 0x00000005ff027819 */ /* 0x002fc4000001160e */
[----:B-----5:R-:W-:-:S03]  /*11e0*/  LOP3.LUT R4, R14, 0x1f, RZ, 0xc0, !PT ;  /* 0x0000001f0e047812 */ /* 0x020fc600078ec0ff */
[----:B------:R-:W-:Y:S01]  /*11f0*/  IMAD.SHL.U32 R5, R2, 0x40, RZ ;  /* 0x0000004002057824 */ /* 0x000fe200078e00ff */
[----:B--2---:R-:W-:-:S04]  /*1200*/  LEA R3, R3, R0, 0x18 ;  /* 0x0000000003037211 */ /* 0x004fc800078ec0ff */
[----:B------:R-:W-:-:S04]  /*1210*/  LOP3.LUT R0, R5, 0xffffffc0, R4, 0xe2, !PT ;  /* 0xffffffc005007812 */ /* 0x000fc800078ee204 */
[-C--:B------:R-:W-:Y:S02]  /*1220*/  LEA R0, R0, R3.reuse, 0x4 ;  /* 0x0000000300007211 */ /* 0x080fe400078e20ff */
[----:B------:R-:W-:-:S03]  /*1230*/  LEA R3, R14, R3, 0x2 ;  /* 0x000000030e037211 */ /* 0x000fc600078e10ff */
[----:B------:R-:W-:Y:S04]  /*1240*/  STS.128 [R0], R20 ;  /* 0x0000001400007388 */ /* 0x000fe80000000c00 */
[----:B------:R3:W-:Y:S01]  /*1250*/  STS.128 [R0+0x200], R32 ;  /* 0x0002002000007388 */ /* 0x0007e20000000c00 */
[----:B------:R-:W-:Y:S01]  /*1260*/  BAR.SYNC.DEFER_BLOCKING 0x0 ;  /* 0x0000000000007b1d */ /* 0x000fe20000010000 */
[----:B---3--:R-:W-:Y:S01]  /*1270*/  IMAD R33, R12, R53, RZ ;  /* 0x000000350c217224 */ /* 0x008fe200078e02ff */
[----:B------:R-:W-:-:S04]  /*1280*/  IADD3 R53, R53, 0x7f, -R14 ;  /* 0x0000007f35357810 */ /* 0x000fc80007ffe80e */
[C---:B------:R-:W-:Y:S02]  /*1290*/  LOP3.LUT P0, RZ, R53.reuse, 0xffffff80, RZ, 0xc0, !PT ;  /* 0xffffff8035ff7812 */ /* 0x040fe4000780c0ff */
[----:B------:R-:W-:Y:S01]  /*12a0*/  ISETP.GE.U32.AND P1, PT, R53, 0x100, PT ;  /* 0x000001003500780c */ /* 0x000fe20003f26070 */
        /* <DEDUP_REMOVED lines=34> */
[-C--:B------:R-:W-:Y:S01]  /*14d0*/  @P0 MOV R5, R7.reuse ;  /* 0x0000000700050202 */ /* 0x080fe20000000f00 */
[----:B------:R-:W4:Y:S01]  /*14e0*/  LDS R27, [R3+0xc00] ;  /* 0x000c0000031b7984 */ /* 0x000f220000000800 */
[----:B------:R-:W-:Y:S02]  /*14f0*/  @P0 IADD3 R9, P2, R9, 0x200, RZ ;  /* 0x0000020009090810 */ /* 0x000fe40007f5e0ff */
[----:B------:R-:W-:Y:S01]  /*1500*/  @P0 IADD3 R0, P3, R0, 0x200, RZ ;  /* 0x0000020000000810 */ /* 0x000fe20007f7e0ff */
[----:B------:R-:W4:Y:S03]  /*1510*/  LDS R21, [R3+0x600] ;  /* 0x0006000003157984 */ /* 0x000f260000000800 */
[----:B------:R-:W-:Y:S01]  /*1520*/  @P0 IADD3.X R7, RZ, R7, RZ, P3, !PT ;  /* 0x00000007ff070210 */ /* 0x000fe20001ffe4ff */
[----:B------:R-:W4:Y:S04]  /*1530*/  LDS R25, [R3+0xa00] ;  /* 0x000a000003197984 */ /* 0x000f280000000800 */
[----:B------:R0:W4:Y:S02]  /*1540*/  LDS R17, [R3+0xe00] ;  /* 0x000e000003117984 */ /* 0x0001240000000800 */
[----:B0-----:R-:W-:-:S02]  /*1550*/  @P0 MOV R3, R12 ;  /* 0x0000000c00030202 */ /* 0x001fc40000000f00 */
[----:B------:R-:W-:Y:S01]  /*1560*/  @P0 IADD3.X R12, RZ, R12, RZ, P2, !PT ;  /* 0x0000000cff0c0210 */ /* 0x000fe200017fe4ff */
[----:B------:R-:W-:-:S04]  /*1570*/  FADD.FTZ R8, RZ, R8 ;  /* 0x00000008ff087221 */ /* 0x000fc80000010000 */
        /* <DEDUP_REMOVED lines=9> */
[----:B0-----:R-:W-:Y:S01]  /*1610*/  IMAD.MOV.U32 R2, RZ, RZ, R9 ;  /* 0x000000ffff027224 */ /* 0x001fe200078e0009 */
[----:B------:R-:W-:Y:S02]  /*1620*/  MOV R3, R12 ;  /* 0x0000000c00037202 */ /* 0x000fe40000000f00 */
[----:B-1----:R-:W-:Y:S02]  /*1630*/  MOV R4, R0 ;  /* 0x0000000000047202 */ /* 0x002fe40000000f00 */
[----:B------:R-:W-:Y:S01]  /*1640*/  MOV R5, R7 ;  /* 0x0000000700057202 */ /* 0x000fe20000000f00 */
[----:B------:R-:W-:Y:S06]  /*1650*/  @!P1 EXIT ;  /* 0x000000000000994d */ /* 0x000fec0003800000 */
[----:B------:R-:W-:Y:S04]  /*1660*/  STG.E desc[UR4][R2.64], R17 ;  /* 0x0000001102007986 */ /* 0x000fe8000c101904 */
[----:B------:R-:W-:Y:S01]  /*1670*/  STG.E desc[UR4][R4.64], R11 ;  /* 0x0000000b04007986 */ /* 0x000fe2000c101904 */
[----:B------:R-:W-:Y:S05]  /*1680*/  EXIT ;  /* 0x000000000000794d */ /* 0x000fea0003800000 */
.L_x_2302:
        /* <DEDUP_REMOVED lines=8> */
.L_x_2309:
[----:B------:R-:W-:Y:S05]  /*1710*/  BSYNC B1 ;  /* 0x0000000000017941 */ /* 0x000fea0003800000 */
.L_x_2308:
[----:B------:R-:W-:Y:S01]  /*1720*/  HFMA2.MMA R75, -RZ, RZ, 0, 5.9604644775390625e-08 ;  /* 0x00000001ff4b7435 */ /* 0x000fe200000001ff */
[----:B------:R-:W-:Y:S01]  /*1730*/  MOV R74, R72 ;  /* 0x00000048004a7202 */ /* 0x000fe20000000f00 */
[----:B------:R-:W-:Y:S01]  /*1740*/  IMAD.MOV.U32 R76, RZ, RZ, 0x1f ;  /* 0x0000001fff4c7424 */ /* 0x000fe200078e00ff */
[----:B------:R-:W-:Y:S02]  /*1750*/  MOV R69, 0xffffffff ;  /* 0xffffffff00457802 */ /* 0x000fe40000000f00 */
[----:B------:R-:W-:-:S07]  /*1760*/  MOV R44, R71 ;  /* 0x00000047002c7202 */ /* 0x000fce0000000f00 */
[----:B------:R-:W-:Y:S05]  /*1770*/  WARPSYNC.COLLECTIVE R69, `(.L_x_2310) ;  /* 0x0000000045087348 */ /* 0x000fea0003c00000 */
[----:B------:R0:W1:Y:S02]  /*1780*/  SHFL.BFLY P0, R71, R74, R75, R76 ;  /* 0x0c00004b4a477389 */ /* 0x000064000000004c */
[----:B01----:R-:W-:Y:S01]  /*1790*/  ENDCOLLECTIVE ;  /* 0x000000000000791b */ /* 0x003fe20003800000 */
.L_x_2310:
[----:B------:R-:W-:Y:S01]  /*17a0*/  FADD.FTZ R44, R44, R73 ;  /* 0x000000492c2c7221 */ /* 0x000fe20000010000 */
[----:B------:R-:W-:-:S04]  /*17b0*/  HFMA2.MMA R75, -RZ, RZ, 0, 1.1920928955078125e-07 ;  /* 0x00000002ff4b7435 */ /* 0x000fc800000001ff */
[----:B------:R-:W-:Y:S02]  /*17c0*/  MOV R74, R44 ;  /* 0x0000002c004a7202 */ /* 0x000fe40000000f00 */
[----:B------:R-:W-:-:S07]  /*17d0*/  MOV R45, R71 ;  /* 0x00000047002d7202 */ /* 0x000fce0000000f00 */
[----:B------:R-:W-:Y:S05]  /*17e0*/  WARPSYNC.COLLECTIVE R69, `(.L_x_2311) ;  /* 0x0000000045087348 */ /* 0x000fea0003c00000 */
[----:B------:R0:W1:Y:S02]  /*17f0*/  SHFL.BFLY P0, R71, R74, R75, R76 ;  /* 0x0c00004b4a477389 */ /* 0x000064000000004c */
[----:B01----:R-:W-:Y:S01]  /*1800*/  ENDCOLLECTIVE ;  /* 0x000000000000791b */ /* 0x003fe20003800000 */
.L_x_2311:
[----:B------:R-:W-:-:S05]  /*1810*/  FADD.FTZ R45, R45, R72 ;  /* 0x000000482d2d7221 */ /* 0x000fca0000010000 */
[----:B------:R-:W-:Y:S02]  /*1820*/  MOV R74, R45 ;  /* 0x0000002d004a7202 */ /* 0x000fe40000000f00 */
[----:B------:R-:W-:-:S07]  /*1830*/  MOV R47, R71 ;  /* 0x00000047002f7202 */ /* 0x000fce0000000f00 */
[----:B------:R-:W-:Y:S05]  /*1840*/  WARPSYNC.COLLECTIVE R69, `(.L_x_2312) ;  /* 0x0000000045087348 */ /* 0x000fea0003c00000 */
[----:B------:R0:W1:Y:S02]  /*1850*/  SHFL.BFLY P0, R71, R74, R75, R76 ;  /* 0x0c00004b4a477389 */ /* 0x000064000000004c */
[----:B01----:R-:W-:Y:S01]  /*1860*/  ENDCOLLECTIVE ;  /* 0x000000000000791b */ /* 0x003fe20003800000 */
.L_x_2312:
[----:B------:R-:W-:Y:S01]  /*1870*/  FADD.FTZ R47, R44, R47 ;  /* 0x0000002f2c2f7221 */ /* 0x000fe20000010000 */
[----:B------:R-:W-:-:S04]  /*1880*/  HFMA2.MMA R75, -RZ, RZ, 0, 2.384185791015625e-07 ;  /* 0x00000004ff4b7435 */ /* 0x000fc800000001ff */
[----:B------:R-:W-:Y:S02]  /*1890*/  MOV R74, R47 ;  /* 0x0000002f004a7202 */ /* 0x000fe40000000f00 */
[----:B------:R-:W-:-:S07]  /*18a0*/  MOV R46, R71 ;  /* 0x00000047002e7202 */ /* 0x000fce0000000f00 */
[----:B------:R-:W-:Y:S05]  /*18b0*/  WARPSYNC.COLLECTIVE R69, `(.L_x_2313) ;  /* 0x0000000045087348 */ /* 0x000fea0003c00000 */
[----:B------:R0:W1:Y:S02]  /*18c0*/  SHFL.BFLY P0, R71, R74, R75, R76 ;  /* 0x0c00004b4a477389 */ /* 0x000064000000004c */
[----:B01----:R-:W-:Y:S01]  /*18d0*/  ENDCOLLECTIVE ;  /* 0x000000000000791b */ /* 0x003fe20003800000 */
.L_x_2313:
[----:B------:R-:W-:-:S04]  /*18e0*/  FADD.FTZ R46, R45, R46 ;  /* 0x0000002e2d2e7221 */ /* 0x000fc80000010000 */
[----:B------:R-:W-:Y:S01]  /*18f0*/  IMAD.MOV.U32 R74, RZ, RZ, R46 ;  /* 0x000000ffff4a7224 */ /* 0x000fe200078e002e */
[----:B------:R-:W-:-:S07]  /*1900*/  MOV R48, R71 ;  /* 0x0000004700307202 */ /* 0x000fce0000000f00 */
[----:B------:R-:W-:Y:S05]  /*1910*/  WARPSYNC.COLLECTIVE R69, `(.L_x_2314) ;  /* 0x0000000045087348 */ /* 0x000fea0003c00000 */
[----:B------:R0:W1:Y:S02]  /*1920*/  SHFL.BFLY P0, R71, R74, R75, R76 ;  /* 0x0c00004b4a477389 */ /* 0x000064000000004c */
[----:B01----:R-:W-:Y:S01]  /*1930*/  ENDCOLLECTIVE ;  /* 0x000000000000791b */ /* 0x003fe20003800000 */
.L_x_2314:
[----:B------:R-:W-:Y:S01]  /*1940*/  FADD.FTZ R48, R47, R48 ;  /* 0x000000302f307221 */ /* 0x000fe20000010000 */
[----:B------:R-:W-:-:S04]  /*1950*/  HFMA2.MMA R75, -RZ, RZ, 0, 4.76837158203125e-07 ;  /* 0x00000008ff4b7435 */ /* 0x000fc800000001ff */
[----:B------:R-:W-:Y:S02]  /*1960*/  MOV R74, R48 ;  /* 0x00000030004a7202 */ /* 0x000fe40000000f00 */
[----:B------:R-:W-:-:S07]  /*1970*/  MOV R49, R71 ;  /* 0x0000004700317202 */ /* 0x000fce0000000f00 */
[----:B------:R-:W-:Y:S05]  /*1980*/  WARPSYNC.COLLECTIVE R69, `(.L_x_2315) ;  /* 0x0000000045087348 */ /* 0x000fea0003c00000 */
[----:B------:R0:W1:Y:S02]  /*1990*/  SHFL.BFLY P0, R71, R74, R75, R76 ;  /* 0x0c00004b4a477389 */ /* 0x000064000000004c */
[----:B01----:R-:W-:Y:S01]  /*19a0*/  ENDCOLLECTIVE ;  /* 0x000000000000791b */ /* 0x003fe20003800000 */
.L_x_2315:
[----:B------:R-:W-:-:S05]  /*19b0*/  FADD.FTZ R49, R46, R49 ;  /* 0x000000312e317221 */ /* 0x000fca0000010000 */
[----:B------:R-:W-:Y:S02]  /*19c0*/  MOV R74, R49 ;  /* 0x00000031004a7202 */ /* 0x000fe40000000f00 */
[----:B------:R-:W-:-:S07]  /*19d0*/  MOV R51, R71 ;  /* 0x0000004700337202 */ /* 0x000fce0000000f00 */
[----:B------:R-:W-:Y:S05]  /*19e0*/  WARPSYNC.COLLECTIVE R69, `(.L_x_2316) ;  /* 0x0000000045087348 */ /* 0x000fea0003c00000 */
[----:B------:R0:W1:Y:S02]  /*19f0*/  SHFL.BFLY P0, R71, R74, R75, R76 ;  /* 0x0c00004b4a477389 */ /* 0x000064000000004c */
[----:B01----:R-:W-:Y:S01]  /*1a00*/  ENDCOLLECTIVE ;  /* 0x000000000000791b */ /* 0x003fe20003800000 */
.L_x_2316:
[----:B------:R-:W-:Y:S01]  /*1a10*/  FADD.FTZ R51, R48, R51 ;  /* 0x0000003330337221 */ /* 0x000fe20000010000 */
[----:B------:R-:W-:-:S04]  /*1a20*/  HFMA2.MMA R75, -RZ, RZ, 0, 9.5367431640625e-07 ;  /* 0x00000010ff4b7435 */ /* 0x000fc800000001ff */
[----:B------:R-:W-:Y:S02]  /*1a30*/  MOV R74, R51 ;  /* 0x00000033004a7202 */ /* 0x000fe40000000f00 */
[----:B------:R-:W-:-:S07]  /*1a40*/  MOV R50, R71 ;  /* 0x0000004700327202 */ /* 0x000fce0000000f00 */
[----:B------:R-:W-:Y:S05]  /*1a50*/  WARPSYNC.COLLECTIVE R69, `(.L_x_2317) ;  /* 0x0000000045087348 */ /* 0x000fea0003c00000 */
[----:B------:R0:W1:Y:S02]  /*1a60*/  SHFL.BFLY P0, R71, R74, R75, R76 ;  /* 0x0c00004b4a477389 */ /* 0x000064000000004c */
[----:B01----:R-:W-:Y:S01]  /*1a70*/  ENDCOLLECTIVE ;  /* 0x000000000000791b */ /* 0x003fe20003800000 */
.L_x_2317:
[----:B------:R-:W-:-:S05]  /*1a80*/  FADD.FTZ R50, R49, R50 ;  /* 0x0000003231327221 */ /* 0x000fca0000010000 */
[----:B------:R-:W-:Y:S02]  /*1a90*/  MOV R74, R50 ;  /* 0x00000032004a7202 */ /* 0x000fe40000000f00 */
[----:B------:R-:W-:-:S07]  /*1aa0*/  MOV R44, R71 ;  /* 0x00000047002c7202 */ /* 0x000fce0000000f00 */
[----:B------:R-:W-:Y:S05]  /*1ab0*/  WARPSYNC.COLLECTIVE R69, `(.L_x_2318) ;  /* 0x0000000045087348 */ /* 0x000fea0003c00000 */
[----:B------:R0:W1:Y:S02]  /*1ac0*/  SHFL.BFLY P0, R71, R74, R75, R76 ;  /* 0x0c00004b4a477389 */ /* 0x000064000000004c */
[----:B01----:R-:W-:Y:S01]  /*1ad0*/  ENDCOLLECTIVE ;  /* 0x000000000000791b */ /* 0x003fe20003800000 */
.L_x_2318:
[----:B------:R-:W-:Y:S01]  /*1ae0*/  MOV R45, R71 ;  /* 0x00000047002d7202 */ /* 0x000fe20000000f00 */
[----:B------:R-:W-:Y:S06]  /*1af0*/  BRA `(.L_x_2319) ;  /* 0xfffffff0000c7947 */ /* 0x000fec000383ffff */
.L_x_2320:
        /* <DEDUP_REMOVED lines=16> */
.L_x_2951:


//--------------------- .text._ZN10layer_norm31ln_parallel_residual_bwd_kernelINS_13Kernel_traitsI6__halfffffjLj256ELj1ELj4ELj1ELj16ENS_18Kernel_traits_baseILj256ES2_ffffjLj128EEEEELb0ELb1ELb1EEEvNS_9BwdParamsE --------------------------
	.section	.text._ZN10layer_norm31ln_parallel_residual_bwd_kernelINS_13Kernel_traitsI6__halfffffjLj256ELj1ELj4ELj1ELj16ENS_18Kernel_traits_baseILj256ES2_ffffjLj128EEEEELb0ELb1ELb1EEEvNS_9BwdParamsE,"ax",@progbits
	.align	128
        .global         _ZN10layer_norm31ln_parallel_residual_bwd_kernelINS_13Kernel_traitsI6__halfffffjLj256ELj1ELj4ELj1ELj16ENS_18Kernel_traits_baseILj256ES2_ffffjLj128EEEEELb0ELb1ELb1EEEvNS_9BwdParamsE
        .type           _ZN10layer_norm31ln_parallel_residual_bwd_kernelINS_13Kernel_traitsI6__halfffffjLj256ELj1ELj4ELj1ELj16ENS_18Kernel_traits_baseILj256ES2_ffffjLj128EEEEELb0ELb1ELb1EEEvNS_9BwdParamsE,@function
        .size           _ZN10layer_norm31ln_parallel_residual_bwd_kernelINS_13Kernel_traitsI6__halfffffjLj256ELj1ELj4ELj1ELj16ENS_18Kernel_traits_baseILj256ES2_ffffjLj128EEEEELb0ELb1ELb1EEEvNS_9BwdParamsE,(.L_x_2952 - _ZN10layer_norm31ln_parallel_residual_bwd_kernelINS_13Kernel_traitsI6__halfffffjLj256ELj1ELj4ELj1ELj16ENS_18Kernel_traits_baseILj256ES2_ffffjLj128EEEEELb0ELb1ELb1EEEvNS_9BwdParamsE)
        .other          _ZN10layer_norm31ln_parallel_residual_bwd_kernelINS_13Kernel_traitsI6__halfffffjLj256ELj1ELj4ELj1ELj16ENS_18Kernel_traits_baseILj256ES2_ffffjLj128EEEEELb0ELb1ELb1EEEvNS_9BwdParamsE,@"STO_CUDA_ENTRY STV_DEFAULT"
_ZN10layer_norm31ln_parallel_residual_bwd_kernelINS_13Kernel_traitsI6__halfffffjLj256ELj1ELj4ELj1ELj16ENS_18Kernel_traits_baseILj256ES2_ffffjLj128EEEEELb0ELb1ELb1EEEvNS_9BwdParamsE:
.text._ZN10layer_norm31ln_parallel_residual_bwd_kernelINS_13Kernel_traitsI6__halfffffjLj256ELj1ELj4ELj1ELj16ENS_18Kernel_traits_baseILj256ES2_ffffjLj128EEEEELb0ELb1ELb1EEEvNS_9BwdParamsE:
        /* <DEDUP_REMOVED lines=24> */
.L_x_2322:
[----:B------:R-:W-:Y:S01]  /*0180*/  SHF.L.U32 R0, R0, 0x3, RZ ;  /* 0x0000000300007819 */ /* 0x000fe200000006ff */
[----:B------:R-:W-:-:S03]  /*0190*/  ULDC.64 UR6, c[0x0][0x260] ;  /* 0x0000980000067ab9 */ /* 0x000fc60000000a00 */
[----:B------:R-:W-:-:S04]  /*01a0*/  LOP3.LUT R0, R0, 0xf8, RZ, 0xc0, !PT ;  /* 0x000000f800007812 */ /* 0x000fc800078ec0ff */
[----:B------:R-:W-:-:S04]  /*01b0*/  IADD3 R4, P0, R0, UR6, RZ ;  /* 0x0000000600047c10 */ /* 0x000fc8000ff1e0ff */
[----:B------:R-:W-:Y:S01]  /*01c0*/  IADD3.X R5, RZ, UR7, RZ, P0, !PT ;  /* 0x00000007ff057c10 */ /* 0x000fe200087fe4ff */
[----:B------:R-:W-:-:S04]  /*01d0*/  ULDC.64 UR6, c[0x0][0x2c8] ;  /* 0x0000b20000067ab9 */ /* 0x000fc80000000a00 */
[----:B------:R-:W2:Y:S04]  /*01e0*/  LDG.E.64 R2, desc[UR4][R4.64] ;  /* 0x0000000404027981 */ /* 0x000ea8000c1e1b00 */
[----:B------:R0:W3:Y:S01]  /*01f0*/  LDG.E.64 R6, desc[UR4][R4.64+0x100] ;  /* 0x0001000404067981 */ /* 0x0000e2000c1e1b00 */
        /* <DEDUP_REMOVED lines=8> */
[----:B------:R-:W-:Y:S01]  /*0280*/  CS2R R44, SRZ ;  /* 0x00000000002c7805 */ /* 0x000fe2000001ff00 */
[----:B0-----:R-:W-:Y:S01]  /*0290*/  HFMA2.MMA R4, -RZ, RZ, 0, 0 ;  /* 0x00000000ff047435 */ /* 0x001fe200000001ff */
[----:B------:R-:W-:Y:S02]  /*02a0*/  CS2R R46, SRZ ;  /* 0x00000000002e7805 */ /* 0x000fe4000001ff00 */
[----:B------:R-:W-:Y:S02]  /*02b0*/  MOV R49, RZ ;  /* 0x000000ff00317202 */ /* 0x000fe40000000f00 */
[----:B------:R-:W-:-:S02]  /*02c0*/  ISETP.NE.AND P6, PT, RZ, UR6, PT ;  /* 0x00000006ff007c0c */ /* 0x000fc4000bfc5270 */
[----:B------:R-:W-:Y:S02]  /*02d0*/  MOV R53, RZ ;  /* 0x000000ff00357202 */ /* 0x000fe40000000f00 */
[--C-:B--2---:R-:W-:Y:S01]  /*02e0*/  SHF.R.U64 R54, R2, 0x10, R3.reuse ;  /* 0x0000001002367819 */ /* 0x104fe20000001203 */
[----:B------:R-:W-:Y:S01]  /*02f0*/  HADD2.F32 R55, -RZ, R3.H0_H0 ;  /* 0x20000003ff377230 */ /* 0x000fe20000004100 */
[----:B------:R-:W-:Y:S01]  /*0300*/  SHF.R.U32.HI R48, RZ, 0x10, R3 ;  /* 0x00000010ff307819 */ /* 0x000fe20000011603 */
[----:B------:R-:W-:Y:S01]  /*0310*/  HADD2.F32 R57, -RZ, R2.H0_H0 ;  /* 0x20000002ff397230 */ /* 0x000fe20000004100 */
[--C-:B---3--:R-:W-:Y:S01]  /*0320*/  SHF.R.U64 R50, R6, 0x10, R7.reuse ;  /* 0x0000001006327819 */ /* 0x108fe20000001207 */
[----:B------:R-:W-:Y:S01]  /*0330*/  HADD2.F32 R3, -RZ, R6.H0_H0 ;  /* 0x20000006ff037230 */ /* 0x000fe20000004100 */
[----:B------:R-:W-:Y:S01]  /*0340*/  SHF.R.U32.HI R52, RZ, 0x10, R7 ;  /* 0x00000010ff347819 */ /* 0x000fe20000011607 */
[----:B------:R-:W-:Y:S01]  /*0350*/  HADD2.F32 R5, -RZ, R7.H0_H0 ;  /* 0x20000007ff057230 */ /* 0x000fe20000004100 */
[----:B------:R-:W-:-:S02]  /*0360*/  CS2R R6, SRZ ;  /* 0x0000000000067805 */ /* 0x000fc4000001ff00 */
[----:B------:R-:W-:Y:S01]  /*0370*/  MOV R2, RZ ;  /* 0x000000ff00027202 */ /* 0x000fe20000000f00 */
[----:B------:R-:W-:Y:S02]  /*0380*/  HADD2.F32 R54, -RZ, R54.H0_H0 ;  /* 0x20000036ff367230 */ /* 0x000fe40000004100 */
[----:B------:R-:W-:Y:S02]  /*0390*/  HADD2.F32 R48, -RZ, R48.H0_H0 ;  /* 0x20000030ff307230 */ /* 0x000fe40000004100 */
[----:B------:R-:W-:Y:S02]  /*03a0*/  HADD2.F32 R50, -RZ, R50.H0_H0 ;  /* 0x20000032ff327230 */ /* 0x000fe40000004100 */
[----:B------:R-:W-:-:S07]  /*03b0*/  HADD2.F32 R52, -RZ, R52.H0_H0 ;  /* 0x20000034ff347230 */ /* 0x000fce0000004100 */
.L_x_2328:
[----:B0-----:R-:W0:Y:S01]  /*03c0*/  S2R R30, SR_TID.X ;  /* 0x00000000001e7919 */ /* 0x001e220000002100 */
[----:B------:R-:W1:Y:S01]  /*03d0*/  LDC.64 R42, c[0x0][0x250] ;  /* 0x00009400ff2a7b82 */ /* 0x000e620000000a00 */
[----:B------:R-:W-:-:S05]  /*03e0*/  IMAD R28, R56, UR8, RZ ;  /* 0x00000008381c7c24 */ /* 0x000fca000f8e02ff */
[----:B------:R-:W-:Y:S02]  /*03f0*/  SHF.R.S32.HI R29, RZ, 0x1f, R28 ;  /* 0x0000001fff1d7819 */ /* 0x000fe4000001141c */
[----:B------:R-:W2:Y:S02]  /*0400*/  LDC.64 R32, c[0x0][0x238] ;  /* 0x00008e00ff207b82 */ /* 0x000ea40000000a00 */
[----:B------:R-:W-:-:S06]  /*0410*/  LEA.HI R29, R29, R28, RZ, 0x2 ;  /* 0x0000001c1d1d7211 */ /* 0x000fcc00078f10ff */
[----:B------:R-:W3:Y:S08]  /*0420*/  LDC.64 R68, c[0x0][0x258] ;  /* 0x00009600ff447b82 */ /* 0x000ef00000000a00 */
[----:B------:R-:W4:Y:S01]  /*0430*/  LDC.64 R40, c[0x0][0x2b8] ;  /* 0x0000ae00ff287b82 */ /* 0x000f220000000a00 */
[----:B-1----:R-:W-:-:S05]  /*0440*/  IMAD.WIDE R42, R56, 0x4, R42 ;  /* 0x00000004382a7825 */ /* 0x002fca00078e022a */
[----:B------:R-:W4:Y:S01]  /*0450*/  LDG.E R61, desc[UR4][R42.64] ;  /* 0x000000042a3d7981 */ /* 0x000f22000c1e1900 */
[----:B0-----:R-:W-:Y:S01]  /*0460*/  LOP3.LUT R30, R30, 0x1f, RZ, 0xc0, !PT ;  /* 0x0000001f1e1e7812 */ /* 0x001fe200078ec0ff */
[----:B------:R-:W0:Y:S03]  /*0470*/  @P0 LDC.64 R62, c[0x0][0x2c8] ;  /* 0x0000b200ff3e0b82 */ /* 0x000e260000000a00 */
[----:B------:R-:W-:-:S04]  /*0480*/  LEA.HI.SX32 R60, R29, R30, 0x1e ;  /* 0x0000001e1d3c7211 */ /* 0x000fc800078ff2ff */
[C---:B------:R-:W-:Y:S01]  /*0490*/  IADD3 R59, R60.reuse, 0x20, RZ ;  /* 0x000000203c3b7810 */ /* 0x040fe20007ffe0ff */
[--C-:B--2---:R-:W-:Y:S01]  /*04a0*/  IMAD.WIDE.U32 R28, R60, 0x10, R32.reuse ;  /* 0x000000103c1c7825 */ /* 0x104fe200078e0020 */
[----:B------:R-:W1:Y:S03]  /*04b0*/  @P0 LDC.64 R64, c[0x0][0x2c8] ;  /* 0x0000b200ff400b82 */ /* 0x000e660000000a00 */
[----:B------:R-:W-:Y:S02]  /*04c0*/  IMAD.WIDE.U32 R32, R59, 0x10, R32 ;  /* 0x000000103b207825 */ /* 0x000fe400078e0020 */
[----:B------:R-:W2:Y:S02]  /*04d0*/  LDG.E.128 R28, desc[UR4][R28.64] ;  /* 0x000000041c1c7981 */ /* 0x000ea4000c1e1d00 */
[----:B---3--:R-:W-:Y:S02]  /*04e0*/  IMAD.WIDE R68, R56, 0x4, R68 ;  /* 0x0000000438447825 */ /* 0x008fe400078e0244 */
[----:B------:R-:W3:Y:S02]  /*04f0*/  LDG.E.128 R32, desc[UR4][R32.64] ;  /* 0x0000000420207981 */ /* 0x000ee4000c1e1d00 */
[----:B----4-:R-:W-:-:S02]  /*0500*/  IMAD.WIDE.U32 R36, R60, 0x10, R40 ;  /* 0x000000103c247825 */ /* 0x010fc400078e0028 */
[----:B------:R-:W4:Y:S02]  /*0510*/  LDG.E R58, desc[UR4][R68.64] ;  /* 0x00000004443a7981 */ /* 0x000f24000c1e1900 */
[C---:B------:R-:W-:Y:S02]  /*0520*/  IMAD.WIDE.U32 R40, R59.reuse, 0x10, R40 ;  /* 0x000000103b287825 */ /* 0x040fe400078e0028 */
[----:B------:R-:W4:Y:S04]  /*0530*/  LDG.E.128 R36, desc[UR4][R36.64] ;  /* 0x0000000424247981 */ /* 0x000f28000c1e1d00 */
[----:B------:R-:W4:Y:S01]  /*0540*/  LDG.E.128 R40, desc[UR4][R40.64] ;  /* 0x0000000428287981 */ /* 0x000f22000c1e1d00 */
[----:B0-----:R-:W-:-:S05]  /*0550*/  @P0 IMAD.WIDE.U32 R66, R59, 0x10, R62 ;  /* 0x000000103b420825 */ /* 0x001fca00078e003e */
[----:B------:R-:W5:Y:S01]  /*0560*/  @P0 LDG.E.128 R16, desc[UR4][R66.64] ;  /* 0x0000000442100981 */ /* 0x000f62000c1e1d00 */
[----:B-1----:R-:W-:-:S05]  /*0570*/  @P0 IMAD.WIDE.U32 R64, R60, 0x10, R64 ;  /* 0x000000103c400825 */ /* 0x002fca00078e0040 */
[----:B------:R0:W5:Y:S01]  /*0580*/  @P0 LDG.E.128 R12, desc[UR4][R64.64] ;  /* 0x00000004400c0981 */ /* 0x000162000c1e1d00 */
[----:B------:R-:W-:Y:S01]  /*0590*/  UMOV UR6, 0xffffffff ;  /* 0xffffffff00067882 */ /* 0x000fe20000000000 */
[----:B------:R-:W-:-:S05]  /*05a0*/  FSEL R61, R61, RZ, !P6 ;  /* 0x000000ff3d3d7208 */ /* 0x000fca0007000000 */
[C---:B--2---:R-:W-:Y:S01]  /*05b0*/  FADD.FTZ R28, -R61.reuse, R28 ;  /* 0x0000001c3d1c7221 */ /* 0x044fe20000010100 */
[C---:B------:R-:W-:Y:S01]  /*05c0*/  FADD.FTZ R29, -R61.reuse, R29 ;  /* 0x0000001d3d1d7221 */ /* 0x040fe20000010100 */
[C---:B0-----:R-:W-:Y:S01]  /*05d0*/  FADD.FTZ R65, -R61.reuse, R30 ;  /* 0x0000001e3d417221 */ /* 0x041fe20000010100 */
[C---:B------:R-:W-:Y:S01]  /*05e0*/  FADD.FTZ R68, -R61.reuse, R31 ;  /* 0x0000001f3d447221 */ /* 0x040fe20000010100 */
[C---:B---3--:R-:W-:Y:S01]  /*05f0*/  FADD.FTZ R62, -R61.reuse, R32 ;  /* 0x000000203d3e7221 */ /* 0x048fe20000010100 */
[----:B------:R-:W-:Y:S01]  /*0600*/  FADD.FTZ R63, -R61, R34 ;  /* 0x000000223d3f7221 */ /* 0x000fe20000010100 */
[C---:B----4-:R-:W-:Y:S01]  /*0610*/  FMUL.FTZ R28, R58.reuse, R28 ;  /* 0x0000001c3a1c7220 */ /* 0x050fe20000410000 */
[C---:B------:R-:W-:Y:S01]  /*0620*/  FMUL.FTZ R30, R58.reuse, R29 ;  /* 0x0000001d3a1e7220 */ /* 0x040fe20000410000 */
[----:B------:R-:W-:Y:S01]  /*0630*/  FMUL.FTZ R32, R58, R65 ;  /* 0x000000413a207220 */ /* 0x000fe20000410000 */
[----:B------:R-:W-:Y:S01]  /*0640*/  FMUL.FTZ R29, R57, R36 ;  /* 0x00000024391d7220 */ /* 0x000fe20000410000 */
[----:B------:R-:W-:Y:S01]  /*0650*/  FADD.FTZ R69, -R61, R33 ;  /* 0x000000213d457221 */ /* 0x000fe20000010100 */
[C---:B------:R-:W-:Y:S01]  /*0660*/  FADD.FTZ R45, R36.reuse, R45 ;  /* 0x0000002d242d7221 */ /* 0x040fe20000010000 */
[----:B------:R-:W-:Y:S01]  /*0670*/  FFMA.FTZ R53, R36, R28, R53 ;  /* 0x0000001c24357223 */ /* 0x000fe20000010035 */
[----:B------:R-:W-:Y:S01]  /*0680*/  FMUL.FTZ R34, R58, R68 ;  /* 0x000000443a227220 */ /* 0x000fe20000410000 */
[C---:B------:R-:W-:Y:S01]  /*0690*/  FADD.FTZ R11, R38.reuse, R11 ;  /* 0x0000000b260b7221 */ /* 0x040fe20000010000 */
[----:B------:R-:W-:Y:S01]  /*06a0*/  FFMA.FTZ R51, R38, R32, R51 ;  /* 0x0000002026337223 */ /* 0x000fe20000010033 */
[----:B------:R-:W-:Y:S01]  /*06b0*/  FMUL.FTZ R33, R55, R38 ;  /* 0x0000002637217220 */ /* 0x000fe20000410000 */
[----:B------:R-:W-:Y:S01]  /*06c0*/  FMUL.FTZ R36, R58, R62 ;  /* 0x0000003e3a247220 */ /* 0x000fe20000410000 */
[----:B------:R-:W-:Y:S01]  /*06d0*/  FMUL.FTZ R31, R54, R37 ;  /* 0x00000025361f7220 */ /* 0x000fe20000410000 */
[----:B------:R-:W-:Y:S01]  /*06e0*/  FADD.FTZ R38, RZ, R29 ;  /* 0x0000001dff267221 */ /* 0x000fe20000010000 */
[----:B------:R-:W-:Y:S01]  /*06f0*/  FADD.FTZ R61, -R61, R35 ;  /* 0x000000233d3d7221 */ /* 0x000fe20000010100 */
[----:B------:R-:W-:Y:S01]  /*0700*/  FFMA.FTZ R65, R28, R29, RZ ;  /* 0x0000001d1c417223 */ /* 0x000fe200000100ff */
[C---:B------:R-:W-:Y:S01]  /*0710*/  FADD.FTZ R4, R39.reuse, R4 ;  /* 0x0000000427047221 */ /* 0x040fe20000010000 */
[----:B------:R-:W-:Y:S01]  /*0720*/  FFMA.FTZ R44, R39, R34, R44 ;  /* 0x00000022272c7223 */ /* 0x000fe2000001002c */
[----:B------:R-:W-:Y:S01]  /*0730*/  FMUL.FTZ R35, R48, R39 ;  /* 0x0000002730237220 */ /* 0x000fe20000410000 */
[C---:B------:R-:W-:Y:S01]  /*0740*/  FADD.FTZ R9, R40.reuse, R9 ;  /* 0x0000000928097221 */ /* 0x040fe20000010000 */
[----:B------:R-:W-:Y:S01]  /*0750*/  FFMA.FTZ R49, R40, R36, R49 ;  /* 0x0000002428317223 */ /* 0x000fe20000010031 */
[----:B------:R-:W-:Y:S01]  /*0760*/  FMUL.FTZ R39, R3, R40 ;  /* 0x0000002803277220 */ /* 0x000fe20000410000 */
[----:B------:R-:W-:Y:S01]  /*0770*/  FADD.FTZ R40, R38, R31 ;  /* 0x0000001f26287221 */ /* 0x000fe20000010000 */
[----:B------:R-:W-:-:S03]  /*0780*/  FFMA.FTZ R65, R30, R31, R65 ;  /* 0x0000001f1e417223 */ /* 0x000fc60000010041 */
[----:B------:R-:W-:Y:S01]  /*0790*/  FADD.FTZ R62, R40, R33 ;  /* 0x00000021283e7221 */ /* 0x000fe20000010000 */
[----:B------:R-:W-:Y:S01]  /*07a0*/  FFMA.FTZ R65, R32, R33, R65 ;  /* 0x0000002120417223 */ /* 0x000fe20000010041 */
[C---:B------:R-:W-:Y:S01]  /*07b0*/  FADD.FTZ R6, R37.reuse, R6 ;  /* 0x0000000625067221 */ /* 0x040fe20000010000 */
[----:B------:R-:W-:Y:S01]  /*07c0*/  FFMA.FTZ R46, R37, R30, R46 ;  /* 0x0000001e252e7223 */ /* 0x000fe2000001002e */
[----:B------:R-:W-:Y:S01]  /*07d0*/  FADD.FTZ R62, R62, R35 ;  /* 0x000000233e3e7221 */ /* 0x000fe20000010000 */
[----:B------:R-:W-:Y:S01]  /*07e0*/  FFMA.FTZ R65, R34, R35, R65 ;  /* 0x0000002322417223 */ /* 0x000fe20000010041 */
[C---:B------:R-:W-:Y:S01]  /*07f0*/  FMUL.FTZ R37, R58.reuse, R69 ;  /* 0x000000453a257220 */ /* 0x040fe20000410000 */
[----:B------:R-:W-:Y:S01]  /*0800*/  FMUL.FTZ R40, R58, R63 ;  /* 0x0000003f3a287220 */ /* 0x000fe20000410000 */
[----:B------:R-:W-:Y:S01]  /*0810*/  FADD.FTZ R63, R62, R39 ;  /* 0x000000273e3f7221 */ /* 0x000fe20000010000 */
[----:B------:R-:W-:Y:S01]  /*0820*/  FMUL.FTZ R38, R50, R41 ;  /* 0x0000002932267220 */ /* 0x000fe20000410000 */
[----:B------:R-:W-:Y:S01]  /*0830*/  FFMA.FTZ R62, R36, R39, R65 ;  /* 0x00000027243e7223 */ /* 0x000fe20000010041 */
[C---:B------:R-:W-:Y:S01]  /*0840*/  FADD.FTZ R2, R41.reuse, R2 ;  /* 0x0000000229027221 */ /* 0x040fe20000010000 */
[----:B------:R-:W-:Y:S01]  /*0850*/  FFMA.FTZ R10, R41, R37, R10 ;  /* 0x00000025290a7223 */ /* 0x000fe2000001000a */
[C---:B------:R-:W-:Y:S01]  /*0860*/  FADD.FTZ R7, R42.reuse, R7 ;  /* 0x000000072a077221 */ /* 0x040fe20000010000 */
[----:B------:R-:W-:Y:S01]  /*0870*/  FFMA.FTZ R47, R42, R40, R47 ;  /* 0x000000282a2f7223 */ /* 0x000fe2000001002f */
[----:B------:R-:W-:Y:S01]  /*0880*/  FMUL.FTZ R41, R5, R42 ;  /* 0x0000002a05297220 */ /* 0x000fe20000410000 */
[----:B------:R-:W-:Y:S01]  /*0890*/  FMUL.FTZ R42, R58, R61 ;  /* 0x0000003d3a2a7220 */ /* 0x000fe20000410000 */
[----:B------:R-:W-:Y:S01]  /*08a0*/  FADD.FTZ R64, R63, R38 ;  /* 0x000000263f407221 */ /* 0x000fe20000010000 */
[----:B------:R-:W-:Y:S01]  /*08b0*/  FFMA.FTZ R61, R37, R38, R62 ;  /* 0x00000026253d7223 */ /* 0x000fe2000001003e */
[C---:B------:R-:W-:Y:S01]  /*08c0*/  FADD.FTZ R0, R43.reuse, R0 ;  /* 0x000000002b007221 */ /* 0x040fe20000010000 */
[----:B------:R-:W-:Y:S01]  /*08d0*/  FFMA.FTZ R8, R43, R42, R8 ;  /* 0x0000002a2b087223 */ /* 0x000fe20000010008 */
        /* <DEDUP_REMOVED lines=24> */
.L_x_2340:
[----:B-1----:R-:W-:Y:S01]  /*0a60*/  FADD.FTZ R62, R63, R62 ;  /* 0x0000003e3f3e7221 */ /* 0x002fe20000010000 */
[----:B--2---:R-:W-:Y:S01]  /*0a70*/  FADD.FTZ R64, R61, R64 ;  /* 0x000000403d407221 */ /* 0x004fe20000010000 */
[----:B------:R-:W-:Y:S02]  /*0a80*/  ISETP.NE.U32.AND P2, PT, RZ, UR10, PT ;  /* 0x0000000aff007c0c */ /* 0x000fe4000bf45070 */
[----:B0-----:R-:W-:Y:S01]  /*0a90*/  FMUL.FTZ R61, R62, UR9 ;  /* 0x000000093e3d7c20 */ /* 0x001fe20008410000 */
[----:B------:R-:W-:Y:S01]  /*0aa0*/  FMUL.FTZ R62, R64, UR9 ;  /* 0x00000009403e7c20 */ /* 0x000fe20008410000 */
[----:B------:R-:W-:Y:S02]  /*0ab0*/  ISETP.NE.U32.AND P1, PT, RZ, UR16, PT ;  /* 0x00000010ff007c0c */ /* 0x000fe4000bf25070 */
[----:B------:R-:W-:Y:S02]  /*0ac0*/  ISETP.NE.AND.EX P2, PT, RZ, UR11, PT, P2 ;  /* 0x0000000bff007c0c */ /* 0x000fe4000bf45320 */
[----:B------:R-:W-:-:S02]  /*0ad0*/  FSEL R61, R61, RZ, !P6 ;  /* 0x000000ff3d3d7208 */ /* 0x000fc40007000000 */
[----:B------:R-:W-:-:S03]  /*0ae0*/  ISETP.NE.AND.EX P1, PT, RZ, UR17, PT, P1 ;  /* 0x00000011ff007c0c */ /* 0x000fc6000bf25310 */
        /* <DEDUP_REMOVED lines=26> */
.L_x_2326:
        /* <DEDUP_REMOVED lines=15> */
.L_x_2327:
[----:B01----:R-:W0:Y:S01]  /*0d80*/  @P2 LDC.64 R30, c[0x0][0x308] ;  /* 0x0000c200ff1e2b82 */ /* 0x003e220000000a00 */
[-CC-:B------:R-:W-:Y:S01]  /*0d90*/  FFMA.FTZ R36, R36, R62.reuse, R61.reuse ;  /* 0x0000003e24247223 */ /* 0x180fe2000001003d */
[-CC-:B------:R-:W-:Y:S01]  /*0da0*/  FFMA.FTZ R37, R37, R62.reuse, R61.reuse ;  /* 0x0000003e25257223 */ /* 0x180fe2000001003d */
[-CC-:B------:R-:W-:Y:S01]  /*0db0*/  FFMA.FTZ R40, R40, R62.reuse, R61.reuse ;  /* 0x0000003e28287223 */ /* 0x180fe2000001003d */
[----:B------:R-:W-:Y:S01]  /*0dc0*/  FFMA.FTZ R42, R42, R62, R61 ;  /* 0x0000003e2a2a7223 */ /* 0x000fe2000001003d */
[----:B------:R-:W-:-:S04]  /*0dd0*/  IMAD.WIDE.U32 R34, R59, 0x10, R32 ;  /* 0x000000103b227825 */ /* 0x000fc800078e0020 */
[----:B------:R-:W-:Y:S01]  /*0de0*/  FADD.FTZ R61, R39, -R36 ;  /* 0x80000024273d7221 */ /* 0x000fe20000010000 */
[----:B------:R-:W-:Y:S01]  /*0df0*/  FADD.FTZ R63, R38, -R37 ;  /* 0x80000025263f7221 */ /* 0x000fe20000010000 */
[----:B------:R-:W1:Y:S01]  /*0e00*/  @P3 LDC.64 R28, c[0x0][0x300] ;  /* 0x0000c000ff1c3b82 */ /* 0x000e620000000a00 */
[----:B------:R-:W-:Y:S01]  /*0e10*/  FADD.FTZ R41, R41, -R40 ;  /* 0x8000002829297221 */ /* 0x000fe20000010000 */
[----:B------:R-:W-:Y:S01]  /*0e20*/  FADD.FTZ R43, R43, -R42 ;  /* 0x8000002a2b2b7221 */ /* 0x000fe20000010000 */
[----:B------:R-:W-:Y:S02]  /*0e30*/  ISETP.NE.U32.AND P5, PT, RZ, UR10, PT ;  /* 0x0000000aff007c0c */ /* 0x000fe4000bfa5070 */
[----:B------:R-:W-:Y:S02]  /*0e40*/  ISETP.NE.U32.AND P4, PT, RZ, UR12, PT ;  /* 0x0000000cff007c0c */ /* 0x000fe4000bf85070 */
[----:B------:R-:W-:Y:S01]  /*0e50*/  ISETP.NE.AND.EX P5, PT, RZ, UR11, PT, P5 ;  /* 0x0000000bff007c0c */ /* 0x000fe2000bfa5350 */
[----:B------:R-:W2:Y:S01]  /*0e60*/  LDC.64 R32, c[0x0][0x210] ;  /* 0x00008400ff207b82 */ /* 0x000ea20000000a00 */
[----:B------:R-:W-:Y:S01]  /*0e70*/  ISETP.NE.AND.EX P4, PT, RZ, UR13, PT, P4 ;  /* 0x0000000dff007c0c */ /* 0x000fe2000bf85340 */
[----:B0-----:R-:W-:-:S04]  /*0e80*/  @P2 IMAD.WIDE.U32 R36, R59, 0x10, R30 ;  /* 0x000000103b242825 */ /* 0x001fc800078e001e */
[C---:B------:R-:W-:Y:S01]  /*0e90*/  FMUL.FTZ R30, R58.reuse, R41 ;  /* 0x000000293a1e7220 */ /* 0x040fe20000410000 */
[----:B------:R-:W-:-:S03]  /*0ea0*/  FMUL.FTZ R31, R58, R43 ;  /* 0x0000002b3a1f7220 */ /* 0x000fc60000410000 */
[----:B------:R-:W-:Y:S01]  /*0eb0*/  @P1 FADD.FTZ R30, R18, R30 ;  /* 0x0000001e121e1221 */ /* 0x000fe20000010000 */
[----:B------:R-:W-:Y:S01]  /*0ec0*/  @P1 FADD.FTZ R31, R19, R31 ;  /* 0x0000001f131f1221 */ /* 0x000fe20000010000 */
[----:B-1----:R-:W-:-:S04]  /*0ed0*/  @P3 IMAD.WIDE.U32 R38, R59, 0x10, R28 ;  /* 0x000000103b263825 */ /* 0x002fc800078e001c */
[C---:B------:R-:W-:Y:S01]  /*0ee0*/  FMUL.FTZ R28, R58.reuse, R61 ;  /* 0x0000003d3a1c7220 */ /* 0x040fe20000410000 */
[----:B------:R-:W-:Y:S01]  /*0ef0*/  FMUL.FTZ R29, R58, R63 ;  /* 0x0000003f3a1d7220 */ /* 0x000fe20000410000 */
[----:B------:R-:W-:Y:S02]  /*0f00*/  SEL R22, R30, R22, P5 ;  /* 0x000000161e167207 */ /* 0x000fe40002800000 */
[----:B------:R-:W-:Y:S01]  /*0f10*/  @P1 FADD.FTZ R28, R16, R28 ;  /* 0x0000001c101c1221 */ /* 0x000fe20000010000 */
[----:B------:R-:W-:Y:S01]  /*0f20*/  @P1 FADD.FTZ R29, R17, R29 ;  /* 0x0000001d111d1221 */ /* 0x000fe20000010000 */
[----:B------:R-:W-:Y:S02]  /*0f30*/  SEL R23, R31, R23, P5 ;  /* 0x000000171f177207 */ /* 0x000fe40002800000 */
[----:B------:R-:W-:Y:S02]  /*0f40*/  SEL R26, R30, R26, P4 ;  /* 0x0000001a1e1a7207 */ /* 0x000fe40002000000 */
[----:B------:R-:W-:-:S02]  /*0f50*/  SEL R20, R28, R20, P5 ;  /* 0x000000141c147207 */ /* 0x000fc40002800000 */
[C---:B------:R-:W-:Y:S02]  /*0f60*/  SEL R21, R29.reuse, R21, P5 ;  /* 0x000000151d157207 */ /* 0x040fe40002800000 */
[----:B------:R-:W-:Y:S02]  /*0f70*/  SEL R24, R28, R24, P4 ;  /* 0x000000181c187207 */ /* 0x000fe40002000000 */
[----:B------:R-:W-:Y:S01]  /*0f80*/  SEL R25, R29, R25, P4 ;  /* 0x000000191d197207 */ /* 0x000fe20002000000 */
[----:B------:R0:W-:Y:S01]  /*0f90*/  @P2 STG.E.128 desc[UR4][R36.64], R20 ;  /* 0x0000001424002986 */ /* 0x0001e2000c101d04 */
[----:B------:R-:W-:Y:S02]  /*0fa0*/  SEL R27, R31, R27, P4 ;  /* 0x0000001b1f1b7207 */ /* 0x000fe40002000000 */
[----:B--2---:R-:W-:Y:S01]  /*0fb0*/  LEA R56, R32, R56, 0x2 ;  /* 0x0000003820387211 */ /* 0x004fe200078e10ff */
[----:B------:R0:W-:Y:S03]  /*0fc0*/  STG.E.128 desc[UR4][R34.64], R28 ;  /* 0x0000001c22007986 */ /* 0x0001e6000c101d04 */
[----:B------:R-:W-:Y:S01]  /*0fd0*/  ISETP.GE.AND P1, PT, R56, R33, PT ;  /* 0x000000213800720c */ /* 0x000fe20003f26270 */
[----:B------:R0:W-:-:S12]  /*0fe0*/  @P3 STG.E.128 desc[UR4][R38.64], R24 ;  /* 0x0000001826003986 */ /* 0x0001d8000c101d04 */
[----:B------:R-:W-:Y:S05]  /*0ff0*/  @!P1 BRA `(.L_x_2328) ;  /* 0xfffffff000f09947 */ /* 0x000fea000383ffff */
[----:B------:R-:W-:Y:S05]  /*1000*/  BSYNC B1 ;  /* 0x0000000000017941 */ /* 0x000fea0003800000 */
.L_x_2324:
        /* <DEDUP_REMOVED lines=16> */
.L_x_2323:
[----:B------:R-:W-:Y:S05]  /*1110*/  BSYNC B0 ;  /* 0x0000000000007941 */ /* 0x000fea0003800000 */
.L_x_2321:
[----:B------:R-:W0:Y:S01]  /*1120*/  S2R R26, SR_TID.X ;  /* 0x00000000001a7919 */ /* 0x000e220000002100 */
[----:B------:R-:W-:Y:S01]  /*1130*/  MOV R0, 0x400 ;  /* 0x0000040000007802 */ /* 0x000fe20000000f00 */
[----:B------:R-:W-:Y:S05]  /*1140*/  WARPSYNC.ALL ;  /* 0x0000000000007948 */ /* 0x000fea0003800000 */
[----:B------:R-:W1:Y:S01]  /*1150*/  S2R R3, SR_CgaCtaId ;  /* 0x0000000000037919 */ /* 0x000e620000008800 */
[----:B------:R-:W-:Y:S01]  /*1160*/  ULDC UR6, c[0x0][0x218] ;  /* 0x0000860000067ab9 */ /* 0x000fe20000000800 */
[----:B------:R-:W-:Y:S01]  /*1170*/  ULDC.64 UR14, c[0x0][0x2d0] ;  /* 0x0000b400000e7ab9 */ /* 0x000fe20000000a00 */
[----:B------:R-:W2:Y:S01]  /*1180*/  S2R R24, SR_CTAID.X ;  /* 0x0000000000187919 */ /* 0x000ea20000002500 */
[----:B0-----:R-:W-:-:S02]  /*1190*/  SHF.R.U32.HI R2, RZ, 0x5, R26 ;  /* 0x00000005ff027819 */ /* 0x001fc4000001161a */
[----:B------:R-:W-:Y:S02]  /*11a0*/  LOP3.LUT R8, R26, 0x1f, RZ, 0xc0, !PT ;  /* 0x0000001f1a087812 */ /* 0x000fe400078ec0ff */
[----:B------:R-:W-:Y:S02]  /*11b0*/  SHF.L.U32 R9, R2, 0x6, RZ ;  /* 0x0000000602097819 */ /* 0x000fe400000006ff */
[----:B-1----:R-:W-:Y:S02]  /*11c0*/  LEA R3, R3, R0, 0x18 ;  /* 0x0000000003037211 */ /* 0x002fe400078ec0ff */
[----:B------:R-:W-:-:S04]  /*11d0*/  LOP3.LUT R0, R9, 0xffffffc0, R8, 0xe2, !PT ;  /* 0xffffffc009007812 */ /* 0x000fc800078ee208 */
[-C--:B------:R-:W-:Y:S02]  /*11e0*/  LEA R0, R0, R3.reuse, 0x4 ;  /* 0x0000000300007211 */ /* 0x080fe400078e20ff */
        /* <DEDUP_REMOVED lines=10> */
[----:B------:R-:W2:Y:S04]  /*1290*/  LDS R17, [R3+0xc00] ;  /* 0x000c000003117984 */ /* 0x000ea80000000800 */
        /* <DEDUP_REMOVED lines=10> */
[----:B------:R-:W-:Y:S01]  /*1340*/  BAR.SYNC.DEFER_BLOCKING 0x0 ;  /* 0x0000000000007b1d */ /* 0x000fe20000010000 */
[----:B------:R-:W-:Y:S02]  /*1350*/  FADD.FTZ R17, R2, R17 ;  /* 0x0000001102117221 */ /* 0x000fe40000010000 */
[----:B------:R-:W-:Y:S01]  /*1360*/  FADD.FTZ R19, R8, R19 ;  /* 0x0000001308137221 */ /* 0x000fe20000010000 */
[----:B0-----:R-:W-:Y:S02]  /*1370*/  IMAD R5, R24, UR6, RZ ;  /* 0x0000000618057c24 */ /* 0x001fe4000f8e02ff */
[----:B------:R-:W-:-:S03]  /*1380*/  ULDC.64 UR6, c[0x0][0x2d8] ;  /* 0x0000b60000067ab9 */ /* 0x000fc60000000a00 */
[----:B------:R-:W-:Y:S01]  /*1390*/  IADD3 R4, P0, R5, R26, RZ ;  /* 0x0000001a05047210 */ /* 0x000fe20007f1e0ff */
        /* <DEDUP_REMOVED lines=8> */
[----:B0-----:R-:W-:Y:S01]  /*1420*/  IADD3.X R3, RZ, RZ, RZ, P0, !PT ;  /* 0x000000ffff037210 */ /* 0x001fe200007fe4ff */
[----:B------:R-:W-:-:S03]  /*1430*/  FADD.FTZ R10, RZ, R10 ;  /* 0x0000000aff0a7221 */ /* 0x000fc60000010000 */
[C---:B------:R-:W-:Y:S02]  /*1440*/  SHF.L.U64.HI R0, R4.reuse, 0x2, R3 ;  /* 0x0000000204007819 */ /* 0x040fe40000010203 */
[----:B------:R-:W-:Y:S01]  /*1450*/  SHF.L.U32 R4, R4, 0x2, RZ ;  /* 0x0000000204047819 */ /* 0x000fe200000006ff */
[----:B-1----:R-:W-:-:S03]  /*1460*/  FADD.FTZ R16, RZ, R16 ;  /* 0x00000010ff107221 */ /* 0x002fc60000010000 */
[----:B------:R-:W-:Y:S01]  /*1470*/  IADD3 R2, P0, R4, UR6, RZ ;  /* 0x0000000604027c10 */ /* 0x000fe2000ff1e0ff */
[----:B--2---:R-:W-:Y:S01]  /*1480*/  FADD.FTZ R10, R10, R21 ;  /* 0x000000150a0a7221 */ /* 0x004fe20000010000 */
[----:B------:R-:W-:Y:S02]  /*1490*/  IADD3 R4, P1, R4, UR14, RZ ;  /* 0x0000000e04047c10 */ /* 0x000fe4000ff3e0ff */
[----:B------:R-:W-:Y:S01]  /*14a0*/  IADD3.X R3, R0, UR7, RZ, P0, !PT ;  /* 0x0000000700037c10 */ /* 0x000fe200087fe4ff */
[----:B---3--:R-:W-:Y:S01]  /*14b0*/  FADD.FTZ R16, R16, R23 ;  /* 0x0000001710107221 */ /* 0x008fe20000010000 */
[----:B------:R-:W-:Y:S01]  /*14c0*/  IADD3.X R5, R0, UR15, RZ, P1, !PT ;  /* 0x0000000f00057c10 */ /* 0x000fe20008ffe4ff */
[----:B----4-:R-:W-:Y:S02]  /*14d0*/  FADD.FTZ R10, R10, R29 ;  /* 0x0000001d0a0a7221 */ /* 0x010fe40000010000 */
[----:B-----5:R-:W-:Y:S02]  /*14e0*/  FADD.FTZ R16, R16, R31 ;  /* 0x0000001f10107221 */ /* 0x020fe40000010000 */
[----:B------:R-:W-:-:S02]  /*14f0*/  FADD.FTZ R33, R10, R33 ;  /* 0x000000210a217221 */ /* 0x000fc40000010000 */
[----:B------:R-:W-:-:S03]  /*1500*/  FADD.FTZ R35, R16, R35 ;  /* 0x0000002310237221 */ /* 0x000fc60000010000 */
[----:B------:R-:W-:Y:S04]  /*1510*/  STG.E desc[UR4][R2.64], R33 ;  /* 0x0000002102007986 */ /* 0x000fe8000c101904 */
[----:B------:R-:W-:Y:S04]  /*1520*/  STG.E desc[UR4][R4.64], R17 ;  /* 0x0000001104007986 */ /* 0x000fe8000c101904 */
[----:B------:R-:W-:Y:S04]  /*1530*/  STG.E desc[UR4][R2.64+0x200], R35 ;  /* 0x0002002302007986 */ /* 0x000fe8000c101904 */
[----:B------:R-:W-:Y:S01]  /*1540*/  STG.E desc[UR4][R4.64+0x200], R19 ;  /* 0x0002001304007986 */ /* 0x000fe2000c101904 */
[----:B------:R-:W-:Y:S05]  /*1550*/  EXIT ;  /* 0x000000000000794d */ /* 0x000fea0003800000 */
.L_x_2325:
[----:B------:R-:W-:Y:S01]  /*1560*/  HFMA2.MMA R67, -RZ, RZ, 0, 5.9604644775390625e-08 ;  /* 0x00000001ff437435 */ /* 0x000fe200000001ff */
[----:B------:R-:W-:Y:S01]  /*1570*/  BSSY B2, `(.L_x_2329) ;  /* 0x0000006000027945 */ /* 0x000fe20003800000 */
[----:B------:R-:W-:Y:S02]  /*1580*/  MOV R66, 0x1f ;  /* 0x0000001f00427802 */ /* 0x000fe40000000f00 */
[----:B------:R-:W-:-:S07]  /*1590*/  MOV R65, 0xffffffff ;  /* 0xffffffff00417802 */ /* 0x000fce0000000f00 */
[----:B-----5:R-:W-:Y:S05]  /*15a0*/  WARPSYNC.COLLECTIVE R65, `(.L_x_2330) ;  /* 0x0000000041087348 */ /* 0x020fea0003c00000 */
[----:B------:R0:W1:Y:S02]  /*15b0*/  SHFL.BFLY P1, R64, R68, R67, R66 ;  /* 0x0c00004344407389 */ /* 0x0000640000020042 */
[----:B01---5:R-:W-:Y:S01]  /*15c0*/  ENDCOLLECTIVE ;  /* 0x000000000000791b */ /* 0x023fe20003800000 */
.L_x_2330:
[----:B------:R-:W-:Y:S05]  /*15d0*/  BSYNC B2 ;  /* 0x0000000000027941 */ /* 0x000fea0003800000 */
.L_x_2329:
        /* <DEDUP_REMOVED lines=8> */
.L_x_2331:
[----:B------:R-:W-:Y:S01]  /*1660*/  HFMA2.MMA R67, -RZ, RZ, 0, 1.1920928955078125e-07 ;  /* 0x00000002ff437435 */ /* 0x000fe200000001ff */
[----:B------:R-:W-:Y:S02]  /*1670*/  MOV R68, R62 ;  /* 0x0000003e00447202 */ /* 0x000fe40000000f00 */
[----:B------:R-:W-:-:S08]  /*1680*/  MOV R69, R64 ;  /* 0x0000004000457202 */ /* 0x000fd00000000f00 */
[----:B------:R-:W-:Y:S05]  /*1690*/  WARPSYNC.COLLECTIVE R65, `(.L_x_2332) ;  /* 0x0000000041087348 */ /* 0x000fea0003c00000 */
[----:B------:R0:W1:Y:S02]  /*16a0*/  SHFL.BFLY P1, R64, R68, R67, R66 ;  /* 0x0c00004344407389 */ /* 0x0000640000020042 */
[----:B01----:R-:W-:Y:S01]  /*16b0*/  ENDCOLLECTIVE ;  /* 0x000000000000791b */ /* 0x003fe20003800000 */
.L_x_2332:
[----:B------:R-:W-:-:S05]  /*16c0*/  FADD.FTZ R69, R61, R69 ;  /* 0x000000453d457221 */ /* 0x000fca0000010000 */
[----:B------:R-:W-:Y:S01]  /*16d0*/  MOV R68, R69 ;  /* 0x0000004500447202 */ /* 0x000fe20000000f00 */
[----:B------:R-:W-:-:S07]  /*16e0*/  FADD.FTZ R63, R62, R64 ;  /* 0x000000403e3f7221 */ /* 0x000fce0000010000 */
[----:B------:R-:W-:Y:S05]  /*16f0*/  WARPSYNC.COLLECTIVE R65, `(.L_x_2333) ;  /* 0x0000000041087348 */ /* 0x000fea0003c00000 */
[----:B------:R0:W1:Y:S02]  /*1700*/  SHFL.BFLY P1, R64, R68, R67, R66 ;  /* 0x0c00004344407389 */ /* 0x0000640000020042 */
[----:B01----:R-:W-:Y:S01]  /*1710*/  ENDCOLLECTIVE ;  /* 0x000000000000791b */ /* 0x003fe20003800000 */
.L_x_2333:
[----:B------:R-:W-:Y:S01]  /*1720*/  HFMA2.MMA R67, -RZ, RZ, 0, 2.384185791015625e-07 ;  /* 0x00000004ff437435 */ /* 0x000fe200000001ff */
[----:B------:R-:W-:Y:S02]  /*1730*/  MOV R68, R63 ;  /* 0x0000003f00447202 */ /* 0x000fe40000000f00 */
[----:B------:R-:W-:-:S08]  /*1740*/  MOV R61, R64 ;  /* 0x00000040003d7202 */ /* 0x000fd00000000f00 */
[----:B------:R-:W-:Y:S05]  /*1750*/  WARPSYNC.COLLECTIVE R65, `(.L_x_2334) ;  /* 0x0000000041087348 */ /* 0x000fea0003c00000 */
[----:B------:R0:W1:Y:S02]  /*1760*/  SHFL.BFLY P1, R64, R68, R67, R66 ;  /* 0x0c00004344407389 */ /* 0x0000640000020042 */
[----:B01----:R-:W-:Y:S01]  /*1770*/  ENDCOLLECTIVE ;  /* 0x000000000000791b */ /* 0x003fe20003800000 */
.L_x_2334:
[----:B------:R-:W-:-:S05]  /*1780*/  FADD.FTZ R69, R69, R61 ;  /* 0x0000003d45457221 */ /* 0x000fca0000010000 */
[----:B------:R-:W-:Y:S01]  /*1790*/  MOV R68, R69 ;  /* 0x0000004500447202 */ /* 0x000fe20000000f00 */
[----:B------:R-:W-:-:S07]  /*17a0*/  FADD.FTZ R63, R63, R64 ;  /* 0x000000403f3f7221 */ /* 0x000fce0000010000 */
[----:B------:R-:W-:Y:S05]  /*17b0*/  WARPSYNC.COLLECTIVE R65, `(.L_x_2335) ;  /* 0x0000000041087348 */ /* 0x000fea0003c00000 */
[----:B------:R0:W1:Y:S02]  /*17c0*/  SHFL.BFLY P1, R64, R68, R67, R66 ;  /* 0x0c00004344407389 */ /* 0x0000640000020042 */
[----:B01----:R-:W-:Y:S01]  /*17d0*/  ENDCOLLECTIVE ;  /* 0x000000000000791b */ /* 0x003fe20003800000 */
.L_x_2335:
[----:B------:R-:W-:Y:S01]  /*17e0*/  HFMA2.MMA R67, -RZ, RZ, 0, 4.76837158203125e-07 ;  /* 0x00000008ff437435 */ /* 0x000fe200000001ff */
[----:B------:R-:W-:Y:S02]  /*17f0*/  MOV R68, R63 ;  /* 0x0000003f00447202 */ /* 0x000fe40000000f00 */
[----:B------:R-:W-:-:S08]  /*1800*/  MOV R62, R64 ;  /* 0x00000040003e7202 */ /* 0x000fd00000000f00 */
[----:B------:R-:W-:Y:S05]  /*1810*/  WARPSYNC.COLLECTIVE R65, `(.L_x_2336) ;  /* 0x0000000041087348 */ /* 0x000fea0003c00000 */
[----:B------:R0:W1:Y:S02]  /*1820*/  SHFL.BFLY P1, R64, R68, R67, R66 ;  /* 0x0c00004344407389 */ /* 0x0000640000020042 */
[----:B01----:R-:W-:Y:S01]  /*1830*/  ENDCOLLECTIVE ;  /* 0x000000000000791b */ /* 0x003fe20003800000 */
.L_x_2336:
[----:B------:R-:W-:-:S05]  /*1840*/  FADD.FTZ R61, R69, R62 ;  /* 0x0000003e453d7221 */ /* 0x000fca0000010000 */
[----:B------:R-:W-:Y:S01]  /*1850*/  MOV R68, R61 ;  /* 0x0000003d00447202 */ /* 0x000fe20000000f00 */
[----:B------:R-:W-:-:S07]  /*1860*/  FADD.FTZ R63, R63, R64 ;  /* 0x000000403f3f7221 */ /* 0x000fce0000010000 */
[----:B------:R-:W-:Y:S05]  /*1870*/  WARPSYNC.COLLECTIVE R65, `(.L_x_2337) ;  /* 0x0000000041087348 */ /* 0x000fea0003c00000 */
[----:B------:R0:W1:Y:S02]  /*1880*/  SHFL.BFLY P1, R64, R68, R67, R66 ;  /* 0x0c00004344407389 */ /* 0x0000640000020042 */
[----:B01----:R-:W-:Y:S01]  /*1890*/  ENDCOLLECTIVE ;  /* 0x000000000000791b */ /* 0x003fe20003800000 */
.L_x_2337:
[----:B------:R-:W-:Y:S01]  /*18a0*/  HFMA2.MMA R67, -RZ, RZ, 0, 9.5367431640625e-07 ;  /* 0x00000010ff437435 */ /* 0x000fe200000001ff */
[----:B------:R-:W-:Y:S02]  /*18b0*/  MOV R68, R63 ;  /* 0x0000003f00447202 */ /* 0x000fe40000000f00 */
[----:B------:R-:W-:-:S08]  /*18c0*/  MOV R62, R64 ;  /* 0x00000040003e7202 */ /* 0x000fd00000000f00 */
[----:B------:R-:W-:Y:S05]  /*18d0*/  WARPSYNC.COLLECTIVE R65, `(.L_x_2338) ;  /* 0x0000000041087348 */ /* 0x000fea0003c00000 */
[----:B------:R0:W1:Y:S02]  /*18e0*/  SHFL.BFLY P1, R64, R68, R67, R66 ;  /* 0x0c00004344407389 */ /* 0x0000640000020042 */
[----:B01----:R-:W-:Y:S01]  /*18f0*/  ENDCOLLECTIVE ;  /* 0x000000000000791b */ /* 0x003fe20003800000 */
.L_x_2338:
[----:B------:R-:W-:-:S05]  /*1900*/  FADD.FTZ R61, R61, R62 ;  /* 0x0000003e3d3d7221 */ /* 0x000fca0000010000 */
[----:B------:R-:W-:Y:S02]  /*1910*/  MOV R68, R61 ;  /* 0x0000003d00447202 */ /* 0x000fe40000000f00 */
[----:B------:R-:W-:-:S07]  /*1920*/  MOV R62, R64 ;  /* 0x00000040003e7202 */ /* 0x000fce0000000f00 */
[----:B------:R-:W-:Y:S05]  /*1930*/  WARPSYNC.COLLECTIVE R65, `(.L_x_2339) ;  /* 0x0000000041087348 */ /* 0x000fea0003c00000 */
[----:B------:R0:W1:Y:S02]  /*1940*/  SHFL.BFLY P1, R64, R68, R67, R66 ;  /* 0x0c00004344407389 */ /* 0x0000640000020042 */
[----:B01----:R-:W-:Y:S01]  /*1950*/  ENDCOLLECTIVE ;  /* 0x000000000000791b */ /* 0x003fe20003800000 */
.L_x_2339:
[----:B------:R-:W-:Y:S05]  /*1960*/  BRA `(.L_x_2340) ;  /* 0xfffffff0003c7947 */ /* 0x000fea000383ffff */
.L_x_2341:
        /* <DEDUP_REMOVED lines=9> */
.L_x_2952:


//--------------------- .text._ZN10layer_norm31ln_parallel_residual_bwd_kernelINS_13Kernel_traitsI6__halfffffjLj256ELj1ELj4ELj1ELj16ENS_18Kernel_traits_baseILj256ES2_ffffjLj128EEEEELb1ELb0ELb0EEEvNS_9BwdParamsE --------------------------
	.section	.text._ZN10layer_norm31ln_parallel_residual_bwd_kernelINS_13Kernel_traitsI6__halfffffjLj256ELj1ELj4ELj1ELj16ENS_18Kernel_traits_baseILj256ES2_ffffjLj128EEEEELb1ELb0ELb0EEEvNS_9BwdParamsE,"ax",@progbits
	.align	128
        .global         _ZN10layer_norm31ln_parallel_residual_bwd_kernelINS_13Kernel_traitsI6__halfffffjLj256ELj1ELj4ELj1ELj16ENS_18Kernel_traits_baseILj256ES2_ffffjLj128EEEEELb1ELb0ELb0EEEvNS_9BwdParamsE
        .type           _ZN10layer_norm31ln_parallel_residual_bwd_kernelINS_13Kernel_traitsI6__halfffffjLj256ELj1ELj4ELj1ELj16ENS_18Kernel_traits_baseILj256ES2_ffffjLj128EEEEELb1ELb0ELb0EEEvNS_9BwdParamsE,@function
        .size           _ZN10layer_norm31ln_parallel_residual_bwd_kernelINS_13Kernel_traitsI6__halfffffjLj256ELj1ELj4ELj1ELj16ENS_18Kernel_traits_baseILj256ES2_ffffjLj128EEEEELb1ELb0ELb0EEEvNS_9BwdParamsE,(.L_x_2953 - _ZN10layer_norm31ln_parallel_residual_bwd_kernelINS_13Kernel_traitsI6__halfffffjLj256ELj1ELj4ELj1ELj16ENS_18Kernel_traits_baseILj256ES2_ffffjLj128EEEEELb1ELb0ELb0EEEvNS_9BwdParamsE)
        .other          _ZN10layer_norm31ln_parallel_residual_bwd_kernelINS_13Kernel_traitsI6__halfffffjLj256ELj1ELj4ELj1ELj16ENS_18Kernel_traits_baseILj256ES2_ffffjLj128EEEEELb1ELb0ELb0EEEvNS_9BwdParamsE,@"STO_CUDA_ENTRY STV_DEFAULT"
_ZN10layer_norm31ln_parallel_residual_bwd_kernelINS_13Kernel_traitsI6__halfffffjLj256ELj1ELj4ELj1ELj16ENS_18Kernel_traits_baseILj256ES2_ffffjLj128EEEEELb1ELb0ELb0EEEvNS_9BwdParamsE:
.text._ZN10layer_norm31ln_parallel_residual_bwd_kernelINS_13Kernel_traitsI6__halfffffjLj256ELj1ELj4ELj1ELj16ENS_18Kernel_traits_baseILj256ES2_ffffjLj128EEEEELb1ELb0ELb0EEEvNS_9BwdParamsE:
        /* <DEDUP_REMOVED lines=15> */
[----:B------:R-:W-:Y:S01]  /*00f0*/  ULDC.64 UR16, c[0x0][0x308] ;  /* 0x0000c20000107ab9 */ /* 0x000fe20000000a00 */
[----:B0-----:R-:W-:-:S02]  /*0100*/  LOP3.LUT R0, R23, 0x1f, RZ, 0xc, !PT ;  /* 0x0000001f17007812 */ /* 0x001fc400078e0cff */
[----:B------:R-:W-:Y:S02]  /*0110*/  LOP3.LUT R84, R23, 0x1f, RZ, 0xc0, !PT ;  /* 0x0000001f17547812 */ /* 0x000fe400078ec0ff */
[----:B------:R-:W-:Y:S02]  /*0120*/  LEA.HI.SX32 R0, R3, R0, 0x1e ;  /* 0x0000000003007211 */ /* 0x000fe400078ff2ff */
[----:B------:R-:W-:Y:S02]  /*0130*/  MOV R15, R84 ;  /* 0x00000054000f7202 */ /* 0x000fe40000000f00 */
[C---:B------:R-:W-:Y:S02]  /*0140*/  ISETP.GE.U32.AND P2, PT, R0.reuse, 0x40, PT ;  /* 0x000000400000780c */ /* 0x040fe40003f46070 */
[----:B------:R-:W-:-:S11]  /*0150*/  LOP3.LUT P3, RZ, R0, 0xffffffe0, RZ, 0xc0, !PT ;  /* 0xffffffe000ff7812 */ /* 0x000fd6000786c0ff */
[----:B------:R-:W0:Y:S02]  /*0160*/  @P2 LDC.64 R6, c[0x0][0x260] ;  /* 0x00009800ff062b82 */ /* 0x000e240000000a00 */
[----:B------:R-:W-:-:S06]  /*0170*/  @P3 LOP3.LUT R15, R84, 0x20, RZ, 0xfc, !PT ;  /* 0x00000020540f3812 */ /* 0x000fcc00078efcff */
[----:B------:R-:W1:Y:S08]  /*0180*/  @P2 LDC.64 R10, c[0x0][0x268] ;  /* 0x00009a00ff0a2b82 */ /* 0x000e700000000a00 */
[----:B------:R-:W2:Y:S08]  /*0190*/  @P3 LDC.64 R2, c[0x0][0x260] ;  /* 0x00009800ff023b82 */ /* 0x000eb00000000a00 */
[----:B------:R-:W3:Y:S01]  /*01a0*/  @P3 LDC.64 R4, c[0x0][0x268] ;  /* 0x00009a00ff043b82 */ /* 0x000ee20000000a00 */
[----:B0-----:R-:W-:-:S05]  /*01b0*/  @P2 IMAD.WIDE.U32 R6, R15, 0x8, R6 ;  /* 0x000000080f062825 */ /* 0x001fca00078e0006 */
[----:B------:R0:W5:Y:S01]  /*01c0*/  @P2 LDG.E.64 R8, desc[UR4][R6.64] ;  /* 0x0000000406082981 */ /* 0x000162000c1e1b00 */
[----:B-1----:R-:W-:-:S05]  /*01d0*/  @P2 IMAD.WIDE.U32 R10, R15, 0x8, R10 ;  /* 0x000000080f0a2825 */ /* 0x002fca00078e000a */
[----:B------:R0:W5:Y:S01]  /*01e0*/  @P2 LDG.E.64 R12, desc[UR4][R10.64] ;  /* 0x000000040a0c2981 */ /* 0x000162000c1e1b00 */
[----:B--2---:R-:W-:-:S05]  /*01f0*/  @P3 IMAD.WIDE.U32 R2, R84, 0x8, R2 ;  /* 0x0000000854023825 */ /* 0x004fca00078e0002 */
[----:B------:R0:W5:Y:S01]  /*0200*/  @P3 LDG.E.64 R56, desc[UR4][R2.64] ;  /* 0x0000000402383981 */ /* 0x000162000c1e1b00 */
[----:B---3--:R-:W-:-:S05]  /*0210*/  @P3 IMAD.WIDE.U32 R4, R84, 0x8, R4 ;  /* 0x0000000854043825 */ /* 0x008fca00078e0004 */
        /* <DEDUP_REMOVED lines=23> */
[--C-:B-----5:R-:W-:Y:S01]  /*0390*/  SHF.R.U64 R22, R8, 0x10, R9.reuse ;  /* 0x0000001008167819 */ /* 0x120fe20000001209 */
[----:B------:R-:W-:Y:S01]  /*03a0*/  ULDC.U8 UR6, c[0x0][0x2a0] ;  /* 0x0000a80000067ab9 */ /* 0x000fe20000000000 */
[----:B------:R-:W-:Y:S01]  /*03b0*/  MOV R11, R9 ;  /* 0x00000009000b7202 */ /* 0x000fe20000000f00 */
[----:B------:R-:W-:Y:S01]  /*03c0*/  HFMA2.MMA R53, -RZ, RZ, 0, 0 ;  /* 0x00000000ff357435 */ /* 0x000fe200000001ff */
[----:B------:R-:W-:Y:S01]  /*03d0*/  SHF.R.U32.HI R20, RZ, 0x10, R9 ;  /* 0x00000010ff147819 */ /* 0x000fe20000011609 */
[----:B------:R-:W-:Y:S01]  /*03e0*/  IMAD.MOV.U32 R9, RZ, RZ, R12 ;  /* 0x000000ffff097224 */ /* 0x000fe200078e000c */
        /* <DEDUP_REMOVED lines=8> */
[--C-:B------:R-:W-:Y:S01]  /*0470*/  SHF.R.U64 R14, R56, 0x10, R57.reuse ;  /* 0x00000010380e7819 */ /* 0x100fe20000001239 */
[----:B------:R-:W-:Y:S01]  /*0480*/  HADD2.F32 R13, -RZ, R0.H0_H0 ;  /* 0x20000000ff0d7230 */ /* 0x000fe20000004100 */
[----:B------:R-:W-:Y:S01]  /*0490*/  SHF.R.U32.HI R10, RZ, 0x10, R57 ;  /* 0x00000010ff0a7819 */ /* 0x000fe20000011639 */
[----:B------:R-:W-:Y:S01]  /*04a0*/  HADD2.F32 R22, -RZ, R22.H0_H0 ;  /* 0x20000016ff167230 */ /* 0x000fe20000004100 */
[--C-:B------:R-:W-:Y:S01]  /*04b0*/  SHF.R.U64 R12, R58, 0x10, R59.reuse ;  /* 0x000000103a0c7819 */ /* 0x100fe2000000123b */
[----:B------:R-:W-:Y:S01]  /*04c0*/  HADD2.F32 R11, -RZ, R11.H0_H0 ;  /* 0x2000000bff0b7230 */ /* 0x000fe20000004100 */
[----:B------:R-:W-:Y:S01]  /*04d0*/  SHF.R.U32.HI R8, RZ, 0x10, R59 ;  /* 0x00000010ff087819 */ /* 0x000fe2000001163b */
[----:B------:R-:W-:Y:S01]  /*04e0*/  HADD2.F32 R20, -RZ, R20.H0_H0 ;  /* 0x20000014ff147230 */ /* 0x000fe20000004100 */
[----:B------:R-:W-:Y:S01]  /*04f0*/  ISETP.NE.AND P4, PT, RZ, UR6, PT ;  /* 0x00000006ff007c0c */ /* 0x000fe2000bf85270 */
[----:B------:R-:W-:-:S02]  /*0500*/  HADD2.F32 R9, -RZ, R9.H0_H0 ;  /* 0x20000009ff097230 */ /* 0x000fc40000004100 */
[----:B------:R-:W-:Y:S02]  /*0510*/  HADD2.F32 R18, -RZ, R18.H0_H0 ;  /* 0x20000012ff127230 */ /* 0x000fe40000004100 */
[----:B------:R-:W-:Y:S02]  /*0520*/  HADD2.F32 R7, -RZ, R7.H0_H0 ;  /* 0x20000007ff077230 */ /* 0x000fe40000004100 */
[----:B------:R-:W-:Y:S02]  /*0530*/  HADD2.F32 R16, -RZ, R16.H0_H0 ;  /* 0x20000010ff107230 */ /* 0x000fe40000004100 */
[----:B------:R-:W-:Y:S02]  /*0540*/  HADD2.F32 R14, -RZ, R14.H0_H0 ;  /* 0x2000000eff0e7230 */ /* 0x000fe40000004100 */
[----:B------:R-:W-:Y:S02]  /*0550*/  HADD2.F32 R12, -RZ, R12.H0_H0 ;  /* 0x2000000cff0c7230 */ /* 0x000fe40000004100 */
[----:B------:R-:W-:-:S02]  /*0560*/  HADD2.F32 R10, -RZ, R10.H0_H0 ;  /* 0x2000000aff0a7230 */ /* 0x000fc40000004100 */
[----:B------:R-:W-:-:S07]  /*0570*/  HADD2.F32 R8, -RZ, R8.H0_H0 ;  /* 0x20000008ff087230 */ /* 0x000fce0000004100 */
.L_x_2353:
        /* <DEDUP_REMOVED lines=13> */
[----:B------:R-:W-:-:S05]  /*0650*/  LEA.HI.SX32 R6, R77, R84, 0x1e ;  /* 0x000000544d067211 */ /* 0x000fca00078ff2ff */
[----:B------:R-:W-:Y:S01]  /*0660*/  IMAD.MOV.U32 R103, RZ, RZ, R6 ;  /* 0x000000ffff677224 */ /* 0x000fe200078e0006 */
[----:B--2---:R-:W-:Y:S01]  /*0670*/  FSEL R106, R74, RZ, !P4 ;  /* 0x000000ff4a6a7208 */ /* 0x004fe20006000000 */
[----:B0-----:R-:W-:Y:S06]  /*0680*/  @!P3 BRA `(.L_x_2345) ;  /* 0x000000040008b947 */ /* 0x001fec0003800000 */
[----:B------:R-:W0:Y:S01]  /*0690*/  LDC.64 R72, c[0x0][0x2c0] ;  /* 0x0000b000ff487b82 */ /* 0x000e220000000a00 */
[C---:B------:R-:W-:Y:S02]  /*06a0*/  LEA R80, P1, R6.reuse, UR10, 0x4 ;  /* 0x0000000a06507c11 */ /* 0x040fe4000f8220ff */
[----:B------:R-:W-:Y:S02]  /*06b0*/  ISETP.NE.U32.AND P0, PT, RZ, UR14, PT ;  /* 0x0000000eff007c0c */ /* 0x000fe4000bf05070 */
[----:B------:R-:W-:-:S03]  /*06c0*/  LEA.HI.X R81, R6, UR11, RZ, 0x4, P1 ;  /* 0x0000000b06517c11 */ /* 0x000fc600088f24ff */
[----:B------:R-:W1:Y:S01]  /*06d0*/  LDC.64 R76, c[0x0][0x2b8] ;  /* 0x0000ae00ff4c7b82 */ /* 0x000e620000000a00 */
[----:B------:R-:W-:Y:S02]  /*06e0*/  ISETP.NE.U32.AND P1, PT, RZ, UR8, PT ;  /* 0x00000008ff007c0c */ /* 0x000fe4000bf25070 */
[----:B------:R-:W2:Y:S01]  /*06f0*/  LDG.E.128 R80, desc[UR4][R80.64] ;  /* 0x0000000450507981 */ /* 0x000ea2000c1e1d00 */
[C---:B------:R-:W-:Y:S02]  /*0700*/  SHF.L.U32 R103, R6.reuse, 0x2, RZ ;  /* 0x0000000206677819 */ /* 0x040fe400000006ff */
[----:B------:R-:W-:Y:S01]  /*0710*/  ISETP.NE.AND.EX P1, PT, RZ, UR9, PT, P1 ;  /* 0x00000009ff007c0c */ /* 0x000fe2000bf25310 */
[C---:B0-----:R-:W-:Y:S01]  /*0720*/  IMAD.WIDE.U32 R72, R6.reuse, 0x10, R72 ;  /* 0x0000001006487825 */ /* 0x041fe200078e0048 */
[----:B------:R-:W-:Y:S02]  /*0730*/  SHF.L.U64.HI R90, R6, 0x2, RZ ;  /* 0x00000002065a7819 */ /* 0x000fe400000102ff */
[----:B------:R-:W-:-:S03]  /*0740*/  ISETP.NE.AND.EX P0, PT, RZ, UR15, PT, P0 ;  /* 0x0000000fff007c0c */ /* 0x000fc6000bf05300 */
[----:B------:R-:W3:Y:S01]  /*0750*/  LDG.E.128 R72, desc[UR4][R72.64] ;  /* 0x0000000448487981 */ /* 0x000ee2000c1e1d00 */
[----:B-1----:R-:W-:-:S06]  /*0760*/  IMAD.WIDE.U32 R76, R6, 0x10, R76 ;  /* 0x00000010064c7825 */ /* 0x002fcc00078e004c */
[----:B------:R-:W4:Y:S01]  /*0770*/  LDG.E.128 R76, desc[UR4][R76.64] ;  /* 0x000000044c4c7981 */ /* 0x000f22000c1e1d00 */
[----:B------:R-:W-:Y:S02]  /*0780*/  IADD3 R108, P6, R103, UR12, RZ ;  /* 0x0000000c676c7c10 */ /* 0x000fe4000ffde0ff */
[----:B------:R-:W0:Y:S02]  /*0790*/  @P0 LDC.64 R88, c[0x0][0x248] ;  /* 0x00009200ff580b82 */ /* 0x000e240000000a00 */
[----:B------:R-:W-:Y:S02]  /*07a0*/  IADD3.X R109, R90, UR13, RZ, P6, !PT ;  /* 0x0000000d5a6d7c10 */ /* 0x000fe4000b7fe4ff */
[----:B------:R-:W-:-:S03]  /*07b0*/  @P1 LEA R104, P6, R6, UR8, 0x4 ;  /* 0x0000000806681c11 */ /* 0x000fc6000f8c20ff */
[----:B------:R-:W5:Y:S01]  /*07c0*/  LDG.E R5, desc[UR4][R108.64] ;  /* 0x000000046c057981 */ /* 0x000f62000c1e1900 */
[----:B------:R-:W-:-:S05]  /*07d0*/  @P1 LEA.HI.X R105, R6, UR9, RZ, 0x4, P6 ;  /* 0x0000000906691c11 */ /* 0x000fca000b0f24ff */
[----:B------:R-:W5:Y:S01]  /*07e0*/  @P1 LDG.E.128 R56, desc[UR4][R104.64] ;  /* 0x0000000468381981 */ /* 0x000f62000c1e1d00 */
[----:B0-----:R-:W-:-:S04]  /*07f0*/  @P0 IADD3 R102, P5, R103, R88, RZ ;  /* 0x0000005867660210 */ /* 0x001fc80007fbe0ff */
[----:B------:R-:W-:-:S05]  /*0800*/  @P0 IADD3.X R103, R90, R89, RZ, P5, !PT ;  /* 0x000000595a670210 */ /* 0x000fca0002ffe4ff */
[----:B------:R0:W5:Y:S02]  /*0810*/  @P0 LDG.E R4, desc[UR4][R102.64] ;  /* 0x0000000466040981 */ /* 0x000164000c1e1900 */
        /* <DEDUP_REMOVED lines=41> */
.L_x_2345:
[----:B------:R-:W-:Y:S05]  /*0ab0*/  BSYNC B1 ;  /* 0x0000000000017941 */ /* 0x000fea0003800000 */
.L_x_2344:
[----:B------:R-:W-:Y:S04]  /*0ac0*/  BSSY B1, `(.L_x_2346) ;  /* 0x0000043000017945 */ /* 0x000fe80003800000 */
[----:B------:R-:W-:Y:S05]  /*0ad0*/  @!P2 BRA `(.L_x_2347) ;  /* 0x000000040004a947 */ /* 0x000fea0003800000 */
[----:B------:R-:W0:Y:S01]  /*0ae0*/  LDC.64 R76, c[0x0][0x2c0] ;  /* 0x0000b000ff4c7b82 */ /* 0x000e220000000a00 */
[----:B------:R-:W-:Y:S02]  /*0af0*/  ISETP.NE.U32.AND P0, PT, RZ, UR14, PT ;  /* 0x0000000eff007c0c */ /* 0x000fe4000bf05070 */
[C---:B------:R-:W-:Y:S02]  /*0b00*/  LEA R72, P1, R103.reuse, UR10, 0x4 ;  /* 0x0000000a67487c11 */ /* 0x040fe4000f8220ff */
[----:B------:R-:W-:Y:S02]  /*0b10*/  ISETP.NE.AND.EX P0, PT, RZ, UR15, PT, P0 ;  /* 0x0000000fff007c0c */ /* 0x000fe4000bf05300 */
[----:B------:R-:W-:Y:S01]  /*0b20*/  LEA.HI.X R73, R103, UR11, RZ, 0x4, P1 ;  /* 0x0000000b67497c11 */ /* 0x000fe200088f24ff */
[----:B------:R-:W1:Y:S01]  /*0b30*/  LDC.64 R80, c[0x0][0x2b8] ;  /* 0x0000ae00ff507b82 */ /* 0x000e620000000a00 */
[----:B------:R-:W-:-:S04]  /*0b40*/  ISETP.NE.U32.AND P1, PT, RZ, UR8, PT ;  /* 0x00000008ff007c0c */ /* 0x000fc8000bf25070 */
[----:B------:R-:W2:Y:S05]  /*0b50*/  LDG.E.128 R72, desc[UR4][R72.64] ;  /* 0x0000000448487981 */ /* 0x000eaa000c1e1d00 */
[----:B------:R-:W3:Y:S01]  /*0b60*/  @P0 LDC.64 R98, c[0x0][0x248] ;  /* 0x00009200ff620b82 */ /* 0x000ee20000000a00 */
[----:B0-----:R-:W-:Y:S01]  /*0b70*/  IMAD.WIDE.U32 R76, R103, 0x10, R76 ;  /* 0x00000010674c7825 */ /* 0x001fe200078e004c */
[----:B------:R-:W-:-:S05]  /*0b80*/  ISETP.NE.AND.EX P1, PT, RZ, UR9, PT, P1 ;  /* 0x00000009ff007c0c */ /* 0x000fca000bf25310 */
[----:B------:R-:W4:Y:S01]  /*0b90*/  LDG.E.128 R76, desc[UR4][R76.64] ;  /* 0x000000044c4c7981 */ /* 0x000f22000c1e1d00 */
[C---:B-1----:R-:W-:Y:S01]  /*0ba0*/  IMAD.WIDE.U32 R80, R103.reuse, 0x10, R80 ;  /* 0x0000001067507825 */ /* 0x042fe200078e0050 */
[----:B------:R-:W-:-:S05]  /*0bb0*/  SHF.L.U32 R87, R103, 0x2, RZ ;  /* 0x0000000267577819 */ /* 0x000fca00000006ff */
[----:B------:R-:W4:Y:S01]  /*0bc0*/  LDG.E.128 R80, desc[UR4][R80.64] ;  /* 0x0000000450507981 */ /* 0x000f22000c1e1d00 */
[----:B------:R-:W-:Y:S02]  /*0bd0*/  SHF.R.U32.HI R2, RZ, 0x1e, R103 ;  /* 0x0000001eff027819 */ /* 0x000fe40000011667 */
[----:B------:R-:W-:-:S04]  /*0be0*/  IADD3 R104, P6, R87, UR12, RZ ;  /* 0x0000000c57687c10 */ /* 0x000fc8000ffde0ff */
[C---:B------:R-:W-:Y:S02]  /*0bf0*/  IADD3.X R105, R2.reuse, UR13, RZ, P6, !PT ;  /* 0x0000000d02697c10 */ /* 0x040fe4000b7fe4ff */
[----:B------:R-:W-:Y:S02]  /*0c00*/  @P1 LEA R102, P6, R103, UR8, 0x4 ;  /* 0x0000000867661c11 */ /* 0x000fe4000f8c20ff */
[----:B---3--:R-:W-:Y:S02]  /*0c10*/  @P0 IADD3 R98, P5, R87, R98, RZ ;  /* 0x0000006257620210 */ /* 0x008fe40007fbe0ff */
[----:B------:R-:W-:Y:S02]  /*0c20*/  @P1 LEA.HI.X R103, R103, UR9, RZ, 0x4, P6 ;  /* 0x0000000967671c11 */ /* 0x000fe4000b0f24ff */
[----:B------:R-:W-:Y:S02]  /*0c30*/  @P0 IADD3.X R99, R2, R99, RZ, P5, !PT ;  /* 0x0000006302630210 */ /* 0x000fe40002ffe4ff */
[----:B------:R-:W5:Y:S04]  /*0c40*/  LDG.E R2, desc[UR4][R104.64] ;  /* 0x0000000468027981 */ /* 0x000f68000c1e1900 */
[----:B------:R-:W5:Y:S04]  /*0c50*/  @P1 LDG.E.128 R60, desc[UR4][R102.64] ;  /* 0x00000004663c1981 */ /* 0x000f68000c1e1d00 */
[----:B------:R0:W5:Y:S01]  /*0c60*/  @P0 LDG.E R0, desc[UR4][R98.64] ;  /* 0x0000000462000981 */ /* 0x000162000c1e1900 */
[C---:B--2---:R-:W-:Y:S01]  /*0c70*/  FADD.FTZ R72, -R106.reuse, R72 ;  /* 0x000000486a487221 */ /* 0x044fe20000010100 */
[----:B------:R-:W-:-:S03]  /*0c80*/  FADD.FTZ R94, -R106, R73 ;  /* 0x000000496a5e7221 */ /* 0x000fc60000010100 */
[C---:B-----5:R-:W-:Y:S01]  /*0c90*/  FMUL.FTZ R87, R85.reuse, R72 ;  /* 0x0000004855577220 */ /* 0x060fe20000410000 */
[----:B------:R-:W-:Y:S01]  /*0ca0*/  FADD.FTZ R74, -R106, R74 ;  /* 0x0000004a6a4a7221 */ /* 0x000fe20000010100 */
[----:B------:R-:W-:Y:S01]  /*0cb0*/  FMUL.FTZ R94, R85, R94 ;  /* 0x0000005e555e7220 */ /* 0x000fe20000410000 */
[----:B----4-:R-:W-:Y:S01]  /*0cc0*/  FMUL.FTZ R92, R9, R76 ;  /* 0x0000004c095c7220 */ /* 0x010fe20000410000 */
[----:B------:R-:W-:Y:S01]  /*0cd0*/  FMUL.FTZ R91, R18, R77 ;  /* 0x0000004d125b7220 */ /* 0x000fe20000410000 */
[----:B------:R-:W-:Y:S02]  /*0ce0*/  FMUL.FTZ R100, R7, R78 ;  /* 0x0000004e07647220 */ /* 0x000fe40000410000 */
[----:B------:R-:W-:Y:S01]  /*0cf0*/  FFMA.FTZ R92, R13, R80, R92 ;  /* 0x000000500d5c7223 */ /* 0x000fe2000001005c */
[----:B------:R-:W-:-:S03]  /*0d00*/  FFMA.FTZ R91, R22, R81, R91 ;  /* 0x00000051165b7223 */ /* 0x000fc6000001005b */
[----:B------:R-:W-:Y:S01]  /*0d10*/  FADD.FTZ R72, R107, R92 ;  /* 0x0000005c6b487221 */ /* 0x000fe20000010000 */
[----:B------:R-:W-:Y:S01]  /*0d20*/  FFMA.FTZ R73, R87, R92, R108 ;  /* 0x0000005c57497223 */ /* 0x000fe2000001006c */
[----:B------:R-:W-:Y:S01]  /*0d30*/  FADD.FTZ R106, -R106, R75 ;  /* 0x0000004b6a6a7221 */ /* 0x000fe20000010100 */
[----:B0-----:R-:W-:Y:S01]  /*0d40*/  FMUL.FTZ R99, R16, R79 ;  /* 0x0000004f10637220 */ /* 0x001fe20000410000 */
[----:B------:R-:W-:Y:S01]  /*0d50*/  FADD.FTZ R75, R72, R91 ;  /* 0x0000005b484b7221 */ /* 0x000fe20000010000 */
[----:B------:R-:W-:Y:S01]  /*0d60*/  FMUL.FTZ R97, R85, R74 ;  /* 0x0000004a55617220 */ /* 0x000fe20000410000 */
[----:B------:R-:W-:Y:S01]  /*0d70*/  FFMA.FTZ R100, R11, R82, R100 ;  /* 0x000000520b647223 */ /* 0x000fe20000010064 */
        /* <DEDUP_REMOVED lines=23> */
.L_x_2347:
[----:B------:R-:W-:Y:S05]  /*0ef0*/  BSYNC B1 ;  /* 0x0000000000017941 */ /* 0x000fea0003800000 */
.L_x_2346:
        /* <DEDUP_REMOVED lines=20> */
.L_x_2367:
        /* <DEDUP_REMOVED lines=10> */
[-C--:B------:R-:W-:Y:S01]  /*10e0*/  FFMA.FTZ R74, R90, R82.reuse, R83 ;  /* 0x000000525a4a7223 */ /* 0x080fe20000010053 */
[----:B------:R-:W-:Y:S01]  /*10f0*/  ISETP.NE.AND.EX P5, PT, RZ, UR9, PT, P5 ;  /* 0x00000009ff007c0c */ /* 0x000fe2000bfa5350 */
[----:B------:R-:W-:Y:S01]  /*1100*/  FADD.FTZ R72, R88, -R73 ;  /* 0x8000004958487221 */ /* 0x000fe20000010000 */
[-CC-:B------:R-:W-:Y:S01]  /*1110*/  FFMA.FTZ R76, R95, R82.reuse, R83.reuse ;  /* 0x000000525f4c7223 */ /* 0x180fe20000010053 */
[----:B0-----:R-:W-:Y:S01]  /*1120*/  FFMA.FTZ R78, R96, R82, R83 ;  /* 0x00000052604e7223 */ /* 0x001fe20000010053 */
[----:B------:R-:W-:Y:S01]  /*1130*/  FADD.FTZ R74, R89, -R74 ;  /* 0x8000004a594a7221 */ /* 0x000fe20000010000 */
[----:B------:R-:W-:Y:S01]  /*1140*/  ISETP.NE.AND.EX P0, PT, RZ, UR17, PT, P0 ;  /* 0x00000011ff007c0c */ /* 0x000fe2000bf05300 */
[----:B-----5:R-:W-:Y:S01]  /*1150*/  FMUL.FTZ R73, R85, R72 ;  /* 0x0000004855497220 */ /* 0x020fe20000410000 */
[----:B------:R-:W-:Y:S01]  /*1160*/  FADD.FTZ R76, R93, -R76 ;  /* 0x8000004c5d4c7221 */ /* 0x000fe20000010000 */
[----:B------:R-:W-:Y:S01]  /*1170*/  FADD.FTZ R78, R101, -R78 ;  /* 0x8000004e654e7221 */ /* 0x000fe20000010000 */
[C---:B------:R-:W-:Y:S01]  /*1180*/  FMUL.FTZ R74, R85.reuse, R74 ;  /* 0x0000004a554a7220 */ /* 0x040fe20000410000 */
[----:B------:R-:W-:Y:S01]  /*1190*/  LOP3.LUT P6, RZ, R4, 0xff, RZ, 0xc0, !PT ;  /* 0x000000ff04ff7812 */ /* 0x000fe200078cc0ff */
[C---:B------:R-:W-:Y:S01]  /*11a0*/  FMUL.FTZ R77, R85.reuse, R76 ;  /* 0x0000004c554d7220 */ /* 0x040fe20000410000 */
[----:B------:R-:W-:Y:S01]  /*11b0*/  FMUL.FTZ R102, R85, R78 ;  /* 0x0000004e55667220 */ /* 0x000fe20000410000 */
[----:B------:R-:W-:Y:S01]  /*11c0*/  @P5 FADD.FTZ R73, R56, R73 ;  /* 0x0000004938495221 */ /* 0x000fe20000010000 */
[----:B------:R-:W-:Y:S01]  /*11d0*/  @P5 FADD.FTZ R74, R57, R74 ;  /* 0x0000004a394a5221 */ /* 0x000fe20000010000 */
[----:B------:R-:W-:Y:S01]  /*11e0*/  @P5 FADD.FTZ R77, R58, R77 ;  /* 0x0000004d3a4d5221 */ /* 0x000fe20000010000 */
[----:B------:R-:W-:Y:S01]  /*11f0*/  @P5 FADD.FTZ R102, R59, R102 ;  /* 0x000000663b665221 */ /* 0x000fe20000010000 */
[C---:B------:R-:W-:Y:S01]  /*1200*/  FMUL.FTZ R72, R73.reuse, UR18 ;  /* 0x0000001249487c20 */ /* 0x040fe20008410000 */
[----:B------:R-:W-:Y:S01]  /*1210*/  SEL R64, R73, R64, P0 ;  /* 0x0000004049407207 */ /* 0x000fe20000000000 */
[----:B------:R-:W-:Y:S01]  /*1220*/  FMUL.FTZ R73, R74, UR18 ;  /* 0x000000124a497c20 */ /* 0x000fe20008410000 */
[----:B------:R-:W-:Y:S01]  /*1230*/  LOP3.LUT P1, RZ, R4, 0xff00, RZ, 0xc0, !PT ;  /* 0x0000ff0004ff7812 */ /* 0x000fe2000782c0ff */
[----:B------:R-:W0:Y:S01]  /*1240*/  @P0 LDC.64 R80, c[0x0][0x308] ;  /* 0x0000c200ff500b82 */ /* 0x000e220000000a00 */
[----:B------:R-:W-:Y:S01]  /*1250*/  SEL R75, R72, RZ, P6 ;  /* 0x000000ff484b7207 */ /* 0x000fe20003000000 */
[----:B------:R-:W-:Y:S01]  /*1260*/  FMUL.FTZ R105, R77, UR18 ;  /* 0x000000124d697c20 */ /* 0x000fe20008410000 */
[----:B------:R-:W-:Y:S01]  /*1270*/  FMUL.FTZ R106, R102, UR18 ;  /* 0x00000012666a7c20 */ /* 0x000fe20008410000 */
[----:B------:R-:W-:-:S02]  /*1280*/  LOP3.LUT P5, RZ, R4, 0xff0000, RZ, 0xc0, !PT ;  /* 0x00ff000004ff7812 */ /* 0x000fc400078ac0ff */
[----:B------:R-:W-:Y:S02]  /*1290*/  LOP3.LUT P6, RZ, R4, 0xff000000, RZ, 0xc0, !PT ;  /* 0xff00000004ff7812 */ /* 0x000fe400078cc0ff */
[----:B------:R-:W1:Y:S01]  /*12a0*/  LDC.64 R78, c[0x0][0x2f8] ;  /* 0x0000be00ff4e7b82 */ /* 0x000e620000000a00 */
[----:B------:R-:W-:Y:S02]  /*12b0*/  SEL R76, R73, RZ, P1 ;  /* 0x000000ff494c7207 */ /* 0x000fe40000800000 */
[----:B------:R-:W-:Y:S02]  /*12c0*/  ISETP.NE.U32.AND P1, PT, RZ, UR14, PT ;  /* 0x0000000eff007c0c */ /* 0x000fe4000bf25070 */
[----:B------:R-:W-:Y:S02]  /*12d0*/  SEL R103, R105, RZ, P5 ;  /* 0x000000ff69677207 */ /* 0x000fe40002800000 */
[----:B------:R-:W-:Y:S02]  /*12e0*/  SEL R104, R106, RZ, P6 ;  /* 0x000000ff6a687207 */ /* 0x000fe40003000000 */
[----:B------:R-:W-:-:S02]  /*12f0*/  LOP3.LUT P5, RZ, R5, 0xff, RZ, 0xc0, !PT ;  /* 0x000000ff05ff7812 */ /* 0x000fc400078ac0ff */
[----:B------:R-:W-:Y:S02]  /*1300*/  LOP3.LUT P6, RZ, R5, 0xff00, RZ, 0xc0, !PT ;  /* 0x0000ff0005ff7812 */ /* 0x000fe400078cc0ff */
[----:B------:R-:W-:Y:S02]  /*1310*/  ISETP.NE.AND.EX P1, PT, RZ, UR15, PT, P1 ;  /* 0x0000000fff007c0c */ /* 0x000fe4000bf25310 */
[----:B------:R-:W-:Y:S01]  /*1320*/  SEL R72, R72, RZ, P5 ;  /* 0x000000ff48487207 */ /* 0x000fe20002800000 */
[----:B0-----:R-:W-:Y:S01]  /*1330*/  @P0 IMAD.WIDE.U32 R80, R6, 0x10, R80 ;  /* 0x0000001006500825 */ /* 0x001fe200078e0050 */
[----:B------:R-:W-:Y:S02]  /*1340*/  SEL R73, R73, RZ, P6 ;  /* 0x000000ff49497207 */ /* 0x000fe40003000000 */
[----:B------:R-:W-:Y:S02]  /*1350*/  ISETP.NE.U32.AND P5, PT, RZ, UR14, PT ;  /* 0x0000000eff007c0c */ /* 0x000fe4000bfa5070 */
[----:B------:R-:W-:-:S02]  /*1360*/  LOP3.LUT P6, RZ, R5, 0xff0000, RZ, 0xc0, !PT ;  /* 0x00ff000005ff7812 */ /* 0x000fc400078cc0ff */
[----:B------:R-:W-:Y:S01]  /*1370*/  SEL R65, R74, R65, P0 ;  /* 0x000000414a417207 */ /* 0x000fe20000000000 */
[----:B-1----:R-:W-:Y:S01]  /*1380*/  IMAD.WIDE.U32 R78, R6, 0x10, R78 ;  /* 0x00000010064e7825 */ /* 0x002fe200078e004e */
[----:B------:R-:W-:Y:S02]  /*1390*/  ISETP.NE.AND.EX P5, PT, RZ, UR15, PT, P5 ;  /* 0x0000000fff007c0c */ /* 0x000fe4000bfa5350 */
[----:B------:R-:W-:Y:S02]  /*13a0*/  SEL R74, R105, RZ, P6 ;  /* 0x000000ff694a7207 */ /* 0x000fe40003000000 */
[----:B------:R-:W-:Y:S02]  /*13b0*/  LOP3.LUT P6, RZ, R5, 0xff000000, RZ, 0xc0, !PT ;  /* 0xff00000005ff7812 */ /* 0x000fe400078cc0ff */
[----:B------:R-:W-:Y:S02]  /*13c0*/  SEL R68, R75, R68, P5 ;  /* 0x000000444b447207 */ /* 0x000fe40002800000 */
[----:B------:R-:W-:-:S02]  /*13d0*/  SEL R69, R76, R69, P5 ;  /* 0x000000454c457207 */ /* 0x000fc40002800000 */
[----:B------:R-:W-:Y:S02]  /*13e0*/  SEL R75, R106, RZ, P6 ;  /* 0x000000ff6a4b7207 */ /* 0x000fe40003000000 */
[----:B------:R-:W-:Y:S02]  /*13f0*/  @P1 LEA R76, P6, R6, UR14, 0x4 ;  /* 0x0000000e064c1c11 */ /* 0x000fe4000f8c20ff */
[----:B------:R-:W-:Y:S02]  /*1400*/  SEL R66, R77, R66, P0 ;  /* 0x000000424d427207 */ /* 0x000fe40000000000 */
[----:B------:R-:W-:Y:S02]  /*1410*/  SEL R67, R102, R67, P0 ;  /* 0x0000004366437207 */ /* 0x000fe40000000000 */
[----:B------:R-:W-:Y:S02]  /*1420*/  SEL R70, R103, R70, P5 ;  /* 0x0000004667467207 */ /* 0x000fe40002800000 */
[----:B------:R-:W-:Y:S01]  /*1430*/  @P1 LEA.HI.X R77, R6, UR15, RZ, 0x4, P6 ;  /* 0x0000000f064d1c11 */ /* 0x000fe2000b0f24ff */
[----:B------:R1:W-:Y:S01]  /*1440*/  @P0 STG.E.128 desc[UR4][R80.64], R64 ;  /* 0x0000004050000986 */ /* 0x0003e2000c101d04 */
[----:B------:R-:W-:Y:S01]  /*1450*/  SEL R71, R104, R71, P5 ;  /* 0x0000004768477207 */ /* 0x000fe20002800000 */
[----:B------:R-:W-:-:S02]  /*1460*/  VIADD R6, R6, 0x20 ;  /* 0x0000002006067836 */ /* 0x000fc40000000000 */
[----:B------:R1:W-:Y:S04]  /*1470*/  STG.E.128 desc[UR4][R78.64], R72 ;  /* 0x000000484e007986 */ /* 0x0003e8000c101d04 */
[----:B------:R1:W-:Y:S02]  /*1480*/  @P1 STG.E.128 desc[UR4][R76.64], R68 ;  /* 0x000000444c001986 */ /* 0x0003e4000c101d04 */
.L_x_2350:
[----:B------:R-:W-:Y:S05]  /*1490*/  BSYNC B1 ;  /* 0x0000000000017941 */ /* 0x000fea0003800000 */
.L_x_2349:
[----:B------:R-:W-:Y:S04]  /*14a0*/  BSSY B1, `(.L_x_2351) ;  /* 0x000003f000017945 */ /* 0x000fe80003800000 */
[----:B------:R-:W-:Y:S05]  /*14b0*/  @!P2 BRA `(.L_x_2352) ;  /* 0x0000000000f4a947 */ /* 0x000fea0003800000 */
[----:B------:R-:W-:Y:S01]  /*14c0*/  ISETP.NE.U32.AND P5, PT, RZ, UR8, PT ;  /* 0x00000008ff007c0c */ /* 0x000fe2000bfa5070 */
[-CC-:B-1----:R-:W-:Y:S01]  /*14d0*/  FFMA.FTZ R73, R87, R82.reuse, R83.reuse ;  /* 0x0000005257497223 */ /* 0x182fe20000010053 */
[-CC-:B------:R-:W-:Y:S01]  /*14e0*/  FFMA.FTZ R74, R94, R82.reuse, R83.reuse ;  /* 0x000000525e4a7223 */ /* 0x180fe20000010053 */
[----:B------:R-:W-:Y:S01]  /*14f0*/  ISETP.NE.U32.AND P0, PT, RZ, UR16, PT ;  /* 0x00000010ff007c0c */ /* 0x000fe2000bf05070 */
[-C--:B------:R-:W-:Y:S01]  /*1500*/  FFMA.FTZ R75, R97, R82.reuse, R83 ;  /* 0x00000052614b7223 */ /* 0x080fe20000010053 */
[----:B------:R-:W-:Y:S01]  /*1510*/  ISETP.NE.AND.EX P5, PT, RZ, UR9, PT, P5 ;  /* 0x00000009ff007c0c */ /* 0x000fe2000bfa5350 */
[----:B------:R-:W-:Y:S01]  /*1520*/  FADD.FTZ R72, R92, -R73 ;  /* 0x800000495c487221 */ /* 0x000fe20000010000 */
[----:B------:R-:W-:Y:S01]  /*1530*/  FFMA.FTZ R82, R98, R82, R83 ;  /* 0x0000005262527223 */ /* 0x000fe20000010053 */
[----:B------:R-:W-:Y:S01]  /*1540*/  FADD.FTZ R74, R91, -R74 ;  /* 0x8000004a5b4a7221 */ /* 0x000fe20000010000 */
[----:B------:R-:W-:Y:S01]  /*1550*/  ISETP.NE.AND.EX P0, PT, RZ, UR17, PT, P0 ;  /* 0x00000011ff007c0c */ /* 0x000fe2000bf05300 */
[----:B-----5:R-:W-:Y:S01]  /*1560*/  FMUL.FTZ R73, R85, R72 ;  /* 0x0000004855497220 */ /* 0x020fe20000410000 */
[----:B------:R-:W-:Y:S01]  /*1570*/  FADD.FTZ R76, R100, -R75 ;  /* 0x8000004b644c7221 */ /* 0x000fe20000010000 */
[----:B------:R-:W-:Y:S01]  /*1580*/  FADD.FTZ R82, R99, -R82 ;  /* 0x8000005263527221 */ /* 0x000fe20000010000 */
[C---:B------:R-:W-:Y:S01]  /*1590*/  FMUL.FTZ R74, R85.reuse, R74 ;  /* 0x0000004a554a7220 */ /* 0x040fe20000410000 */
[C---:B------:R-:W-:Y:S01]  /*15a0*/  LOP3.LUT P6, RZ, R0.reuse, 0xff, RZ, 0xc0, !PT ;  /* 0x000000ff00ff7812 */ /* 0x040fe200078cc0ff */
[C---:B------:R-:W-:Y:S01]  /*15b0*/  FMUL.FTZ R81, R85.reuse, R76 ;  /* 0x0000004c55517220 */ /* 0x040fe20000410000 */
[----:B------:R-:W-:Y:S01]  /*15c0*/  FMUL.FTZ R82, R85, R82 ;  /* 0x0000005255527220 */ /* 0x000fe20000410000 */
[----:B------:R-:W-:Y:S01]  /*15d0*/  LOP3.LUT P1, RZ, R0, 0xff00, RZ, 0xc0, !PT ;  /* 0x0000ff0000ff7812 */ /* 0x000fe2000782c0ff */
[----:B------:R-:W-:Y:S01]  /*15e0*/  @P5 FADD.FTZ R73, R60, R73 ;  /* 0x000000493c495221 */ /* 0x000fe20000010000 */
[----:B------:R-:W-:Y:S01]  /*15f0*/  @P5 FADD.FTZ R74, R61, R74 ;  /* 0x0000004a3d4a5221 */ /* 0x000fe20000010000 */
[----:B------:R-:W-:Y:S01]  /*1600*/  @P5 FADD.FTZ R81, R62, R81 ;  /* 0x000000513e515221 */ /* 0x000fe20000010000 */
[----:B------:R-:W-:Y:S01]  /*1610*/  @P5 FADD.FTZ R82, R63, R82 ;  /* 0x000000523f525221 */ /* 0x000fe20000010000 */
[C---:B------:R-:W-:Y:S01]  /*1620*/  FMUL.FTZ R72, R73.reuse, UR18 ;  /* 0x0000001249487c20 */ /* 0x040fe20008410000 */
[----:B------:R-:W-:Y:S01]  /*1630*/  SEL R64, R73, R64, P0 ;  /* 0x0000004049407207 */ /* 0x000fe20000000000 */
[----:B------:R-:W-:Y:S01]  /*1640*/  FMUL.FTZ R73, R74, UR18 ;  /* 0x000000124a497c20 */ /* 0x000fe20008410000 */
[----:B0-----:R-:W0:Y:S01]  /*1650*/  @P0 LDC.64 R78, c[0x0][0x308] ;  /* 0x0000c200ff4e0b82 */ /* 0x001e220000000a00 */
[----:B------:R-:W-:Y:S01]  /*1660*/  FMUL.FTZ R103, R82, UR18 ;  /* 0x0000001252677c20 */ /* 0x000fe20008410000 */
[----:B------:R-:W-:Y:S01]  /*1670*/  SEL R75, R72, RZ, P6 ;  /* 0x000000ff484b7207 */ /* 0x000fe20003000000 */
        /* <DEDUP_REMOVED lines=30> */
[----:B------:R-:W-:-:S03]  /*1860*/  SEL R71, R102, R71, P5 ;  /* 0x0000004766477207 */ /* 0x000fc60002800000 */
[----:B------:R2:W-:Y:S04]  /*1870*/  STG.E.128 desc[UR4][R76.64], R72 ;  /* 0x000000484c007986 */ /* 0x0005e8000c101d04 */
[----:B------:R2:W-:Y:S02]  /*1880*/  @P1 STG.E.128 desc[UR4][R80.64], R68 ;  /* 0x0000004450001986 */ /* 0x0005e4000c101d04 */
.L_x_2352:
[----:B------:R-:W-:Y:S05]  /*1890*/  BSYNC B1 ;  /* 0x0000000000017941 */ /* 0x000fea0003800000 */
.L_x_2351:
[----:B-12---:R-:W1:Y:S02]  /*18a0*/  LDC.64 R72, c[0x0][0x210] ;  /* 0x00008400ff487b82 */ /* 0x006e640000000a00 */
[----:B-1----:R-:W-:-:S04]  /*18b0*/  LEA R23, R72, R23, 0x2 ;  /* 0x0000001748177211 */ /* 0x002fc800078e10ff */
[----:B------:R-:W-:-:S13]  /*18c0*/  ISETP.GE.AND P0, PT, R23, R73, PT ;  /* 0x000000491700720c */ /* 0x000fda0003f06270 */
[----:B------:R-:W-:Y:S05]  /*18d0*/  @!P0 BRA `(.L_x_2353) ;  /* 0xffffffec00288947 */ /* 0x000fea000383ffff */
.L_x_2343:
[----:B------:R-:W-:Y:S05]  /*18e0*/  BSYNC B0 ;  /* 0x0000000000007941 */ /* 0x000fea0003800000 */
.L_x_2342:
[----:B------:R-:W1:Y:S01]  /*18f0*/  S2R R16, SR_TID.X ;  /* 0x0000000000107919 */ /* 0x000e620000002100 */
[----:B------:R-:W-:Y:S01]  /*1900*/  MOV R0, 0x400 ;  /* 0x0000040000007802 */ /* 0x000fe20000000f00 */
[----:B------:R-:W-:Y:S05]  /*1910*/  WARPSYNC.ALL ;  /* 0x0000000000007948 */ /* 0x000fea0003800000 */
[----:B------:R-:W2:Y:S01]  /*1920*/  S2R R3, SR_CgaCtaId ;  /* 0x0000000000037919 */ /* 0x000ea20000008800 */
[----:B------:R-:W-:Y:S01]  /*1930*/  ULDC.64 UR20, c[0x0][0x2d8] ;  /* 0x0000b60000147ab9 */ /* 0x000fe20000000a00 */
[----:B------:R-:W-:Y:S01]  /*1940*/  ULDC.64 UR22, c[0x0][0x2d0] ;  /* 0x0000b40000167ab9 */ /* 0x000fe20000000a00 */
[----:B------:R-:W-:Y:S01]  /*1950*/  ULDC.64 UR24, c[0x0][0x2e8] ;  /* 0x0000ba0000187ab9 */ /* 0x000fe20000000a00 */
[----:B-----5:R-:W3:Y:S01]  /*1960*/  S2R R59, SR_CTAID.X ;  /* 0x00000000003b7919 */ /* 0x020ee20000002500 */
[----:B------:R-:W-:Y:S01]  /*1970*/  ULDC.64 UR26, c[0x0][0x2e0] ;  /* 0x0000b800001a7ab9 */ /* 0x000fe20000000a00 */
[----:B------:R-:W-:Y:S01]  /*1980*/  BSSY B0, `(.L_x_2354) ;  /* 0x0000079000007945 */ /* 0x000fe20003800000 */
[----:B-1----:R-:W-:-:S04]  /*1990*/  SHF.R.U32.HI R5, RZ, 0x5, R16 ;  /* 0x00000005ff057819 */ /* 0x002fc80000011610 */
[----:B------:R-:W-:Y:S02]  /*19a0*/  LEA R84, R5, R84, 0x6 ;  /* 0x0000005405547211 */ /* 0x000fe400078e30ff */
[----:B--2---:R-:W-:-:S04]  /*19b0*/  LEA R3, R3, R0, 0x18 ;  /* 0x0000000003037211 */ /* 0x004fc800078ec0ff */
[-C--:B------:R-:W-:Y:S01]  /*19c0*/  LEA R84, R84, R3.reuse, 0x4 ;  /* 0x0000000354547211 */ /* 0x080fe200078e20ff */
[----:B---3--:R-:W-:Y:S01]  /*19d0*/  IMAD R59, R59, R86, RZ ;  /* 0x000000563b3b7224 */ /* 0x008fe200078e02ff */
[----:B------:R-:W-:Y:S02]  /*19e0*/  LEA R3, R16, R3, 0x2 ;  /* 0x0000000310037211 */ /* 0x000fe400078e10ff */
[----:B------:R-:W-:Y:S01]  /*19f0*/  IADD3 R86, R86, 0x7f, -R16 ;  /* 0x0000007f56567810 */ /* 0x000fe20007ffe810 */
[----:B------:R-:W-:Y:S01]  /*1a00*/  STS.128 [R84], R44 ;  /* 0x0000002c54007388 */ /* 0x000fe20000000c00 */
[----:B------:R-:W-:Y:S02]  /*1a10*/  IADD3 R16, P2, R59, R16, RZ ;  /* 0x000000103b107210 */ /* 0x000fe40007f5e0ff */
[C---:B------:R-:W-:Y:S01]  /*1a20*/  LOP3.LUT P1, RZ, R86.reuse, 0xffffff80, RZ, 0xc0, !PT ;  /* 0xffffff8056ff7812 */ /* 0x040fe2000782c0ff */
[----:B------:R-:W-:Y:S01]  /*1a30*/  STS.128 [R84+0x200], R40 ;  /* 0x0002002854007388 */ /* 0x000fe20000000c00 */
[----:B------:R-:W-:Y:S01]  /*1a40*/  BAR.SYNC.DEFER_BLOCKING 0x0 ;  /* 0x0000000000007b1d */ /* 0x000fe20000010000 */
[----:B------:R-:W-:-:S05]  /*1a50*/  ISETP.GE.U32.AND P0, PT, R86, 0x100, PT ;  /* 0x000001005600780c */ /* 0x000fca0003f06070 */
        /* <DEDUP_REMOVED lines=17> */
[----:B------:R-:W-:Y:S01]  /*1b70*/  IADD3.X R11, RZ, RZ, RZ, P2, !PT ;  /* 0x000000ffff0b7210 */ /* 0x000fe200017fe4ff */
[----:B------:R-:W-:Y:S01]  /*1b80*/  BAR.SYNC.DEFER_BLOCKING 0x0 ;  /* 0x0000000000007b1d */ /* 0x000fe20000010000 */
[----:B------:R-:W-:Y:S01]  /*1b90*/  FADD.FTZ R13, R0, R13 ;  /* 0x0000000d000d7221 */ /* 0x000fe20000010000 */
[C---:B------:R-:W-:Y:S01]  /*1ba0*/  IMAD.SHL.U32 R0, R16.reuse, 0x4, RZ ;  /* 0x0000000410007824 */ /* 0x040fe200078e00ff */
[----:B------:R-:W-:Y:S01]  /*1bb0*/  SHF.L.U64.HI R11, R16, 0x2, R11 ;  /* 0x00000002100b7819 */ /* 0x000fe2000001020b */
[----:B------:R-:W-:Y:S02]  /*1bc0*/  FADD.FTZ R15, R2, R15 ;  /* 0x0000000f020f7221 */ /* 0x000fe40000010000 */
        /* <DEDUP_REMOVED lines=38> */
[----:B------:R-:W-:Y:S01]  /*1e30*/  FADD.FTZ R53, R8, R53 ;  /* 0x0000003508357221 */ /* 0x000fe20000010000 */
[----:B------:R-:W-:Y:S01]  /*1e40*/  IADD3 R8, P4, R0, UR24, RZ ;  /* 0x0000001800087c10 */ /* 0x000fe2000ff9e0ff */
[----:B------:R-:W-:Y:S01]  /*1e50*/  FADD.FTZ R55, R10, R55 ;  /* 0x000000370a377221 */ /* 0x000fe20000010000 */
[----:B------:R-:W-:Y:S02]  /*1e60*/  IADD3 R10, P3, R0, UR22, RZ ;  /* 0x00000016000a7c10 */ /* 0x000fe4000ff7e0ff */
[C---:B------:R-:W-:Y:S02]  /*1e70*/  IADD3.X R17, R11.reuse, UR25, RZ, P4, !PT ;  /* 0x000000190b117c10 */ /* 0x040fe4000a7fe4ff */
[----:B------:R-:W-:Y:S01]  /*1e80*/  IADD3.X R19, R11, UR23, RZ, P3, !PT ;  /* 0x000000170b137c10 */ /* 0x000fe20009ffe4ff */
        /* <DEDUP_REMOVED lines=8> */
[----:B0-----:R-:W-:-:S04]  /*1f10*/  FADD.FTZ R12, RZ, R12 ;  /* 0x0000000cff0c7221 */ /* 0x001fc80000010000 */
[----:B-1----:R-:W-:-:S04]  /*1f20*/  FADD.FTZ R12, R12, R25 ;  /* 0x000000190c0c7221 */ /* 0x002fc80000010000 */
[----:B--2---:R-:W-:-:S04]  /*1f30*/  FADD.FTZ R12, R12, R29 ;  /* 0x0000001d0c0c7221 */ /* 0x004fc80000010000 */
[----:B---3--:R-:W-:Y:S01]  /*1f40*/  FADD.FTZ R57, R12, R57 ;  /* 0x000000390c397221 */ /* 0x008fe20000010000 */
[C---:B------:R-:W-:Y:S02]  /*1f50*/  IADD3 R12, P2, R0.reuse, UR20, RZ ;  /* 0x00000014000c7c10 */ /* 0x040fe4000ff5e0ff */
[----:B------:R-:W-:Y:S01]  /*1f60*/  IADD3 R0, P5, R0, UR26, RZ ;  /* 0x0000001a00007c10 */ /* 0x000fe2000ffbe0ff */
[----:B----4-:R-:W-:Y:S01]  /*1f70*/  FADD.FTZ R14, RZ, R14 ;  /* 0x0000000eff0e7221 */ /* 0x010fe20000010000 */
[C---:B------:R-:W-:Y:S02]  /*1f80*/  IADD3.X R21, R11.reuse, UR21, RZ, P2, !PT ;  /* 0x000000150b157c10 */ /* 0x040fe400097fe4ff */
[----:B------:R-:W-:Y:S01]  /*1f90*/  IADD3.X R11, R11, UR27, RZ, P5, !PT ;  /* 0x0000001b0b0b7c10 */ /* 0x000fe2000affe4ff */
[----:B------:R-:W-:-:S04]  /*1fa0*/  FADD.FTZ R14, R14, R27 ;  /* 0x0000001b0e0e7221 */ /* 0x000fc80000010000 */
        /* <DEDUP_REMOVED lines=20> */
[----:B------:R1:W-:Y:S02]  /*20f0*/  STG.E desc[UR4][R2.64], R53 ;  /* 0x0000003502007986 */ /* 0x0003e4000c101904 */
[----:B------:R-:W-:-:S08]  /*2100*/  IMAD.X R11, RZ, RZ, R11, P4 ;  /* 0x000000ffff0b7224 */ /* 0x000fd000020e060b */
.L_x_2355:
[----:B------:R-:W-:Y:S05]  /*2110*/  BSYNC B0 ;  /* 0x0000000000007941 */ /* 0x000fea0003800000 */
.L_x_2354:
        /* <DEDUP_REMOVED lines=15> */
.L_x_2348:
[----:B------:R-:W-:Y:S01]  /*2210*/  HFMA2.MMA R82, -RZ, RZ, 0, 5.9604644775390625e-08 ;  /* 0x00000001ff527435 */ /* 0x000fe200000001ff */
[----:B------:R-:W-:Y:S01]  /*2220*/  BSSY B1, `(.L_x_2356) ;  /* 0x0000007000017945 */ /* 0x000fe20003800000 */
[----:B------:R-:W-:Y:S01]  /*2230*/  MOV R83, R107 ;  /* 0x0000006b00537202 */ /* 0x000fe20000000f00 */
[----:B------:R-:W-:Y:S01]  /*2240*/  IMAD.MOV.U32 R80, RZ, RZ, -0x1 ;  /* 0xffffffffff507424 */ /* 0x000fe200078e00ff */
[----:B------:R-:W-:-:S07]  /*2250*/  MOV R103, 0x1f ;  /* 0x0000001f00677802 */ /* 0x000fce0000000f00 */
[----:B-----5:R-:W-:Y:S05]  /*2260*/  WARPSYNC.COLLECTIVE R80, `(.L_x_2357) ;  /* 0x0000000050087348 */ /* 0x020fea0003c00000 */
[----:B------:R0:W1:Y:S02]  /*2270*/  SHFL.BFLY P0, R81, R83, R82, R103 ;  /* 0x0c00005253517389 */ /* 0x0000640000000067 */
[----:B01---5:R-:W-:Y:S01]  /*2280*/  ENDCOLLECTIVE ;  /* 0x000000000000791b */ /* 0x023fe20003800000 */
.L_x_2357:
[----:B------:R-:W-:Y:S05]  /*2290*/  BSYNC B1 ;  /* 0x0000000000017941 */ /* 0x000fea0003800000 */
.L_x_2356:
        /* <DEDUP_REMOVED lines=8> */
.L_x_2358:
[----:B------:R-:W-:Y:S01]  /*2320*/  FADD.FTZ R72, R72, R107 ;  /* 0x0000006b48487221 */ /* 0x000fe20000010000 */
[----:B------:R-:W-:-:S04]  /*2330*/  HFMA2.MMA R82, -RZ, RZ, 0, 1.1920928955078125e-07 ;  /* 0x00000002ff527435 */ /* 0x000fc800000001ff */
[----:B------:R-:W-:Y:S01]  /*2340*/  MOV R83, R72 ;  /* 0x0000004800537202 */ /* 0x000fe20000000f00 */
[----:B------:R-:W-:-:S07]  /*2350*/  IMAD.MOV.U32 R73, RZ, RZ, R81 ;  /* 0x000000ffff497224 */ /* 0x000fce00078e0051 */
[----:B------:R-:W-:Y:S05]  /*2360*/  WARPSYNC.COLLECTIVE R80, `(.L_x_2359) ;  /* 0x0000000050087348 */ /* 0x000fea0003c00000 */
[----:B------:R0:W1:Y:S02]  /*2370*/  SHFL.BFLY P0, R81, R83, R82, R103 ;  /* 0x0c00005253517389 */ /* 0x0000640000000067 */
[----:B01----:R-:W-:Y:S01]  /*2380*/  ENDCOLLECTIVE ;  /* 0x000000000000791b */ /* 0x003fe20003800000 */
.L_x_2359:
[----:B------:R-:W-:-:S05]  /*2390*/  FADD.FTZ R73, R73, R108 ;  /* 0x0000006c49497221 */ /* 0x000fca0000010000 */
[----:B------:R-:W-:Y:S02]  /*23a0*/  MOV R83, R73 ;  /* 0x0000004900537202 */ /* 0x000fe40000000f00 */
[----:B------:R-:W-:-:S07]  /*23b0*/  MOV R75, R81 ;  /* 0x00000051004b7202 */ /* 0x000fce0000000f00 */
[----:B------:R-:W-:Y:S05]  /*23c0*/  WARPSYNC.COLLECTIVE R80, `(.L_x_2360) ;  /* 0x0000000050087348 */ /* 0x000fea0003c00000 */
[----:B------:R0:W1:Y:S02]  /*23d0*/  SHFL.BFLY P0, R81, R83, R82, R103 ;  /* 0x0c00005253517389 */ /* 0x0000640000000067 */
[----:B01----:R-:W-:Y:S01]  /*23e0*/  ENDCOLLECTIVE ;  /* 0x000000000000791b */ /* 0x003fe20003800000 */
.L_x_2360:
[----:B------:R-:W-:-:S05]  /*23f0*/  FADD.FTZ R75, R72, R75 ;  /* 0x0000004b484b7221 */ /* 0x000fca0000010000 */
[----:B------:R-:W-:Y:S01]  /*2400*/  MOV R83, R75 ;  /* 0x0000004b00537202 */ /* 0x000fe20000000f00 */
[----:B------:R-:W-:Y:S01]  /*2410*/  IMAD.MOV.U32 R82, RZ, RZ, 0x4 ;  /* 0x00000004ff527424 */ /* 0x000fe200078e00ff */
[----:B------:R-:W-:-:S07]  /*2420*/  MOV R74, R81 ;  /* 0x00000051004a7202 */ /* 0x000fce0000000f00 */
[----:B------:R-:W-:Y:S05]  /*2430*/  WARPSYNC.COLLECTIVE R80, `(.L_x_2361) ;  /* 0x0000000050087348 */ /* 0x000fea0003c00000 */
[----:B------:R0:W1:Y:S02]  /*2440*/  SHFL.BFLY P0, R81, R83, R82, R103 ;  /* 0x0c00005253517389 */ /* 0x0000640000000067 */
[----:B01----:R-:W-:Y:S01]  /*2450*/  ENDCOLLECTIVE ;  /* 0x000000000000791b */ /* 0x003fe20003800000 */
.L_x_2361:
[----:B------:R-:W-:-:S05]  /*2460*/  FADD.FTZ R74, R73, R74 ;  /* 0x0000004a494a7221 */ /* 0x000fca0000010000 */
[----:B------:R-:W-:Y:S02]  /*2470*/  MOV R83, R74 ;  /* 0x0000004a00537202 */ /* 0x000fe40000000f00 */
[----:B------:R-:W-:-:S07]  /*2480*/  MOV R76, R81 ;  /* 0x00000051004c7202 */ /* 0x000fce0000000f00 */
[----:B------:R-:W-:Y:S05]  /*2490*/  WARPSYNC.COLLECTIVE R80, `(.L_x_2362) ;  /* 0x0000000050087348 */ /* 0x000fea0003c00000 */
[----:B------:R0:W1:Y:S02]  /*24a0*/  SHFL.BFLY P0, R81, R83, R82, R103 ;  /* 0x0c00005253517389 */ /* 0x0000640000000067 */
[----:B01----:R-:W-:Y:S01]  /*24b0*/  ENDCOLLECTIVE ;  /* 0x000000000000791b */ /* 0x003fe20003800000 */
.L_x_2362:
[----:B------:R-:W-:Y:S01]  /*24c0*/  FADD.FTZ R76, R75, R76 ;  /* 0x0000004c4b4c7221 */ /* 0x000fe20000010000 */
[----:B------:R-:W-:-:S04]  /*24d0*/  HFMA2.MMA R82, -RZ, RZ, 0, 4.76837158203125e-07 ;  /* 0x00000008ff527435 */ /* 0x000fc800000001ff */
[----:B------:R-:W-:Y:S02]  /*24e0*/  MOV R83, R76 ;  /* 0x0000004c00537202 */ /* 0x000fe40000000f00 */
[----:B------:R-:W-:-:S07]  /*24f0*/  MOV R77, R81 ;  /* 0x00000051004d7202 */ /* 0x000fce0000000f00 */
[----:B------:R-:W-:Y:S05]  /*2500*/  WARPSYNC.COLLECTIVE R80, `(.L_x_2363) ;  /* 0x0000000050087348 */ /* 0x000fea0003c00000 */
[----:B------:R0:W1:Y:S02]  /*2510*/  SHFL.BFLY P0, R81, R83, R82, R103 ;  /* 0x0c00005253517389 */ /* 0x0000640000000067 */
[----:B01----:R-:W-:Y:S01]  /*2520*/  ENDCOLLECTIVE ;  /* 0x000000000000791b */ /* 0x003fe20003800000 */
.L_x_2363:
[----:B------:R-:W-:-:S04]  /*2530*/  FADD.FTZ R77, R74, R77 ;  /* 0x0000004d4a4d7221 */ /* 0x000fc80000010000 */
[----:B------:R-:W-:Y:S01]  /*2540*/  IMAD.MOV.U32 R83, RZ, RZ, R77 ;  /* 0x000000ffff537224 */ /* 0x000fe200078e004d */
[----:B------:R-:W-:-:S07]  /*2550*/  MOV R79, R81 ;  /* 0x00000051004f7202 */ /* 0x000fce0000000f00 */
[----:B------:R-:W-:Y:S05]  /*2560*/  WARPSYNC.COLLECTIVE R80, `(.L_x_2364) ;  /* 0x0000000050087348 */ /* 0x000fea0003c00000 */
[----:B------:R0:W1:Y:S02]  /*2570*/  SHFL.BFLY P0, R81, R83, R82, R103 ;  /* 0x0c00005253517389 */ /* 0x0000640000000067 */
[----:B01----:R-:W-:Y:S01]  /*2580*/  ENDCOLLECTIVE ;  /* 0x000000000000791b */ /* 0x003fe20003800000 */
.L_x_2364:
[----:B------:R-:W-:Y:S01]  /*2590*/  FADD.FTZ R79, R76, R79 ;  /* 0x0000004f4c4f7221 */ /* 0x000fe20000010000 */
[----:B------:R-:W-:-:S04]  /*25a0*/  HFMA2.MMA R82, -RZ, RZ, 0, 9.5367431640625e-07 ;  /* 0x00000010ff527435 */ /* 0x000fc800000001ff */
[----:B------:R-:W-:Y:S02]  /*25b0*/  MOV R83, R79 ;  /* 0x0000004f00537202 */ /* 0x000fe40000000f00 */
[----:B------:R-:W-:-:S07]  /*25c0*/  MOV R78, R81 ;  /* 0x00000051004e7202 */ /* 0x000fce0000000f00 */
[----:B------:R-:W-:Y:S05]  /*25d0*/  WARPSYNC.COLLECTIVE R80, `(.L_x_2365) ;  /* 0x0000000050087348 */ /* 0x000fea0003c00000 */
[----:B------:R0:W1:Y:S02]  /*25e0*/  SHFL.BFLY P0, R81, R83, R82, R103 ;  /* 0x0c00005253517389 */ /* 0x0000640000000067 */
[----:B01----:R-:W-:Y:S01]  /*25f0*/  ENDCOLLECTIVE ;  /* 0x000000000000791b */ /* 0x003fe20003800000 */
.L_x_2365:
[----:B------:R-:W-:-:S05]  /*2600*/  FADD.FTZ R78, R77, R78 ;  /* 0x0000004e4d4e7221 */ /* 0x000fca0000010000 */
[----:B------:R-:W-:Y:S02]  /*2610*/  MOV R83, R78 ;  /* 0x0000004e00537202 */ /* 0x000fe40000000f00 */
[----:B------:R-:W-:-:S07]  /*2620*/  MOV R72, R81 ;  /* 0x0000005100487202 */ /* 0x000fce0000000f00 */
[----:B------:R-:W-:Y:S05]  /*2630*/  WARPSYNC.COLLECTIVE R80, `(.L_x_2366) ;  /* 0x0000000050087348 */ /* 0x000fea0003c00000 */
[----:B------:R0:W1:Y:S02]  /*2640*/  SHFL.BFLY P0, R81, R83, R82, R103 ;  /* 0x0c00005253517389 */ /* 0x0000640000000067 */
[----:B01----:R-:W-:Y:S01]  /*2650*/  ENDCOLLECTIVE ;  /* 0x000000000000791b */ /* 0x003fe20003800000 */
.L_x_2366:
[----:B------:R-:W-:Y:S01]  /*2660*/  MOV R73, R81 ;  /* 0x0000005100497202 */ /* 0x000fe20000000f00 */
[----:B------:R-:W-:Y:S06]  /*2670*/  BRA `(.L_x_2367) ;  /* 0xffffffe800707947 */ /* 0x000fec000383ffff */
.L_x_2368:
        /* <DEDUP_REMOVED lines=16> */
.L_x_2953:


//--------------------- .text._ZN10layer_norm31ln_parallel_residual_bwd_kernelINS_13Kernel_traitsI6__halfffffjLj256ELj1ELj4ELj1ELj16ENS_18Kernel_traits_baseILj256ES2_ffffjLj128EEEEELb1ELb0ELb1EEEvNS_9BwdParamsE --------------------------
	.section	.text._ZN10layer_norm31ln_parallel_residual_bwd_kernelINS_13Kernel_traitsI6__halfffffjLj256ELj1ELj4ELj1ELj16ENS_18Kernel_traits_baseILj256ES2_ffffjLj128EEEEELb1ELb0ELb1EEEvNS_9BwdParamsE,"ax",@progbits
	.align	128
        .global         _ZN10layer_norm31ln_parallel_residual_bwd_kernelINS_13Kernel_traitsI6__halfffffjLj256ELj1ELj4ELj1ELj16ENS_18Kernel_traits_baseILj256ES2_ffffjLj128EEEEELb1ELb0ELb1EEEvNS_9BwdParamsE
        .type           _ZN10layer_norm31ln_parallel_residual_bwd_kernelINS_13Kernel_traitsI6__halfffffjLj256ELj1ELj4ELj1ELj16ENS_18Kernel_traits_baseILj256ES2_ffffjLj128EEEEELb1ELb0ELb1EEEvNS_9BwdParamsE,@function
        .size           _ZN10layer_norm31ln_parallel_residual_bwd_kernelINS_13Kernel_traitsI6__halfffffjLj256ELj1ELj4ELj1ELj16ENS_18Kernel_traits_baseILj256ES2_ffffjLj128EEEEELb1ELb0ELb1EEEvNS_9BwdParamsE,(.L_x_2954 - _ZN10layer_norm31ln_parallel_residual_bwd_kernelINS_13Kernel_traitsI6__halfffffjLj256ELj1ELj4ELj1ELj16ENS_18Kernel_traits_baseILj256ES2_ffffjLj128EEEEELb1ELb0ELb1EEEvNS_9BwdParamsE)
        .other          _ZN10layer_norm31ln_parallel_residual_bwd_kernelINS_13Kernel_traitsI6__halfffffjLj256ELj1ELj4ELj1ELj16ENS_18Kernel_traits_baseILj256ES2_ffffjLj128EEEEELb1ELb0ELb1EEEvNS_9BwdParamsE,@"STO_CUDA_ENTRY STV_DEFAULT"
_ZN10layer_norm31ln_parallel_residual_bwd_kernelINS_13Kernel_traitsI6__halfffffjLj256ELj1ELj4ELj1ELj16ENS_18Kernel_traits_baseILj256ES2_ffffjLj128EEEEELb1ELb0ELb1EEEvNS_9BwdParamsE:
.text._ZN10layer_norm31ln_parallel_residual_bwd_kernelINS_13Kernel_traitsI6__halfffffjLj256ELj1ELj4ELj1ELj16ENS_18Kernel_traits_baseILj256ES2_ffffjLj128EEEEELb1ELb0ELb1EEEvNS_9BwdParamsE:
        /* <DEDUP_REMOVED lines=32> */
.L_x_2370:
        /* <DEDUP_REMOVED lines=10> */
[----:B------:R0:W3:Y:S04]  /*02a0*/  LDG.E.64 R10, desc[UR4][R2.64+0x100] ;  /* 0x00010004020a7981 */ /* 0x0000e8000c1e1b00 */
[----:B------:R-:W4:Y:S04]  /*02b0*/  LDG.E.64 R8, desc[UR4][R4.64] ;  /* 0x0000000404087981 */ /* 0x000f28000c1e1b00 */
[----:B------:R1:W5:Y:S01]  /*02c0*/  LDG.E.64 R12, desc[UR4][R4.64+0x100] ;  /* 0x00010004040c7981 */ /* 0x000362000c1e1b00 */
[----:B------:R-:W-:Y:S01]  /*02d0*/  ISETP.NE.U32.AND P0, PT, RZ, UR6, PT ;  /* 0x00000006ff007c0c */ /* 0x000fe2000bf05070 */
[----:B------:R-:W-:Y:S01]  /*02e0*/  ULDC.U8 UR6, c[0x0][0x2a0] ;  /* 0x0000a80000067ab9 */ /* 0x000fe20000000000 */
[----:B------:R-:W-:Y:S01]  /*02f0*/  HFMA2.MMA R0, -RZ, RZ, 0, 0 ;  /* 0x00000000ff007435 */ /* 0x000fe200000001ff */
[----:B------:R-:W-:Y:S01]  /*0300*/  BSSY B1, `(.L_x_2372) ;  /* 0x000013a000017945 */ /* 0x000fe20003800000 */
[----:B------:R-:W-:-:S02]  /*0310*/  ISETP.NE.AND.EX P0, PT, RZ, UR7, PT, P0 ;  /* 0x00000007ff007c0c */ /* 0x000fc4000bf05300 */
[----:B0-----:R-:W-:Y:S02]  /*0320*/  CS2R R2, SRZ ;  /* 0x0000000000027805 */ /* 0x001fe4000001ff00 */
[----:B------:R-:W-:Y:S02]  /*0330*/  LOP3.LUT R74, R74, 0x1f, RZ, 0xc0, !PT ;  /* 0x0000001f4a4a7812 */ /* 0x000fe400078ec0ff */
[----:B------:R-:W-:Y:S02]  /*0340*/  CS2R R18, SRZ ;  /* 0x0000000000127805 */ /* 0x000fe4000001ff00 */
[----:B------:R-:W-:Y:S02]  /*0350*/  CS2R R16, SRZ ;  /* 0x0000000000107805 */ /* 0x000fe4000001ff00 */
[----:B-1----:R-:W-:Y:S02]  /*0360*/  CS2R R4, SRZ ;  /* 0x0000000000047805 */ /* 0x002fe4000001ff00 */
[----:B------:R-:W-:-:S02]  /*0370*/  CS2R R66, SRZ ;  /* 0x0000000000427805 */ /* 0x000fc4000001ff00 */
[----:B------:R-:W-:Y:S02]  /*0380*/  CS2R R64, SRZ ;  /* 0x0000000000407805 */ /* 0x000fe4000001ff00 */
[----:B------:R-:W-:Y:S02]  /*0390*/  CS2R R20, SRZ ;  /* 0x0000000000147805 */ /* 0x000fe4000001ff00 */
[----:B------:R-:W-:Y:S02]  /*03a0*/  CS2R R68, SRZ ;  /* 0x0000000000447805 */ /* 0x000fe4000001ff00 */
[----:B------:R-:W-:Y:S02]  /*03b0*/  CS2R R22, SRZ ;  /* 0x0000000000167805 */ /* 0x000fe4000001ff00 */
[----:B------:R-:W-:Y:S02]  /*03c0*/  CS2R R70, SRZ ;  /* 0x0000000000467805 */ /* 0x000fe4000001ff00 */
[----:B------:R-:W-:-:S02]  /*03d0*/  CS2R R14, SRZ ;  /* 0x00000000000e7805 */ /* 0x000fc4000001ff00 */
[----:B------:R-:W-:Y:S02]  /*03e0*/  MOV R107, RZ ;  /* 0x000000ff006b7202 */ /* 0x000fe40000000f00 */
[----:B------:R-:W-:Y:S02]  /*03f0*/  ISETP.NE.AND P6, PT, RZ, UR6, PT ;  /* 0x00000006ff007c0c */ /* 0x000fe4000bfc5270 */
        /* <DEDUP_REMOVED lines=8> */
[--C-:B----4-:R-:W-:Y:S01]  /*0480*/  SHF.R.U64 R98, R8, 0x10, R9.reuse ;  /* 0x0000001008627819 */ /* 0x110fe20000001209 */
[----:B------:R-:W-:Y:S01]  /*0490*/  HADD2.F32 R95, -RZ, R8.H0_H0 ;  /* 0x20000008ff5f7230 */ /* 0x000fe20000004100 */
[----:B------:R-:W-:Y:S01]  /*04a0*/  SHF.R.U32.HI R100, RZ, 0x10, R9 ;  /* 0x00000010ff647819 */ /* 0x000fe20000011609 */
[----:B------:R-:W-:Y:S01]  /*04b0*/  HADD2.F32 R97, -RZ, R9.H0_H0 ;  /* 0x20000009ff617230 */ /* 0x000fe20000004100 */
[--C-:B-----5:R-:W-:Y:S01]  /*04c0*/  SHF.R.U64 R102, R12, 0x10, R13.reuse ;  /* 0x000000100c667819 */ /* 0x120fe2000000120d */
[----:B------:R-:W-:Y:S01]  /*04d0*/  HADD2.F32 R99, -RZ, R12.H0_H0 ;  /* 0x2000000cff637230 */ /* 0x000fe20000004100 */
[----:B------:R-:W-:Y:S01]  /*04e0*/  SHF.R.U32.HI R104, RZ, 0x10, R13 ;  /* 0x00000010ff687819 */ /* 0x000fe2000001160d */
[----:B------:R-:W-:Y:S01]  /*04f0*/  HADD2.F32 R101, -RZ, R13.H0_H0 ;  /* 0x2000000dff657230 */ /* 0x000fe20000004100 */
[----:B------:R-:W-:-:S02]  /*0500*/  CS2R R6, SRZ ;  /* 0x0000000000067805 */ /* 0x000fc4000001ff00 */
[----:B------:R-:W-:Y:S02]  /*0510*/  CS2R R8, SRZ ;  /* 0x0000000000087805 */ /* 0x000fe4000001ff00 */
[----:B------:R-:W-:Y:S02]  /*0520*/  CS2R R10, SRZ ;  /* 0x00000000000a7805 */ /* 0x000fe4000001ff00 */
[----:B------:R-:W-:Y:S01]  /*0530*/  CS2R R12, SRZ ;  /* 0x00000000000c7805 */ /* 0x000fe2000001ff00 */
        /* <DEDUP_REMOVED lines=8> */
.L_x_2375:
[----:B-1----:R-:W0:Y:S01]  /*05c0*/  LDC.64 R54, c[0x0][0x250] ;  /* 0x00009400ff367b82 */ /* 0x002e220000000a00 */
[----:B------:R-:W-:-:S05]  /*05d0*/  IMAD R40, R72, UR8, RZ ;  /* 0x0000000848287c24 */ /* 0x000fca000f8e02ff */
[----:B------:R-:W-:Y:S02]  /*05e0*/  SHF.R.S32.HI R41, RZ, 0x1f, R40 ;  /* 0x0000001fff297819 */ /* 0x000fe40000011428 */
[----:B------:R-:W1:Y:S02]  /*05f0*/  LDC.64 R52, c[0x0][0x238] ;  /* 0x00008e00ff347b82 */ /* 0x000e640000000a00 */
[----:B------:R-:W-:-:S04]  /*0600*/  LEA.HI R41, R41, R40, RZ, 0x2 ;  /* 0x0000002829297211 */ /* 0x000fc800078f10ff */
[----:B------:R-:W-:Y:S02]  /*0610*/  LEA.HI.SX32 R109, R41, R74, 0x1e ;  /* 0x0000004a296d7211 */ /* 0x000fe400078ff2ff */
[----:B------:R-:W2:Y:S08]  /*0620*/  LDC.64 R60, c[0x0][0x2c0] ;  /* 0x0000b000ff3c7b82 */ /* 0x000eb00000000a00 */
[----:B------:R-:W3:Y:S01]  /*0630*/  LDC.64 R56, c[0x0][0x2b8] ;  /* 0x0000ae00ff387b82 */ /* 0x000ee20000000a00 */
[----:B0-----:R-:W-:-:S05]  /*0640*/  IMAD.WIDE R54, R72, 0x4, R54 ;  /* 0x0000000448367825 */ /* 0x001fca00078e0236 */
[----:B------:R-:W4:Y:S02]  /*0650*/  LDG.E R108, desc[UR4][R54.64] ;  /* 0x00000004366c7981 */ /* 0x000f24000c1e1900 */
[----:B------:R-:W0:Y:S01]  /*0660*/  LDC.64 R80, c[0x0][0x258] ;  /* 0x00009600ff507b82 */ /* 0x000e220000000a00 */
[C---:B-1----:R-:W-:Y:S01]  /*0670*/  IMAD.WIDE.U32 R40, R109.reuse, 0x10, R52 ;  /* 0x000000106d287825 */ /* 0x042fe200078e0034 */
[----:B------:R-:W-:-:S05]  /*0680*/  IADD3 R111, R109, 0x20, RZ ;  /* 0x000000206d6f7810 */ /* 0x000fca0007ffe0ff */
[----:B------:R-:W4:Y:S01]  /*0690*/  LDG.E.128 R40, desc[UR4][R40.64] ;  /* 0x0000000428287981 */ /* 0x000f22000c1e1d00 */
[C---:B--2---:R-:W-:Y:S01]  /*06a0*/  IMAD.WIDE.U32 R48, R109.reuse, 0x10, R60 ;  /* 0x000000106d307825 */ /* 0x044fe200078e003c */
[----:B------:R-:W1:Y:S05]  /*06b0*/  @P0 LDC.64 R86, c[0x0][0x2c8] ;  /* 0x0000b200ff560b82 */ /* 0x000e6a0000000a00 */
[----:B------:R-:W2:Y:S01]  /*06c0*/  LDG.E.128 R48, desc[UR4][R48.64] ;  /* 0x0000000430307981 */ /* 0x000ea2000c1e1d00 */
[----:B---3--:R-:W-:Y:S02]  /*06d0*/  IMAD.WIDE.U32 R44, R109, 0x10, R56 ;  /* 0x000000106d2c7825 */ /* 0x008fe400078e0038 */
[----:B------:R-:W3:Y:S02]  /*06e0*/  @P0 LDC.64 R88, c[0x0][0x2c8] ;  /* 0x0000b200ff580b82 */ /* 0x000ee40000000a00 */
[----:B------:R-:W-:-:S02]  /*06f0*/  IMAD.WIDE.U32 R52, R111, 0x10, R52 ;  /* 0x000000106f347825 */ /* 0x000fc400078e0034 */
[----:B------:R-:W2:Y:S02]  /*0700*/  LDG.E.128 R44, desc[UR4][R44.64] ;  /* 0x000000042c2c7981 */ /* 0x000ea4000c1e1d00 */
[----:B0-----:R-:W-:Y:S02]  /*0710*/  IMAD.WIDE R80, R72, 0x4, R80 ;  /* 0x0000000448507825 */ /* 0x001fe400078e0250 */
[----:B------:R-:W0:Y:S01]  /*0720*/  LDC.64 R78, c[0x0][0x300] ;  /* 0x0000c000ff4e7b82 */ /* 0x000e220000000a00 */
[----:B------:R-:W2:Y:S04]  /*0730*/  LDG.E.128 R52, desc[UR4][R52.64] ;  /* 0x0000000434347981 */ /* 0x000ea8000c1e1d00 */
[----:B------:R1:W2:Y:S01]  /*0740*/  LDG.E R106, desc[UR4][R80.64] ;  /* 0x00000004506a7981 */ /* 0x0002a2000c1e1900 */
[----:B------:R-:W-:-:S04]  /*0750*/  IMAD.WIDE.U32 R60, R111, 0x10, R60 ;  /* 0x000000106f3c7825 */ /* 0x000fc800078e003c */
[----:B------:R-:W-:Y:S02]  /*0760*/  IMAD.WIDE.U32 R56, R111, 0x10, R56 ;  /* 0x000000106f387825 */ /* 0x000fe400078e0038 */
[----:B------:R-:W2:Y:S02]  /*0770*/  LDG.E.128 R60, desc[UR4][R60.64] ;  /* 0x000000043c3c7981 */ /* 0x000ea4000c1e1d00 */
[----:B-1----:R-:W-:Y:S01]  /*0780*/  @P0 IMAD.WIDE.U32 R86, R109, 0x10, R86 ;  /* 0x000000106d560825 */ /* 0x002fe200078e0056 */
[----:B------:R-:W1:Y:S01]  /*0790*/  LDC.64 R80, c[0x0][0x240] ;  /* 0x00009000ff507b82 */ /* 0x000e620000000a00 */
[----:B------:R-:W2:Y:S02]  /*07a0*/  LDG.E.128 R56, desc[UR4][R56.64] ;  /* 0x0000000438387981 */ /* 0x000ea4000c1e1d00 */
[----:B---3--:R-:W-:Y:S02]  /*07b0*/  @P0 IMAD.WIDE.U32 R88, R111, 0x10, R88 ;  /* 0x000000106f580825 */ /* 0x008fe400078e0058 */
[----:B------:R-:W5:Y:S04]  /*07c0*/  @P0 LDG.E.128 R24, desc[UR4][R86.64] ;  /* 0x0000000456180981 */ /* 0x000f68000c1e1d00 */
[----:B------:R-:W5:Y:S01]  /*07d0*/  @P0 LDG.E.128 R28, desc[UR4][R88.64] ;  /* 0x00000004581c0981 */ /* 0x000f62000c1e1d00 */
[----:B0-----:R-:W-:-:S04]  /*07e0*/  ISETP.NE.U32.AND P1, PT, R78, RZ, PT ;  /* 0x000000ff4e00720c */ /* 0x001fc80003f25070 */
[----:B------:R-:W-:-:S13]  /*07f0*/  ISETP.NE.AND.EX P1, PT, R79, RZ, PT, P1 ;  /* 0x000000ff4f00720c */ /* 0x000fda0003f25310 */
[----:B------:R-:W0:Y:S08]  /*0800*/  @P1 LDC.64 R82, c[0x0][0x248] ;  /* 0x00009200ff521b82 */ /* 0x000e300000000a00 */
[----:B------:R-:W3:Y:S01]  /*0810*/  @P1 LDC.64 R84, c[0x0][0x248] ;  /* 0x00009200ff541b82 */ /* 0x000ee20000000a00 */
[----:B-1----:R-:W-:-:S04]  /*0820*/  IMAD.WIDE.U32 R90, R109, 0x4, R80 ;  /* 0x000000046d5a7825 */ /* 0x002fc800078e0050 */
[----:B------:R-:W-:Y:S02]  /*0830*/  IMAD.WIDE.U32 R80, R111, 0x4, R80 ;  /* 0x000000046f507825 */ /* 0x000fe400078e0050 */
[----:B------:R1:W5:Y:S04]  /*0840*/  LDG.E R90, desc[UR4][R90.64] ;  /* 0x000000045a5a7981 */ /* 0x000368000c1e1900 */
[----:B------:R2:W5:Y:S01]  /*0850*/  LDG.E R80, desc[UR4][R80.64] ;  /* 0x0000000450507981 */ /* 0x000562000c1e1900 */
[----:B0-----:R-:W-:-:S05]  /*0860*/  @P1 IMAD.WIDE.U32 R82, R109, 0x4, R82 ;  /* 0x000000046d521825 */ /* 0x001fca00078e0052 */
[----:B------:R0:W5:Y:S01]  /*0870*/  @P1 LDG.E R103, desc[UR4][R82.64] ;  /* 0x0000000452671981 */ /* 0x000162000c1e1900 */
[----:B---3--:R-:W-:-:S05]  /*0880*/  @P1 IMAD.WIDE.U32 R84, R111, 0x4, R84 ;  /* 0x000000046f541825 */ /* 0x008fca00078e0054 */
[----:B------:R3:W5:Y:S01]  /*0890*/  @P1 LDG.E R105, desc[UR4][R84.64] ;  /* 0x0000000454691981 */ /* 0x000762000c1e1900 */
[----:B------:R-:W-:Y:S01]  /*08a0*/  UMOV UR6, 0xffffffff ;  /* 0xffffffff00067882 */ /* 0x000fe20000000000 */
[----:B----4-:R-:W-:-:S05]  /*08b0*/  FSEL R108, R108, RZ, !P6 ;  /* 0x000000ff6c6c7208 */ /* 0x010fca0007000000 */
[C---:B------:R-:W-:Y:S01]  /*08c0*/  FADD.FTZ R113, -R108.reuse, R42 ;  /* 0x0000002a6c717221 */ /* 0x040fe20000010100 */
[C---:B------:R-:W-:Y:S01]  /*08d0*/  FADD.FTZ R115, -R108.reuse, R43 ;  /* 0x0000002b6c737221 */ /* 0x040fe20000010100 */
[----:B-1----:R-:W-:Y:S01]  /*08e0*/  FADD.FTZ R91, -R108, R40 ;  /* 0x000000286c5b7221 */ /* 0x002fe20000010100 */
[----:B--2---:R-:W-:Y:S01]  /*08f0*/  FMUL.FTZ R42, R95, R48 ;  /* 0x000000305f2a7220 */ /* 0x004fe20000410000 */
[----:B------:R-:W-:Y:S01]  /*0900*/  FMUL.FTZ R81, R98, R49 ;  /* 0x0000003162517220 */ /* 0x000fe20000410000 */
[----:B------:R-:W-:Y:S02]  /*0910*/  FADD.FTZ R41, -R108, R41 ;  /* 0x000000296c297221 */ /* 0x000fe40000010100 */
[----:B------:R-:W-:Y:S01]  /*0920*/  FFMA.FTZ R43, R73, R44, R42 ;  /* 0x0000002c492b7223 */ /* 0x000fe2000001002a */
[----:B0-----:R-:W-:Y:S01]  /*0930*/  FFMA.FTZ R82, R76, R45, R81 ;  /* 0x0000002d4c527223 */ /* 0x001fe20000010051 */
[----:B------:R-:W-:Y:S01]  /*0940*/  FMUL.FTZ R81, R100, R51 ;  /* 0x0000003364517220 */ /* 0x000fe20000410000 */
[----:B------:R-:W-:Y:S01]  /*0950*/  FADD.FTZ R20, R47, R20 ;  /* 0x000000142f147221 */ /* 0x000fe20000010000 */
[C---:B------:R-:W-:Y:S01]  /*0960*/  FMUL.FTZ R42, R106.reuse, R115 ;  /* 0x000000736a2a7220 */ /* 0x040fe20000410000 */
[----:B------:R-:W-:Y:S01]  /*0970*/  FMUL.FTZ R40, R106, R91 ;  /* 0x0000005b6a287220 */ /* 0x000fe20000410000 */
[----:B------:R-:W-:-:S02]  /*0980*/  FFMA.FTZ R81, R92, R47, R81 ;  /* 0x0000002f5c517223 */ /* 0x000fc40000010051 */
[----:B------:R-:W-:Y:S01]  /*0990*/  FFMA.FTZ R22, R47, R42, R22 ;  /* 0x0000002a2f167223 */ /* 0x000fe20000010016 */
[----:B------:R-:W-:Y:S01]  /*09a0*/  FADD.FTZ R47, -R108, R52 ;  /* 0x000000346c2f7221 */ /* 0x000fe20000010100 */
[----:B------:R-:W-:Y:S01]  /*09b0*/  FADD.FTZ R71, R44, R71 ;  /* 0x000000472c477221 */ /* 0x000fe20000010000 */
[----:B------:R-:W-:Y:S01]  /*09c0*/  FMUL.FTZ R41, R106, R41 ;  /* 0x000000296a297220 */ /* 0x000fe20000410000 */
[----:B------:R-:W-:Y:S01]  /*09d0*/  FFMA.FTZ R107, R44, R40, R107 ;  /* 0x000000282c6b7223 */ /* 0x000fe2000001006b */
[----:B------:R-:W-:Y:S01]  /*09e0*/  FMUL.FTZ R44, R106, R113 ;  /* 0x000000716a2c7220 */ /* 0x000fe20000410000 */
[----:B---3--:R-:W-:Y:S01]  /*09f0*/  FMUL.FTZ R84, R97, R50 ;  /* 0x0000003261547220 */ /* 0x008fe20000410000 */
[----:B------:R-:W-:Y:S01]  /*0a00*/  FADD.FTZ R53, -R108, R53 ;  /* 0x000000356c357221 */ /* 0x000fe20000010100 */
[C---:B------:R-:W-:Y:S01]  /*0a10*/  FADD.FTZ R67, R48.reuse, R67 ;  /* 0x0000004330437221 */ /* 0x040fe20000010000 */
[----:B------:R-:W-:Y:S01]  /*0a20*/  FFMA.FTZ R69, R48, R40, R69 ;  /* 0x0000002830457223 */ /* 0x000fe20000010045 */
[----:B------:R-:W-:Y:S01]  /*0a30*/  FMUL.FTZ R47, R106, R47 ;  /* 0x0000002f6a2f7220 */ /* 0x000fe20000410000 */
[C---:B------:R-:W-:Y:S01]  /*0a40*/  FADD.FTZ R68, R45.reuse, R68 ;  /* 0x000000442d447221 */ /* 0x040fe20000010000 */
[-C--:B------:R-:W-:Y:S01]  /*0a50*/  FFMA.FTZ R70, R45, R41.reuse, R70 ;  /* 0x000000292d467223 */ /* 0x080fe20000010046 */
[----:B------:R-:W-:Y:S01]  /*0a60*/  FMUL.FTZ R48, R99, R60 ;  /* 0x0000003c63307220 */ /* 0x000fe20000410000 */
[C---:B------:R-:W-:Y:S01]  /*0a70*/  FADD.FTZ R23, R46.reuse, R23 ;  /* 0x000000172e177221 */ /* 0x040fe20000010000 */
[----:B------:R-:W-:Y:S01]  /*0a80*/  FFMA.FTZ R65, R46, R44, R65 ;  /* 0x0000002c2e417223 */ /* 0x000fe20000010041 */
[----:B------:R-:W-:Y:S01]  /*0a90*/  FFMA.FTZ R45, R75, R46, R84 ;  /* 0x0000002e4b2d7223 */ /* 0x000fe20000010054 */
[C---:B------:R-:W-:Y:S01]  /*0aa0*/  FADD.FTZ R64, R49.reuse, R64 ;  /* 0x0000004031407221 */ /* 0x040fe20000010000 */
[----:B------:R-:W-:Y:S01]  /*0ab0*/  FFMA.FTZ R66, R49, R41, R66 ;  /* 0x0000002931427223 */ /* 0x000fe20000010042 */
[----:B------:R-:W-:Y:S01]  /*0ac0*/  FMUL.FTZ R46, R106, R53 ;  /* 0x000000356a2e7220 */ /* 0x000fe20000410000 */
[C---:B------:R-:W-:Y:S01]  /*0ad0*/  FADD.FTZ R16, R51.reuse, R16 ;  /* 0x0000001033107221 */ /* 0x040fe20000010000 */
[----:B------:R-:W-:Y:S01]  /*0ae0*/  FFMA.FTZ R18, R51, R42, R18 ;  /* 0x0000002a33127223 */ /* 0x000fe20000010012 */
[----:B------:R-:W-:Y:S01]  /*0af0*/  FADD.FTZ R13, R56, R13 ;  /* 0x0000000d380d7221 */ /* 0x000fe20000010000 */
[----:B------:R-:W-:Y:S01]  /*0b00*/  FMUL.FTZ R49, R102, R61 ;  /* 0x0000003d66317220 */ /* 0x000fe20000410000 */
[----:B------:R-:W-:Y:S01]  /*0b10*/  FFMA.FTZ R17, R56, R47, R17 ;  /* 0x0000002f38117223 */ /* 0x000fe20000010011 */
[----:B------:R-:W-:Y:S01]  /*0b20*/  FADD.FTZ R51, -R108, R54 ;  /* 0x000000366c337221 */ /* 0x000fe20000010100 */
[----:B------:R-:W-:Y:S01]  /*0b30*/  FFMA.FTZ R56, R77, R56, R48 ;  /* 0x000000384d387223 */ /* 0x000fe20000010030 */
[----:B------:R-:W-:Y:S01]  /*0b40*/  FFMA.FTZ R48, R40, R43, RZ ;  /* 0x0000002b28307223 */ /* 0x000fe200000100ff */
[C---:B------:R-:W-:Y:S01]  /*0b50*/  FADD.FTZ R10, R57.reuse, R10 ;  /* 0x0000000a390a7221 */ /* 0x040fe20000010000 */
[----:B------:R-:W-:Y:S01]  /*0b60*/  FFMA.FTZ R14, R57, R46, R14 ;  /* 0x0000002e390e7223 */ /* 0x000fe2000001000e */
[----:B------:R-:W-:Y:S01]  /*0b70*/  FADD.FTZ R53, RZ, R43 ;  /* 0x0000002bff357221 */ /* 0x000fe20000010000 */
[----:B------:R-:W-:Y:S01]  /*0b80*/  FFMA.FTZ R57, R94, R57, R49 ;  /* 0x000000395e397223 */ /* 0x000fe20000010031 */
[----:B------:R-:W-:Y:S01]  /*0b90*/  FMUL.FTZ R49, R106, R51 ;  /* 0x000000336a317220 */ /* 0x000fe20000410000 */
[----:B------:R-:W-:Y:S01]  /*0ba0*/  FFMA.FTZ R51, R41, R82, R48 ;  /* 0x0000005229337223 */ /* 0x000fe20000010030 */
[C---:B------:R-:W-:Y:S01]  /*0bb0*/  FADD.FTZ R19, R50.reuse, R19 ;  /* 0x0000001332137221 */ /* 0x040fe20000010000 */
[----:B------:R-:W-:Y:S01]  /*0bc0*/  FFMA.FTZ R21, R50, R44, R21 ;  /* 0x0000002c32157223 */ /* 0x000fe20000010015 */
[----:B------:R-:W-:Y:S01]  /*0bd0*/  FADD.FTZ R48, R82, R53 ;  /* 0x0000003552307221 */ /* 0x000fe20000010000 */
[----:B------:R-:W-:Y:S01]  /*0be0*/  FMUL.FTZ R50, R101, R62 ;  /* 0x0000003e65327220 */ /* 0x000fe20000410000 */
[----:B------:R-:W-:Y:S01]  /*0bf0*/  FADD.FTZ R55, -R108, R55 ;  /* 0x000000376c377221 */ /* 0x000fe20000010100 */
[----:B------:R-:W-:Y:S01]  /*0c00*/  FFMA.FTZ R51, R44, R45, R51 ;  /* 0x0000002d2c337223 */ /* 0x000fe20000010033 */
[C---:B------:R-:W-:Y:S01]  /*0c10*/  FADD.FTZ R11, R58.reuse, R11 ;  /* 0x0000000b3a0b7221 */ /* 0x040fe20000010000 */
[----:B------:R-:W-:Y:S01]  /*0c20*/  FFMA.FTZ R15, R58, R49, R15 ;  /* 0x000000313a0f7223 */ /* 0x000fe2000001000f */
[----:B------:R-:W-:Y:S01]  /*0c30*/  FADD.FTZ R48, R45, R48 ;  /* 0x000000302d307221 */ /* 0x000fe20000010000 */
[----:B------:R-:W-:Y:S01]  /*0c40*/  FFMA.FTZ R58, R93, R58, R50 ;  /* 0x0000003a5d3a7223 */ /* 0x000fe20000010032 */
[----:B------:R-:W-:Y:S01]  /*0c50*/  FMUL.FTZ R50, R106, R55 ;  /* 0x000000376a327220 */ /* 0x000fe20000410000 */
[----:B------:R-:W-:Y:S01]  /*0c60*/  FMUL.FTZ R53, R104, R63 ;  /* 0x0000003f68357220 */ /* 0x000fe20000410000 */
[----:B------:R-:W-:Y:S01]  /*0c70*/  FFMA.FTZ R52, R42, R81, R51 ;  /* 0x000000512a347223 */ /* 0x000fe20000010033 */
[----:B------:R-:W-:Y:S01]  /*0c80*/  FADD.FTZ R51, R81, R48 ;  /* 0x0000003051337221 */ /* 0x000fe20000010000 */
[C---:B------:R-:W-:Y:S01]  /*0c90*/  FADD.FTZ R8, R59.reuse, R8 ;  /* 0x000000083b087221 */ /* 0x040fe20000010000 */
[----:B------:R-:W-:Y:S01]  /*0ca0*/  FFMA.FTZ R12, R59, R50, R12 ;  /* 0x000000323b0c7223 */ /* 0x000fe2000001000c */
[----:B------:R-:W-:Y:S01]  /*0cb0*/  FFMA.FTZ R59, R96, R59, R53 ;  /* 0x0000003b603b7223 */ /* 0x000fe20000010035 */
[----:B------:R-:W-:Y:S01]  /*0cc0*/  FFMA.FTZ R53, R47, R56, R52 ;  /* 0x000000382f357223 */ /* 0x000fe20000010034 */
[----:B------:R-:W-:-:S03]  /*0cd0*/  FADD.FTZ R48, R56, R51 ;  /* 0x0000003338307221 */ /* 0x000fc60000010000 */
[----:B------:R-:W-:Y:S01]  /*0ce0*/  FFMA.FTZ R52, R46, R57, R53 ;  /* 0x000000392e347223 */ /* 0x000fe20000010035 */
[----:B------:R-:W-:-:S03]  /*0cf0*/  FADD.FTZ R51, R48, R57 ;  /* 0x0000003930337221 */ /* 0x000fc60000010000 */
[----:B------:R-:W-:Y:S01]  /*0d00*/  FFMA.FTZ R53, R49, R58, R52 ;  /* 0x0000003a31357223 */ /* 0x000fe20000010034 */
[----:B------:R-:W-:Y:S01]  /*0d10*/  FADD.FTZ R48, R51, R58 ;  /* 0x0000003a33307221 */ /* 0x000fe20000010000 */
[C---:B------:R-:W-:Y:S01]  /*0d20*/  FADD.FTZ R5, R60.reuse, R5 ;  /* 0x000000053c057221 */ /* 0x040fe20000010000 */
[----:B------:R-:W-:Y:S01]  /*0d30*/  FFMA.FTZ R9, R60, R47, R9 ;  /* 0x0000002f3c097223 */ /* 0x000fe20000010009 */
[C---:B------:R-:W-:Y:S01]  /*0d40*/  FADD.FTZ R2, R61.reuse, R2 ;  /* 0x000000023d027221 */ /* 0x040fe20000010000 */
[----:B------:R-:W-:Y:S01]  /*0d50*/  FFMA.FTZ R6, R61, R46, R6 ;  /* 0x0000002e3d067223 */ /* 0x000fe20000010006 */
[C---:B------:R-:W-:Y:S01]  /*0d60*/  FADD.FTZ R3, R62.reuse, R3 ;  /* 0x000000033e037221 */ /* 0x040fe20000010000 */
        /* <DEDUP_REMOVED lines=24> */
.L_x_2387:
[----:B-1----:R-:W-:Y:S01]  /*0ef0*/  FADD.FTZ R51, R48, R51 ;  /* 0x0000003330337221 */ /* 0x002fe20000010000 */
[----:B--2---:R-:W-:Y:S01]  /*0f00*/  FADD.FTZ R52, R53, R52 ;  /* 0x0000003435347221 */ /* 0x004fe20000010000 */
[----:B------:R-:W-:Y:S02]  /*0f10*/  ISETP.NE.U32.AND P2, PT, RZ, UR10, PT ;  /* 0x0000000aff007c0c */ /* 0x000fe4000bf45070 */
[----:B------:R-:W-:Y:S01]  /*0f20*/  FMUL.FTZ R51, R51, UR9 ;  /* 0x0000000933337c20 */ /* 0x000fe20008410000 */
[----:B------:R-:W-:Y:S01]  /*0f30*/  ISETP.NE.U32.AND P5, PT, RZ, UR18, PT ;  /* 0x00000012ff007c0c */ /* 0x000fe2000bfa5070 */
[----:B------:R-:W-:Y:S01]  /*0f40*/  FMUL.FTZ R60, R52, UR9 ;  /* 0x00000009343c7c20 */ /* 0x000fe20008410000 */
[----:B------:R-:W-:Y:S02]  /*0f50*/  ISETP.NE.AND.EX P2, PT, RZ, UR11, PT, P2 ;  /* 0x0000000bff007c0c */ /* 0x000fe4000bf45320 */
[----:B------:R-:W-:Y:S02]  /*0f60*/  FSEL R51, R51, RZ, !P6 ;  /* 0x000000ff33337208 */ /* 0x000fe40007000000 */
[----:B------:R-:W-:-:S02]  /*0f70*/  ISETP.NE.AND.EX P5, PT, RZ, UR19, PT, P5 ;  /* 0x00000013ff007c0c */ /* 0x000fc4000bfa5350 */
        /* <DEDUP_REMOVED lines=9> */
[C---:B0-----:R-:W-:Y:S01]  /*1010*/  FMUL.FTZ R53, R106.reuse, R43 ;  /* 0x0000002b6a357220 */ /* 0x041fe20000410000 */
[C---:B------:R-:W-:Y:S01]  /*1020*/  FMUL.FTZ R48, R106.reuse, R41 ;  /* 0x000000296a307220 */ /* 0x040fe20000410000 */
[C---:B------:R-:W-:Y:S01]  /*1030*/  FMUL.FTZ R55, R106.reuse, R45 ;  /* 0x0000002d6a377220 */ /* 0x040fe20000410000 */
[----:B------:R-:W-:Y:S01]  /*1040*/  FMUL.FTZ R52, R106, R81 ;  /* 0x000000516a347220 */ /* 0x000fe20000410000 */
[----:B------:R-:W-:Y:S01]  /*1050*/  ISETP.NE.AND.EX P3, PT, RZ, UR11, PT, P3 ;  /* 0x0000000bff007c0c */ /* 0x000fe2000bf65330 */
[----:B-----5:R-:W-:Y:S01]  /*1060*/  @P5 FADD.FTZ R53, R24, R53 ;  /* 0x0000003518355221 */ /* 0x020fe20000010000 */
[----:B------:R-:W-:Y:S01]  /*1070*/  @P5 FADD.FTZ R48, R25, R48 ;  /* 0x0000003019305221 */ /* 0x000fe20000010000 */
[----:B------:R-:W-:Y:S01]  /*1080*/  @P5 FADD.FTZ R55, R26, R55 ;  /* 0x000000371a375221 */ /* 0x000fe20000010000 */
[----:B------:R-:W-:Y:S01]  /*1090*/  @P5 FADD.FTZ R52, R27, R52 ;  /* 0x000000341b345221 */ /* 0x000fe20000010000 */
[----:B------:R-:W-:Y:S08]  /*10a0*/  @!P2 BRA `(.L_x_2374) ;  /* 0x00000000001ca947 */ /* 0x000ff00003800000 */
[----:B------:R-:W0:Y:S01]  /*10b0*/  LDC.64 R44, c[0x0][0x308] ;  /* 0x0000c200ff2c7b82 */ /* 0x000e220000000a00 */
[----:B------:R-:W-:Y:S02]  /*10c0*/  SEL R43, R52, R35, P3 ;  /* 0x00000023342b7207 */ /* 0x000fe40001800000 */
[----:B------:R-:W-:Y:S02]  /*10d0*/  SEL R42, R55, R34, P3 ;  /* 0x00000022372a7207 */ /* 0x000fe40001800000 */
[----:B------:R-:W-:Y:S02]  /*10e0*/  SEL R41, R48, R33, P3 ;  /* 0x0000002130297207 */ /* 0x000fe40001800000 */
[----:B------:R-:W-:Y:S01]  /*10f0*/  SEL R40, R53, R32, P3 ;  /* 0x0000002035287207 */ /* 0x000fe20001800000 */
[----:B0-----:R-:W-:-:S05]  /*1100*/  IMAD.WIDE.U32 R44, R109, 0x10, R44 ;  /* 0x000000106d2c7825 */ /* 0x001fca00078e002c */
[----:B------:R0:W-:Y:S02]  /*1110*/  STG.E.128 desc[UR4][R44.64], R40 ;  /* 0x000000282c007986 */ /* 0x0001e4000c101d04 */
.L_x_2374:
[----:B------:R-:W-:Y:S01]  /*1120*/  FMUL.FTZ R53, R53, UR12 ;  /* 0x0000000c35357c20 */ /* 0x000fe20008410000 */
[----:B------:R-:W-:Y:S01]  /*1130*/  LOP3.LUT P4, RZ, R90, 0xff, RZ, 0xc0, !PT ;  /* 0x000000ff5aff7812 */ /* 0x000fe2000788c0ff */
[----:B------:R-:W-:Y:S01]  /*1140*/  FMUL.FTZ R48, R48, UR12 ;  /* 0x0000000c30307c20 */ /* 0x000fe20008410000 */
[----:B------:R-:W-:Y:S01]  /*1150*/  FMUL.FTZ R52, R52, UR12 ;  /* 0x0000000c34347c20 */ /* 0x000fe20008410000 */
[----:B------:R-:W-:Y:S01]  /*1160*/  FMUL.FTZ R55, R55, UR12 ;  /* 0x0000000c37377c20 */ /* 0x000fe20008410000 */
[----:B0-----:R-:W-:Y:S01]  /*1170*/  SEL R40, R53, RZ, P4 ;  /* 0x000000ff35287207 */ /* 0x001fe20002000000 */
[-CC-:B------:R-:W-:Y:S01]  /*1180*/  FFMA.FTZ R47, R47, R60.reuse, R51.reuse ;  /* 0x0000003c2f2f7223 */ /* 0x180fe20000010033 */
[----:B------:R-:W-:Y:S01]  /*1190*/  LOP3.LUT P4, RZ, R90, 0xff00, RZ, 0xc0, !PT ;  /* 0x0000ff005aff7812 */ /* 0x000fe2000788c0ff */
[-CC-:B------:R-:W-:Y:S01]  /*11a0*/  FFMA.FTZ R46, R46, R60.reuse, R51.reuse ;  /* 0x0000003c2e2e7223 */ /* 0x180fe20000010033 */
[-C--:B------:R-:W-:Y:S01]  /*11b0*/  FFMA.FTZ R49, R49, R60.reuse, R51 ;  /* 0x0000003c31317223 */ /* 0x080fe20000010033 */
[----:B------:R-:W-:Y:S01]  /*11c0*/  FADD.FTZ R47, R56, -R47 ;  /* 0x8000002f382f7221 */ /* 0x000fe20000010000 */
[----:B------:R-:W-:Y:S01]  /*11d0*/  SEL R41, R48, RZ, P4 ;  /* 0x000000ff30297207 */ /* 0x000fe20002000000 */
[----:B------:R-:W-:Y:S01]  /*11e0*/  FADD.FTZ R57, R57, -R46 ;  /* 0x8000002e39397221 */ /* 0x000fe20000010000 */
[----:B------:R-:W-:Y:S01]  /*11f0*/  LOP3.LUT P4, RZ, R90, 0xff000000, RZ, 0xc0, !PT ;  /* 0xff0000005aff7812 */ /* 0x000fe2000788c0ff */
[----:B------:R-:W-:Y:S01]  /*1200*/  FMUL.FTZ R83, R106, R47 ;  /* 0x0000002f6a537220 */ /* 0x000fe20000410000 */
[----:B------:R-:W-:Y:S01]  /*1210*/  FADD.FTZ R45, R58, -R49 ;  /* 0x800000313a2d7221 */ /* 0x000fe20000010000 */
[----:B------:R-:W-:Y:S01]  /*1220*/  FMUL.FTZ R86, R106, R57 ;  /* 0x000000396a567220 */ /* 0x000fe20000410000 */
[----:B------:R-:W-:Y:S01]  /*1230*/  SEL R43, R52, RZ, P4 ;  /* 0x000000ff342b7207 */ /* 0x000fe20002000000 */
[----:B------:R-:W-:Y:S01]  /*1240*/  @P5 FADD.FTZ R83, R28, R83 ;  /* 0x000000531c535221 */ /* 0x000fe20000010000 */
[----:B------:R-:W-:Y:S01]  /*1250*/  LOP3.LUT P4, RZ, R90, 0xff0000, RZ, 0xc0, !PT ;  /* 0x00ff00005aff7812 */ /* 0x000fe2000788c0ff */
[----:B------:R-:W-:Y:S01]  /*1260*/  @P5 FADD.FTZ R86, R29, R86 ;  /* 0x000000561d565221 */ /* 0x000fe20000010000 */
[----:B------:R-:W-:Y:S01]  /*1270*/  FMUL.FTZ R89, R106, R45 ;  /* 0x0000002d6a597220 */ /* 0x000fe20000410000 */
[----:B------:R-:W-:Y:S01]  /*1280*/  FMUL.FTZ R44, R83, UR12 ;  /* 0x0000000c532c7c20 */ /* 0x000fe20008410000 */
[----:B------:R-:W-:Y:S01]  /*1290*/  SEL R42, R55, RZ, P4 ;  /* 0x000000ff372a7207 */ /* 0x000fe20002000000 */
[----:B------:R-:W-:Y:S01]  /*12a0*/  FMUL.FTZ R56, R86, UR12 ;  /* 0x0000000c56387c20 */ /* 0x000fe20008410000 */
[----:B------:R-:W-:Y:S01]  /*12b0*/  LOP3.LUT P4, RZ, R103, 0xff000000, RZ, 0xc0, !PT ;  /* 0xff00000067ff7812 */ /* 0x000fe2000788c0ff */
[----:B------:R-:W0:Y:S01]  /*12c0*/  @P2 LDC.64 R46, c[0x0][0x308] ;  /* 0x0000c200ff2e2b82 */ /* 0x000e220000000a00 */
[----:B------:R-:W-:Y:S01]  /*12d0*/  FFMA.FTZ R50, R50, R60, R51 ;  /* 0x0000003c32327223 */ /* 0x000fe20000010033 */
[----:B------:R-:W-:Y:S01]  /*12e0*/  @P5 FADD.FTZ R89, R30, R89 ;  /* 0x000000591e595221 */ /* 0x000fe20000010000 */
[----:B------:R-:W-:-:S02]  /*12f0*/  SEL R82, R52, RZ, P4 ;  /* 0x000000ff34527207 */ /* 0x000fc40002000000 */
[----:B------:R-:W-:Y:S01]  /*1300*/  LOP3.LUT P4, RZ, R103, 0xff0000, RZ, 0xc0, !PT ;  /* 0x00ff000067ff7812 */ /* 0x000fe2000788c0ff */
[----:B------:R-:W-:Y:S01]  /*1310*/  FADD.FTZ R59, R59, -R50 ;  /* 0x800000323b3b7221 */ /* 0x000fe20000010000 */
[----:B------:R-:W-:Y:S01]  /*1320*/  FMUL.FTZ R51, R89, UR12 ;  /* 0x0000000c59337c20 */ /* 0x000fe20008410000 */
[----:B------:R-:W-:Y:S02]  /*1330*/  SEL R32, R83, R32, P3 ;  /* 0x0000002053207207 */ /* 0x000fe40001800000 */
[----:B------:R-:W-:Y:S01]  /*1340*/  SEL R81, R55, RZ, P4 ;  /* 0x000000ff37517207 */ /* 0x000fe20002000000 */
[----:B------:R-:W-:Y:S01]  /*1350*/  FMUL.FTZ R106, R106, R59 ;  /* 0x0000003b6a6a7220 */ /* 0x000fe20000410000 */
[----:B------:R-:W-:Y:S01]  /*1360*/  LOP3.LUT P4, RZ, R103, 0xff00, RZ, 0xc0, !PT ;  /* 0x0000ff0067ff7812 */ /* 0x000fe2000788c0ff */
[----:B------:R-:W1:Y:S01]  /*1370*/  LDC.64 R54, c[0x0][0x2f8] ;  /* 0x0000be00ff367b82 */ /* 0x000e620000000a00 */
[----:B------:R-:W-:Y:S01]  /*1380*/  SEL R33, R86, R33, P3 ;  /* 0x0000002156217207 */ /* 0x000fe20001800000 */
[----:B------:R-:W-:Y:S01]  /*1390*/  @P5 FADD.FTZ R106, R31, R106 ;  /* 0x0000006a1f6a5221 */ /* 0x000fe20000010000 */
[----:B------:R-:W-:-:S02]  /*13a0*/  SEL R84, R48, RZ, P4 ;  /* 0x000000ff30547207 */ /* 0x000fc40002000000 */
[----:B------:R-:W-:Y:S02]  /*13b0*/  LOP3.LUT P4, RZ, R103, 0xff, RZ, 0xc0, !PT ;  /* 0x000000ff67ff7812 */ /* 0x000fe4000788c0ff */
[C---:B------:R-:W-:Y:S01]  /*13c0*/  SEL R35, R106.reuse, R35, P3 ;  /* 0x000000236a237207 */ /* 0x040fe20001800000 */
[----:B------:R-:W-:Y:S01]  /*13d0*/  FMUL.FTZ R106, R106, UR12 ;  /* 0x0000000c6a6a7c20 */ /* 0x000fe20008410000 */
[----:B------:R-:W-:Y:S02]  /*13e0*/  SEL R85, R53, RZ, P4 ;  /* 0x000000ff35557207 */ /* 0x000fe40002000000 */
[----:B------:R-:W2:Y:S01]  /*13f0*/  @P1 LDC.64 R52, c[0x0][0x300] ;  /* 0x0000c000ff341b82 */ /* 0x000ea20000000a00 */
[----:B------:R-:W-:Y:S01]  /*1400*/  LOP3.LUT P4, RZ, R80, 0xff, RZ, 0xc0, !PT ;  /* 0x000000ff50ff7812 */ /* 0x000fe2000788c0ff */
[----:B0-----:R-:W-:Y:S01]  /*1410*/  @P2 IMAD.WIDE.U32 R60, R111, 0x10, R46 ;  /* 0x000000106f3c2825 */ /* 0x001fe200078e002e */
[----:B------:R-:W-:Y:S02]  /*1420*/  SEL R34, R89, R34, P3 ;  /* 0x0000002259227207 */ /* 0x000fe40001800000 */
[----:B------:R-:W-:-:S02]  /*1430*/  SEL R48, R44, RZ, P4 ;  /* 0x000000ff2c307207 */ /* 0x000fc40002000000 */
[C---:B------:R-:W-:Y:S02]  /*1440*/  LOP3.LUT P4, RZ, R105.reuse, 0xff, RZ, 0xc0, !PT ;  /* 0x000000ff69ff7812 */ /* 0x040fe4000788c0ff */
[----:B------:R-:W-:Y:S02]  /*1450*/  LOP3.LUT P3, RZ, R105, 0xff000000, RZ, 0xc0, !PT ;  /* 0xff00000069ff7812 */ /* 0x000fe4000786c0ff */
[----:B------:R-:W-:Y:S02]  /*1460*/  SEL R87, R44, RZ, P4 ;  /* 0x000000ff2c577207 */ /* 0x000fe40002000000 */
[C---:B------:R-:W-:Y:S01]  /*1470*/  LOP3.LUT P4, RZ, R80.reuse, 0xff00, RZ, 0xc0, !PT ;  /* 0x0000ff0050ff7812 */ /* 0x040fe2000788c0ff */
[----:B------:R-:W0:Y:S01]  /*1480*/  @P1 LDC.64 R44, c[0x0][0x300] ;  /* 0x0000c000ff2c1b82 */ /* 0x000e220000000a00 */
[----:B------:R-:W-:Y:S01]  /*1490*/  LOP3.LUT P5, RZ, R80, 0xff000000, RZ, 0xc0, !PT ;  /* 0xff00000050ff7812 */ /* 0x000fe200078ac0ff */
[----:B-1----:R-:W-:Y:S01]  /*14a0*/  IMAD.WIDE.U32 R58, R109, 0x10, R54 ;  /* 0x000000106d3a7825 */ /* 0x002fe200078e0036 */
[----:B------:R-:W-:-:S02]  /*14b0*/  SEL R49, R56, RZ, P4 ;  /* 0x000000ff38317207 */ /* 0x000fc40002000000 */
[----:B------:R-:W-:Y:S01]  /*14c0*/  LOP3.LUT P4, RZ, R105, 0xff00, RZ, 0xc0, !PT ;  /* 0x0000ff0069ff7812 */ /* 0x000fe2000788c0ff */
[----:B------:R-:W-:Y:S01]  /*14d0*/  IMAD.WIDE.U32 R54, R111, 0x10, R54 ;  /* 0x000000106f367825 */ /* 0x000fe200078e0036 */
[----:B------:R1:W-:Y:S02]  /*14e0*/  STG.E.128 desc[UR4][R58.64], R40 ;  /* 0x000000283a007986 */ /* 0x0003e4000c101d04 */
[----:B------:R-:W-:Y:S01]  /*14f0*/  SEL R88, R56, RZ, P4 ;  /* 0x000000ff38587207 */ /* 0x000fe20002000000 */
[----:B--2---:R-:W-:Y:S01]  /*1500*/  @P1 IMAD.WIDE.U32 R56, R109, 0x10, R52 ;  /* 0x000000106d381825 */ /* 0x004fe200078e0034 */
[----:B------:R-:W-:Y:S01]  /*1510*/  LOP3.LUT P4, RZ, R80, 0xff0000, RZ, 0xc0, !PT ;  /* 0x00ff000050ff7812 */ /* 0x000fe2000788c0ff */
[----:B------:R-:W2:Y:S03]  /*1520*/  LDC.64 R52, c[0x0][0x210] ;  /* 0x00008400ff347b82 */ /* 0x000ea60000000a00 */
[----:B------:R-:W-:-:S02]  /*1530*/  SEL R50, R51, RZ, P4 ;  /* 0x000000ff33327207 */ /* 0x000fc40002000000 */
[----:B------:R-:W-:-:S04]  /*1540*/  LOP3.LUT P4, RZ, R105, 0xff0000, RZ, 0xc0, !PT ;  /* 0x00ff000069ff7812 */ /* 0x000fc8000788c0ff */
[----:B------:R-:W-:Y:S02]  /*1550*/  SEL R51, R51, RZ, P4 ;  /* 0x000000ff33337207 */ /* 0x000fe40002000000 */
[----:B------:R-:W-:Y:S01]  /*1560*/  ISETP.NE.U32.AND P4, PT, R78, RZ, PT ;  /* 0x000000ff4e00720c */ /* 0x000fe20003f85070 */
[----:B0-----:R-:W-:Y:S01]  /*1570*/  @P1 IMAD.WIDE.U32 R62, R111, 0x10, R44 ;  /* 0x000000106f3e1825 */ /* 0x001fe200078e002c */
[----:B------:R-:W-:Y:S02]  /*1580*/  SEL R78, R106, RZ, P3 ;  /* 0x000000ff6a4e7207 */ /* 0x000fe40001800000 */
[----:B------:R-:W-:-:S04]  /*1590*/  ISETP.NE.AND.EX P4, PT, R79, RZ, PT, P4 ;  /* 0x000000ff4f00720c */ /* 0x000fc80003f85340 */
[----:B------:R-:W-:Y:S02]  /*15a0*/  SEL R44, R85, R36, P4 ;  /* 0x00000024552c7207 */ /* 0x000fe40002000000 */
[----:B------:R-:W-:Y:S02]  /*15b0*/  SEL R45, R84, R37, P4 ;  /* 0x00000025542d7207 */ /* 0x000fe40002000000 */
[----:B------:R-:W-:Y:S02]  /*15c0*/  SEL R47, R82, R39, P4 ;  /* 0x00000027522f7207 */ /* 0x000fe40002000000 */
[-C--:B------:R-:W-:Y:S02]  /*15d0*/  SEL R46, R81, R38.reuse, P4 ;  /* 0x00000026512e7207 */ /* 0x080fe40002000000 */
[----:B------:R-:W-:Y:S02]  /*15e0*/  SEL R38, R51, R38, P4 ;  /* 0x0000002633267207 */ /* 0x000fe40002000000 */
[----:B------:R-:W-:Y:S01]  /*15f0*/  SEL R51, R106, RZ, P5 ;  /* 0x000000ff6a337207 */ /* 0x000fe20002800000 */
[----:B------:R1:W-:Y:S01]  /*1600*/  @P1 STG.E.128 desc[UR4][R56.64], R44 ;  /* 0x0000002c38001986 */ /* 0x0003e2000c101d04 */
[----:B------:R-:W-:-:S02]  /*1610*/  SEL R36, R87, R36, P4 ;  /* 0x0000002457247207 */ /* 0x000fc40002000000 */
[----:B------:R-:W-:Y:S01]  /*1620*/  SEL R37, R88, R37, P4 ;  /* 0x0000002558257207 */ /* 0x000fe20002000000 */
[----:B------:R1:W-:Y:S01]  /*1630*/  @P2 STG.E.128 desc[UR4][R60.64], R32 ;  /* 0x000000203c002986 */ /* 0x0003e2000c101d04 */
[----:B------:R-:W-:Y:S02]  /*1640*/  SEL R39, R78, R39, P4 ;  /* 0x000000274e277207 */ /* 0x000fe40002000000 */
[----:B--2---:R-:W-:Y:S01]  /*1650*/  LEA R72, R52, R72, 0x2 ;  /* 0x0000004834487211 */ /* 0x004fe200078e10ff */
[----:B------:R1:W-:Y:S04]  /*1660*/  STG.E.128 desc[UR4][R54.64], R48 ;  /* 0x0000003036007986 */ /* 0x0003e8000c101d04 */
[----:B------:R1:W-:Y:S01]  /*1670*/  @P1 STG.E.128 desc[UR4][R62.64], R36 ;  /* 0x000000243e001986 */ /* 0x0003e2000c101d04 */
[----:B------:R-:W-:-:S13]  /*1680*/  ISETP.GE.AND P1, PT, R72, R53, PT ;  /* 0x000000354800720c */ /* 0x000fda0003f26270 */
[----:B------:R-:W-:Y:S05]  /*1690*/  @!P1 BRA `(.L_x_2375) ;  /* 0xffffffec00c89947 */ /* 0x000fea000383ffff */
[----:B------:R-:W-:Y:S05]  /*16a0*/  BSYNC B1 ;  /* 0x0000000000017941 */ /* 0x000fea0003800000 */
.L_x_2372:
        /* <DEDUP_REMOVED lines=32> */
.L_x_2371:
[----:B------:R-:W-:Y:S05]  /*18b0*/  BSYNC B0 ;  /* 0x0000000000007941 */ /* 0x000fea0003800000 */
.L_x_2369:
        /* <DEDUP_REMOVED lines=118> */
.L_x_2373:
        /* <DEDUP_REMOVED lines=8> */
.L_x_2377:
[----:B------:R-:W-:Y:S05]  /*20a0*/  BSYNC B2 ;  /* 0x0000000000027941 */ /* 0x000fea0003800000 */
.L_x_2376:
        /* <DEDUP_REMOVED lines=8> */
.L_x_2378:
[----:B------:R-:W-:Y:S01]  /*2130*/  FADD.FTZ R51, R48, R51 ;  /* 0x0000003330337221 */ /* 0x000fe20000010000 */
[----:B------:R-:W-:-:S04]  /*2140*/  HFMA2.MMA R84, -RZ, RZ, 0, 1.1920928955078125e-07 ;  /* 0x00000002ff547435 */ /* 0x000fc800000001ff */
[----:B------:R-:W-:Y:S02]  /*2150*/  MOV R83, R51 ;  /* 0x0000003300537202 */ /* 0x000fe40000000f00 */
[----:B------:R-:W-:-:S07]  /*2160*/  MOV R52, R63 ;  /* 0x0000003f00347202 */ /* 0x000fce0000000f00 */
[----:B------:R-:W-:Y:S05]  /*2170*/  WARPSYNC.COLLECTIVE R62, `(.L_x_2379) ;  /* 0x000000003e087348 */ /* 0x000fea0003c00000 */
[----:B------:R0:W1:Y:S02]  /*2180*/  SHFL.BFLY P2, R63, R83, R84, R85 ;  /* 0x0c000054533f7389 */ /* 0x0000640000040055 */
[----:B01----:R-:W-:Y:S01]  /*2190*/  ENDCOLLECTIVE ;  /* 0x000000000000791b */ /* 0x003fe20003800000 */
.L_x_2379:
[----:B------:R-:W-:-:S05]  /*21a0*/  FADD.FTZ R52, R53, R52 ;  /* 0x0000003435347221 */ /* 0x000fca0000010000 */
[----:B------:R-:W-:Y:S02]  /*21b0*/  MOV R83, R52 ;  /* 0x0000003400537202 */ /* 0x000fe40000000f00 */
[----:B------:R-:W-:-:S07]  /*21c0*/  MOV R54, R63 ;  /* 0x0000003f00367202 */ /* 0x000fce0000000f00 */
[----:B------:R-:W-:Y:S05]  /*21d0*/  WARPSYNC.COLLECTIVE R62, `(.L_x_2380) ;  /* 0x000000003e087348 */ /* 0x000fea0003c00000 */
[----:B------:R0:W1:Y:S02]  /*21e0*/  SHFL.BFLY P2, R63, R83, R84, R85 ;  /* 0x0c000054533f7389 */ /* 0x0000640000040055 */
[----:B01----:R-:W-:Y:S01]  /*21f0*/  ENDCOLLECTIVE ;  /* 0x000000000000791b */ /* 0x003fe20003800000 */
.L_x_2380:
[----:B------:R-:W-:Y:S01]  /*2200*/  FADD.FTZ R54, R51, R54 ;  /* 0x0000003633367221 */ /* 0x000fe20000010000 */
[----:B------:R-:W-:-:S04]  /*2210*/  HFMA2.MMA R84, -RZ, RZ, 0, 2.384185791015625e-07 ;  /* 0x00000004ff547435 */ /* 0x000fc800000001ff */
[----:B------:R-:W-:Y:S02]  /*2220*/  MOV R83, R54 ;  /* 0x0000003600537202 */ /* 0x000fe40000000f00 */
[----:B------:R-:W-:-:S07]  /*2230*/  MOV R55, R63 ;  /* 0x0000003f00377202 */ /* 0x000fce0000000f00 */
[----:B------:R-:W-:Y:S05]  /*2240*/  WARPSYNC.COLLECTIVE R62, `(.L_x_2381) ;  /* 0x000000003e087348 */ /* 0x000fea0003c00000 */
[----:B------:R0:W1:Y:S02]  /*2250*/  SHFL.BFLY P2, R63, R83, R84, R85 ;  /* 0x0c000054533f7389 */ /* 0x0000640000040055 */
[----:B01----:R-:W-:Y:S01]  /*2260*/  ENDCOLLECTIVE ;  /* 0x000000000000791b */ /* 0x003fe20003800000 */
.L_x_2381:
[----:B------:R-:W-:-:S05]  /*2270*/  FADD.FTZ R55, R52, R55 ;  /* 0x0000003734377221 */ /* 0x000fca0000010000 */
[----:B------:R-:W-:Y:S02]  /*2280*/  MOV R83, R55 ;  /* 0x0000003700537202 */ /* 0x000fe40000000f00 */
[----:B------:R-:W-:-:S07]  /*2290*/  MOV R61, R63 ;  /* 0x0000003f003d7202 */ /* 0x000fce0000000f00 */
[----:B------:R-:W-:Y:S05]  /*22a0*/  WARPSYNC.COLLECTIVE R62, `(.L_x_2382) ;  /* 0x000000003e087348 */ /* 0x000fea0003c00000 */
[----:B------:R0:W1:Y:S02]  /*22b0*/  SHFL.BFLY P2, R63, R83, R84, R85 ;  /* 0x0c000054533f7389 */ /* 0x0000640000040055 */
[----:B01----:R-:W-:Y:S01]  /*22c0*/  ENDCOLLECTIVE ;  /* 0x000000000000791b */ /* 0x003fe20003800000 */
.L_x_2382:
[----:B------:R-:W-:Y:S01]  /*22d0*/  FADD.FTZ R61, R54, R61 ;  /* 0x0000003d363d7221 */ /* 0x000fe20000010000 */
[----:B------:R-:W-:-:S04]  /*22e0*/  HFMA2.MMA R84, -RZ, RZ, 0, 4.76837158203125e-07 ;  /* 0x00000008ff547435 */ /* 0x000fc800000001ff */
[----:B------:R-:W-:Y:S02]  /*22f0*/  MOV R83, R61 ;  /* 0x0000003d00537202 */ /* 0x000fe40000000f00 */
[----:B------:R-:W-:-:S07]  /*2300*/  MOV R60, R63 ;  /* 0x0000003f003c7202 */ /* 0x000fce0000000f00 */
[----:B------:R-:W-:Y:S05]  /*2310*/  WARPSYNC.COLLECTIVE R62, `(.L_x_2383) ;  /* 0x000000003e087348 */ /* 0x000fea0003c00000 */
[----:B------:R0:W1:Y:S02]  /*2320*/  SHFL.BFLY P2, R63, R83, R84, R85 ;  /* 0x0c000054533f7389 */ /* 0x0000640000040055 */
[----:B01----:R-:W-:Y:S01]  /*2330*/  ENDCOLLECTIVE ;  /* 0x000000000000791b */ /* 0x003fe20003800000 */
.L_x_2383:
[----:B------:R-:W-:-:S05]  /*2340*/  FADD.FTZ R60, R55, R60 ;  /* 0x0000003c373c7221 */ /* 0x000fca0000010000 */
[----:B------:R-:W-:Y:S02]  /*2350*/  MOV R83, R60 ;  /* 0x0000003c00537202 */ /* 0x000fe40000000f00 */
[----:B------:R-:W-:-:S07]  /*2360*/  MOV R48, R63 ;  /* 0x0000003f00307202 */ /* 0x000fce0000000f00 */
[----:B------:R-:W-:Y:S05]  /*2370*/  WARPSYNC.COLLECTIVE R62, `(.L_x_2384) ;  /* 0x000000003e087348 */ /* 0x000fea0003c00000 */
[----:B------:R0:W1:Y:S02]  /*2380*/  SHFL.BFLY P2, R63, R83, R84, R85 ;  /* 0x0c000054533f7389 */ /* 0x0000640000040055 */
[----:B01----:R-:W-:Y:S01]  /*2390*/  ENDCOLLECTIVE ;  /* 0x000000000000791b */ /* 0x003fe20003800000 */
.L_x_2384:
[----:B------:R-:W-:Y:S01]  /*23a0*/  FADD.FTZ R48, R61, R48 ;  /* 0x000000303d307221 */ /* 0x000fe20000010000 */
[----:B------:R-:W-:-:S04]  /*23b0*/  HFMA2.MMA R84, -RZ, RZ, 0, 9.5367431640625e-07 ;  /* 0x00000010ff547435 */ /* 0x000fc800000001ff */
[----:B------:R-:W-:Y:S02]  /*23c0*/  MOV R83, R48 ;  /* 0x0000003000537202 */ /* 0x000fe40000000f00 */
[----:B------:R-:W-:-:S07]  /*23d0*/  MOV R53, R63 ;  /* 0x0000003f00357202 */ /* 0x000fce0000000f00 */
[----:B------:R-:W-:Y:S05]  /*23e0*/  WARPSYNC.COLLECTIVE R62, `(.L_x_2385) ;  /* 0x000000003e087348 */ /* 0x000fea0003c00000 */
[----:B------:R0:W1:Y:S02]  /*23f0*/  SHFL.BFLY P2, R63, R83, R84, R85 ;  /* 0x0c000054533f7389 */ /* 0x0000640000040055 */
[----:B01----:R-:W-:Y:S01]  /*2400*/  ENDCOLLECTIVE ;  /* 0x000000000000791b */ /* 0x003fe20003800000 */
.L_x_2385:
[----:B------:R-:W-:-:S05]  /*2410*/  FADD.FTZ R53, R60, R53 ;  /* 0x000000353c357221 */ /* 0x000fca0000010000 */
[----:B------:R-:W-:Y:S02]  /*2420*/  MOV R83, R53 ;  /* 0x0000003500537202 */ /* 0x000fe40000000f00 */
[----:B------:R-:W-:-:S07]  /*2430*/  MOV R51, R63 ;  /* 0x0000003f00337202 */ /* 0x000fce0000000f00 */
[----:B------:R-:W-:Y:S05]  /*2440*/  WARPSYNC.COLLECTIVE R62, `(.L_x_2386) ;  /* 0x000000003e087348 */ /* 0x000fea0003c00000 */
[----:B------:R0:W1:Y:S02]  /*2450*/  SHFL.BFLY P2, R63, R83, R84, R85 ;  /* 0x0c000054533f7389 */ /* 0x0000640000040055 */
[----:B01----:R-:W-:Y:S01]  /*2460*/  ENDCOLLECTIVE ;  /* 0x000000000000791b */ /* 0x003fe20003800000 */
.L_x_2386:
[----:B------:R-:W-:Y:S01]  /*2470*/  MOV R52, R63 ;  /* 0x0000003f00347202 */ /* 0x000fe20000000f00 */
[----:B------:R-:W-:Y:S06]  /*2480*/  BRA `(.L_x_2387) ;  /* 0xffffffe800987947 */ /* 0x000fec000383ffff */
.L_x_2388:
        /* <DEDUP_REMOVED lines=15> */
.L_x_2954:


//--------------------- .text._ZN10layer_norm22ln_bwd_finalize_kernelINS_22Kernel_traits_finalizeILj256E6__halfffffjLb0ELj1024ELj4ENS_18Kernel_traits_baseILj256ES2_ffffjLj1024EEEEELb0ELb0EEEvNS_9BwdParamsE --------------------------
	.section	.text._ZN10layer_norm22ln_bwd_finalize_kernelINS_22Kernel_traits_finalizeILj256E6__halfffffjLb0ELj1024ELj4ENS_18Kernel_traits_baseILj256ES2_ffffjLj1024EEEEELb0ELb0EEEvNS_9BwdParamsE,"ax",@progbits
	.align	128
        .global         _ZN10layer_norm22ln_bwd_finalize_kernelINS_22Kernel_traits_finalizeILj256E6__halfffffjLb0ELj1024ELj4ENS_18Kernel_traits_baseILj256ES2_ffffjLj1024EEEEELb0ELb0EEEvNS_9BwdParamsE
        .type           _ZN10layer_norm22ln_bwd_finalize_kernelINS_22Kernel_traits_finalizeILj256E6__halfffffjLb0ELj1024ELj4ENS_18Kernel_traits_baseILj256ES2_ffffjLj1024EEEEELb0ELb0EEEvNS_9BwdParamsE,@function
        .size           _ZN10layer_norm22ln_bwd_finalize_kernelINS_22Kernel_traits_finalizeILj256E6__halfffffjLb0ELj1024ELj4ENS_18Kernel_traits_baseILj256ES2_ffffjLj1024EEEEELb0ELb0EEEvNS_9BwdParamsE,(.L_x_2955 - _ZN10layer_norm22ln_bwd_finalize_kernelINS_22Kernel_traits_finalizeILj256E6__halfffffjLb0ELj1024ELj4ENS_18Kernel_traits_baseILj256ES2_ffffjLj1024EEEEELb0ELb0EEEvNS_9BwdParamsE)
        .other          _ZN10layer_norm22ln_bwd_finalize_kernelINS_22Kernel_traits_finalizeILj256E6__halfffffjLb0ELj1024ELj4ENS_18Kernel_traits_baseILj256ES2_ffffjLj1024EEEEELb0ELb0EEEvNS_9BwdParamsE,@"STO_CUDA_ENTRY STV_DEFAULT"
_ZN10layer_norm22ln_bwd_finalize_kernelINS_22Kernel_traits_finalizeILj256E6__halfffffjLb0ELj1024ELj4ENS_18Kernel_traits_baseILj256ES2_ffffjLj1024EEEEELb0ELb0EEEvNS_9BwdParamsE:
.text._ZN10layer_norm22ln_bwd_finalize_kernelINS_22Kernel_traits_finalizeILj256E6__halfffffjLb0ELj1024ELj4ENS_18Kernel_traits_baseILj256ES2_ffffjLj1024EEEEELb0ELb0EEEvNS_9BwdParamsE:
        /* <DEDUP_REMOVED lines=25> */
.L_x_2401:
        /* <DEDUP_REMOVED lines=30> */
.L_x_2393:
        /* <DEDUP_REMOVED lines=36> */
.L_x_2392:
[----:B------:R-:W-:Y:S05]  /*05b0*/  BSYNC B1 ;  /* 0x0000000000017941 */ /* 0x000fea0003800000 */
.L_x_2391:
        /* <DEDUP_REMOVED lines=24> */
.L_x_2395:
[----:B------:R-:W-:Y:S05]  /*0740*/  BSYNC B1 ;  /* 0x0000000000017941 */ /* 0x000fea0003800000 */
.L_x_2394:
        /* <DEDUP_REMOVED lines=12> */
.L_x_2396:
[----:B------:R-:W-:Y:S05]  /*0810*/  BSYNC B1 ;  /* 0x0000000000017941 */ /* 0x000fea0003800000 */
.L_x_2390:
[----:B------:R-:W-:Y:S05]  /*0820*/  BSYNC B0 ;  /* 0x0000000000007941 */ /* 0x000fea0003800000 */
.L_x_2389:
        /* <DEDUP_REMOVED lines=29> */
.L_x_2412:
[----:B---3--:R-:W-:Y:S01]  /*0a00*/  FADD.FTZ R9, R18, R9 ;  /* 0x0000000912097221 */ /* 0x008fe20000010000 */
[----:B--2---:R-:W-:-:S04]  /*0a10*/  FADD.FTZ R11, R10, R11 ;  /* 0x0000000b0a0b7221 */ /* 0x004fc80000010000 */
[----:B------:R2:W-:Y:S04]  /*0a20*/  @!P1 STS [R6+0x2000], R9 ;  /* 0x0020000906009388 */ /* 0x0005e80000000800 */
[----:B------:R2:W-:Y:S02]  /*0a30*/  @!P1 STS [R6+0x2080], R11 ;  /* 0x0020800b06009388 */ /* 0x0005e40000000800 */
.L_x_2397:
        /* <DEDUP_REMOVED lines=18> */
.L_x_2400:
[----:B------:R-:W-:Y:S05]  /*0b60*/  BSYNC B0 ;  /* 0x0000000000007941 */ /* 0x000fea0003800000 */
.L_x_2399:
[C---:B------:R-:W-:Y:S01]  /*0b70*/  ISETP.GT.U32.AND P1, PT, R3.reuse, -0x101, PT ;  /* 0xfffffeff0300780c */ /* 0x040fe20003f24070 */
[----:B------:R-:W-:Y:S01]  /*0b80*/  VIADD R4, R4, 0x80 ;  /* 0x0000008004047836 */ /* 0x000fe20000000000 */
[----:B------:R-:W-:-:S11]  /*0b90*/  IADD3 R3, R3, 0x100, RZ ;  /* 0x0000010003037810 */ /* 0x000fd60007ffe0ff */
[----:B------:R-:W-:Y:S05]  /*0ba0*/  @P1 BRA `(.L_x_2401) ;  /* 0xfffffff400781947 */ /* 0x000fea000383ffff */
[----:B------:R-:W-:Y:S05]  /*0bb0*/  EXIT ;  /* 0x000000000000794d */ /* 0x000fea0003800000 */
.L_x_2398:
[----:B------:R-:W-:Y:S01]  /*0bc0*/  HFMA2.MMA R21, -RZ, RZ, 0, 5.9604644775390625e-08 ;  /* 0x00000001ff157435 */ /* 0x000fe200000001ff */
[----:B0--3--:R-:W-:Y:S01]  /*0bd0*/  MOV R22, R10 ;  /* 0x0000000a00167202 */ /* 0x009fe20000000f00 */
[----:B------:R-:W-:Y:S01]  /*0be0*/  IMAD.MOV.U32 R19, RZ, RZ, -0x1 ;  /* 0xffffffffff137424 */ /* 0x000fe200078e00ff */
[----:B------:R-:W-:-:S08]  /*0bf0*/  MOV R24, 0x1f ;  /* 0x0000001f00187802 */ /* 0x000fd00000000f00 */
[----:B-12---:R-:W-:Y:S05]  /*0c00*/  WARPSYNC.COLLECTIVE R19, `(.L_x_2402) ;  /* 0x0000000013087348 */ /* 0x006fea0003c00000 */
[----:B------:R0:W3:Y:S02]  /*0c10*/  SHFL.BFLY P2, R20, R22, R21, R24 ;  /* 0x0c00001516147389 */ /* 0x0000e40000040018 */
[----:B0123--:R-:W-:Y:S01]  /*0c20*/  ENDCOLLECTIVE ;  /* 0x000000000000791b */ /* 0x00ffe20003800000 */
.L_x_2402:
[----:B------:R-:W-:Y:S01]  /*0c30*/  HFMA2.MMA R21, -RZ, RZ, 0, 1.1920928955078125e-07 ;  /* 0x00000002ff157435 */ /* 0x000fe200000001ff */
[----:B------:R-:W-:-:S05]  /*0c40*/  MOV R11, R20 ;  /* 0x00000014000b7202 */ /* 0x000fca0000000f00 */
[----:B------:R-:W-:-:S05]  /*0c50*/  FADD.FTZ R11, R10, R11 ;  /* 0x0000000b0a0b7221 */ /* 0x000fca0000010000 */
[----:B------:R-:W-:-:S07]  /*0c60*/  MOV R22, R11 ;  /* 0x0000000b00167202 */ /* 0x000fce0000000f00 */
[----:B------:R-:W-:Y:S05]  /*0c70*/  WARPSYNC.COLLECTIVE R19, `(.L_x_2403) ;  /* 0x0000000013087348 */ /* 0x000fea0003c00000 */
[----:B------:R0:W1:Y:S02]  /*0c80*/  SHFL.BFLY P2, R20, R22, R21, R24 ;  /* 0x0c00001516147389 */ /* 0x0000640000040018 */
[----:B01----:R-:W-:Y:S01]  /*0c90*/  ENDCOLLECTIVE ;  /* 0x000000000000791b */ /* 0x003fe20003800000 */
.L_x_2403:
[----:B------:R-:W-:Y:S01]  /*0ca0*/  HFMA2.MMA R21, -RZ, RZ, 0, 2.384185791015625e-07 ;  /* 0x00000004ff157435 */ /* 0x000fe200000001ff */
[----:B------:R-:W-:-:S04]  /*0cb0*/  IMAD.MOV.U32 R14, RZ, RZ, R20 ;  /* 0x000000ffff0e7224 */ /* 0x000fc800078e0014 */
[----:B------:R-:W-:-:S05]  /*0cc0*/  FADD.FTZ R14, R11, R14 ;  /* 0x0000000e0b0e7221 */ /* 0x000fca0000010000 */
[----:B------:R-:W-:-:S07]  /*0cd0*/  MOV R22, R14 ;  /* 0x0000000e00167202 */ /* 0x000fce0000000f00 */
[----:B------:R-:W-:Y:S05]  /*0ce0*/  WARPSYNC.COLLECTIVE R19, `(.L_x_2404) ;  /* 0x0000000013087348 */ /* 0x000fea0003c00000 */
[----:B------:R0:W1:Y:S02]  /*0cf0*/  SHFL.BFLY P2, R20, R22, R21, R24 ;  /* 0x0c00001516147389 */ /* 0x0000640000040018 */
[----:B01----:R-:W-:Y:S01]  /*0d00*/  ENDCOLLECTIVE ;  /* 0x000000000000791b */ /* 0x003fe20003800000 */
.L_x_2404:
[----:B------:R-:W-:Y:S01]  /*0d10*/  HFMA2.MMA R21, -RZ, RZ, 0, 4.76837158203125e-07 ;  /* 0x00000008ff157435 */ /* 0x000fe200000001ff */
[----:B------:R-:W-:-:S05]  /*0d20*/  MOV R13, R20 ;  /* 0x00000014000d7202 */ /* 0x000fca0000000f00 */
[----:B------:R-:W-:-:S04]  /*0d30*/  FADD.FTZ R13, R14, R13 ;  /* 0x0000000d0e0d7221 */ /* 0x000fc80000010000 */
[----:B------:R-:W-:-:S07]  /*0d40*/  IMAD.MOV.U32 R22, RZ, RZ, R13 ;  /* 0x000000ffff167224 */ /* 0x000fce00078e000d */
[----:B------:R-:W-:Y:S05]  /*0d50*/  WARPSYNC.COLLECTIVE R19, `(.L_x_2405) ;  /* 0x0000000013087348 */ /* 0x000fea0003c00000 */
[----:B------:R0:W1:Y:S02]  /*0d60*/  SHFL.BFLY P2, R20, R22, R21, R24 ;  /* 0x0c00001516147389 */ /* 0x0000640000040018 */
[----:B01----:R-:W-:Y:S01]  /*0d70*/  ENDCOLLECTIVE ;  /* 0x000000000000791b */ /* 0x003fe20003800000 */
.L_x_2405:
[----:B------:R-:W-:Y:S01]  /*0d80*/  IMAD.MOV.U32 R21, RZ, RZ, 0x10 ;  /* 0x00000010ff157424 */ /* 0x000fe200078e00ff */
[----:B------:R-:W-:-:S05]  /*0d90*/  MOV R10, R20 ;  /* 0x00000014000a7202 */ /* 0x000fca0000000f00 */
[----:B------:R-:W-:-:S05]  /*0da0*/  FADD.FTZ R10, R13, R10 ;  /* 0x0000000a0d0a7221 */ /* 0x000fca0000010000 */
[----:B------:R-:W-:-:S07]  /*0db0*/  MOV R22, R10 ;  /* 0x0000000a00167202 */ /* 0x000fce0000000f00 */
[----:B------:R-:W-:Y:S05]  /*0dc0*/  WARPSYNC.COLLECTIVE R19, `(.L_x_2406) ;  /* 0x0000000013087348 */ /* 0x000fea0003c00000 */
[----:B------:R0:W1:Y:S02]  /*0dd0*/  SHFL.BFLY P2, R20, R22, R21, R24 ;  /* 0x0c00001516147389 */ /* 0x0000640000040018 */
[----:B01----:R-:W-:Y:S01]  /*0de0*/  ENDCOLLECTIVE ;  /* 0x000000000000791b */ /* 0x003fe20003800000 */
.L_x_2406:
[----:B------:R-:W-:Y:S01]  /*0df0*/  HFMA2.MMA R21, -RZ, RZ, 0, 5.9604644775390625e-08 ;  /* 0x00000001ff157435 */ /* 0x000fe200000001ff */
[----:B------:R-:W-:Y:S02]  /*0e00*/  MOV R22, R9 ;  /* 0x0000000900167202 */ /* 0x000fe40000000f00 */
[----:B------:R-:W-:-:S08]  /*0e10*/  MOV R11, R20 ;  /* 0x00000014000b7202 */ /* 0x000fd00000000f00 */
[----:B------:R-:W-:Y:S05]  /*0e20*/  WARPSYNC.COLLECTIVE R19, `(.L_x_2407) ;  /* 0x0000000013087348 */ /* 0x000fea0003c00000 */
[----:B------:R0:W1:Y:S02]  /*0e30*/  SHFL.BFLY P2, R20, R22, R21, R24 ;  /* 0x0c00001516147389 */ /* 0x0000640000040018 */
[----:B01----:R-:W-:Y:S01]  /*0e40*/  ENDCOLLECTIVE ;  /* 0x000000000000791b */ /* 0x003fe20003800000 */
.L_x_2407:
[----:B------:R-:W-:Y:S01]  /*0e50*/  HFMA2.MMA R21, -RZ, RZ, 0, 1.1920928955078125e-07 ;  /* 0x00000002ff157435 */ /* 0x000fe200000001ff */
[----:B------:R-:W-:-:S04]  /*0e60*/  IMAD.MOV.U32 R14, RZ, RZ, R20 ;  /* 0x000000ffff0e7224 */ /* 0x000fc800078e0014 */
[----:B------:R-:W-:-:S05]  /*0e70*/  FADD.FTZ R15, R9, R14 ;  /* 0x0000000e090f7221 */ /* 0x000fca0000010000 */
[----:B------:R-:W-:-:S07]  /*0e80*/  MOV R22, R15 ;  /* 0x0000000f00167202 */ /* 0x000fce0000000f00 */
[----:B------:R-:W-:Y:S05]  /*0e90*/  WARPSYNC.COLLECTIVE R19, `(.L_x_2408) ;  /* 0x0000000013087348 */ /* 0x000fea0003c00000 */
[----:B------:R0:W1:Y:S02]  /*0ea0*/  SHFL.BFLY P2, R20, R22, R21, R24 ;  /* 0x0c00001516147389 */ /* 0x0000640000040018 */
[----:B01----:R-:W-:Y:S01]  /*0eb0*/  ENDCOLLECTIVE ;  /* 0x000000000000791b */ /* 0x003fe20003800000 */
.L_x_2408:
[----:B------:R-:W-:Y:S01]  /*0ec0*/  HFMA2.MMA R21, -RZ, RZ, 0, 2.384185791015625e-07 ;  /* 0x00000004ff157435 */ /* 0x000fe200000001ff */
[----:B------:R-:W-:-:S05]  /*0ed0*/  MOV R16, R20 ;  /* 0x0000001400107202 */ /* 0x000fca0000000f00 */
[----:B------:R-:W-:-:S04]  /*0ee0*/  FADD.FTZ R16, R15, R16 ;  /* 0x000000100f107221 */ /* 0x000fc80000010000 */
[----:B------:R-:W-:-:S07]  /*0ef0*/  IMAD.MOV.U32 R22, RZ, RZ, R16 ;  /* 0x000000ffff167224 */ /* 0x000fce00078e0010 */
[----:B------:R-:W-:Y:S05]  /*0f00*/  WARPSYNC.COLLECTIVE R19, `(.L_x_2409) ;  /* 0x0000000013087348 */ /* 0x000fea0003c00000 */
[----:B------:R0:W1:Y:S02]  /*0f10*/  SHFL.BFLY P2, R20, R22, R21, R24 ;  /* 0x0c00001516147389 */ /* 0x0000640000040018 */
[----:B01----:R-:W-:Y:S01]  /*0f20*/  ENDCOLLECTIVE ;  /* 0x000000000000791b */ /* 0x003fe20003800000 */
.L_x_2409:
[----:B------:R-:W-:Y:S01]  /*0f30*/  IMAD.MOV.U32 R21, RZ, RZ, 0x8 ;  /* 0x00000008ff157424 */ /* 0x000fe200078e00ff */
[----:B------:R-:W-:-:S05]  /*0f40*/  MOV R17, R20 ;  /* 0x0000001400117202 */ /* 0x000fca0000000f00 */
[----:B------:R-:W-:-:S05]  /*0f50*/  FADD.FTZ R17, R16, R17 ;  /* 0x0000001110117221 */ /* 0x000fca0000010000 */
[----:B------:R-:W-:-:S07]  /*0f60*/  MOV R22, R17 ;  /* 0x0000001100167202 */ /* 0x000fce0000000f00 */
[----:B------:R-:W-:Y:S05]  /*0f70*/  WARPSYNC.COLLECTIVE R19, `(.L_x_2410) ;  /* 0x0000000013087348 */ /* 0x000fea0003c00000 */
[----:B------:R0:W1:Y:S02]  /*0f80*/  SHFL.BFLY P2, R20, R22, R21, R24 ;  /* 0x0c00001516147389 */ /* 0x0000640000040018 */
[----:B01----:R-:W-:Y:S01]  /*0f90*/  ENDCOLLECTIVE ;  /* 0x000000000000791b */ /* 0x003fe20003800000 */
.L_x_2410:
[----:B------:R-:W-:Y:S01]  /*0fa0*/  HFMA2.MMA R21, -RZ, RZ, 0, 9.5367431640625e-07 ;  /* 0x00000010ff157435 */ /* 0x000fe200000001ff */
[----:B------:R-:W-:-:S05]  /*0fb0*/  MOV R18, R20 ;  /* 0x0000001400127202 */ /* 0x000fca0000000f00 */
[----:B------:R-:W-:-:S05]  /*0fc0*/  FADD.FTZ R18, R17, R18 ;  /* 0x0000001211127221 */ /* 0x000fca0000010000 */
[----:B------:R-:W-:-:S07]  /*0fd0*/  MOV R22, R18 ;  /* 0x0000001200167202 */ /* 0x000fce0000000f00 */
[----:B------:R-:W-:Y:S05]  /*0fe0*/  WARPSYNC.COLLECTIVE R19, `(.L_x_2411) ;  /* 0x0000000013087348 */ /* 0x000fea0003c00000 */
[----:B------:R0:W1:Y:S02]  /*0ff0*/  SHFL.BFLY P2, R20, R22, R21, R24 ;  /* 0x0c00001516147389 */ /* 0x0000640000040018 */
[----:B01----:R-:W-:Y:S01]  /*1000*/  ENDCOLLECTIVE ;  /* 0x000000000000791b */ /* 0x003fe20003800000 */
.L_x_2411:
[----:B------:R-:W-:Y:S01]  /*1010*/  MOV R9, R20 ;  /* 0x0000001400097202 */ /* 0x000fe20000000f00 */
[----:B------:R-:W-:Y:S06]  /*1020*/  BRA `(.L_x_2412) ;  /* 0xfffffff800747947 */ /* 0x000fec000383ffff */
.L_x_2413:
        /* <DEDUP_REMOVED lines=13> */
.L_x_2955:


//--------------------- .text._ZN10layer_norm40ln_parallel_residual_bwd_finalize_kernelINS_22Kernel_traits_finalizeILj256E6__halfffffjLb0ELj1024ELj4ENS_18Kernel_traits_baseILj256ES2_ffffjLj1024EEEEELb0EEEvNS_9BwdParamsE --------------------------
	.section	.text._ZN10layer_norm40ln_parallel_residual_bwd_finalize_kernelINS_22Kernel_traits_finalizeILj256E6__halfffffjLb0ELj1024ELj4ENS_18Kernel_traits_baseILj256ES2_ffffjLj1024EEEEELb0EEEvNS_9BwdParamsE,"ax",@progbits
	.align	128
        .global         _ZN10layer_norm40ln_parallel_residual_bwd_finalize_kernelINS_22Kernel_traits_finalizeILj256E6__halfffffjLb0ELj1024ELj4ENS_18Kernel_traits_baseILj256ES2_ffffjLj1024EEEEELb0EEEvNS_9BwdParamsE
        .type           _ZN10layer_norm40ln_parallel_residual_bwd_finalize_kernelINS_22Kernel_traits_finalizeILj256E6__halfffffjLb0ELj1024ELj4ENS_18Kernel_traits_baseILj256ES2_ffffjLj1024EEEEELb0EEEvNS_9BwdParamsE,@function
        .size           _ZN10layer_norm40ln_parallel_residual_bwd_finalize_kernelINS_22Kernel_traits_finalizeILj256E6__halfffffjLb0ELj1024ELj4ENS_18Kernel_traits_baseILj256ES2_ffffjLj1024EEEEELb0EEEvNS_9BwdParamsE,(.L_x_2956 - _ZN10layer_norm40ln_parallel_residual_bwd_finalize_kernelINS_22Kernel_traits_finalizeILj256E6__halfffffjLb0ELj1024ELj4ENS_18Kernel_traits_baseILj256ES2_ffffjLj1024EEEEELb0EEEvNS_9BwdParamsE)
        .other          _ZN10layer_norm40ln_parallel_residual_bwd_finalize_kernelINS_22Kernel_traits_finalizeILj256E6__halfffffjLb0ELj1024ELj4ENS_18Kernel_traits_baseILj256ES2_ffffjLj1024EEEEELb0EEEvNS_9BwdParamsE,@"STO_CUDA_ENTRY STV_DEFAULT"
_ZN10layer_norm40ln_parallel_residual_bwd_finalize_kernelINS_22Kernel_traits_finalizeILj256E6__halfffffjLb0ELj1024ELj4ENS_18Kernel_traits_baseILj256ES2_ffffjLj1024EEEEELb0EEEvNS_9BwdParamsE:
.text._ZN10layer_norm40ln_parallel_residual_bwd_finalize_kernelINS_22Kernel_traits_finalizeILj256E6__halfffffjLb0ELj1024ELj4ENS_18Kernel_traits_baseILj256ES2_ffffjLj1024EEEEELb0EEEvNS_9BwdParamsE:
        /* <DEDUP_REMOVED lines=22> */
.L_x_2426:
        /* <DEDUP_REMOVED lines=42> */
.L_x_2418:
        /* <DEDUP_REMOVED lines=62> */
.L_x_2417:
[----:B------:R-:W-:Y:S05]  /*07e0*/  BSYNC B1 ;  /* 0x0000000000017941 */ /* 0x000fea0003800000 */
.L_x_2416:
        /* <DEDUP_REMOVED lines=38> */
.L_x_2420:
[----:B------:R-:W-:Y:S05]  /*0a50*/  BSYNC B1 ;  /* 0x0000000000017941 */ /* 0x000fea0003800000 */
.L_x_2419:
        /* <DEDUP_REMOVED lines=20> */
.L_x_2421:
[----:B------:R-:W-:Y:S05]  /*0ba0*/  BSYNC B1 ;  /* 0x0000000000017941 */ /* 0x000fea0003800000 */
.L_x_2415:
[----:B------:R-:W-:Y:S05]  /*0bb0*/  BSYNC B0 ;  /* 0x0000000000007941 */ /* 0x000fea0003800000 */
.L_x_2414:
        /* <DEDUP_REMOVED lines=54> */
.L_x_2447:
        /* <DEDUP_REMOVED lines=10> */
.L_x_2422:
        /* <DEDUP_REMOVED lines=28> */
.L_x_2425:
[----:B------:R-:W-:Y:S05]  /*1180*/  BSYNC B0 ;  /* 0x0000000000007941 */ /* 0x000fea0003800000 */
.L_x_2424:
[C---:B------:R-:W-:Y:S02]  /*1190*/  ISETP.GT.U32.AND P1, PT, R4.reuse, -0x101, PT ;  /* 0xfffffeff0400780c */ /* 0x040fe40003f24070 */
[----:B------:R-:W-:Y:S02]  /*11a0*/  IADD3 R4, R4, 0x100, RZ ;  /* 0x0000010004047810 */ /* 0x000fe40007ffe0ff */
[----:B------:R-:W-:-:S09]  /*11b0*/  IADD3 R5, R5, 0x80, RZ ;  /* 0x0000008005057810 */ /* 0x000fd20007ffe0ff */
[----:B------:R-:W-:Y:S05]  /*11c0*/  @P1 BRA `(.L_x_2426) ;  /* 0xffffffec00e41947 */ /* 0x000fea000383ffff */
[----:B------:R-:W-:Y:S05]  /*11d0*/  EXIT ;  /* 0x000000000000794d */ /* 0x000fea0003800000 */
.L_x_2423:
[----:B------:R-:W-:Y:S01]  /*11e0*/  HFMA2.MMA R14, -RZ, RZ, 0, 5.9604644775390625e-08 ;  /* 0x00000001ff0e7435 */ /* 0x000fe200000001ff */
[----:B----4-:R-:W-:Y:S02]  /*11f0*/  MOV R27, R10 ;  /* 0x0000000a001b7202 */ /* 0x010fe40000000f00 */
[----:B------:R-:W-:Y:S02]  /*1200*/  MOV R13, 0x1f ;  /* 0x0000001f000d7802 */ /* 0x000fe40000000f00 */
[----:B------:R-:W-:-:S07]  /*1210*/  MOV R12, 0xffffffff ;  /* 0xffffffff000c7802 */ /* 0x000fce0000000f00 */
[----:B0123--:R-:W-:Y:S05]  /*1220*/  WARPSYNC.COLLECTIVE R12, `(.L_x_2427) ;  /* 0x000000000c087348 */ /* 0x00ffea0003c00000 */
[----:B------:R4:W0:Y:S02]  /*1230*/  SHFL.BFLY P2, R17, R27, R14, R13 ;  /* 0x0c00000e1b117389 */ /* 0x000824000004000d */
[----:B01234-:R-:W-:Y:S01]  /*1240*/  ENDCOLLECTIVE ;  /* 0x000000000000791b */ /* 0x01ffe20003800000 */
.L_x_2427:
[----:B------:R-:W-:Y:S01]  /*1250*/  HFMA2.MMA R14, -RZ, RZ, 0, 1.1920928955078125e-07 ;  /* 0x00000002ff0e7435 */ /* 0x000fe200000001ff */
[----:B------:R-:W-:-:S05]  /*1260*/  FADD.FTZ R11, R10, R17 ;  /* 0x000000110a0b7221 */ /* 0x000fca0000010000 */
[----:B------:R-:W-:-:S07]  /*1270*/  MOV R27, R11 ;  /* 0x0000000b001b7202 */ /* 0x000fce0000000f00 */
[----:B------:R-:W-:Y:S05]  /*1280*/  WARPSYNC.COLLECTIVE R12, `(.L_x_2428) ;  /* 0x000000000c087348 */ /* 0x000fea0003c00000 */
[----:B------:R0:W1:Y:S02]  /*1290*/  SHFL.BFLY P2, R17, R27, R14, R13 ;  /* 0x0c00000e1b117389 */ /* 0x000064000004000d */
[----:B01----:R-:W-:Y:S01]  /*12a0*/  ENDCOLLECTIVE ;  /* 0x000000000000791b */ /* 0x003fe20003800000 */
.L_x_2428:
[----:B------:R-:W-:Y:S01]  /*12b0*/  HFMA2.MMA R14, -RZ, RZ, 0, 2.384185791015625e-07 ;  /* 0x00000004ff0e7435 */ /* 0x000fe200000001ff */
[----:B------:R-:W-:-:S05]  /*12c0*/  FADD.FTZ R10, R11, R17 ;  /* 0x000000110b0a7221 */ /* 0x000fca0000010000 */
[----:B------:R-:W-:-:S07]  /*12d0*/  MOV R27, R10 ;  /* 0x0000000a001b7202 */ /* 0x000fce0000000f00 */
[----:B------:R-:W-:Y:S05]  /*12e0*/  WARPSYNC.COLLECTIVE R12, `(.L_x_2429) ;  /* 0x000000000c087348 */ /* 0x000fea0003c00000 */
[----:B------:R0:W1:Y:S02]  /*12f0*/  SHFL.BFLY P2, R17, R27, R14, R13 ;  /* 0x0c00000e1b117389 */ /* 0x000064000004000d */
[----:B01----:R-:W-:Y:S01]  /*1300*/  ENDCOLLECTIVE ;  /* 0x000000000000791b */ /* 0x003fe20003800000 */
.L_x_2429:
[----:B------:R-:W-:Y:S01]  /*1310*/  MOV R14, 0x8 ;  /* 0x00000008000e7802 */ /* 0x000fe20000000f00 */
[----:B------:R-:W-:-:S04]  /*1320*/  FADD.FTZ R19, R10, R17 ;  /* 0x000000110a137221 */ /* 0x000fc80000010000 */
[----:B------:R-:W-:-:S07]  /*1330*/  IMAD.MOV.U32 R27, RZ, RZ, R19 ;  /* 0x000000ffff1b7224 */ /* 0x000fce00078e0013 */
[----:B------:R-:W-:Y:S05]  /*1340*/  WARPSYNC.COLLECTIVE R12, `(.L_x_2430) ;  /* 0x000000000c087348 */ /* 0x000fea0003c00000 */
[----:B------:R0:W1:Y:S02]  /*1350*/  SHFL.BFLY P2, R17, R27, R14, R13 ;  /* 0x0c00000e1b117389 */ /* 0x000064000004000d */
[----:B01----:R-:W-:Y:S01]  /*1360*/  ENDCOLLECTIVE ;  /* 0x000000000000791b */ /* 0x003fe20003800000 */
.L_x_2430:
[----:B------:R-:W-:Y:S01]  /*1370*/  HFMA2.MMA R14, -RZ, RZ, 0, 9.5367431640625e-07 ;  /* 0x00000010ff0e7435 */ /* 0x000fe200000001ff */
[----:B------:R-:W-:-:S05]  /*1380*/  FADD.FTZ R11, R19, R17 ;  /* 0x00000011130b7221 */ /* 0x000fca0000010000 */
[----:B------:R-:W-:-:S07]  /*1390*/  MOV R27, R11 ;  /* 0x0000000b001b7202 */ /* 0x000fce0000000f00 */
[----:B------:R-:W-:Y:S05]  /*13a0*/  WARPSYNC.COLLECTIVE R12, `(.L_x_2431) ;  /* 0x000000000c087348 */ /* 0x000fea0003c00000 */
[----:B------:R0:W1:Y:S02]  /*13b0*/  SHFL.BFLY P2, R17, R27, R14, R13 ;  /* 0x0c00000e1b117389 */ /* 0x000064000004000d */
[----:B01----:R-:W-:Y:S01]  /*13c0*/  ENDCOLLECTIVE ;  /* 0x000000000000791b */ /* 0x003fe20003800000 */
.L_x_2431:
[----:B------:R-:W-:Y:S01]  /*13d0*/  HFMA2.MMA R14, -RZ, RZ, 0, 5.9604644775390625e-08 ;  /* 0x00000001ff0e7435 */ /* 0x000fe200000001ff */
[----:B------:R-:W-:Y:S02]  /*13e0*/  MOV R27, R15 ;  /* 0x0000000f001b7202 */ /* 0x000fe40000000f00 */
[----:B------:R-:W-:-:S08]  /*13f0*/  MOV R10, R17 ;  /* 0x00000011000a7202 */ /* 0x000fd00000000f00 */
[----:B------:R-:W-:Y:S05]  /*1400*/  WARPSYNC.COLLECTIVE R12, `(.L_x_2432) ;  /* 0x000000000c087348 */ /* 0x000fea0003c00000 */
[----:B------:R0:W1:Y:S02]  /*1410*/  SHFL.BFLY P2, R17, R27, R14, R13 ;  /* 0x0c00000e1b117389 */ /* 0x000064000004000d */
[----:B01----:R-:W-:Y:S01]  /*1420*/  ENDCOLLECTIVE ;  /* 0x000000000000791b */ /* 0x003fe20003800000 */
.L_x_2432:
[----:B------:R-:W-:Y:S01]  /*1430*/  HFMA2.MMA R14, -RZ, RZ, 0, 1.1920928955078125e-07 ;  /* 0x00000002ff0e7435 */ /* 0x000fe200000001ff */
[----:B------:R-:W-:-:S05]  /*1440*/  MOV R16, R17 ;  /* 0x0000001100107202 */ /* 0x000fca0000000f00 */
[----:B------:R-:W-:-:S05]  /*1450*/  FADD.FTZ R16, R15, R16 ;  /* 0x000000100f107221 */ /* 0x000fca0000010000 */
[----:B------:R-:W-:-:S07]  /*1460*/  MOV R27, R16 ;  /* 0x00000010001b7202 */ /* 0x000fce0000000f00 */
[----:B------:R-:W-:Y:S05]  /*1470*/  WARPSYNC.COLLECTIVE R12, `(.L_x_2433) ;  /* 0x000000000c087348 */ /* 0x000fea0003c00000 */
[----:B------:R0:W1:Y:S02]  /*1480*/  SHFL.BFLY P2, R17, R27, R14, R13 ;  /* 0x0c00000e1b117389 */ /* 0x000064000004000d */
[----:B01----:R-:W-:Y:S01]  /*1490*/  ENDCOLLECTIVE ;  /* 0x000000000000791b */ /* 0x003fe20003800000 */
.L_x_2433:
[----:B------:R-:W-:Y:S01]  /*14a0*/  HFMA2.MMA R14, -RZ, RZ, 0, 2.384185791015625e-07 ;  /* 0x00000004ff0e7435 */ /* 0x000fe200000001ff */
[----:B------:R-:W-:-:S05]  /*14b0*/  MOV R19, R17 ;  /* 0x0000001100137202 */ /* 0x000fca0000000f00 */
[----:B------:R-:W-:-:S05]  /*14c0*/  FADD.FTZ R15, R16, R19 ;  /* 0x00000013100f7221 */ /* 0x000fca0000010000 */
[----:B------:R-:W-:-:S07]  /*14d0*/  MOV R27, R15 ;  /* 0x0000000f001b7202 */ /* 0x000fce0000000f00 */
[----:B------:R-:W-:Y:S05]  /*14e0*/  WARPSYNC.COLLECTIVE R12, `(.L_x_2434) ;  /* 0x000000000c087348 */ /* 0x000fea0003c00000 */
[----:B------:R0:W1:Y:S02]  /*14f0*/  SHFL.BFLY P2, R17, R27, R14, R13 ;  /* 0x0c00000e1b117389 */ /* 0x000064000004000d */
[----:B01----:R-:W-:Y:S01]  /*1500*/  ENDCOLLECTIVE ;  /* 0x000000000000791b */ /* 0x003fe20003800000 */
.L_x_2434:
[----:B------:R-:W-:Y:S01]  /*1510*/  HFMA2.MMA R14, -RZ, RZ, 0, 4.76837158203125e-07 ;  /* 0x00000008ff0e7435 */ /* 0x000fe200000001ff */
[----:B------:R-:W-:-:S05]  /*1520*/  MOV R18, R17 ;  /* 0x0000001100127202 */ /* 0x000fca0000000f00 */
[----:B------:R-:W-:-:S05]  /*1530*/  FADD.FTZ R20, R15, R18 ;  /* 0x000000120f147221 */ /* 0x000fca0000010000 */
[----:B------:R-:W-:-:S07]  /*1540*/  MOV R27, R20 ;  /* 0x00000014001b7202 */ /* 0x000fce0000000f00 */
[----:B------:R-:W-:Y:S05]  /*1550*/  WARPSYNC.COLLECTIVE R12, `(.L_x_2435) ;  /* 0x000000000c087348 */ /* 0x000fea0003c00000 */
[----:B------:R0:W1:Y:S02]  /*1560*/  SHFL.BFLY P2, R17, R27, R14, R13 ;  /* 0x0c00000e1b117389 */ /* 0x000064000004000d */
[----:B01----:R-:W-:Y:S01]  /*1570*/  ENDCOLLECTIVE ;  /* 0x000000000000791b */ /* 0x003fe20003800000 */
.L_x_2435:
[----:B------:R-:W-:Y:S01]  /*1580*/  HFMA2.MMA R14, -RZ, RZ, 0, 9.5367431640625e-07 ;  /* 0x00000010ff0e7435 */ /* 0x000fe200000001ff */
[----:B------:R-:W-:-:S04]  /*1590*/  IMAD.MOV.U32 R21, RZ, RZ, R17 ;  /* 0x000000ffff157224 */ /* 0x000fc800078e0011 */
[----:B------:R-:W-:-:S05]  /*15a0*/  FADD.FTZ R16, R20, R21 ;  /* 0x0000001514107221 */ /* 0x000fca0000010000 */
[----:B------:R-:W-:-:S07]  /*15b0*/  MOV R27, R16 ;  /* 0x00000010001b7202 */ /* 0x000fce0000000f00 */
[----:B------:R-:W-:Y:S05]  /*15c0*/  WARPSYNC.COLLECTIVE R12, `(.L_x_2436) ;  /* 0x000000000c087348 */ /* 0x000fea0003c00000 */
[----:B------:R0:W1:Y:S02]  /*15d0*/  SHFL.BFLY P2, R17, R27, R14, R13 ;  /* 0x0c00000e1b117389 */ /* 0x000064000004000d */
[----:B01----:R-:W-:Y:S01]  /*15e0*/  ENDCOLLECTIVE ;  /* 0x000000000000791b */ /* 0x003fe20003800000 */
.L_x_2436:
[----:B------:R-:W-:Y:S01]  /*15f0*/  HFMA2.MMA R14, -RZ, RZ, 0, 5.9604644775390625e-08 ;  /* 0x00000001ff0e7435 */ /* 0x000fe200000001ff */
[----:B------:R-:W-:Y:S02]  /*1600*/  MOV R27, R9 ;  /* 0x00000009001b7202 */ /* 0x000fe40000000f00 */
[----:B------:R-:W-:-:S08]  /*1610*/  MOV R15, R17 ;  /* 0x00000011000f7202 */ /* 0x000fd00000000f00 */
[----:B------:R-:W-:Y:S05]  /*1620*/  WARPSYNC.COLLECTIVE R12, `(.L_x_2437) ;  /* 0x000000000c087348 */ /* 0x000fea0003c00000 */
[----:B------:R0:W1:Y:S02]  /*1630*/  SHFL.BFLY P2, R17, R27, R14, R13 ;  /* 0x0c00000e1b117389 */ /* 0x000064000004000d */
[----:B01----:R-:W-:Y:S01]  /*1640*/  ENDCOLLECTIVE ;  /* 0x000000000000791b */ /* 0x003fe20003800000 */
.L_x_2437:
[----:B------:R-:W-:Y:S01]  /*1650*/  HFMA2.MMA R14, -RZ, RZ, 0, 1.1920928955078125e-07 ;  /* 0x00000002ff0e7435 */ /* 0x000fe200000001ff */
[----:B------:R-:W-:-:S05]  /*1660*/  MOV R18, R17 ;  /* 0x0000001100127202 */ /* 0x000fca0000000f00 */
[----:B------:R-:W-:-:S05]  /*1670*/  FADD.FTZ R20, R9, R18 ;  /* 0x0000001209147221 */ /* 0x000fca0000010000 */
[----:B------:R-:W-:-:S07]  /*1680*/  MOV R27, R20 ;  /* 0x00000014001b7202 */ /* 0x000fce0000000f00 */
[----:B------:R-:W-:Y:S05]  /*1690*/  WARPSYNC.COLLECTIVE R12, `(.L_x_2438) ;  /* 0x000000000c087348 */ /* 0x000fea0003c00000 */
[----:B------:R0:W1:Y:S02]  /*16a0*/  SHFL.BFLY P2, R17, R27, R14, R13 ;  /* 0x0c00000e1b117389 */ /* 0x000064000004000d */
[----:B01----:R-:W-:Y:S01]  /*16b0*/  ENDCOLLECTIVE ;  /* 0x000000000000791b */ /* 0x003fe20003800000 */
.L_x_2438:
[----:B------:R-:W-:Y:S01]  /*16c0*/  HFMA2.MMA R14, -RZ, RZ, 0, 2.384185791015625e-07 ;  /* 0x00000004ff0e7435 */ /* 0x000fe200000001ff */
[----:B------:R-:W-:-:S05]  /*16d0*/  MOV R21, R17 ;  /* 0x0000001100157202 */ /* 0x000fca0000000f00 */
[----:B------:R-:W-:-:S05]  /*16e0*/  FADD.FTZ R9, R20, R21 ;  /* 0x0000001514097221 */ /* 0x000fca0000010000 */
[----:B------:R-:W-:-:S07]  /*16f0*/  MOV R27, R9 ;  /* 0x00000009001b7202 */ /* 0x000fce0000000f00 */
[----:B------:R-:W-:Y:S05]  /*1700*/  WARPSYNC.COLLECTIVE R12, `(.L_x_2439) ;  /* 0x000000000c087348 */ /* 0x000fea0003c00000 */
[----:B------:R0:W1:Y:S02]  /*1710*/  SHFL.BFLY P2, R17, R27, R14, R13 ;  /* 0x0c00000e1b117389 */ /* 0x000064000004000d */
[----:B01----:R-:W-:Y:S01]  /*1720*/  ENDCOLLECTIVE ;  /* 0x000000000000791b */ /* 0x003fe20003800000 */
.L_x_2439:
[----:B------:R-:W-:Y:S01]  /*1730*/  HFMA2.MMA R14, -RZ, RZ, 0, 4.76837158203125e-07 ;  /* 0x00000008ff0e7435 */ /* 0x000fe200000001ff */
[----:B------:R-:W-:-:S05]  /*1740*/  MOV R22, R17 ;  /* 0x0000001100167202 */ /* 0x000fca0000000f00 */
[----:B------:R-:W-:-:S05]  /*1750*/  FADD.FTZ R22, R9, R22 ;  /* 0x0000001609167221 */ /* 0x000fca0000010000 */
[----:B------:R-:W-:-:S07]  /*1760*/  MOV R27, R22 ;  /* 0x00000016001b7202 */ /* 0x000fce0000000f00 */
[----:B------:R-:W-:Y:S05]  /*1770*/  WARPSYNC.COLLECTIVE R12, `(.L_x_2440) ;  /* 0x000000000c087348 */ /* 0x000fea0003c00000 */
[----:B------:R0:W1:Y:S02]  /*1780*/  SHFL.BFLY P2, R17, R27, R14, R13 ;  /* 0x0c00000e1b117389 */ /* 0x000064000004000d */
[----:B01----:R-:W-:Y:S01]  /*1790*/  ENDCOLLECTIVE ;  /* 0x000000000000791b */ /* 0x003fe20003800000 */
.L_x_2440:
[----:B------:R-:W-:Y:S01]  /*17a0*/  HFMA2.MMA R14, -RZ, RZ, 0, 9.5367431640625e-07 ;  /* 0x00000010ff0e7435 */ /* 0x000fe200000001ff */
[----:B------:R-:W-:-:S05]  /*17b0*/  MOV R23, R17 ;  /* 0x0000001100177202 */ /* 0x000fca0000000f00 */
[----:B------:R-:W-:-:S04]  /*17c0*/  FADD.FTZ R18, R22, R23 ;  /* 0x0000001716127221 */ /* 0x000fc80000010000 */
[----:B------:R-:W-:-:S07]  /*17d0*/  IMAD.MOV.U32 R27, RZ, RZ, R18 ;  /* 0x000000ffff1b7224 */ /* 0x000fce00078e0012 */
[----:B------:R-:W-:Y:S05]  /*17e0*/  WARPSYNC.COLLECTIVE R12, `(.L_x_2441) ;  /* 0x000000000c087348 */ /* 0x000fea0003c00000 */
[----:B------:R0:W1:Y:S02]  /*17f0*/  SHFL.BFLY P2, R17, R27, R14, R13 ;  /* 0x0c00000e1b117389 */ /* 0x000064000004000d */
[----:B01----:R-:W-:Y:S01]  /*1800*/  ENDCOLLECTIVE ;  /* 0x000000000000791b */ /* 0x003fe20003800000 */
.L_x_2441:
[----:B------:R-:W-:Y:S01]  /*1810*/  HFMA2.MMA R14, -RZ, RZ, 0, 5.9604644775390625e-08 ;  /* 0x00000001ff0e7435 */ /* 0x000fe200000001ff */
[----:B------:R-:W-:Y:S02]  /*1820*/  MOV R27, R8 ;  /* 0x00000008001b7202 */ /* 0x000fe40000000f00 */
[----:B------:R-:W-:-:S08]  /*1830*/  MOV R9, R17 ;  /* 0x0000001100097202 */ /* 0x000fd00000000f00 */
[----:B------:R-:W-:Y:S05]  /*1840*/  WARPSYNC.COLLECTIVE R12, `(.L_x_2442) ;  /* 0x000000000c087348 */ /* 0x000fea0003c00000 */
[----:B------:R0:W1:Y:S02]  /*1850*/  SHFL.BFLY P2, R17, R27, R14, R13 ;  /* 0x0c00000e1b117389 */ /* 0x000064000004000d */
[----:B01----:R-:W-:Y:S01]  /*1860*/  ENDCOLLECTIVE ;  /* 0x000000000000791b */ /* 0x003fe20003800000 */
.L_x_2442:
[----:B------:R-:W-:Y:S01]  /*1870*/  HFMA2.MMA R14, -RZ, RZ, 0, 1.1920928955078125e-07 ;  /* 0x00000002ff0e7435 */ /* 0x000fe200000001ff */
[----:B------:R-:W-:-:S05]  /*1880*/  MOV R19, R17 ;  /* 0x0000001100137202 */ /* 0x000fca0000000f00 */
[----:B------:R-:W-:-:S05]  /*1890*/  FADD.FTZ R23, R8, R19 ;  /* 0x0000001308177221 */ /* 0x000fca0000010000 */
[----:B------:R-:W-:-:S07]  /*18a0*/  MOV R27, R23 ;  /* 0x00000017001b7202 */ /* 0x000fce0000000f00 */
[----:B------:R-:W-:Y:S05]  /*18b0*/  WARPSYNC.COLLECTIVE R12, `(.L_x_2443) ;  /* 0x000000000c087348 */ /* 0x000fea0003c00000 */
[----:B------:R0:W1:Y:S02]  /*18c0*/  SHFL.BFLY P2, R17, R27, R14, R13 ;  /* 0x0c00000e1b117389 */ /* 0x000064000004000d */
[----:B01----:R-:W-:Y:S01]  /*18d0*/  ENDCOLLECTIVE ;  /* 0x000000000000791b */ /* 0x003fe20003800000 */
.L_x_2443:
[----:B------:R-:W-:Y:S01]  /*18e0*/  HFMA2.MMA R14, -RZ, RZ, 0, 2.384185791015625e-07 ;  /* 0x00000004ff0e7435 */ /* 0x000fe200000001ff */
[----:B------:R-:W-:-:S05]  /*18f0*/  MOV R22, R17 ;  /* 0x0000001100167202 */ /* 0x000fca0000000f00 */
[----:B------:R-:W-:-:S05]  /*1900*/  FADD.FTZ R8, R23, R22 ;  /* 0x0000001617087221 */ /* 0x000fca0000010000 */
[----:B------:R-:W-:-:S07]  /*1910*/  MOV R27, R8 ;  /* 0x00000008001b7202 */ /* 0x000fce0000000f00 */
[----:B------:R-:W-:Y:S05]  /*1920*/  WARPSYNC.COLLECTIVE R12, `(.L_x_2444) ;  /* 0x000000000c087348 */ /* 0x000fea0003c00000 */
[----:B------:R0:W1:Y:S02]  /*1930*/  SHFL.BFLY P2, R17, R27, R14, R13 ;  /* 0x0c00000e1b117389 */ /* 0x000064000004000d */
[----:B01----:R-:W-:Y:S01]  /*1940*/  ENDCOLLECTIVE ;  /* 0x000000000000791b */ /* 0x003fe20003800000 */
.L_x_2444:
[----:B------:R-:W-:Y:S01]  /*1950*/  HFMA2.MMA R14, -RZ, RZ, 0, 4.76837158203125e-07 ;  /* 0x00000008ff0e7435 */ /* 0x000fe200000001ff */
[----:B------:R-:W-:-:S05]  /*1960*/  MOV R21, R17 ;  /* 0x0000001100157202 */ /* 0x000fca0000000f00 */
[----:B------:R-:W-:-:S05]  /*1970*/  FADD.FTZ R24, R8, R21 ;  /* 0x0000001508187221 */ /* 0x000fca0000010000 */
[----:B------:R-:W-:-:S07]  /*1980*/  MOV R27, R24 ;  /* 0x00000018001b7202 */ /* 0x000fce0000000f00 */
[----:B------:R-:W-:Y:S05]  /*1990*/  WARPSYNC.COLLECTIVE R12, `(.L_x_2445) ;  /* 0x000000000c087348 */ /* 0x000fea0003c00000 */
[----:B------:R0:W1:Y:S02]  /*19a0*/  SHFL.BFLY P2, R17, R27, R14, R13 ;  /* 0x0c00000e1b117389 */ /* 0x000064000004000d */
[----:B01----:R-:W-:Y:S01]  /*19b0*/  ENDCOLLECTIVE ;  /* 0x000000000000791b */ /* 0x003fe20003800000 */
.L_x_2445:
[----:B------:R-:W-:Y:S01]  /*19c0*/  HFMA2.MMA R14, -RZ, RZ, 0, 9.5367431640625e-07 ;  /* 0x00000010ff0e7435 */ /* 0x000fe200000001ff */
[----:B------:R-:W-:-:S05]  /*19d0*/  MOV R25, R17 ;  /* 0x0000001100197202 */ /* 0x000fca0000000f00 */
[----:B------:R-:W-:-:S05]  /*19e0*/  FADD.FTZ R25, R24, R25 ;  /* 0x0000001918197221 */ /* 0x000fca0000010000 */
[----:B------:R-:W-:-:S07]  /*19f0*/  MOV R27, R25 ;  /* 0x00000019001b7202 */ /* 0x000fce0000000f00 */
[----:B------:R-:W-:Y:S05]  /*1a00*/  WARPSYNC.COLLECTIVE R12, `(.L_x_2446) ;  /* 0x000000000c087348 */ /* 0x000fea0003c00000 */
[----:B------:R0:W1:Y:S02]  /*1a10*/  SHFL.BFLY P2, R17, R27, R14, R13 ;  /* 0x0c00000e1b117389 */ /* 0x000064000004000d */
[----:B01----:R-:W-:Y:S01]  /*1a20*/  ENDCOLLECTIVE ;  /* 0x000000000000791b */ /* 0x003fe20003800000 */
.L_x_2446:
[----:B------:R-:W-:Y:S05]  /*1a30*/  BRA `(.L_x_2447) ;  /* 0xfffffff400387947 */ /* 0x000fea000383ffff */
.L_x_2448:
        /* <DEDUP_REMOVED lines=12> */
.L_x_2956:


//--------------------- .text._ZN10layer_norm31ln_parallel_residual_bwd_kernelINS_13Kernel_traitsI6__halfffffjLj256ELj1ELj4ELj1ELj16ENS_18Kernel_traits_baseILj256ES2_ffffjLj128EEEEELb1ELb1ELb0EEEvNS_9BwdParamsE --------------------------
	.section	.text._ZN10layer_norm31ln_parallel_residual_bwd_kernelINS_13Kernel_traitsI6__halfffffjLj256ELj1ELj4ELj1ELj16ENS_18Kernel_traits_baseILj256ES2_ffffjLj128EEEEELb1ELb1ELb0EEEvNS_9BwdParamsE,"ax",@progbits
	.align	128
        .global         _ZN10layer_norm31ln_parallel_residual_bwd_kernelINS_13Kernel_traitsI6__halfffffjLj256ELj1ELj4ELj1ELj16ENS_18Kernel_traits_baseILj256ES2_ffffjLj128EEEEELb1ELb1ELb0EEEvNS_9BwdParamsE
        .type           _ZN10layer_norm31ln_parallel_residual_bwd_kernelINS_13Kernel_traitsI6__halfffffjLj256ELj1ELj4ELj1ELj16ENS_18Kernel_traits_baseILj256ES2_ffffjLj128EEEEELb1ELb1ELb0EEEvNS_9BwdParamsE,@function
        .size           _ZN10layer_norm31ln_parallel_residual_bwd_kernelINS_13Kernel_traitsI6__halfffffjLj256ELj1ELj4ELj1ELj16ENS_18Kernel_traits_baseILj256ES2_ffffjLj128EEEEELb1ELb1ELb0EEEvNS_9BwdParamsE,(.L_x_2957 - _ZN10layer_norm31ln_parallel_residual_bwd_kernelINS_13Kernel_traitsI6__halfffffjLj256ELj1ELj4ELj1ELj16ENS_18Kernel_traits_baseILj256ES2_ffffjLj128EEEEELb1ELb1ELb0EEEvNS_9BwdParamsE)
        .other          _ZN10layer_norm31ln_parallel_residual_bwd_kernelINS_13Kernel_traitsI6__halfffffjLj256ELj1ELj4ELj1ELj16ENS_18Kernel_traits_baseILj256ES2_ffffjLj128EEEEELb1ELb1ELb0EEEvNS_9BwdParamsE,@"STO_CUDA_ENTRY STV_DEFAULT"
_ZN10layer_norm31ln_parallel_residual_bwd_kernelINS_13Kernel_traitsI6__halfffffjLj256ELj1ELj4ELj1ELj16ENS_18Kernel_traits_baseILj256ES2_ffffjLj128EEEEELb1ELb1ELb0EEEvNS_9BwdParamsE:
.text._ZN10layer_norm31ln_parallel_residual_bwd_kernelINS_13Kernel_traitsI6__halfffffjLj256ELj1ELj4ELj1ELj16ENS_18Kernel_traits_baseILj256ES2_ffffjLj128EEEEELb1ELb1ELb0EEEvNS_9BwdParamsE:
        /* <DEDUP_REMOVED lines=18> */
[----:B------:R-:W-:-:S03]  /*0120*/  LEA.HI.SX32 R0, R0, R3, 0x1e ;  /* 0x0000000300007211 */ /* 0x000fc600078ff2ff */
[----:B------:R-:W-:Y:S01]  /*0130*/  IMAD.MOV.U32 R11, RZ, RZ, R55 ;  /* 0x000000ffff0b7224 */ /* 0x000fe200078e0037 */
        /* <DEDUP_REMOVED lines=23> */
[----:B-----5:R-:W-:Y:S01]  /*02b0*/  IMAD.MOV.U32 R0, RZ, RZ, R8 ;  /* 0x000000ffff007224 */ /* 0x020fe200078e0008 */
[--C-:B------:R-:W-:Y:S01]  /*02c0*/  SHF.R.U64 R52, R4, 0x10, R5.reuse ;  /* 0x0000001004347819 */ /* 0x100fe20000001205 */
[----:B------:R-:W-:Y:S01]  /*02d0*/  IMAD.MOV.U32 R53, RZ, RZ, R4 ;  /* 0x000000ffff357224 */ /* 0x000fe200078e0004 */
[----:B------:R-:W-:Y:S01]  /*02e0*/  MOV R11, R5 ;  /* 0x00000005000b7202 */ /* 0x000fe20000000f00 */
[----:B------:R-:W-:Y:S01]  /*02f0*/  ULDC.U8 UR6, c[0x0][0x2a0] ;  /* 0x0000a80000067ab9 */ /* 0x000fe20000000000 */
[----:B------:R-:W-:Y:S01]  /*0300*/  SHF.R.U32.HI R10, RZ, 0x10, R5 ;  /* 0x00000010ff0a7819 */ /* 0x000fe20000011605 */
[----:B------:R-:W-:Y:S01]  /*0310*/  IMAD.MOV.U32 R17, RZ, RZ, RZ ;  /* 0x000000ffff117224 */ /* 0x000fe200078e00ff */
        /* <DEDUP_REMOVED lines=11> */
[----:B------:R-:W-:-:S07]  /*03d0*/  HADD2.F32 R6, -RZ, R6.H0_H0 ;  /* 0x20000006ff067230 */ /* 0x000fce0000004100 */
.L_x_2460:
[----:B0-----:R-:W0:Y:S08]  /*03e0*/  LDC.64 R46, c[0x0][0x250] ;  /* 0x00009400ff2e7b82 */ /* 0x001e300000000a00 */
[----:B-1----:R-:W1:Y:S01]  /*03f0*/  LDC.64 R44, c[0x0][0x258] ;  /* 0x00009600ff2c7b82 */ /* 0x002e620000000a00 */
[----:B0-----:R-:W-:-:S06]  /*0400*/  IMAD.WIDE R46, R54, 0x4, R46 ;  /* 0x00000004362e7825 */ /* 0x001fcc00078e022e */
[----:B------:R-:W2:Y:S01]  /*0410*/  LDG.E R46, desc[UR4][R46.64] ;  /* 0x000000042e2e7981 */ /* 0x000ea2000c1e1900 */
        /* <DEDUP_REMOVED lines=16> */
[----:B------:R-:W-:Y:S02]  /*0520*/  LEA.HI.X R45, R5, UR11, RZ, 0x4, P0 ;  /* 0x0000000b052d7c11 */ /* 0x000fe400080f24ff */
[----:B------:R-:W-:-:S04]  /*0530*/  ISETP.NE.AND.EX P1, PT, RZ, UR15, PT, P1 ;  /* 0x0000000fff007c0c */ /* 0x000fc8000bf25310 */
[----:B------:R-:W2:Y:S09]  /*0540*/  LDG.E.128 R44, desc[UR4][R44.64] ;  /* 0x000000042c2c7981 */ /* 0x000eb2000c1e1d00 */
[----:B------:R-:W1:Y:S01]  /*0550*/  @P1 LDC.64 R60, c[0x0][0x248] ;  /* 0x00009200ff3c1b82 */ /* 0x000e620000000a00 */
[----:B0-----:R-:W-:-:S06]  /*0560*/  IMAD.WIDE.U32 R48, R5, 0x10, R48 ;  /* 0x0000001005307825 */ /* 0x001fcc00078e0030 */
[----:B------:R-:W3:Y:S01]  /*0570*/  LDG.E.128 R48, desc[UR4][R48.64] ;  /* 0x0000000430307981 */ /* 0x000ee2000c1e1d00 */
[----:B------:R-:W-:Y:S02]  /*0580*/  ISETP.NE.U32.AND P0, PT, RZ, UR8, PT ;  /* 0x00000008ff007c0c */ /* 0x000fe4000bf05070 */
[C---:B------:R-:W-:Y:S02]  /*0590*/  SHF.L.U32 R77, R5.reuse, 0x2, RZ ;  /* 0x00000002054d7819 */ /* 0x040fe400000006ff */
[----:B------:R-:W-:Y:S02]  /*05a0*/  ISETP.NE.AND.EX P0, PT, RZ, UR9, PT, P0 ;  /* 0x00000009ff007c0c */ /* 0x000fe4000bf05300 */
[----:B------:R-:W-:Y:S02]  /*05b0*/  SHF.L.U64.HI R56, R5, 0x2, RZ ;  /* 0x0000000205387819 */ /* 0x000fe400000102ff */
[----:B-1----:R-:W-:-:S05]  /*05c0*/  @P1 IADD3 R60, P5, R77, R60, RZ ;  /* 0x0000003c4d3c1210 */ /* 0x002fca0007fbe0ff */
[----:B------:R-:W-:Y:S01]  /*05d0*/  @P1 IMAD.X R61, R56, 0x1, R61, P5 ;  /* 0x00000001383d1824 */ /* 0x000fe200028e063d */
[----:B------:R-:W-:-:S04]  /*05e0*/  IADD3 R76, P5, R77, UR12, RZ ;  /* 0x0000000c4d4c7c10 */ /* 0x000fc8000ffbe0ff */
[----:B------:R0:W5:Y:S01]  /*05f0*/  @P1 LDG.E R4, desc[UR4][R60.64] ;  /* 0x000000043c041981 */ /* 0x000162000c1e1900 */
[C---:B------:R-:W-:Y:S02]  /*0600*/  @P0 LEA R74, P1, R5.reuse, UR8, 0x4 ;  /* 0x00000008054a0c11 */ /* 0x040fe4000f8220ff */
[----:B------:R-:W-:Y:S02]  /*0610*/  IADD3.X R77, R56, UR13, RZ, P5, !PT ;  /* 0x0000000d384d7c10 */ /* 0x000fe4000affe4ff */
[----:B------:R-:W-:-:S03]  /*0620*/  @P0 LEA.HI.X R75, R5, UR9, RZ, 0x4, P1 ;  /* 0x00000009054b0c11 */ /* 0x000fc600088f24ff */
[----:B------:R1:W5:Y:S04]  /*0630*/  LDG.E R56, desc[UR4][R76.64] ;  /* 0x000000044c387981 */ /* 0x000368000c1e1900 */
[----:B------:R4:W5:Y:S01]  /*0640*/  @P0 LDG.E.128 R24, desc[UR4][R74.64] ;  /* 0x000000044a180981 */ /* 0x000962000c1e1d00 */
[C---:B--2---:R-:W-:Y:S01]  /*0650*/  FADD.FTZ R3, -R71.reuse, R44 ;  /* 0x0000002c47037221 */ /* 0x044fe20000010100 */
[----:B------:R-:W-:-:S03]  /*0660*/  FADD.FTZ R45, -R71, R45 ;  /* 0x0000002d472d7221 */ /* 0x000fc60000010100 */
[C---:B-----5:R-:W-:Y:S01]  /*0670*/  FMUL.FTZ R3, R64.reuse, R3 ;  /* 0x0000000340037220 */ /* 0x060fe20000410000 */
[----:B0-----:R-:W-:Y:S01]  /*0680*/  FMUL.FTZ R60, R64, R45 ;  /* 0x0000002d403c7220 */ /* 0x001fe20000410000 */
[C---:B------:R-:W-:Y:S01]  /*0690*/  FADD.FTZ R69, -R71.reuse, R46 ;  /* 0x0000002e47457221 */ /* 0x040fe20000010100 */
[----:B------:R-:W-:-:S03]  /*06a0*/  FADD.FTZ R73, -R71, R47 ;  /* 0x0000002f47497221 */ /* 0x000fc60000010100 */
[----:B------:R-:W-:Y:S01]  /*06b0*/  FMUL.FTZ R61, R64, R69 ;  /* 0x00000045403d7220 */ /* 0x000fe20000410000 */
[----:B---3--:R-:W-:Y:S01]  /*06c0*/  FMUL.FTZ R72, R53, R48 ;  /* 0x0000003035487220 */ /* 0x008fe20000410000 */
[----:B------:R-:W-:-:S03]  /*06d0*/  FMUL.FTZ R67, R52, R49 ;  /* 0x0000003134437220 */ /* 0x000fc60000410000 */
[----:B------:R-:W-:Y:S01]  /*06e0*/  FADD.FTZ R44, RZ, R72 ;  /* 0x00000048ff2c7221 */ /* 0x000fe20000010000 */
[----:B------:R-:W-:Y:S01]  /*06f0*/  FFMA.FTZ R45, R3, R72, RZ ;  /* 0x00000048032d7223 */ /* 0x000fe200000100ff */
[----:B-1----:R-:W-:Y:S02]  /*0700*/  FMUL.FTZ R76, R11, R50 ;  /* 0x000000320b4c7220 */ /* 0x002fe40000410000 */
[----:B------:R-:W-:Y:S01]  /*0710*/  FADD.FTZ R47, R44, R67 ;  /* 0x000000432c2f7221 */ /* 0x000fe20000010000 */
[----:B------:R-:W-:Y:S01]  /*0720*/  FFMA.FTZ R44, R60, R67, R45 ;  /* 0x000000433c2c7223 */ /* 0x000fe2000001002d */
[----:B----4-:R-:W-:Y:S01]  /*0730*/  FMUL.FTZ R74, R64, R73 ;  /* 0x00000049404a7220 */ /* 0x010fe20000410000 */
        /* <DEDUP_REMOVED lines=13> */
[----:B------:R-:W-:-:S07]  /*0810*/  IADD3 R73, R5, 0x20, RZ ;  /* 0x0000002005497810 */ /* 0x000fce0007ffe0ff */
.L_x_2452:
[----:B------:R-:W-:Y:S05]  /*0820*/  BSYNC B1 ;  /* 0x0000000000017941 */ /* 0x000fea0003800000 */
.L_x_2451:
[----:B------:R-:W-:Y:S04]  /*0830*/  BSSY B1, `(.L_x_2453) ;  /* 0x0000034000017945 */ /* 0x000fe80003800000 */
[----:B------:R-:W-:Y:S05]  /*0840*/  @!P3 BRA `(.L_x_2454) ;  /* 0x0000000000c8b947 */ /* 0x000fea0003800000 */
[----:B------:R-:W-:Y:S01]  /*0850*/  ISETP.NE.U32.AND P0, PT, RZ, UR14, PT ;  /* 0x0000000eff007c0c */ /* 0x000fe2000bf05070 */
[----:B------:R-:W0:Y:S01]  /*0860*/  LDC.64 R48, c[0x0][0x2b8] ;  /* 0x0000ae00ff307b82 */ /* 0x000e220000000a00 */
[C---:B------:R-:W-:Y:S01]  /*0870*/  IMAD.SHL.U32 R65, R73.reuse, 0x4, RZ ;  /* 0x0000000449417824 */ /* 0x040fe200078e00ff */
[C---:B------:R-:W-:Y:S02]  /*0880*/  LEA R46, P5, R73.reuse, UR10, 0x4 ;  /* 0x0000000a492e7c11 */ /* 0x040fe4000f8a20ff */
[----:B------:R-:W-:Y:S02]  /*0890*/  ISETP.NE.AND.EX P0, PT, RZ, UR15, PT, P0 ;  /* 0x0000000fff007c0c */ /* 0x000fe4000bf05300 */
[----:B------:R-:W-:Y:S02]  /*08a0*/  LEA.HI.X R47, R73, UR11, RZ, 0x4, P5 ;  /* 0x0000000b492f7c11 */ /* 0x000fe4000a8f24ff */
[----:B------:R-:W-:Y:S02]  /*08b0*/  SHF.R.U32.HI R0, RZ, 0x1e, R73 ;  /* 0x0000001eff007819 */ /* 0x000fe40000011649 */
[----:B------:R-:W-:-:S04]  /*08c0*/  ISETP.NE.U32.AND P1, PT, RZ, UR8, PT ;  /* 0x00000008ff007c0c */ /* 0x000fc8000bf25070 */
[----:B------:R-:W-:-:S03]  /*08d0*/  ISETP.NE.AND.EX P1, PT, RZ, UR9, PT, P1 ;  /* 0x00000009ff007c0c */ /* 0x000fc6000bf25310 */
[----:B------:R-:W1:Y:S01]  /*08e0*/  @P0 LDC.64 R44, c[0x0][0x248] ;  /* 0x00009200ff2c0b82 */ /* 0x000e620000000a00 */
[----:B0-----:R-:W-:-:S06]  /*08f0*/  IMAD.WIDE.U32 R48, R73, 0x10, R48 ;  /* 0x0000001049307825 */ /* 0x001fcc00078e0030 */
[----:B------:R-:W2:Y:S01]  /*0900*/  LDG.E.128 R48, desc[UR4][R48.64] ;  /* 0x0000000430307981 */ /* 0x000ea2000c1e1d00 */
[----:B-1----:R-:W-:-:S04]  /*0910*/  @P0 IADD3 R58, P6, R65, R44, RZ ;  /* 0x0000002c413a0210 */ /* 0x002fc80007fde0ff */
[----:B------:R-:W-:Y:S02]  /*0920*/  @P0 IADD3.X R59, R0, R45, RZ, P6, !PT ;  /* 0x0000002d003b0210 */ /* 0x000fe400037fe4ff */
[----:B------:R-:W3:Y:S04]  /*0930*/  LDG.E.128 R44, desc[UR4][R46.64] ;  /* 0x000000042e2c7981 */ /* 0x000ee8000c1e1d00 */
[----:B------:R-:W5:Y:S01]  /*0940*/  @P0 LDG.E R2, desc[UR4][R58.64] ;  /* 0x000000043a020981 */ /* 0x000f62000c1e1900 */
[----:B------:R-:W-:-:S04]  /*0950*/  @P1 LEA R62, P0, R73, UR8, 0x4 ;  /* 0x00000008493e1c11 */ /* 0x000fc8000f8020ff */
[----:B------:R-:W-:-:S05]  /*0960*/  @P1 LEA.HI.X R63, R73, UR9, RZ, 0x4, P0 ;  /* 0x00000009493f1c11 */ /* 0x000fca00080f24ff */
[----:B------:R0:W5:Y:S02]  /*0970*/  @P1 LDG.E.128 R12, desc[UR4][R62.64] ;  /* 0x000000043e0c1981 */ /* 0x000164000c1e1d00 */
[----:B0-----:R-:W-:-:S04]  /*0980*/  IADD3 R62, P0, R65, UR12, RZ ;  /* 0x0000000c413e7c10 */ /* 0x001fc8000ff1e0ff */
[----:B------:R-:W-:-:S05]  /*0990*/  IADD3.X R63, R0, UR13, RZ, P0, !PT ;  /* 0x0000000d003f7c10 */ /* 0x000fca00087fe4ff */
[----:B------:R2:W5:Y:S02]  /*09a0*/  LDG.E R0, desc[UR4][R62.64] ;  /* 0x000000043e007981 */ /* 0x000564000c1e1900 */
[----:B--2---:R-:W-:Y:S01]  /*09b0*/  FMUL.FTZ R62, R9, R48 ;  /* 0x00000030093e7220 */ /* 0x004fe20000410000 */
[----:B------:R-:W-:Y:S01]  /*09c0*/  FMUL.FTZ R63, R8, R49 ;  /* 0x00000031083f7220 */ /* 0x000fe20000410000 */
[----:B------:R-:W-:Y:S01]  /*09d0*/  FMUL.FTZ R70, R7, R50 ;  /* 0x0000003207467220 */ /* 0x000fe20000410000 */
[C---:B---3--:R-:W-:Y:S01]  /*09e0*/  FADD.FTZ R65, -R71.reuse, R44 ;  /* 0x0000002c47417221 */ /* 0x048fe20000010100 */
[----:B------:R-:W-:-:S03]  /*09f0*/  FADD.FTZ R45, -R71, R45 ;  /* 0x0000002d472d7221 */ /* 0x000fc60000010100 */
[C---:B-----5:R-:W-:Y:S01]  /*0a00*/  FMUL.FTZ R59, R64.reuse, R65 ;  /* 0x00000041403b7220 */ /* 0x060fe20000410000 */
[----:B------:R-:W-:Y:S01]  /*0a10*/  FADD.FTZ R44, R77, R62 ;  /* 0x0000003e4d2c7221 */ /* 0x000fe20000010000 */
[----:B------:R-:W-:Y:S01]  /*0a20*/  FADD.FTZ R73, -R71, R46 ;  /* 0x0000002e47497221 */ /* 0x000fe20000010100 */
[----:B------:R-:W-:Y:S01]  /*0a30*/  FMUL.FTZ R58, R64, R45 ;  /* 0x0000002d403a7220 */ /* 0x000fe20000410000 */
[----:B------:R-:W-:Y:S01]  /*0a40*/  FFMA.FTZ R75, R59, R62, R75 ;  /* 0x0000003e3b4b7223 */ /* 0x000fe2000001004b */
[----:B------:R-:W-:Y:S01]  /*0a50*/  FADD.FTZ R45, R44, R63 ;  /* 0x0000003f2c2d7221 */ /* 0x000fe20000010000 */
[----:B------:R-:W-:Y:S01]  /*0a60*/  FADD.FTZ R47, -R71, R47 ;  /* 0x0000002f472f7221 */ /* 0x000fe20000010100 */
        /* <DEDUP_REMOVED lines=16> */
.L_x_2454:
[----:B------:R-:W-:Y:S05]  /*0b70*/  BSYNC B1 ;  /* 0x0000000000017941 */ /* 0x000fea0003800000 */
.L_x_2453:
        /* <DEDUP_REMOVED lines=20> */
.L_x_2472:
        /* <DEDUP_REMOVED lines=17> */
[----:B------:R-:W-:Y:S01]  /*0dd0*/  FADD.FTZ R71, R76, -R71 ;  /* 0x800000474c477221 */ /* 0x000fe20000010000 */
[----:B0-----:R-:W-:Y:S01]  /*0de0*/  FADD.FTZ R75, R69, -R48 ;  /* 0x80000030454b7221 */ /* 0x001fe20000010000 */
[C---:B-----5:R-:W-:Y:S01]  /*0df0*/  FMUL.FTZ R73, R64.reuse, R47 ;  /* 0x0000002f40497220 */ /* 0x060fe20000410000 */
[C---:B------:R-:W-:Y:S01]  /*0e00*/  FMUL.FTZ R46, R64.reuse, R49 ;  /* 0x00000031402e7220 */ /* 0x040fe20000410000 */
[C---:B------:R-:W-:Y:S01]  /*0e10*/  FMUL.FTZ R47, R64.reuse, R71 ;  /* 0x00000047402f7220 */ /* 0x040fe20000410000 */
[----:B------:R-:W-:Y:S01]  /*0e20*/  FMUL.FTZ R48, R64, R75 ;  /* 0x0000004b40307220 */ /* 0x000fe20000410000 */
[----:B------:R-:W-:Y:S01]  /*0e30*/  LOP3.LUT P5, RZ, R4, 0xff00, RZ, 0xc0, !PT ;  /* 0x0000ff0004ff7812 */ /* 0x000fe200078ac0ff */
[----:B------:R-:W0:Y:S01]  /*0e40*/  @P1 LDC.64 R44, c[0x0][0x308] ;  /* 0x0000c200ff2c1b82 */ /* 0x000e220000000a00 */
[----:B------:R-:W-:Y:S01]  /*0e50*/  LOP3.LUT P6, RZ, R56, 0xff0000, RZ, 0xc0, !PT ;  /* 0x00ff000038ff7812 */ /* 0x000fe200078cc0ff */
[----:B------:R-:W-:Y:S01]  /*0e60*/  @P0 FADD.FTZ R73, R24, R73 ;  /* 0x0000004918490221 */ /* 0x000fe20000010000 */
[----:B------:R-:W-:Y:S01]  /*0e70*/  @P0 FADD.FTZ R46, R25, R46 ;  /* 0x0000002e192e0221 */ /* 0x000fe20000010000 */
[----:B------:R-:W-:Y:S01]  /*0e80*/  @P0 FADD.FTZ R47, R26, R47 ;  /* 0x0000002f1a2f0221 */ /* 0x000fe20000010000 */
[----:B------:R-:W-:Y:S01]  /*0e90*/  @P0 FADD.FTZ R48, R27, R48 ;  /* 0x000000301b300221 */ /* 0x000fe20000010000 */
[----:B------:R-:W-:-:S02]  /*0ea0*/  ISETP.NE.U32.AND P0, PT, RZ, UR14, PT ;  /* 0x0000000eff007c0c */ /* 0x000fc4000bf05070 */
[C---:B------:R-:W-:Y:S01]  /*0eb0*/  SEL R36, R73.reuse, R36, P1 ;  /* 0x0000002449247207 */ /* 0x040fe20000800000 */
[----:B------:R-:W-:Y:S01]  /*0ec0*/  FMUL.FTZ R73, R73, UR18 ;  /* 0x0000001249497c20 */ /* 0x000fe20008410000 */
[C---:B------:R-:W-:Y:S01]  /*0ed0*/  SEL R37, R46.reuse, R37, P1 ;  /* 0x000000252e257207 */ /* 0x040fe20000800000 */
[----:B------:R-:W-:Y:S01]  /*0ee0*/  FMUL.FTZ R46, R46, UR18 ;  /* 0x000000122e2e7c20 */ /* 0x000fe20008410000 */
[C---:B------:R-:W-:Y:S01]  /*0ef0*/  SEL R38, R47.reuse, R38, P1 ;  /* 0x000000262f267207 */ /* 0x040fe20000800000 */
[C---:B------:R-:W-:Y:S01]  /*0f00*/  FMUL.FTZ R71, R48.reuse, UR18 ;  /* 0x0000001230477c20 */ /* 0x040fe20008410000 */
[----:B------:R-:W-:Y:S01]  /*0f10*/  SEL R39, R48, R39, P1 ;  /* 0x0000002730277207 */ /* 0x000fe20000800000 */
[----:B------:R-:W-:Y:S01]  /*0f20*/  FMUL.FTZ R47, R47, UR18 ;  /* 0x000000122f2f7c20 */ /* 0x000fe20008410000 */
[----:B------:R-:W-:Y:S01]  /*0f30*/  ISETP.NE.AND.EX P0, PT, RZ, UR15, PT, P0 ;  /* 0x0000000fff007c0c */ /* 0x000fe2000bf05300 */
[----:B0-----:R-:W-:-:S05]  /*0f40*/  @P1 IMAD.WIDE.U32 R44, R5, 0x10, R44 ;  /* 0x00000010052c1825 */ /* 0x001fca00078e002c */
[----:B------:R0:W-:Y:S01]  /*0f50*/  @P1 STG.E.128 desc[UR4][R44.64], R36 ;  /* 0x000000242c001986 */ /* 0x0001e2000c101d04 */
[----:B------:R-:W-:-:S04]  /*0f60*/  LOP3.LUT P1, RZ, R4, 0xff, RZ, 0xc0, !PT ;  /* 0x000000ff04ff7812 */ /* 0x000fc8000782c0ff */
[----:B------:R-:W-:Y:S02]  /*0f70*/  SEL R49, R73, RZ, P1 ;  /* 0x000000ff49317207 */ /* 0x000fe40000800000 */
[----:B------:R-:W-:Y:S02]  /*0f80*/  LOP3.LUT P1, RZ, R4, 0xff0000, RZ, 0xc0, !PT ;  /* 0x00ff000004ff7812 */ /* 0x000fe4000782c0ff */
[----:B------:R-:W-:Y:S02]  /*0f90*/  SEL R40, R49, R40, P0 ;  /* 0x0000002831287207 */ /* 0x000fe40000000000 */
[----:B------:R-:W-:Y:S02]  /*0fa0*/  SEL R49, R46, RZ, P5 ;  /* 0x000000ff2e317207 */ /* 0x000fe40002800000 */
[----:B------:R-:W-:Y:S02]  /*0fb0*/  LOP3.LUT P5, RZ, R4, 0xff000000, RZ, 0xc0, !PT ;  /* 0xff00000004ff7812 */ /* 0x000fe400078ac0ff */
[----:B------:R-:W-:-:S02]  /*0fc0*/  SEL R41, R49, R41, P0 ;  /* 0x0000002931297207 */ /* 0x000fc40000000000 */
[----:B------:R-:W1:Y:S01]  /*0fd0*/  LDC.64 R48, c[0x0][0x2f8] ;  /* 0x0000be00ff307b82 */ /* 0x000e620000000a00 */
[----:B0-----:R-:W-:Y:S02]  /*0fe0*/  SEL R45, R47, RZ, P1 ;  /* 0x000000ff2f2d7207 */ /* 0x001fe40000800000 */
[----:B------:R-:W-:Y:S02]  /*0ff0*/  SEL R44, R71, RZ, P5 ;  /* 0x000000ff472c7207 */ /* 0x000fe40002800000 */
[----:B------:R-:W-:Y:S02]  /*1000*/  SEL R42, R45, R42, P0 ;  /* 0x0000002a2d2a7207 */ /* 0x000fe40000000000 */
[----:B------:R-:W-:Y:S02]  /*1010*/  SEL R43, R44, R43, P0 ;  /* 0x0000002b2c2b7207 */ /* 0x000fe40000000000 */
[----:B------:R-:W-:Y:S02]  /*1020*/  ISETP.NE.U32.AND P0, PT, RZ, UR14, PT ;  /* 0x0000000eff007c0c */ /* 0x000fe4000bf05070 */
[----:B------:R-:W-:-:S02]  /*1030*/  LOP3.LUT P5, RZ, R56, 0xff, RZ, 0xc0, !PT ;  /* 0x000000ff38ff7812 */ /* 0x000fc400078ac0ff */
[----:B------:R-:W-:Y:S02]  /*1040*/  ISETP.NE.AND.EX P0, PT, RZ, UR15, PT, P0 ;  /* 0x0000000fff007c0c */ /* 0x000fe4000bf05300 */
[C---:B------:R-:W-:Y:S02]  /*1050*/  LOP3.LUT P1, RZ, R56.reuse, 0xff00, RZ, 0xc0, !PT ;  /* 0x0000ff0038ff7812 */ /* 0x040fe4000782c0ff */
[----:B------:R-:W-:Y:S02]  /*1060*/  SEL R44, R73, RZ, P5 ;  /* 0x000000ff492c7207 */ /* 0x000fe40002800000 */
[----:B------:R-:W-:Y:S02]  /*1070*/  LOP3.LUT P5, RZ, R56, 0xff000000, RZ, 0xc0, !PT ;  /* 0xff00000038ff7812 */ /* 0x000fe400078ac0ff */
[----:B------:R-:W-:Y:S02]  /*1080*/  SEL R45, R46, RZ, P1 ;  /* 0x000000ff2e2d7207 */ /* 0x000fe40000800000 */
[----:B------:R-:W-:Y:S01]  /*1090*/  SEL R46, R47, RZ, P6 ;  /* 0x000000ff2f2e7207 */ /* 0x000fe20003000000 */
[----:B-1----:R-:W-:Y:S01]  /*10a0*/  IMAD.WIDE.U32 R48, R5, 0x10, R48 ;  /* 0x0000001005307825 */ /* 0x002fe200078e0030 */
[----:B------:R-:W-:-:S05]  /*10b0*/  SEL R47, R71, RZ, P5 ;  /* 0x000000ff472f7207 */ /* 0x000fca0002800000 */
[----:B------:R0:W-:Y:S02]  /*10c0*/  STG.E.128 desc[UR4][R48.64], R44 ;  /* 0x0000002c30007986 */ /* 0x0001e4000c101d04 */
[----:B0-----:R-:W-:-:S04]  /*10d0*/  @P0 LEA R48, P1, R5, UR14, 0x4 ;  /* 0x0000000e05300c11 */ /* 0x001fc8000f8220ff */
[C---:B------:R-:W-:Y:S01]  /*10e0*/  @P0 LEA.HI.X R49, R5.reuse, UR15, RZ, 0x4, P1 ;  /* 0x0000000f05310c11 */ /* 0x040fe200088f24ff */
[----:B------:R-:W-:-:S04]  /*10f0*/  VIADD R5, R5, 0x20 ;  /* 0x0000002005057836 */ /* 0x000fc80000000000 */
[----:B------:R1:W-:Y:S04]  /*1100*/  @P0 STG.E.128 desc[UR4][R48.64], R40 ;  /* 0x0000002830000986 */ /* 0x0003e8000c101d04 */
.L_x_2457:
[----:B------:R-:W-:Y:S05]  /*1110*/  BSYNC B1 ;  /* 0x0000000000017941 */ /* 0x000fea0003800000 */
.L_x_2456:
[----:B------:R-:W-:Y:S04]  /*1120*/  BSSY B1, `(.L_x_2458) ;  /* 0x000003f000017945 */ /* 0x000fe80003800000 */
[----:B------:R-:W-:Y:S05]  /*1130*/  @!P3 BRA `(.L_x_2459) ;  /* 0x0000000000f4b947 */ /* 0x000fea0003800000 */
[----:B------:R-:W-:Y:S01]  /*1140*/  ISETP.NE.U32.AND P0, PT, RZ, UR16, PT ;  /* 0x00000010ff007c0c */ /* 0x000fe2000bf05070 */
[-CC-:B------:R-:W-:Y:S01]  /*1150*/  FFMA.FTZ R47, R59, R50.reuse, R51.reuse ;  /* 0x000000323b2f7223 */ /* 0x180fe20000010033 */
[-CC-:B------:R-:W-:Y:S01]  /*1160*/  FFMA.FTZ R46, R58, R50.reuse, R51.reuse ;  /* 0x000000323a2e7223 */ /* 0x180fe20000010033 */
[-CC-:B------:R-:W-:Y:S01]  /*1170*/  FFMA.FTZ R71, R65, R50.reuse, R51.reuse ;  /* 0x0000003241477223 */ /* 0x180fe20000010033 */
[----:B------:R-:W-:Y:S01]  /*1180*/  ISETP.NE.AND.EX P1, PT, RZ, UR17, PT, P0 ;  /* 0x00000011ff007c0c */ /* 0x000fe2000bf25300 */
[----:B------:R-:W-:Y:S01]  /*1190*/  FFMA.FTZ R51, R68, R50, R51 ;  /* 0x0000003244337223 */ /* 0x000fe20000010033 */
[----:B------:R-:W-:Y:S01]  /*11a0*/  ISETP.NE.U32.AND P0, PT, RZ, UR8, PT ;  /* 0x00000008ff007c0c */ /* 0x000fe2000bf05070 */
[----:B------:R-:W-:Y:S01]  /*11b0*/  FADD.FTZ R47, R62, -R47 ;  /* 0x8000002f3e2f7221 */ /* 0x000fe20000010000 */
[----:B-1----:R-:W-:Y:S01]  /*11c0*/  FADD.FTZ R49, R63, -R46 ;  /* 0x8000002e3f317221 */ /* 0x002fe20000010000 */
[----:B------:R-:W-:Y:S01]  /*11d0*/  FADD.FTZ R71, R70, -R71 ;  /* 0x8000004746477221 */ /* 0x000fe20000010000 */
[----:B------:R-:W-:Y:S01]  /*11e0*/  ISETP.NE.AND.EX P0, PT, RZ, UR9, PT, P0 ;  /* 0x00000009ff007c0c */ /* 0x000fe2000bf05300 */
[----:B0-----:R-:W-:Y:S01]  /*11f0*/  FADD.FTZ R73, R66, -R51 ;  /* 0x8000003342497221 */ /* 0x001fe20000010000 */
[C---:B-----5:R-:W-:Y:S01]  /*1200*/  FMUL.FTZ R47, R64.reuse, R47 ;  /* 0x0000002f402f7220 */ /* 0x060fe20000410000 */
[C---:B------:R-:W-:Y:S01]  /*1210*/  FMUL.FTZ R46, R64.reuse, R49 ;  /* 0x00000031402e7220 */ /* 0x040fe20000410000 */
[C---:B------:R-:W-:Y:S01]  /*1220*/  FMUL.FTZ R51, R64.reuse, R71 ;  /* 0x0000004740337220 */ /* 0x040fe20000410000 */
[----:B------:R-:W-:Y:S01]  /*1230*/  FMUL.FTZ R64, R64, R73 ;  /* 0x0000004940407220 */ /* 0x000fe20000410000 */
[----:B------:R-:W0:Y:S01]  /*1240*/  LDC.64 R48, c[0x0][0x2f8] ;  /* 0x0000be00ff307b82 */ /* 0x000e220000000a00 */
[----:B------:R-:W-:-:S02]  /*1250*/  LOP3.LUT P6, RZ, R0, 0xff, RZ, 0xc0, !PT ;  /* 0x000000ff00ff7812 */ /* 0x000fc400078cc0ff */
[----:B------:R-:W-:-:S04]  /*1260*/  LOP3.LUT P5, RZ, R0, 0xff00, RZ, 0xc0, !PT ;  /* 0x0000ff0000ff7812 */ /* 0x000fc800078ac0ff */
[----:B------:R-:W-:Y:S01]  /*1270*/  @P0 FADD.FTZ R47, R12, R47 ;  /* 0x0000002f0c2f0221 */ /* 0x000fe20000010000 */
[----:B------:R-:W1:Y:S01]  /*1280*/  @P1 LDC.64 R44, c[0x0][0x308] ;  /* 0x0000c200ff2c1b82 */ /* 0x000e620000000a00 */
[----:B------:R-:W-:Y:S01]  /*1290*/  @P0 FADD.FTZ R46, R13, R46 ;  /* 0x0000002e0d2e0221 */ /* 0x000fe20000010000 */
[----:B------:R-:W-:Y:S01]  /*12a0*/  @P0 FADD.FTZ R51, R14, R51 ;  /* 0x000000330e330221 */ /* 0x000fe20000010000 */
[----:B------:R-:W-:Y:S01]  /*12b0*/  @P0 FADD.FTZ R64, R15, R64 ;  /* 0x000000400f400221 */ /* 0x000fe20000010000 */
[C---:B------:R-:W-:Y:S01]  /*12c0*/  SEL R36, R47.reuse, R36, P1 ;  /* 0x000000242f247207 */ /* 0x040fe20000800000 */
[----:B------:R-:W-:Y:S01]  /*12d0*/  FMUL.FTZ R71, R47, UR18 ;  /* 0x000000122f477c20 */ /* 0x000fe20008410000 */
[C---:B------:R-:W-:Y:S01]  /*12e0*/  SEL R37, R46.reuse, R37, P1 ;  /* 0x000000252e257207 */ /* 0x040fe20000800000 */
[----:B------:R-:W-:Y:S01]  /*12f0*/  FMUL.FTZ R50, R46, UR18 ;  /* 0x000000122e327c20 */ /* 0x000fe20008410000 */
[C---:B------:R-:W-:Y:S01]  /*1300*/  SEL R38, R51.reuse, R38, P1 ;  /* 0x0000002633267207 */ /* 0x040fe20000800000 */
[----:B------:R-:W-:Y:S01]  /*1310*/  FMUL.FTZ R51, R51, UR18 ;  /* 0x0000001233337c20 */ /* 0x000fe20008410000 */
[C---:B------:R-:W-:Y:S01]  /*1320*/  SEL R39, R64.reuse, R39, P1 ;  /* 0x0000002740277207 */ /* 0x040fe20000800000 */
[----:B------:R-:W-:Y:S01]  /*1330*/  FMUL.FTZ R73, R64, UR18 ;  /* 0x0000001240497c20 */ /* 0x000fe20008410000 */
[----:B------:R-:W-:-:S04]  /*1340*/  ISETP.NE.U32.AND P0, PT, RZ, UR14, PT ;  /* 0x0000000eff007c0c */ /* 0x000fc8000bf05070 */
[----:B------:R-:W-:Y:S01]  /*1350*/  ISETP.NE.AND.EX P0, PT, RZ, UR15, PT, P0 ;  /* 0x0000000fff007c0c */ /* 0x000fe2000bf05300 */
[----:B0-----:R-:W-:-:S04]  /*1360*/  IMAD.WIDE.U32 R48, R5, 0x10, R48 ;  /* 0x0000001005307825 */ /* 0x001fc800078e0030 */
[----:B-1----:R-:W-:-:S05]  /*1370*/  @P1 IMAD.WIDE.U32 R44, R5, 0x10, R44 ;  /* 0x00000010052c1825 */ /* 0x002fca00078e002c */
[----:B------:R0:W-:Y:S01]  /*1380*/  @P1 STG.E.128 desc[UR4][R44.64], R36 ;  /* 0x000000242c001986 */ /* 0x0001e2000c101d04 */
[----:B------:R-:W-:-:S04]  /*1390*/  LOP3.LUT P1, RZ, R2, 0xff, RZ, 0xc0, !PT ;  /* 0x000000ff02ff7812 */ /* 0x000fc8000782c0ff */
[----:B------:R-:W-:Y:S02]  /*13a0*/  SEL R47, R71, RZ, P1 ;  /* 0x000000ff472f7207 */ /* 0x000fe40000800000 */
[----:B------:R-:W-:Y:S02]  /*13b0*/  LOP3.LUT P1, RZ, R0, 0xff0000, RZ, 0xc0, !PT ;  /* 0x00ff000000ff7812 */ /* 0x000fe4000782c0ff */
[----:B------:R-:W-:Y:S02]  /*13c0*/  SEL R40, R47, R40, P0 ;  /* 0x000000282f287207 */ /* 0x000fe40000000000 */
[----:B------:R-:W-:Y:S02]  /*13d0*/  SEL R46, R51, RZ, P1 ;  /* 0x000000ff332e7207 */ /* 0x000fe40000800000 */
[----:B------:R-:W-:-:S04]  /*13e0*/  ISETP.NE.U32.AND P1, PT, RZ, UR14, PT ;  /* 0x0000000eff007c0c */ /* 0x000fc8000bf25070 */
[----:B------:R-:W-:Y:S02]  /*13f0*/  ISETP.NE.AND.EX P1, PT, RZ, UR15, PT, P1 ;  /* 0x0000000fff007c0c */ /* 0x000fe4000bf25310 */
[----:B0-----:R-:W-:Y:S02]  /*1400*/  SEL R44, R71, RZ, P6 ;  /* 0x000000ff472c7207 */ /* 0x001fe40003000000 */
[----:B------:R-:W-:Y:S02]  /*1410*/  LOP3.LUT P6, RZ, R0, 0xff000000, RZ, 0xc0, !PT ;  /* 0xff00000000ff7812 */ /* 0x000fe400078cc0ff */
[----:B------:R-:W-:Y:S02]  /*1420*/  SEL R45, R50, RZ, P5 ;  /* 0x000000ff322d7207 */ /* 0x000fe40002800000 */
[----:B------:R-:W-:Y:S02]  /*1430*/  SEL R47, R73, RZ, P6 ;  /* 0x000000ff492f7207 */ /* 0x000fe40003000000 */
[----:B------:R-:W-:-:S02]  /*1440*/  LOP3.LUT P6, RZ, R2, 0xff00, RZ, 0xc0, !PT ;  /* 0x0000ff0002ff7812 */ /* 0x000fc400078cc0ff */
[----:B------:R-:W-:Y:S01]  /*1450*/  LOP3.LUT P5, RZ, R2, 0xff000000, RZ, 0xc0, !PT ;  /* 0xff00000002ff7812 */ /* 0x000fe200078ac0ff */
[----:B------:R2:W-:Y:S01]  /*1460*/  STG.E.128 desc[UR4][R48.64], R44 ;  /* 0x0000002c30007986 */ /* 0x0005e2000c101d04 */
[----:B------:R-:W-:Y:S02]  /*1470*/  SEL R64, R50, RZ, P6 ;  /* 0x000000ff32407207 */ /* 0x000fe40003000000 */
[----:B------:R-:W-:Y:S02]  /*1480*/  LOP3.LUT P6, RZ, R2, 0xff0000, RZ, 0xc0, !PT ;  /* 0x00ff000002ff7812 */ /* 0x000fe400078cc0ff */
[----:B------:R-:W-:Y:S02]  /*1490*/  SEL R71, R73, RZ, P5 ;  /* 0x000000ff49477207 */ /* 0x000fe40002800000 */
[----:B------:R-:W-:Y:S02]  /*14a0*/  SEL R51, R51, RZ, P6 ;  /* 0x000000ff33337207 */ /* 0x000fe40003000000 */
[----:B------:R-:W-:-:S02]  /*14b0*/  @P1 LEA R50, P5, R5, UR14, 0x4 ;  /* 0x0000000e05321c11 */ /* 0x000fc4000f8a20ff */
[----:B------:R-:W-:Y:S02]  /*14c0*/  SEL R42, R51, R42, P0 ;  /* 0x0000002a332a7207 */ /* 0x000fe40000000000 */
[----:B------:R-:W-:Y:S02]  /*14d0*/  SEL R41, R64, R41, P0 ;  /* 0x0000002940297207 */ /* 0x000fe40000000000 */
[----:B------:R-:W-:Y:S02]  /*14e0*/  @P1 LEA.HI.X R51, R5, UR15, RZ, 0x4, P5 ;  /* 0x0000000f05331c11 */ /* 0x000fe4000a8f24ff */
[----:B------:R-:W-:-:S05]  /*14f0*/  SEL R43, R71, R43, P0 ;  /* 0x0000002b472b7207 */ /* 0x000fca0000000000 */
[----:B------:R2:W-:Y:S02]  /*1500*/  @P1 STG.E.128 desc[UR4][R50.64], R40 ;  /* 0x0000002832001986 */ /* 0x0005e4000c101d04 */
.L_x_2459:
[----:B------:R-:W-:Y:S05]  /*1510*/  BSYNC B1 ;  /* 0x0000000000017941 */ /* 0x000fea0003800000 */
.L_x_2458:
[----:B--2---:R-:W2:Y:S02]  /*1520*/  LDC.64 R44, c[0x0][0x210] ;  /* 0x00008400ff2c7b82 */ /* 0x004ea40000000a00 */
[----:B--2---:R-:W-:-:S04]  /*1530*/  LEA R54, R44, R54, 0x2 ;  /* 0x000000362c367211 */ /* 0x004fc800078e10ff */
[----:B------:R-:W-:-:S13]  /*1540*/  ISETP.GE.AND P0, PT, R54, R45, PT ;  /* 0x0000002d3600720c */ /* 0x000fda0003f06270 */
[----:B------:R-:W-:Y:S05]  /*1550*/  @!P0 BRA `(.L_x_2460) ;  /* 0xffffffec00a08947 */ /* 0x000fea000383ffff */
.L_x_2450:
[----:B------:R-:W-:Y:S05]  /*1560*/  BSYNC B0 ;  /* 0x0000000000007941 */ /* 0x000fea0003800000 */
.L_x_2449:
[----:B------:R-:W2:Y:S01]  /*1570*/  S2R R14, SR_TID.X ;  /* 0x00000000000e7919 */ /* 0x000ea20000002100 */
[----:B------:R-:W-:Y:S01]  /*1580*/  MOV R0, 0x400 ;  /* 0x0000040000007802 */ /* 0x000fe20000000f00 */
[----:B------:R-:W-:Y:S05]  /*1590*/  WARPSYNC.ALL ;  /* 0x0000000000007948 */ /* 0x000fea0003800000 */
[----:B------:R-:W3:Y:S01]  /*15a0*/  S2R R3, SR_CgaCtaId ;  /* 0x0000000000037919 */ /* 0x000ee20000008800 */
[----:B------:R-:W-:Y:S01]  /*15b0*/  ULDC.64 UR20, c[0x0][0x2d8] ;  /* 0x0000b60000147ab9 */ /* 0x000fe20000000a00 */
[----:B------:R-:W-:Y:S01]  /*15c0*/  ULDC.64 UR22, c[0x0][0x2d0] ;  /* 0x0000b40000167ab9 */ /* 0x000fe20000000a00 */
[----:B------:R-:W4:Y:S01]  /*15d0*/  S2R R12, SR_CTAID.X ;  /* 0x00000000000c7919 */ /* 0x000f220000002500 */
[----:B--2---:R-:W-:-:S02]  /*15e0*/  SHF.R.U32.HI R2, RZ, 0x5, R14 ;  /* 0x00000005ff027819 */ /* 0x004fc4000001160e */
[----:B-----5:R-:W-:-:S03]  /*15f0*/  LOP3.LUT R4, R14, 0x1f, RZ, 0xc0, !PT ;  /* 0x0000001f0e047812 */ /* 0x020fc600078ec0ff */
[----:B------:R-:W-:Y:S01]  /*1600*/  IMAD.SHL.U32 R5, R2, 0x40, RZ ;  /* 0x0000004002057824 */ /* 0x000fe200078e00ff */
[----:B---3--:R-:W-:-:S04]  /*1610*/  LEA R3, R3, R0, 0x18 ;  /* 0x0000000003037211 */ /* 0x008fc800078ec0ff */
[----:B------:R-:W-:-:S04]  /*1620*/  LOP3.LUT R0, R5, 0xffffffc0, R4, 0xe2, !PT ;  /* 0xffffffc005007812 */ /* 0x000fc800078ee204 */
[----:B------:R-:W-:Y:S01]  /*1630*/  LEA R0, R0, R3, 0x4 ;  /* 0x0000000300007211 */ /* 0x000fe200078e20ff */
[----:B------:R-:W-:-:S04]  /*1640*/  IMAD R3, R14, 0x4, R3 ;  /* 0x000000040e037824 */ /* 0x000fc800078e0203 */
[----:B------:R-:W-:Y:S04]  /*1650*/  STS.128 [R0], R20 ;  /* 0x0000001400007388 */ /* 0x000fe80000000c00 */
[----:B------:R4:W-:Y:S01]  /*1660*/  STS.128 [R0+0x200], R32 ;  /* 0x0002002000007388 */ /* 0x0009e20000000c00 */
[----:B------:R-:W-:Y:S01]  /*1670*/  BAR.SYNC.DEFER_BLOCKING 0x0 ;  /* 0x0000000000007b1d */ /* 0x000fe20000010000 */
[----:B----4-:R-:W-:Y:S01]  /*1680*/  IMAD R33, R12, R57, RZ ;  /* 0x000000390c217224 */ /* 0x010fe200078e02ff */
[----:B------:R-:W-:-:S04]  /*1690*/  IADD3 R57, R57, 0x7f, -R14 ;  /* 0x0000007f39397810 */ /* 0x000fc80007ffe80e */
[C---:B------:R-:W-:Y:S02]  /*16a0*/  LOP3.LUT P0, RZ, R57.reuse, 0xffffff80, RZ, 0xc0, !PT ;  /* 0xffffff8039ff7812 */ /* 0x040fe4000780c0ff */
[----:B------:R-:W-:Y:S01]  /*16b0*/  ISETP.GE.U32.AND P1, PT, R57, 0x100, PT ;  /* 0x000001003900780c */ /* 0x000fe20003f26070 */
[----:B------:R-:W2:Y:S04]  /*16c0*/  LDS R2, [R3] ;  /* 0x0000000003027984 */ /* 0x000ea80000000800 */
[----:B------:R-:W3:Y:S04]  /*16d0*/  LDS R5, [R3+0x400] ;  /* 0x0004000003057984 */ /* 0x000ee80000000800 */
[----:B------:R-:W4:Y:S04]  /*16e0*/  LDS R4, [R3+0x200] ;  /* 0x0002000003047984 */ /* 0x000f280000000800 */
[----:B------:R-:W0:Y:S04]  /*16f0*/  LDS R7, [R3+0x600] ;  /* 0x0006000003077984 */ /* 0x000e280000000800 */
[----:B------:R-:W1:Y:S04]  /*1700*/  LDS R9, [R3+0x800] ;  /* 0x0008000003097984 */ /* 0x000e680000000800 */
[----:B------:R-:W1:Y:S04]  /*1710*/  LDS R11, [R3+0xa00] ;  /* 0x000a0000030b7984 */ /* 0x000e680000000800 */
[----:B------:R-:W1:Y:S04]  /*1720*/  LDS R13, [R3+0xc00] ;  /* 0x000c0000030d7984 */ /* 0x000e680000000800 */
        /* <DEDUP_REMOVED lines=27> */
[----:B------:R-:W-:Y:S01]  /*18e0*/  @P0 IADD3 R9, P2, R9, 0x200, RZ ;  /* 0x0000020009090810 */ /* 0x000fe20007f5e0ff */
[----:B------:R-:W4:Y:S01]  /*18f0*/  LDS R27, [R3+0xc00] ;  /* 0x000c0000031b7984 */ /* 0x000f220000000800 */
[-C--:B------:R-:W-:Y:S02]  /*1900*/  @P0 MOV R5, R7.reuse ;  /* 0x0000000700050202 */ /* 0x080fe40000000f00 */
[----:B------:R-:W-:Y:S01]  /*1910*/  @P0 IADD3 R0, P3, R0, 0x200, RZ ;  /* 0x0000020000000810 */ /* 0x000fe20007f7e0ff */
[----:B------:R-:W4:Y:S03]  /*1920*/  LDS R21, [R3+0x600] ;  /* 0x0006000003157984 */ /* 0x000f260000000800 */
[----:B------:R-:W-:Y:S01]  /*1930*/  @P0 IADD3.X R7, RZ, R7, RZ, P3, !PT ;  /* 0x00000007ff070210 */ /* 0x000fe20001ffe4ff */
[----:B------:R-:W4:Y:S04]  /*1940*/  LDS R25, [R3+0xa00] ;  /* 0x000a000003197984 */ /* 0x000f280000000800 */
[----:B------:R0:W4:Y:S02]  /*1950*/  LDS R17, [R3+0xe00] ;  /* 0x000e000003117984 */ /* 0x0001240000000800 */
[----:B0-----:R-:W-:-:S02]  /*1960*/  @P0 IMAD.MOV.U32 R3, RZ, RZ, R12 ;  /* 0x000000ffff030224 */ /* 0x001fc400078e000c */
[----:B------:R-:W-:Y:S02]  /*1970*/  @P0 IMAD.X R12, RZ, RZ, R12, P2 ;  /* 0x000000ffff0c0224 */ /* 0x000fe400010e060c */
        /* <DEDUP_REMOVED lines=18> */
.L_x_2455:
[----:B------:R-:W-:Y:S01]  /*1aa0*/  HFMA2.MMA R45, -RZ, RZ, 0, 1.847743988037109375e-06 ;  /* 0x0000001fff2d7435 */ /* 0x000fe200000001ff */
[----:B------:R-:W-:Y:S01]  /*1ab0*/  BSSY B1, `(.L_x_2461) ;  /* 0x0000006000017945 */ /* 0x000fe20003800000 */
[----:B------:R-:W-:Y:S01]  /*1ac0*/  IMAD.MOV.U32 R46, RZ, RZ, 0x1 ;  /* 0x00000001ff2e7424 */ /* 0x000fe200078e00ff */
[----:B------:R-:W-:-:S08]  /*1ad0*/  MOV R44, 0xffffffff ;  /* 0xffffffff002c7802 */ /* 0x000fd00000000f00 */
[----:B-----5:R-:W-:Y:S05]  /*1ae0*/  WARPSYNC.COLLECTIVE R44, `(.L_x_2462) ;  /* 0x000000002c087348 */ /* 0x020fea0003c00000 */
[----:B------:R0:W1:Y:S02]  /*1af0*/  SHFL.BFLY P0, R44, R77, R46, R45 ;  /* 0x0c00002e4d2c7389 */ /* 0x000064000000002d */
[----:B01---5:R-:W-:Y:S01]  /*1b00*/  ENDCOLLECTIVE ;  /* 0x000000000000791b */ /* 0x023fe20003800000 */
.L_x_2462:
[----:B------:R-:W-:Y:S05]  /*1b10*/  BSYNC B1 ;  /* 0x0000000000017941 */ /* 0x000fea0003800000 */
.L_x_2461:
[----:B------:R-:W-:Y:S01]  /*1b20*/  FADD.FTZ R47, R44, R77 ;  /* 0x0000004d2c2f7221 */ /* 0x000fe20000010000 */
[----:B------:R-:W-:Y:S01]  /*1b30*/  HFMA2.MMA R46, -RZ, RZ, 0, 5.9604644775390625e-08 ;  /* 0x00000001ff2e7435 */ /* 0x000fe200000001ff */
[----:B------:R-:W-:Y:S01]  /*1b40*/  IMAD.MOV.U32 R44, RZ, RZ, -0x1 ;  /* 0xffffffffff2c7424 */ /* 0x000fe200078e00ff */
[----:B------:R-:W-:Y:S01]  /*1b50*/  MOV R45, 0x1f ;  /* 0x0000001f002d7802 */ /* 0x000fe20000000f00 */
[----:B------:R-:W-:-:S08]  /*1b60*/  IMAD.MOV.U32 R77, RZ, RZ, R75 ;  /* 0x000000ffff4d7224 */ /* 0x000fd000078e004b */
[----:B------:R-:W-:Y:S05]  /*1b70*/  WARPSYNC.COLLECTIVE R44, `(.L_x_2463) ;  /* 0x000000002c087348 */ /* 0x000fea0003c00000 */
[----:B------:R0:W1:Y:S02]  /*1b80*/  SHFL.BFLY P0, R44, R77, R46, R45 ;  /* 0x0c00002e4d2c7389 */ /* 0x000064000000002d */
[----:B01----:R-:W-:Y:S01]  /*1b90*/  ENDCOLLECTIVE ;  /* 0x000000000000791b */ /* 0x003fe20003800000 */
.L_x_2463:
[----:B------:R-:W-:Y:S01]  /*1ba0*/  MOV R77, R47 ;  /* 0x0000002f004d7202 */ /* 0x000fe20000000f00 */
[----:B------:R-:W-:Y:S01]  /*1bb0*/  IMAD.MOV.U32 R46, RZ, RZ, 0x2 ;  /* 0x00000002ff2e7424 */ /* 0x000fe200078e00ff */
[----:B------:R-:W-:Y:S02]  /*1bc0*/  MOV R48, R44 ;  /* 0x0000002c00307202 */ /* 0x000fe40000000f00 */
[----:B------:R-:W-:-:S03]  /*1bd0*/  MOV R44, 0xffffffff ;  /* 0xffffffff002c7802 */ /* 0x000fc60000000f00 */
[----:B------:R-:W-:-:S07]  /*1be0*/  FADD.FTZ R48, R48, R75 ;  /* 0x0000004b30307221 */ /* 0x000fce0000010000 */
[----:B------:R-:W-:Y:S05]  /*1bf0*/  WARPSYNC.COLLECTIVE R44, `(.L_x_2464) ;  /* 0x000000002c087348 */ /* 0x000fea0003c00000 */
[----:B------:R0:W1:Y:S02]  /*1c00*/  SHFL.BFLY P0, R44, R77, R46, R45 ;  /* 0x0c00002e4d2c7389 */ /* 0x000064000000002d */
[----:B01----:R-:W-:Y:S01]  /*1c10*/  ENDCOLLECTIVE ;  /* 0x000000000000791b */ /* 0x003fe20003800000 */
.L_x_2464:
[----:B------:R-:W-:Y:S01]  /*1c20*/  IMAD.MOV.U32 R77, RZ, RZ, R48 ;  /* 0x000000ffff4d7224 */ /* 0x000fe200078e0030 */
[----:B------:R-:W-:Y:S02]  /*1c30*/  MOV R50, R44 ;  /* 0x0000002c00327202 */ /* 0x000fe40000000f00 */
[----:B------:R-:W-:-:S03]  /*1c40*/  MOV R44, 0xffffffff ;  /* 0xffffffff002c7802 */ /* 0x000fc60000000f00 */
[----:B------:R-:W-:-:S07]  /*1c50*/  FADD.FTZ R50, R47, R50 ;  /* 0x000000322f327221 */ /* 0x000fce0000010000 */
[----:B------:R-:W-:Y:S05]  /*1c60*/  WARPSYNC.COLLECTIVE R44, `(.L_x_2465) ;  /* 0x000000002c087348 */ /* 0x000fea0003c00000 */
[----:B------:R0:W1:Y:S02]  /*1c70*/  SHFL.BFLY P0, R44, R77, R46, R45 ;  /* 0x0c00002e4d2c7389 */ /* 0x000064000000002d */
[----:B01----:R-:W-:Y:S01]  /*1c80*/  ENDCOLLECTIVE ;  /* 0x000000000000791b */ /* 0x003fe20003800000 */
.L_x_2465:
[----:B------:R-:W-:Y:S01]  /*1c90*/  HFMA2.MMA R46, -RZ, RZ, 0, 2.384185791015625e-07 ;  /* 0x00000004ff2e7435 */ /* 0x000fe200000001ff */
[----:B------:R-:W-:Y:S01]  /*1ca0*/  IMAD.MOV.U32 R77, RZ, RZ, R50 ;  /* 0x000000ffff4d7224 */ /* 0x000fe200078e0032 */
[----:B------:R-:W-:Y:S02]  /*1cb0*/  MOV R49, R44 ;  /* 0x0000002c00317202 */ /* 0x000fe40000000f00 */
[----:B------:R-:W-:-:S03]  /*1cc0*/  MOV R44, 0xffffffff ;  /* 0xffffffff002c7802 */ /* 0x000fc60000000f00 */
[----:B------:R-:W-:-:S07]  /*1cd0*/  FADD.FTZ R49, R48, R49 ;  /* 0x0000003130317221 */ /* 0x000fce0000010000 */
[----:B------:R-:W-:Y:S05]  /*1ce0*/  WARPSYNC.COLLECTIVE R44, `(.L_x_2466) ;  /* 0x000000002c087348 */ /* 0x000fea0003c00000 */
[----:B------:R0:W1:Y:S02]  /*1cf0*/  SHFL.BFLY P0, R44, R77, R46, R45 ;  /* 0x0c00002e4d2c7389 */ /* 0x000064000000002d */
[----:B01----:R-:W-:Y:S01]  /*1d00*/  ENDCOLLECTIVE ;  /* 0x000000000000791b */ /* 0x003fe20003800000 */
.L_x_2466:
[----:B------:R-:W-:Y:S01]  /*1d10*/  MOV R77, R49 ;  /* 0x00000031004d7202 */ /* 0x000fe20000000f00 */
[----:B------:R-:W-:Y:S01]  /*1d20*/  IMAD.MOV.U32 R51, RZ, RZ, R44 ;  /* 0x000000ffff337224 */ /* 0x000fe200078e002c */
[----:B------:R-:W-:-:S03]  /*1d30*/  MOV R44, 0xffffffff ;  /* 0xffffffff002c7802 */ /* 0x000fc60000000f00 */
[----:B------:R-:W-:-:S07]  /*1d40*/  FADD.FTZ R51, R50, R51 ;  /* 0x0000003332337221 */ /* 0x000fce0000010000 */
[----:B------:R-:W-:Y:S05]  /*1d50*/  WARPSYNC.COLLECTIVE R44, `(.L_x_2467) ;  /* 0x000000002c087348 */ /* 0x000fea0003c00000 */
[----:B------:R0:W1:Y:S02]  /*1d60*/  SHFL.BFLY P0, R44, R77, R46, R45 ;  /* 0x0c00002e4d2c7389 */ /* 0x000064000000002d */
[----:B01----:R-:W-:Y:S01]  /*1d70*/  ENDCOLLECTIVE ;  /* 0x000000000000791b */ /* 0x003fe20003800000 */
.L_x_2467:
[----:B------:R-:W-:Y:S01]  /*1d80*/  HFMA2.MMA R46, -RZ, RZ, 0, 4.76837158203125e-07 ;  /* 0x00000008ff2e7435 */ /* 0x000fe200000001ff */
[----:B------:R-:W-:Y:S01]  /*1d90*/  MOV R77, R51 ;  /* 0x00000033004d7202 */ /* 0x000fe20000000f00 */
[----:B------:R-:W-:Y:S02]  /*1da0*/  IMAD.MOV.U32 R71, RZ, RZ, R44 ;  /* 0x000000ffff477224 */ /* 0x000fe400078e002c */
[----:B------:R-:W-:Y:S02]  /*1db0*/  IMAD.MOV.U32 R44, RZ, RZ, -0x1 ;  /* 0xffffffffff2c7424 */ /* 0x000fe400078e00ff */
[----:B------:R-:W-:-:S07]  /*1dc0*/  FADD.FTZ R71, R49, R71 ;  /* 0x0000004731477221 */ /* 0x000fce0000010000 */
[----:B------:R-:W-:Y:S05]  /*1dd0*/  WARPSYNC.COLLECTIVE R44, `(.L_x_2468) ;  /* 0x000000002c087348 */ /* 0x000fea0003c00000 */
[----:B------:R0:W1:Y:S02]  /*1de0*/  SHFL.BFLY P0, R44, R77, R46, R45 ;  /* 0x0c00002e4d2c7389 */ /* 0x000064000000002d */
[----:B01----:R-:W-:Y:S01]  /*1df0*/  ENDCOLLECTIVE ;  /* 0x000000000000791b */ /* 0x003fe20003800000 */
.L_x_2468:
[----:B------:R-:W-:Y:S02]  /*1e00*/  MOV R77, R71 ;  /* 0x00000047004d7202 */ /* 0x000fe40000000f00 */
[----:B------:R-:W-:Y:S01]  /*1e10*/  MOV R73, R44 ;  /* 0x0000002c00497202 */ /* 0x000fe20000000f00 */
[----:B------:R-:W-:-:S04]  /*1e20*/  IMAD.MOV.U32 R44, RZ, RZ, -0x1 ;  /* 0xffffffffff2c7424 */ /* 0x000fc800078e00ff */
[----:B------:R-:W-:-:S07]  /*1e30*/  FADD.FTZ R73, R51, R73 ;  /* 0x0000004933497221 */ /* 0x000fce0000010000 */
[----:B------:R-:W-:Y:S05]  /*1e40*/  WARPSYNC.COLLECTIVE R44, `(.L_x_2469) ;  /* 0x000000002c087348 */ /* 0x000fea0003c00000 */
[----:B------:R0:W1:Y:S02]  /*1e50*/  SHFL.BFLY P0, R44, R77, R46, R45 ;  /* 0x0c00002e4d2c7389 */ /* 0x000064000000002d */
[----:B01----:R-:W-:Y:S01]  /*1e60*/  ENDCOLLECTIVE ;  /* 0x000000000000791b */ /* 0x003fe20003800000 */
.L_x_2469:
        /* <DEDUP_REMOVED lines=8> */
.L_x_2470:
[----:B------:R-:W-:Y:S01]  /*1ef0*/  IMAD.MOV.U32 R77, RZ, RZ, R75 ;  /* 0x000000ffff4d7224 */ /* 0x000fe200078e004b */
[----:B------:R-:W-:Y:S02]  /*1f00*/  MOV R48, R44 ;  /* 0x0000002c00307202 */ /* 0x000fe40000000f00 */
[----:B------:R-:W-:-:S07]  /*1f10*/  MOV R44, 0xffffffff ;  /* 0xffffffff002c7802 */ /* 0x000fce0000000f00 */
[----:B------:R-:W-:Y:S05]  /*1f20*/  WARPSYNC.COLLECTIVE R44, `(.L_x_2471) ;  /* 0x000000002c087348 */ /* 0x000fea0003c00000 */
[----:B------:R0:W1:Y:S02]  /*1f30*/  SHFL.BFLY P0, R44, R77, R46, R45 ;  /* 0x0c00002e4d2c7389 */ /* 0x000064000000002d */
[----:B01----:R-:W-:Y:S01]  /*1f40*/  ENDCOLLECTIVE ;  /* 0x000000000000791b */ /* 0x003fe20003800000 */
.L_x_2471:
[----:B------:R-:W-:Y:S01]  /*1f50*/  MOV R47, R44 ;  /* 0x0000002c002f7202 */ /* 0x000fe20000000f00 */
[----:B------:R-:W-:Y:S06]  /*1f60*/  BRA `(.L_x_2472) ;  /* 0xffffffec00547947 */ /* 0x000fec000383ffff */
.L_x_2473:
        /* <DEDUP_REMOVED lines=9> */
.L_x_2957:


//--------------------- .text._ZN10layer_norm22ln_bwd_finalize_kernelINS_22Kernel_traits_finalizeILj256E6__halfffffjLb0ELj1024ELj4ENS_18Kernel_traits_baseILj256ES2_ffffjLj1024EEEEELb0ELb1EEEvNS_9BwdParamsE --------------------------
	.section	.text._ZN10layer_norm22ln_bwd_finalize_kernelINS_22Kernel_traits_finalizeILj256E6__halfffffjLb0ELj1024ELj4ENS_18Kernel_traits_baseILj256ES2_ffffjLj1024EEEEELb0ELb1EEEvNS_9BwdParamsE,"ax",@progbits
	.align	128
        .global         _ZN10layer_norm22ln_bwd_finalize_kernelINS_22Kernel_traits_finalizeILj256E6__halfffffjLb0ELj1024ELj4ENS_18Kernel_traits_baseILj256ES2_ffffjLj1024EEEEELb0ELb1EEEvNS_9BwdParamsE
        .type           _ZN10layer_norm22ln_bwd_finalize_kernelINS_22Kernel_traits_finalizeILj256E6__halfffffjLb0ELj1024ELj4ENS_18Kernel_traits_baseILj256ES2_ffffjLj1024EEEEELb0ELb1EEEvNS_9BwdParamsE,@function
        .size           _ZN10layer_norm22ln_bwd_finalize_kernelINS_22Kernel_traits_finalizeILj256E6__halfffffjLb0ELj1024ELj4ENS_18Kernel_traits_baseILj256ES2_ffffjLj1024EEEEELb0ELb1EEEvNS_9BwdParamsE,(.L_x_2958 - _ZN10layer_norm22ln_bwd_finalize_kernelINS_22Kernel_traits_finalizeILj256E6__halfffffjLb0ELj1024ELj4ENS_18Kernel_traits_baseILj256ES2_ffffjLj1024EEEEELb0ELb1EEEvNS_9BwdParamsE)
        .other          _ZN10layer_norm22ln_bwd_finalize_kernelINS_22Kernel_traits_finalizeILj256E6__halfffffjLb0ELj1024ELj4ENS_18Kernel_traits_baseILj256ES2_ffffjLj1024EEEEELb0ELb1EEEvNS_9BwdParamsE,@"STO_CUDA_ENTRY STV_DEFAULT"
_ZN10layer_norm22ln_bwd_finalize_kernelINS_22Kernel_traits_finalizeILj256E6__halfffffjLb0ELj1024ELj4ENS_18Kernel_traits_baseILj256ES2_ffffjLj1024EEEEELb0ELb1EEEvNS_9BwdParamsE:
.text._ZN10layer_norm22ln_bwd_finalize_kernelINS_22Kernel_traits_finalizeILj256E6__halfffffjLb0ELj1024ELj4ENS_18Kernel_traits_baseILj256ES2_ffffjLj1024EEEEELb0ELb1EEEvNS_9BwdParamsE:
        /* <DEDUP_REMOVED lines=26> */
.L_x_2485:
        /* <DEDUP_REMOVED lines=31> */
.L_x_2478:
        /* <DEDUP_REMOVED lines=34> */
.L_x_2477:
[----:B------:R-:W-:Y:S05]  /*05b0*/  BSYNC B1 ;  /* 0x0000000000017941 */ /* 0x000fea0003800000 */
.L_x_2476:
        /* <DEDUP_REMOVED lines=25> */
.L_x_2480:
[----:B------:R-:W-:Y:S05]  /*0750*/  BSYNC B1 ;  /* 0x0000000000017941 */ /* 0x000fea0003800000 */
.L_x_2479:
        /* <DEDUP_REMOVED lines=12> */
.L_x_2475:
[----:B------:R-:W-:Y:S05]  /*0820*/  BSYNC B0 ;  /* 0x0000000000007941 */ /* 0x000fea0003800000 */
.L_x_2474:
        /* <DEDUP_REMOVED lines=29> */
.L_x_2496:
[----:B------:R-:W-:Y:S01]  /*0a00*/  @!P1 SHF.R.U32.HI R12, RZ, 0x3, R0 ;  /* 0x00000003ff0c9819 */ /* 0x000fe20000011600 */
[----:B----4-:R-:W-:Y:S01]  /*0a10*/  FADD.FTZ R14, R9, R14 ;  /* 0x0000000e090e7221 */ /* 0x010fe20000010000 */
[----:B---3--:R-:W-:Y:S02]  /*0a20*/  FADD.FTZ R11, R10, R11 ;  /* 0x0000000b0a0b7221 */ /* 0x008fe40000010000 */
[----:B------:R-:W-:-:S05]  /*0a30*/  @!P1 LOP3.LUT R12, R12, 0x1ffffffc, RZ, 0xc0, !PT ;  /* 0x1ffffffc0c0c9812 */ /* 0x000fca00078ec0ff */
[----:B------:R3:W-:Y:S04]  /*0a40*/  @!P1 STS [R12+UR4+0x2000], R14 ;  /* 0x0020000e0c009988 */ /* 0x0007e80008000804 */
[----:B------:R3:W-:Y:S02]  /*0a50*/  @!P1 STS [R12+UR4+0x2080], R11 ;  /* 0x0020800b0c009988 */ /* 0x0007e40008000804 */
.L_x_2481:
        /* <DEDUP_REMOVED lines=14> */
.L_x_2484:
[----:B------:R-:W-:Y:S05]  /*0b40*/  BSYNC B0 ;  /* 0x0000000000007941 */ /* 0x000fea0003800000 */
.L_x_2483:
[C---:B------:R-:W-:Y:S02]  /*0b50*/  ISETP.GT.U32.AND P1, PT, R3.reuse, -0x101, PT ;  /* 0xfffffeff0300780c */ /* 0x040fe40003f24070 */
[----:B------:R-:W-:Y:S02]  /*0b60*/  IADD3 R3, R3, 0x100, RZ ;  /* 0x0000010003037810 */ /* 0x000fe40007ffe0ff */
[----:B------:R-:W-:-:S09]  /*0b70*/  IADD3 R4, R4, 0x80, RZ ;  /* 0x0000008004047810 */ /* 0x000fd20007ffe0ff */
[----:B------:R-:W-:Y:S05]  /*0b80*/  @P1 BRA `(.L_x_2485) ;  /* 0xfffffff400841947 */ /* 0x000fea000383ffff */
[----:B------:R-:W-:Y:S05]  /*0b90*/  EXIT ;  /* 0x000000000000794d */ /* 0x000fea0003800000 */
.L_x_2482:
[----:B------:R-:W-:Y:S01]  /*0ba0*/  HFMA2.MMA R22, -RZ, RZ, 0, 1.847743988037109375e-06 ;  /* 0x0000001fff167435 */ /* 0x000fe200000001ff */
[----:B0--3--:R-:W-:Y:S01]  /*0bb0*/  MOV R20, R10 ;  /* 0x0000000a00147202 */ /* 0x009fe20000000f00 */
[----:B------:R-:W-:Y:S01]  /*0bc0*/  IMAD.MOV.U32 R19, RZ, RZ, 0x1 ;  /* 0x00000001ff137424 */ /* 0x000fe200078e00ff */
[----:B------:R-:W-:-:S08]  /*0bd0*/  MOV R17, 0xffffffff ;  /* 0xffffffff00117802 */ /* 0x000fd00000000f00 */
[----:B-12---:R-:W-:Y:S05]  /*0be0*/  WARPSYNC.COLLECTIVE R17, `(.L_x_2486) ;  /* 0x0000000011087348 */ /* 0x006fea0003c00000 */
[----:B------:R0:W3:Y:S02]  /*0bf0*/  SHFL.BFLY P2, R18, R20, R19, R22 ;  /* 0x0c00001314127389 */ /* 0x0000e40000040016 */
[----:B0123--:R-:W-:Y:S01]  /*0c00*/  ENDCOLLECTIVE ;  /* 0x000000000000791b */ /* 0x00ffe20003800000 */
.L_x_2486:
[----:B------:R-:W-:Y:S01]  /*0c10*/  HFMA2.MMA R19, -RZ, RZ, 0, 1.1920928955078125e-07 ;  /* 0x00000002ff137435 */ /* 0x000fe200000001ff */
[----:B------:R-:W-:-:S05]  /*0c20*/  MOV R11, R18 ;  /* 0x00000012000b7202 */ /* 0x000fca0000000f00 */
[----:B------:R-:W-:-:S04]  /*0c30*/  FADD.FTZ R11, R10, R11 ;  /* 0x0000000b0a0b7221 */ /* 0x000fc80000010000 */
[----:B------:R-:W-:-:S07]  /*0c40*/  IMAD.MOV.U32 R20, RZ, RZ, R11 ;  /* 0x000000ffff147224 */ /* 0x000fce00078e000b */
[----:B------:R-:W-:Y:S05]  /*0c50*/  WARPSYNC.COLLECTIVE R17, `(.L_x_2487) ;  /* 0x0000000011087348 */ /* 0x000fea0003c00000 */
[----:B------:R0:W1:Y:S02]  /*0c60*/  SHFL.BFLY P2, R18, R20, R19, R22 ;  /* 0x0c00001314127389 */ /* 0x0000640000040016 */
[----:B01----:R-:W-:Y:S01]  /*0c70*/  ENDCOLLECTIVE ;  /* 0x000000000000791b */ /* 0x003fe20003800000 */
.L_x_2487:
[----:B------:R-:W-:Y:S01]  /*0c80*/  IMAD.MOV.U32 R19, RZ, RZ, 0x4 ;  /* 0x00000004ff137424 */ /* 0x000fe200078e00ff */
[----:B------:R-:W-:-:S05]  /*0c90*/  MOV R12, R18 ;  /* 0x00000012000c7202 */ /* 0x000fca0000000f00 */
[----:B------:R-:W-:-:S05]  /*0ca0*/  FADD.FTZ R12, R11, R12 ;  /* 0x0000000c0b0c7221 */ /* 0x000fca0000010000 */
[----:B------:R-:W-:-:S07]  /*0cb0*/  MOV R20, R12 ;  /* 0x0000000c00147202 */ /* 0x000fce0000000f00 */
[----:B------:R-:W-:Y:S05]  /*0cc0*/  WARPSYNC.COLLECTIVE R17, `(.L_x_2488) ;  /* 0x0000000011087348 */ /* 0x000fea0003c00000 */
[----:B------:R0:W1:Y:S02]  /*0cd0*/  SHFL.BFLY P2, R18, R20, R19, R22 ;  /* 0x0c00001314127389 */ /* 0x0000640000040016 */
[----:B01----:R-:W-:Y:S01]  /*0ce0*/  ENDCOLLECTIVE ;  /* 0x000000000000791b */ /* 0x003fe20003800000 */
.L_x_2488:
[----:B------:R-:W-:Y:S01]  /*0cf0*/  HFMA2.MMA R19, -RZ, RZ, 0, 4.76837158203125e-07 ;  /* 0x00000008ff137435 */ /* 0x000fe200000001ff */
[----:B------:R-:W-:-:S05]  /*0d00*/  MOV R13, R18 ;  /* 0x00000012000d7202 */ /* 0x000fca0000000f00 */
[----:B------:R-:W-:-:S05]  /*0d10*/  FADD.FTZ R13, R12, R13 ;  /* 0x0000000d0c0d7221 */ /* 0x000fca0000010000 */
[----:B------:R-:W-:-:S07]  /*0d20*/  MOV R20, R13 ;  /* 0x0000000d00147202 */ /* 0x000fce0000000f00 */
[----:B------:R-:W-:Y:S05]  /*0d30*/  WARPSYNC.COLLECTIVE R17, `(.L_x_2489) ;  /* 0x0000000011087348 */ /* 0x000fea0003c00000 */
[----:B------:R0:W1:Y:S02]  /*0d40*/  SHFL.BFLY P2, R18, R20, R19, R22 ;  /* 0x0c00001314127389 */ /* 0x0000640000040016 */
[----:B01----:R-:W-:Y:S01]  /*0d50*/  ENDCOLLECTIVE ;  /* 0x000000000000791b */ /* 0x003fe20003800000 */
.L_x_2489:
[----:B------:R-:W-:Y:S01]  /*0d60*/  HFMA2.MMA R19, -RZ, RZ, 0, 9.5367431640625e-07 ;  /* 0x00000010ff137435 */ /* 0x000fe200000001ff */
[----:B------:R-:W-:-:S04]  /*0d70*/  IMAD.MOV.U32 R10, RZ, RZ, R18 ;  /* 0x000000ffff0a7224 */ /* 0x000fc800078e0012 */
[----:B------:R-:W-:-:S05]  /*0d80*/  FADD.FTZ R10, R13, R10 ;  /* 0x0000000a0d0a7221 */ /* 0x000fca0000010000 */
[----:B------:R-:W-:-:S07]  /*0d90*/  MOV R20, R10 ;  /* 0x0000000a00147202 */ /* 0x000fce0000000f00 */
[----:B------:R-:W-:Y:S05]  /*0da0*/  WARPSYNC.COLLECTIVE R17, `(.L_x_2490) ;  /* 0x0000000011087348 */ /* 0x000fea0003c00000 */
[----:B------:R0:W1:Y:S02]  /*0db0*/  SHFL.BFLY P2, R18, R20, R19, R22 ;  /* 0x0c00001314127389 */ /* 0x0000640000040016 */
[----:B01----:R-:W-:Y:S01]  /*0dc0*/  ENDCOLLECTIVE ;  /* 0x000000000000791b */ /* 0x003fe20003800000 */
.L_x_2490:
[----:B------:R-:W-:Y:S01]  /*0dd0*/  HFMA2.MMA R19, -RZ, RZ, 0, 5.9604644775390625e-08 ;  /* 0x00000001ff137435 */ /* 0x000fe200000001ff */
[----:B------:R-:W-:Y:S01]  /*0de0*/  IMAD.MOV.U32 R20, RZ, RZ, R9 ;  /* 0x000000ffff147224 */ /* 0x000fe200078e0009 */
[----:B------:R-:W-:-:S09]  /*0df0*/  MOV R11, R18 ;  /* 0x00000012000b7202 */ /* 0x000fd20000000f00 */
[----:B------:R-:W-:Y:S05]  /*0e00*/  WARPSYNC.COLLECTIVE R17, `(.L_x_2491) ;  /* 0x0000000011087348 */ /* 0x000fea0003c00000 */
[----:B------:R0:W1:Y:S02]  /*0e10*/  SHFL.BFLY P2, R18, R20, R19, R22 ;  /* 0x0c00001314127389 */ /* 0x0000640000040016 */
[----:B01----:R-:W-:Y:S01]  /*0e20*/  ENDCOLLECTIVE ;  /* 0x000000000000791b */ /* 0x003fe20003800000 */
.L_x_2491:
[----:B------:R-:W-:Y:S01]  /*0e30*/  HFMA2.MMA R19, -RZ, RZ, 0, 1.1920928955078125e-07 ;  /* 0x00000002ff137435 */ /* 0x000fe200000001ff */
[----:B------:R-:W-:-:S05]  /*0e40*/  MOV R12, R18 ;  /* 0x00000012000c7202 */ /* 0x000fca0000000f00 */
[----:B------:R-:W-:-:S05]  /*0e50*/  FADD.FTZ R14, R9, R12 ;  /* 0x0000000c090e7221 */ /* 0x000fca0000010000 */
[----:B------:R-:W-:-:S07]  /*0e60*/  MOV R20, R14 ;  /* 0x0000000e00147202 */ /* 0x000fce0000000f00 */
[----:B------:R-:W-:Y:S05]  /*0e70*/  WARPSYNC.COLLECTIVE R17, `(.L_x_2492) ;  /* 0x0000000011087348 */ /* 0x000fea0003c00000 */
[----:B------:R0:W1:Y:S02]  /*0e80*/  SHFL.BFLY P2, R18, R20, R19, R22 ;  /* 0x0c00001314127389 */ /* 0x0000640000040016 */
[----:B01----:R-:W-:Y:S01]  /*0e90*/  ENDCOLLECTIVE ;  /* 0x000000000000791b */ /* 0x003fe20003800000 */
.L_x_2492:
[----:B------:R-:W-:Y:S01]  /*0ea0*/  HFMA2.MMA R19, -RZ, RZ, 0, 2.384185791015625e-07 ;  /* 0x00000004ff137435 */ /* 0x000fe200000001ff */
[----:B------:R-:W-:-:S04]  /*0eb0*/  IMAD.MOV.U32 R13, RZ, RZ, R18 ;  /* 0x000000ffff0d7224 */ /* 0x000fc800078e0012 */
[----:B------:R-:W-:-:S05]  /*0ec0*/  FADD.FTZ R15, R14, R13 ;  /* 0x0000000d0e0f7221 */ /* 0x000fca0000010000 */
[----:B------:R-:W-:-:S07]  /*0ed0*/  MOV R20, R15 ;  /* 0x0000000f00147202 */ /* 0x000fce0000000f00 */
[----:B------:R-:W-:Y:S05]  /*0ee0*/  WARPSYNC.COLLECTIVE R17, `(.L_x_2493) ;  /* 0x0000000011087348 */ /* 0x000fea0003c00000 */
[----:B------:R0:W1:Y:S02]  /*0ef0*/  SHFL.BFLY P2, R18, R20, R19, R22 ;  /* 0x0c00001314127389 */ /* 0x0000640000040016 */
[----:B01----:R-:W-:Y:S01]  /*0f00*/  ENDCOLLECTIVE ;  /* 0x000000000000791b */ /* 0x003fe20003800000 */
.L_x_2493:
[----:B------:R-:W-:Y:S01]  /*0f10*/  IMAD.MOV.U32 R19, RZ, RZ, 0x8 ;  /* 0x00000008ff137424 */ /* 0x000fe200078e00ff */
[----:B------:R-:W-:-:S05]  /*0f20*/  MOV R16, R18 ;  /* 0x0000001200107202 */ /* 0x000fca0000000f00 */
[----:B------:R-:W-:-:S05]  /*0f30*/  FADD.FTZ R16, R15, R16 ;  /* 0x000000100f107221 */ /* 0x000fca0000010000 */
[----:B------:R-:W-:-:S07]  /*0f40*/  MOV R20, R16 ;  /* 0x0000001000147202 */ /* 0x000fce0000000f00 */
[----:B------:R-:W-:Y:S05]  /*0f50*/  WARPSYNC.COLLECTIVE R17, `(.L_x_2494) ;  /* 0x0000000011087348 */ /* 0x000fea0003c00000 */
[----:B------:R0:W1:Y:S02]  /*0f60*/  SHFL.BFLY P2, R18, R20, R19, R22 ;  /* 0x0c00001314127389 */ /* 0x0000640000040016 */
[----:B01----:R-:W-:Y:S01]  /*0f70*/  ENDCOLLECTIVE ;  /* 0x000000000000791b */ /* 0x003fe20003800000 */
.L_x_2494:
[----:B------:R-:W-:Y:S01]  /*0f80*/  HFMA2.MMA R19, -RZ, RZ, 0, 9.5367431640625e-07 ;  /* 0x00000010ff137435 */ /* 0x000fe200000001ff */
[----:B------:R-:W-:-:S05]  /*0f90*/  MOV R9, R18 ;  /* 0x0000001200097202 */ /* 0x000fca0000000f00 */
[----:B------:R-:W-:-:S05]  /*0fa0*/  FADD.FTZ R9, R16, R9 ;  /* 0x0000000910097221 */ /* 0x000fca0000010000 */
[----:B------:R-:W-:-:S07]  /*0fb0*/  MOV R20, R9 ;  /* 0x0000000900147202 */ /* 0x000fce0000000f00 */
[----:B------:R-:W-:Y:S05]  /*0fc0*/  WARPSYNC.COLLECTIVE R17, `(.L_x_2495) ;  /* 0x0000000011087348 */ /* 0x000fea0003c00000 */
[----:B------:R0:W1:Y:S02]  /*0fd0*/  SHFL.BFLY P2, R18, R20, R19, R22 ;  /* 0x0c00001314127389 */ /* 0x0000640000040016 */
[----:B01----:R-:W-:Y:S01]  /*0fe0*/  ENDCOLLECTIVE ;  /* 0x000000000000791b */ /* 0x003fe20003800000 */
.L_x_2495:
[----:B------:R-:W-:Y:S01]  /*0ff0*/  MOV R14, R18 ;  /* 0x00000012000e7202 */ /* 0x000fe20000000f00 */
[----:B------:R-:W-:Y:S06]  /*1000*/  BRA `(.L_x_2496) ;  /* 0xfffffff8007c7947 */ /* 0x000fec000383ffff */
.L_x_2497:
        /* <DEDUP_REMOVED lines=15> */
.L_x_2958:


//--------------------- .text._ZN10layer_norm40ln_parallel_residual_bwd_finalize_kernelINS_22Kernel_traits_finalizeILj256E6__halfffffjLb0ELj1024ELj4ENS_18Kernel_traits_baseILj256ES2_ffffjLj1024EEEEELb1EEEvNS_9BwdParamsE --------------------------
	.section	.text._ZN10layer_norm40ln_parallel_residual_bwd_finalize_kernelINS_22Kernel_traits_finalizeILj256E6__halfffffjLb0ELj1024ELj4ENS_18Kernel_traits_baseILj256ES2_ffffjLj1024EEEEELb1EEEvNS_9BwdParamsE,"ax",@progbits
	.align	128
        .global         _ZN10layer_norm40ln_parallel_residual_bwd_finalize_kernelINS_22Kernel_traits_finalizeILj256E6__halfffffjLb0ELj1024ELj4ENS_18Kernel_traits_baseILj256ES2_ffffjLj1024EEEEELb1EEEvNS_9BwdParamsE
        .type           _ZN10layer_norm40ln_parallel_residual_bwd_finalize_kernelINS_22Kernel_traits_finalizeILj256E6__halfffffjLb0ELj1024ELj4ENS_18Kernel_traits_baseILj256ES2_ffffjLj1024EEEEELb1EEEvNS_9BwdParamsE,@function
        .size           _ZN10layer_norm40ln_parallel_residual_bwd_finalize_kernelINS_22Kernel_traits_finalizeILj256E6__halfffffjLb0ELj1024ELj4ENS_18Kernel_traits_baseILj256ES2_ffffjLj1024EEEEELb1EEEvNS_9BwdParamsE,(.L_x_2959 - _ZN10layer_norm40ln_parallel_residual_bwd_finalize_kernelINS_22Kernel_traits_finalizeILj256E6__halfffffjLb0ELj1024ELj4ENS_18Kernel_traits_baseILj256ES2_ffffjLj1024EEEEELb1EEEvNS_9BwdParamsE)
        .other          _ZN10layer_norm40ln_parallel_residual_bwd_finalize_kernelINS_22Kernel_traits_finalizeILj256E6__halfffffjLb0ELj1024ELj4ENS_18Kernel_traits_baseILj256ES2_ffffjLj1024EEEEELb1EEEvNS_9BwdParamsE,@"STO_CUDA_ENTRY STV_DEFAULT"
_ZN10layer_norm40ln_parallel_residual_bwd_finalize_kernelINS_22Kernel_traits_finalizeILj256E6__halfffffjLb0ELj1024ELj4ENS_18Kernel_traits_baseILj256ES2_ffffjLj1024EEEEELb1EEEvNS_9BwdParamsE:
.text._ZN10layer_norm40ln_parallel_residual_bwd_finalize_kernelINS_22Kernel_traits_finalizeILj256E6__halfffffjLb0ELj1024ELj4ENS_18Kernel_traits_baseILj256ES2_ffffjLj1024EEEEELb1EEEvNS_9BwdParamsE:
        /* <DEDUP_REMOVED lines=23> */
.L_x_2509:
        /* <DEDUP_REMOVED lines=41> */
.L_x_2502:
        /* <DEDUP_REMOVED lines=62> */
.L_x_2501:
[----:B------:R-:W-:Y:S05]  /*07e0*/  BSYNC B1 ;  /* 0x0000000000017941 */ /* 0x000fea0003800000 */
.L_x_2500:
        /* <DEDUP_REMOVED lines=39> */
.L_x_2504:
[----:B------:R-:W-:Y:S05]  /*0a60*/  BSYNC B1 ;  /* 0x0000000000017941 */ /* 0x000fea0003800000 */
.L_x_2503:
        /* <DEDUP_REMOVED lines=20> */
.L_x_2499:
[----:B------:R-:W-:Y:S05]  /*0bb0*/  BSYNC B0 ;  /* 0x0000000000007941 */ /* 0x000fea0003800000 */
.L_x_2498:
        /* <DEDUP_REMOVED lines=54> */
.L_x_2530:
        /* <DEDUP_REMOVED lines=10> */
.L_x_2505:
        /* <DEDUP_REMOVED lines=26> */
.L_x_2508:
[----:B------:R-:W-:Y:S05]  /*1160*/  BSYNC B0 ;  /* 0x0000000000007941 */ /* 0x000fea0003800000 */
.L_x_2507:
[C---:B------:R-:W-:Y:S02]  /*1170*/  ISETP.GT.U32.AND P1, PT, R4.reuse, -0x101, PT ;  /* 0xfffffeff0400780c */ /* 0x040fe40003f24070 */
[----:B------:R-:W-:Y:S02]  /*1180*/  IADD3 R4, R4, 0x100, RZ ;  /* 0x0000010004047810 */ /* 0x000fe40007ffe0ff */
[----:B------:R-:W-:-:S09]  /*1190*/  IADD3 R5, R5, 0x80, RZ ;  /* 0x0000008005057810 */ /* 0x000fd20007ffe0ff */
[----:B------:R-:W-:Y:S05]  /*11a0*/  @P1 BRA `(.L_x_2509) ;  /* 0xffffffec00f01947 */ /* 0x000fea000383ffff */
[----:B------:R-:W-:Y:S05]  /*11b0*/  EXIT ;  /* 0x000000000000794d */ /* 0x000fea0003800000 */
.L_x_2506:
[----:B------:R-:W-:Y:S01]  /*11c0*/  HFMA2.MMA R13, -RZ, RZ, 0, 5.9604644775390625e-08 ;  /* 0x00000001ff0d7435 */ /* 0x000fe200000001ff */
[----:B0-----:R-:W-:Y:S02]  /*11d0*/  MOV R26, R9 ;  /* 0x00000009001a7202 */ /* 0x001fe40000000f00 */
[----:B------:R-:W-:Y:S02]  /*11e0*/  MOV R12, 0x1f ;  /* 0x0000001f000c7802 */ /* 0x000fe40000000f00 */
[----:B------:R-:W-:-:S07]  /*11f0*/  MOV R11, 0xffffffff ;  /* 0xffffffff000b7802 */ /* 0x000fce0000000f00 */
[----:B-1234-:R-:W-:Y:S05]  /*1200*/  WARPSYNC.COLLECTIVE R11, `(.L_x_2510) ;  /* 0x000000000b087348 */ /* 0x01efea0003c00000 */
[----:B------:R0:W0:Y:S02]  /*1210*/  SHFL.BFLY P2, R16, R26, R13, R12 ;  /* 0x0c00000d1a107389 */ /* 0x000024000004000c */
[----:B01234-:R-:W-:Y:S01]  /*1220*/  ENDCOLLECTIVE ;  /* 0x000000000000791b */ /* 0x01ffe20003800000 */
.L_x_2510:
[----:B------:R-:W-:Y:S01]  /*1230*/  HFMA2.MMA R13, -RZ, RZ, 0, 1.1920928955078125e-07 ;  /* 0x00000002ff0d7435 */ /* 0x000fe200000001ff */
[----:B------:R-:W-:-:S05]  /*1240*/  FADD.FTZ R10, R9, R16 ;  /* 0x00000010090a7221 */ /* 0x000fca0000010000 */
[----:B------:R-:W-:-:S07]  /*1250*/  MOV R26, R10 ;  /* 0x0000000a001a7202 */ /* 0x000fce0000000f00 */
[----:B------:R-:W-:Y:S05]  /*1260*/  WARPSYNC.COLLECTIVE R11, `(.L_x_2511) ;  /* 0x000000000b087348 */ /* 0x000fea0003c00000 */
[----:B------:R0:W1:Y:S02]  /*1270*/  SHFL.BFLY P2, R16, R26, R13, R12 ;  /* 0x0c00000d1a107389 */ /* 0x000064000004000c */
[----:B01----:R-:W-:Y:S01]  /*1280*/  ENDCOLLECTIVE ;  /* 0x000000000000791b */ /* 0x003fe20003800000 */
.L_x_2511:
[----:B------:R-:W-:Y:S01]  /*1290*/  HFMA2.MMA R13, -RZ, RZ, 0, 2.384185791015625e-07 ;  /* 0x00000004ff0d7435 */ /* 0x000fe200000001ff */
[----:B------:R-:W-:-:S05]  /*12a0*/  FADD.FTZ R9, R10, R16 ;  /* 0x000000100a097221 */ /* 0x000fca0000010000 */
[----:B------:R-:W-:-:S07]  /*12b0*/  MOV R26, R9 ;  /* 0x00000009001a7202 */ /* 0x000fce0000000f00 */
[----:B------:R-:W-:Y:S05]  /*12c0*/  WARPSYNC.COLLECTIVE R11, `(.L_x_2512) ;  /* 0x000000000b087348 */ /* 0x000fea0003c00000 */
[----:B------:R0:W1:Y:S02]  /*12d0*/  SHFL.BFLY P2, R16, R26, R13, R12 ;  /* 0x0c00000d1a107389 */ /* 0x000064000004000c */
[----:B01----:R-:W-:Y:S01]  /*12e0*/  ENDCOLLECTIVE ;  /* 0x000000000000791b */ /* 0x003fe20003800000 */
.L_x_2512:
[----:B------:R-:W-:Y:S01]  /*12f0*/  HFMA2.MMA R13, -RZ, RZ, 0, 4.76837158203125e-07 ;  /* 0x00000008ff0d7435 */ /* 0x000fe200000001ff */
[----:B------:R-:W-:-:S05]  /*1300*/  FADD.FTZ R18, R9, R16 ;  /* 0x0000001009127221 */ /* 0x000fca0000010000 */
[----:B------:R-:W-:-:S07]  /*1310*/  MOV R26, R18 ;  /* 0x00000012001a7202 */ /* 0x000fce0000000f00 */
[----:B------:R-:W-:Y:S05]  /*1320*/  WARPSYNC.COLLECTIVE R11, `(.L_x_2513) ;  /* 0x000000000b087348 */ /* 0x000fea0003c00000 */
[----:B------:R0:W1:Y:S02]  /*1330*/  SHFL.BFLY P2, R16, R26, R13, R12 ;  /* 0x0c00000d1a107389 */ /* 0x000064000004000c */
[----:B01----:R-:W-:Y:S01]  /*1340*/  ENDCOLLECTIVE ;  /* 0x000000000000791b */ /* 0x003fe20003800000 */
.L_x_2513:
[----:B------:R-:W-:Y:S01]  /*1350*/  HFMA2.MMA R13, -RZ, RZ, 0, 9.5367431640625e-07 ;  /* 0x00000010ff0d7435 */ /* 0x000fe200000001ff */
[----:B------:R-:W-:-:S05]  /*1360*/  FADD.FTZ R10, R18, R16 ;  /* 0x00000010120a7221 */ /* 0x000fca0000010000 */
[----:B------:R-:W-:-:S07]  /*1370*/  MOV R26, R10 ;  /* 0x0000000a001a7202 */ /* 0x000fce0000000f00 */
[----:B------:R-:W-:Y:S05]  /*1380*/  WARPSYNC.COLLECTIVE R11, `(.L_x_2514) ;  /* 0x000000000b087348 */ /* 0x000fea0003c00000 */
[----:B------:R0:W1:Y:S02]  /*1390*/  SHFL.BFLY P2, R16, R26, R13, R12 ;  /* 0x0c00000d1a107389 */ /* 0x000064000004000c */
[----:B01----:R-:W-:Y:S01]  /*13a0*/  ENDCOLLECTIVE ;  /* 0x000000000000791b */ /* 0x003fe20003800000 */
.L_x_2514:
[----:B------:R-:W-:Y:S01]  /*13b0*/  MOV R26, R14 ;  /* 0x0000000e001a7202 */ /* 0x000fe20000000f00 */
[----:B------:R-:W-:Y:S01]  /*13c0*/  IMAD.MOV.U32 R13, RZ, RZ, 0x1 ;  /* 0x00000001ff0d7424 */ /* 0x000fe200078e00ff */
[----:B------:R-:W-:-:S07]  /*13d0*/  MOV R9, R16 ;  /* 0x0000001000097202 */ /* 0x000fce0000000f00 */
[----:B------:R-:W-:Y:S05]  /*13e0*/  WARPSYNC.COLLECTIVE R11, `(.L_x_2515) ;  /* 0x000000000b087348 */ /* 0x000fea0003c00000 */
[----:B------:R0:W1:Y:S02]  /*13f0*/  SHFL.BFLY P2, R16, R26, R13, R12 ;  /* 0x0c00000d1a107389 */ /* 0x000064000004000c */
[----:B01----:R-:W-:Y:S01]  /*1400*/  ENDCOLLECTIVE ;  /* 0x000000000000791b */ /* 0x003fe20003800000 */
.L_x_2515:
[----:B------:R-:W-:Y:S01]  /*1410*/  HFMA2.MMA R13, -RZ, RZ, 0, 1.1920928955078125e-07 ;  /* 0x00000002ff0d7435 */ /* 0x000fe200000001ff */
[----:B------:R-:W-:-:S05]  /*1420*/  MOV R15, R16 ;  /* 0x00000010000f7202 */ /* 0x000fca0000000f00 */
[----:B------:R-:W-:-:S05]  /*1430*/  FADD.FTZ R15, R14, R15 ;  /* 0x0000000f0e0f7221 */ /* 0x000fca0000010000 */
[----:B------:R-:W-:-:S07]  /*1440*/  MOV R26, R15 ;  /* 0x0000000f001a7202 */ /* 0x000fce0000000f00 */
[----:B------:R-:W-:Y:S05]  /*1450*/  WARPSYNC.COLLECTIVE R11, `(.L_x_2516) ;  /* 0x000000000b087348 */ /* 0x000fea0003c00000 */
[----:B------:R0:W1:Y:S02]  /*1460*/  SHFL.BFLY P2, R16, R26, R13, R12 ;  /* 0x0c00000d1a107389 */ /* 0x000064000004000c */
[----:B01----:R-:W-:Y:S01]  /*1470*/  ENDCOLLECTIVE ;  /* 0x000000000000791b */ /* 0x003fe20003800000 */
.L_x_2516:
[----:B------:R-:W-:Y:S01]  /*1480*/  HFMA2.MMA R13, -RZ, RZ, 0, 2.384185791015625e-07 ;  /* 0x00000004ff0d7435 */ /* 0x000fe200000001ff */
[----:B------:R-:W-:-:S05]  /*1490*/  MOV R18, R16 ;  /* 0x0000001000127202 */ /* 0x000fca0000000f00 */
[----:B------:R-:W-:-:S05]  /*14a0*/  FADD.FTZ R14, R15, R18 ;  /* 0x000000120f0e7221 */ /* 0x000fca0000010000 */
[----:B------:R-:W-:-:S07]  /*14b0*/  MOV R26, R14 ;  /* 0x0000000e001a7202 */ /* 0x000fce0000000f00 */
[----:B------:R-:W-:Y:S05]  /*14c0*/  WARPSYNC.COLLECTIVE R11, `(.L_x_2517) ;  /* 0x000000000b087348 */ /* 0x000fea0003c00000 */
[----:B------:R0:W1:Y:S02]  /*14d0*/  SHFL.BFLY P2, R16, R26, R13, R12 ;  /* 0x0c00000d1a107389 */ /* 0x000064000004000c */
[----:B01----:R-:W-:Y:S01]  /*14e0*/  ENDCOLLECTIVE ;  /* 0x000000000000791b */ /* 0x003fe20003800000 */
.L_x_2517:
[----:B------:R-:W-:Y:S01]  /*14f0*/  HFMA2.MMA R13, -RZ, RZ, 0, 4.76837158203125e-07 ;  /* 0x00000008ff0d7435 */ /* 0x000fe200000001ff */
[----:B------:R-:W-:-:S05]  /*1500*/  MOV R17, R16 ;  /* 0x0000001000117202 */ /* 0x000fca0000000f00 */
[----:B------:R-:W-:-:S05]  /*1510*/  FADD.FTZ R19, R14, R17 ;  /* 0x000000110e137221 */ /* 0x000fca0000010000 */
[----:B------:R-:W-:-:S07]  /*1520*/  MOV R26, R19 ;  /* 0x00000013001a7202 */ /* 0x000fce0000000f00 */
[----:B------:R-:W-:Y:S05]  /*1530*/  WARPSYNC.COLLECTIVE R11, `(.L_x_2518) ;  /* 0x000000000b087348 */ /* 0x000fea0003c00000 */
[----:B------:R0:W1:Y:S02]  /*1540*/  SHFL.BFLY P2, R16, R26, R13, R12 ;  /* 0x0c00000d1a107389 */ /* 0x000064000004000c */
[----:B01----:R-:W-:Y:S01]  /*1550*/  ENDCOLLECTIVE ;  /* 0x000000000000791b */ /* 0x003fe20003800000 */
.L_x_2518:
[----:B------:R-:W-:Y:S01]  /*1560*/  HFMA2.MMA R13, -RZ, RZ, 0, 9.5367431640625e-07 ;  /* 0x00000010ff0d7435 */ /* 0x000fe200000001ff */
[----:B------:R-:W-:-:S05]  /*1570*/  MOV R20, R16 ;  /* 0x0000001000147202 */ /* 0x000fca0000000f00 */
[----:B------:R-:W-:-:S05]  /*1580*/  FADD.FTZ R15, R19, R20 ;  /* 0x00000014130f7221 */ /* 0x000fca0000010000 */
[----:B------:R-:W-:-:S07]  /*1590*/  MOV R26, R15 ;  /* 0x0000000f001a7202 */ /* 0x000fce0000000f00 */
[----:B------:R-:W-:Y:S05]  /*15a0*/  WARPSYNC.COLLECTIVE R11, `(.L_x_2519) ;  /* 0x000000000b087348 */ /* 0x000fea0003c00000 */
[----:B------:R0:W1:Y:S02]  /*15b0*/  SHFL.BFLY P2, R16, R26, R13, R12 ;  /* 0x0c00000d1a107389 */ /* 0x000064000004000c */
[----:B01----:R-:W-:Y:S01]  /*15c0*/  ENDCOLLECTIVE ;  /* 0x000000000000791b */ /* 0x003fe20003800000 */
.L_x_2519:
[----:B------:R-:W-:Y:S01]  /*15d0*/  HFMA2.MMA R13, -RZ, RZ, 0, 5.9604644775390625e-08 ;  /* 0x00000001ff0d7435 */ /* 0x000fe200000001ff */
[----:B------:R-:W-:Y:S02]  /*15e0*/  MOV R26, R8 ;  /* 0x00000008001a7202 */ /* 0x000fe40000000f00 */
[----:B------:R-:W-:-:S08]  /*15f0*/  MOV R14, R16 ;  /* 0x00000010000e7202 */ /* 0x000fd00000000f00 */
[----:B------:R-:W-:Y:S05]  /*1600*/  WARPSYNC.COLLECTIVE R11, `(.L_x_2520) ;  /* 0x000000000b087348 */ /* 0x000fea0003c00000 */
[----:B------:R0:W1:Y:S02]  /*1610*/  SHFL.BFLY P2, R16, R26, R13, R12 ;  /* 0x0c00000d1a107389 */ /* 0x000064000004000c */
[----:B01----:R-:W-:Y:S01]  /*1620*/  ENDCOLLECTIVE ;  /* 0x000000000000791b */ /* 0x003fe20003800000 */
.L_x_2520:
[----:B------:R-:W-:Y:S01]  /*1630*/  HFMA2.MMA R13, -RZ, RZ, 0, 1.1920928955078125e-07 ;  /* 0x00000002ff0d7435 */ /* 0x000fe200000001ff */
[----:B------:R-:W-:-:S05]  /*1640*/  MOV R17, R16 ;  /* 0x0000001000117202 */ /* 0x000fca0000000f00 */
[----:B------:R-:W-:-:S05]  /*1650*/  FADD.FTZ R19, R8, R17 ;  /* 0x0000001108137221 */ /* 0x000fca0000010000 */
[----:B------:R-:W-:-:S07]  /*1660*/  MOV R26, R19 ;  /* 0x00000013001a7202 */ /* 0x000fce0000000f00 */
[----:B------:R-:W-:Y:S05]  /*1670*/  WARPSYNC.COLLECTIVE R11, `(.L_x_2521) ;  /* 0x000000000b087348 */ /* 0x000fea0003c00000 */
[----:B------:R0:W1:Y:S02]  /*1680*/  SHFL.BFLY P2, R16, R26, R13, R12 ;  /* 0x0c00000d1a107389 */ /* 0x000064000004000c */
[----:B01----:R-:W-:Y:S01]  /*1690*/  ENDCOLLECTIVE ;  /* 0x000000000000791b */ /* 0x003fe20003800000 */
.L_x_2521:
[----:B------:R-:W-:Y:S01]  /*16a0*/  IMAD.MOV.U32 R13, RZ, RZ, 0x4 ;  /* 0x00000004ff0d7424 */ /* 0x000fe200078e00ff */
[----:B------:R-:W-:-:S05]  /*16b0*/  MOV R20, R16 ;  /* 0x0000001000147202 */ /* 0x000fca0000000f00 */
[----:B------:R-:W-:-:S05]  /*16c0*/  FADD.FTZ R8, R19, R20 ;  /* 0x0000001413087221 */ /* 0x000fca0000010000 */
[----:B------:R-:W-:-:S07]  /*16d0*/  MOV R26, R8 ;  /* 0x00000008001a7202 */ /* 0x000fce0000000f00 */
[----:B------:R-:W-:Y:S05]  /*16e0*/  WARPSYNC.COLLECTIVE R11, `(.L_x_2522) ;  /* 0x000000000b087348 */ /* 0x000fea0003c00000 */
[----:B------:R0:W1:Y:S02]  /*16f0*/  SHFL.BFLY P2, R16, R26, R13, R12 ;  /* 0x0c00000d1a107389 */ /* 0x000064000004000c */
[----:B01----:R-:W-:Y:S01]  /*1700*/  ENDCOLLECTIVE ;  /* 0x000000000000791b */ /* 0x003fe20003800000 */
.L_x_2522:
[----:B------:R-:W-:Y:S01]  /*1710*/  HFMA2.MMA R13, -RZ, RZ, 0, 4.76837158203125e-07 ;  /* 0x00000008ff0d7435 */ /* 0x000fe200000001ff */
[----:B------:R-:W-:-:S05]  /*1720*/  MOV R21, R16 ;  /* 0x0000001000157202 */ /* 0x000fca0000000f00 */
[----:B------:R-:W-:-:S05]  /*1730*/  FADD.FTZ R21, R8, R21 ;  /* 0x0000001508157221 */ /* 0x000fca0000010000 */
[----:B------:R-:W-:-:S07]  /*1740*/  MOV R26, R21 ;  /* 0x00000015001a7202 */ /* 0x000fce0000000f00 */
[----:B------:R-:W-:Y:S05]  /*1750*/  WARPSYNC.COLLECTIVE R11, `(.L_x_2523) ;  /* 0x000000000b087348 */ /* 0x000fea0003c00000 */
[----:B------:R0:W1:Y:S02]  /*1760*/  SHFL.BFLY P2, R16, R26, R13, R12 ;  /* 0x0c00000d1a107389 */ /* 0x000064000004000c */
[----:B01----:R-:W-:Y:S01]  /*1770*/  ENDCOLLECTIVE ;  /* 0x000000000000791b */ /* 0x003fe20003800000 */
.L_x_2523:
[----:B------:R-:W-:Y:S01]  /*1780*/  HFMA2.MMA R13, -RZ, RZ, 0, 9.5367431640625e-07 ;  /* 0x00000010ff0d7435 */ /* 0x000fe200000001ff */
[----:B------:R-:W-:-:S05]  /*1790*/  MOV R22, R16 ;  /* 0x0000001000167202 */ /* 0x000fca0000000f00 */
[----:B------:R-:W-:-:S05]  /*17a0*/  FADD.FTZ R17, R21, R22 ;  /* 0x0000001615117221 */ /* 0x000fca0000010000 */
[----:B------:R-:W-:-:S07]  /*17b0*/  MOV R26, R17 ;  /* 0x00000011001a7202 */ /* 0x000fce0000000f00 */
[----:B------:R-:W-:Y:S05]  /*17c0*/  WARPSYNC.COLLECTIVE R11, `(.L_x_2524) ;  /* 0x000000000b087348 */ /* 0x000fea0003c00000 */
[----:B------:R0:W1:Y:S02]  /*17d0*/  SHFL.BFLY P2, R16, R26, R13, R12 ;  /* 0x0c00000d1a107389 */ /* 0x000064000004000c */
[----:B01----:R-:W-:Y:S01]  /*17e0*/  ENDCOLLECTIVE ;  /* 0x000000000000791b */ /* 0x003fe20003800000 */
.L_x_2524:
[----:B------:R-:W-:Y:S01]  /*17f0*/  HFMA2.MMA R13, -RZ, RZ, 0, 5.9604644775390625e-08 ;  /* 0x00000001ff0d7435 */ /* 0x000fe200000001ff */
[----:B------:R-:W-:Y:S02]  /*1800*/  MOV R26, R7 ;  /* 0x00000007001a7202 */ /* 0x000fe40000000f00 */
[----:B------:R-:W-:-:S08]  /*1810*/  MOV R8, R16 ;  /* 0x0000001000087202 */ /* 0x000fd00000000f00 */
[----:B------:R-:W-:Y:S05]  /*1820*/  WARPSYNC.COLLECTIVE R11, `(.L_x_2525) ;  /* 0x000000000b087348 */ /* 0x000fea0003c00000 */
[----:B------:R0:W1:Y:S02]  /*1830*/  SHFL.BFLY P2, R16, R26, R13, R12 ;  /* 0x0c00000d1a107389 */ /* 0x000064000004000c */
[----:B01----:R-:W-:Y:S01]  /*1840*/  ENDCOLLECTIVE ;  /* 0x000000000000791b */ /* 0x003fe20003800000 */
.L_x_2525:
[----:B------:R-:W-:Y:S01]  /*1850*/  HFMA2.MMA R13, -RZ, RZ, 0, 1.1920928955078125e-07 ;  /* 0x00000002ff0d7435 */ /* 0x000fe200000001ff */
[----:B------:R-:W-:-:S05]  /*1860*/  MOV R18, R16 ;  /* 0x0000001000127202 */ /* 0x000fca0000000f00 */
[----:B------:R-:W-:-:S05]  /*1870*/  FADD.FTZ R22, R7, R18 ;  /* 0x0000001207167221 */ /* 0x000fca0000010000 */
[----:B------:R-:W-:-:S07]  /*1880*/  MOV R26, R22 ;  /* 0x00000016001a7202 */ /* 0x000fce0000000f00 */
[----:B------:R-:W-:Y:S05]  /*1890*/  WARPSYNC.COLLECTIVE R11, `(.L_x_2526) ;  /* 0x000000000b087348 */ /* 0x000fea0003c00000 */
[----:B------:R0:W1:Y:S02]  /*18a0*/  SHFL.BFLY P2, R16, R26, R13, R12 ;  /* 0x0c00000d1a107389 */ /* 0x000064000004000c */
[----:B01----:R-:W-:Y:S01]  /*18b0*/  ENDCOLLECTIVE ;  /* 0x000000000000791b */ /* 0x003fe20003800000 */
.L_x_2526:
[----:B------:R-:W-:Y:S01]  /*18c0*/  HFMA2.MMA R13, -RZ, RZ, 0, 2.384185791015625e-07 ;  /* 0x00000004ff0d7435 */ /* 0x000fe200000001ff */
[----:B------:R-:W-:-:S05]  /*18d0*/  MOV R21, R16 ;  /* 0x0000001000157202 */ /* 0x000fca0000000f00 */
[----:B------:R-:W-:-:S05]  /*18e0*/  FADD.FTZ R7, R22, R21 ;  /* 0x0000001516077221 */ /* 0x000fca0000010000 */
[----:B------:R-:W-:-:S07]  /*18f0*/  MOV R26, R7 ;  /* 0x00000007001a7202 */ /* 0x000fce0000000f00 */
[----:B------:R-:W-:Y:S05]  /*1900*/  WARPSYNC.COLLECTIVE R11, `(.L_x_2527) ;  /* 0x000000000b087348 */ /* 0x000fea0003c00000 */
[----:B------:R0:W1:Y:S02]  /*1910*/  SHFL.BFLY P2, R16, R26, R13, R12 ;  /* 0x0c00000d1a107389 */ /* 0x000064000004000c */
[----:B01----:R-:W-:Y:S01]  /*1920*/  ENDCOLLECTIVE ;  /* 0x000000000000791b */ /* 0x003fe20003800000 */
.L_x_2527:
[----:B------:R-:W-:Y:S01]  /*1930*/  HFMA2.MMA R13, -RZ, RZ, 0, 4.76837158203125e-07 ;  /* 0x00000008ff0d7435 */ /* 0x000fe200000001ff */
[----:B------:R-:W-:-:S05]  /*1940*/  MOV R20, R16 ;  /* 0x0000001000147202 */ /* 0x000fca0000000f00 */
[----:B------:R-:W-:-:S05]  /*1950*/  FADD.FTZ R23, R7, R20 ;  /* 0x0000001407177221 */ /* 0x000fca0000010000 */
[----:B------:R-:W-:-:S07]  /*1960*/  MOV R26, R23 ;  /* 0x00000017001a7202 */ /* 0x000fce0000000f00 */
[----:B------:R-:W-:Y:S05]  /*1970*/  WARPSYNC.COLLECTIVE R11, `(.L_x_2528) ;  /* 0x000000000b087348 */ /* 0x000fea0003c00000 */
[----:B------:R0:W1:Y:S02]  /*1980*/  SHFL.BFLY P2, R16, R26, R13, R12 ;  /* 0x0c00000d1a107389 */ /* 0x000064000004000c */
[----:B01----:R-:W-:Y:S01]  /*1990*/  ENDCOLLECTIVE ;  /* 0x000000000000791b */ /* 0x003fe20003800000 */
.L_x_2528:
[----:B------:R-:W-:Y:S01]  /*19a0*/  HFMA2.MMA R13, -RZ, RZ, 0, 9.5367431640625e-07 ;  /* 0x00000010ff0d7435 */ /* 0x000fe200000001ff */
[----:B------:R-:W-:-:S05]  /*19b0*/  MOV R24, R16 ;  /* 0x0000001000187202 */ /* 0x000fca0000000f00 */
[----:B------:R-:W-:-:S05]  /*19c0*/  FADD.FTZ R24, R23, R24 ;  /* 0x0000001817187221 */ /* 0x000fca0000010000 */
[----:B------:R-:W-:-:S07]  /*19d0*/  MOV R26, R24 ;  /* 0x00000018001a7202 */ /* 0x000fce0000000f00 */
[----:B------:R-:W-:Y:S05]  /*19e0*/  WARPSYNC.COLLECTIVE R11, `(.L_x_2529) ;  /* 0x000000000b087348 */ /* 0x000fea0003c00000 */
[----:B------:R0:W1:Y:S02]  /*19f0*/  SHFL.BFLY P2, R16, R26, R13, R12 ;  /* 0x0c00000d1a107389 */ /* 0x000064000004000c */
[----:B01----:R-:W-:Y:S01]  /*1a00*/  ENDCOLLECTIVE ;  /* 0x000000000000791b */ /* 0x003fe20003800000 */
.L_x_2529:
[----:B------:R-:W-:Y:S05]  /*1a10*/  BRA `(.L_x_2530) ;  /* 0xfffffff400407947 */ /* 0x000fea000383ffff */
.L_x_2531:
        /* <DEDUP_REMOVED lines=14> */
.L_x_2959:


//--------------------- .text._ZN10layer_norm31ln_parallel_residual_bwd_kernelINS_13Kernel_traitsI6__halfffffjLj256ELj1ELj4ELj1ELj16ENS_18Kernel_traits_baseILj256ES2_ffffjLj128EEEEELb1ELb1ELb1EEEvNS_9BwdParamsE --------------------------
	.section	.text._ZN10layer_norm31ln_parallel_residual_bwd_kernelINS_13Kernel_traitsI6__halfffffjLj256ELj1ELj4ELj1ELj16ENS_18Kernel_traits_baseILj256ES2_ffffjLj128EEEEELb1ELb1ELb1EEEvNS_9BwdParamsE,"ax",@progbits
	.align	128
        .global         _ZN10layer_norm31ln_parallel_residual_bwd_kernelINS_13Kernel_traitsI6__halfffffjLj256ELj1ELj4ELj1ELj16ENS_18Kernel_traits_baseILj256ES2_ffffjLj128EEEEELb1ELb1ELb1EEEvNS_9BwdParamsE
        .type           _ZN10layer_norm31ln_parallel_residual_bwd_kernelINS_13Kernel_traitsI6__halfffffjLj256ELj1ELj4ELj1ELj16ENS_18Kernel_traits_baseILj256ES2_ffffjLj128EEEEELb1ELb1ELb1EEEvNS_9BwdParamsE,@function
        .size           _ZN10layer_norm31ln_parallel_residual_bwd_kernelINS_13Kernel_traitsI6__halfffffjLj256ELj1ELj4ELj1ELj16ENS_18Kernel_traits_baseILj256ES2_ffffjLj128EEEEELb1ELb1ELb1EEEvNS_9BwdParamsE,(.L_x_2960 - _ZN10layer_norm31ln_parallel_residual_bwd_kernelINS_13Kernel_traitsI6__halfffffjLj256ELj1ELj4ELj1ELj16ENS_18Kernel_traits_baseILj256ES2_ffffjLj128EEEEELb1ELb1ELb1EEEvNS_9BwdParamsE)
        .other          _ZN10layer_norm31ln_parallel_residual_bwd_kernelINS_13Kernel_traitsI6__halfffffjLj256ELj1ELj4ELj1ELj16ENS_18Kernel_traits_baseILj256ES2_ffffjLj128EEEEELb1ELb1ELb1EEEvNS_9BwdParamsE,@"STO_CUDA_ENTRY STV_DEFAULT"
_ZN10layer_norm31ln_parallel_residual_bwd_kernelINS_13Kernel_traitsI6__halfffffjLj256ELj1ELj4ELj1ELj16ENS_18Kernel_traits_baseILj256ES2_ffffjLj128EEEEELb1ELb1ELb1EEEvNS_9BwdParamsE:
.text._ZN10layer_norm31ln_parallel_residual_bwd_kernelINS_13Kernel_traitsI6__halfffffjLj256ELj1ELj4ELj1ELj16ENS_18Kernel_traits_baseILj256ES2_ffffjLj128EEEEELb1ELb1ELb1EEEvNS_9BwdParamsE:
        /* <DEDUP_REMOVED lines=24> */
.L_x_2533:
        /* <DEDUP_REMOVED lines=13> */
[----:B------:R-:W-:Y:S01]  /*0250*/  ISETP.NE.AND.EX P0, PT, RZ, UR7, PT, P0 ;  /* 0x00000007ff007c0c */ /* 0x000fe2000bf05300 */
[----:B------:R-:W-:Y:S01]  /*0260*/  HFMA2.MMA R49, -RZ, RZ, 0, 0 ;  /* 0x00000000ff317435 */ /* 0x000fe200000001ff */
[----:B------:R-:W-:Y:S01]  /*0270*/  CS2R R10, SRZ ;  /* 0x00000000000a7805 */ /* 0x000fe2000001ff00 */
[----:B------:R-:W-:Y:S01]  /*0280*/  HFMA2.MMA R55, -RZ, RZ, 0, 0 ;  /* 0x00000000ff377435 */ /* 0x000fe200000001ff */
[----:B------:R-:W-:-:S02]  /*0290*/  CS2R R12, SRZ ;  /* 0x00000000000c7805 */ /* 0x000fc4000001ff00 */
[----:B------:R-:W-:Y:S02]  /*02a0*/  CS2R R14, SRZ ;  /* 0x00000000000e7805 */ /* 0x000fe4000001ff00 */
[----:B0-----:R-:W-:Y:S02]  /*02b0*/  MOV R6, RZ ;  /* 0x000000ff00067202 */ /* 0x001fe40000000f00 */
[----:B------:R-:W-:Y:S02]  /*02c0*/  MOV R51, RZ ;  /* 0x000000ff00337202 */ /* 0x000fe40000000f00 */
[----:B------:R-:W-:Y:S02]  /*02d0*/  ISETP.NE.AND P6, PT, RZ, UR6, PT ;  /* 0x00000006ff007c0c */ /* 0x000fe4000bfc5270 */
        /* <DEDUP_REMOVED lines=15> */
.L_x_2538:
        /* <DEDUP_REMOVED lines=11> */
[----:B------:R-:W0:Y:S03]  /*0480*/  LDC.64 R70, c[0x0][0x240] ;  /* 0x00009000ff467b82 */ /* 0x000e260000000a00 */
[----:B------:R-:W-:-:S05]  /*0490*/  LEA.HI.SX32 R63, R33, R34, 0x1e ;  /* 0x00000022213f7211 */ /* 0x000fca00078ff2ff */
[C---:B--2---:R-:W-:Y:S01]  /*04a0*/  IMAD.WIDE.U32 R32, R63.reuse, 0x10, R40 ;  /* 0x000000103f207825 */ /* 0x044fe200078e0028 */
[C---:B------:R-:W-:Y:S01]  /*04b0*/  IADD3 R62, R63.reuse, 0x20, RZ ;  /* 0x000000203f3e7810 */ /* 0x040fe20007ffe0ff */
[----:B------:R-:W1:Y:S02]  /*04c0*/  LDC.64 R52, c[0x0][0x300] ;  /* 0x0000c000ff347b82 */ /* 0x000e640000000a00 */
[----:B---3--:R-:W-:Y:S02]  /*04d0*/  IMAD.WIDE R68, R60, 0x4, R68 ;  /* 0x000000043c447825 */ /* 0x008fe400078e0244 */
[----:B------:R-:W2:Y:S02]  /*04e0*/  LDG.E.128 R32, desc[UR4][R32.64] ;  /* 0x0000000420207981 */ /* 0x000ea4000c1e1d00 */
[----:B----4-:R-:W-:Y:S02]  /*04f0*/  IMAD.WIDE.U32 R36, R63, 0x10, R44 ;  /* 0x000000103f247825 */ /* 0x010fe400078e002c */
[----:B------:R3:W4:Y:S01]  /*0500*/  LDG.E R66, desc[UR4][R68.64] ;  /* 0x0000000444427981 */ /* 0x000722000c1e1900 */
[----:B------:R-:W0:Y:S01]  /*0510*/  @P0 LDC.64 R72, c[0x0][0x2c8] ;  /* 0x0000b200ff480b82 */ /* 0x000e220000000a00 */
[----:B------:R-:W-:-:S02]  /*0520*/  IMAD.WIDE.U32 R40, R62, 0x10, R40 ;  /* 0x000000103e287825 */ /* 0x000fc400078e0028 */
[----:B------:R-:W4:Y:S04]  /*0530*/  LDG.E.128 R36, desc[UR4][R36.64] ;  /* 0x0000000424247981 */ /* 0x000f28000c1e1d00 */
[----:B------:R-:W4:Y:S01]  /*0540*/  LDG.E.128 R40, desc[UR4][R40.64] ;  /* 0x0000000428287981 */ /* 0x000f22000c1e1d00 */
[----:B---3--:R-:W3:Y:S01]  /*0550*/  @P0 LDC.64 R68, c[0x0][0x2c8] ;  /* 0x0000b200ff440b82 */ /* 0x008ee20000000a00 */
[----:B------:R-:W-:Y:S01]  /*0560*/  IMAD.WIDE.U32 R44, R62, 0x10, R44 ;  /* 0x000000103e2c7825 */ /* 0x000fe200078e002c */
[----:B-1----:R-:W-:-:S05]  /*0570*/  ISETP.NE.U32.AND P1, PT, R52, RZ, PT ;  /* 0x000000ff3400720c */ /* 0x002fca0003f25070 */
[----:B------:R-:W4:Y:S01]  /*0580*/  LDG.E.128 R44, desc[UR4][R44.64] ;  /* 0x000000042c2c7981 */ /* 0x000f22000c1e1d00 */
[----:B------:R-:W-:-:S13]  /*0590*/  ISETP.NE.AND.EX P1, PT, R53, RZ, PT, P1 ;  /* 0x000000ff3500720c */ /* 0x000fda0003f25310 */
[----:B------:R-:W1:Y:S01]  /*05a0*/  @P1 LDC.64 R76, c[0x0][0x248] ;  /* 0x00009200ff4c1b82 */ /* 0x000e620000000a00 */
[----:B---3--:R-:W-:-:S04]  /*05b0*/  @P0 IMAD.WIDE.U32 R74, R62, 0x10, R68 ;  /* 0x000000103e4a0825 */ /* 0x008fc800078e0044 */
[C-C-:B0-----:R-:W-:Y:S01]  /*05c0*/  IMAD.WIDE.U32 R68, R63.reuse, 0x4, R70.reuse ;  /* 0x000000043f447825 */ /* 0x141fe200078e0046 */
[----:B------:R-:W5:Y:S02]  /*05d0*/  @P0 LDG.E.128 R20, desc[UR4][R74.64] ;  /* 0x000000044a140981 */ /* 0x000f64000c1e1d00 */
[----:B------:R-:W0:Y:S01]  /*05e0*/  @P1 LDC.64 R64, c[0x0][0x248] ;  /* 0x00009200ff401b82 */ /* 0x000e220000000a00 */
[----:B------:R-:W-:Y:S02]  /*05f0*/  IMAD.WIDE.U32 R70, R62, 0x4, R70 ;  /* 0x000000043e467825 */ /* 0x000fe400078e0046 */
[----:B------:R-:W5:Y:S04]  /*0600*/  LDG.E R68, desc[UR4][R68.64] ;  /* 0x0000000444447981 */ /* 0x000f68000c1e1900 */
[----:B------:R-:W5:Y:S01]  /*0610*/  LDG.E R70, desc[UR4][R70.64] ;  /* 0x0000000446467981 */ /* 0x000f62000c1e1900 */
[----:B-1----:R-:W-:-:S05]  /*0620*/  @P1 IMAD.WIDE.U32 R76, R63, 0x4, R76 ;  /* 0x000000043f4c1825 */ /* 0x002fca00078e004c */
[----:B------:R2:W5:Y:S01]  /*0630*/  @P1 LDG.E R58, desc[UR4][R76.64] ;  /* 0x000000044c3a1981 */ /* 0x000562000c1e1900 */
[----:B0-----:R-:W-:-:S05]  /*0640*/  @P1 IMAD.WIDE.U32 R64, R62, 0x4, R64 ;  /* 0x000000043e401825 */ /* 0x001fca00078e0040 */
[----:B------:R0:W5:Y:S01]  /*0650*/  @P1 LDG.E R59, desc[UR4][R64.64] ;  /* 0x00000004403b1981 */ /* 0x000162000c1e1900 */
[----:B------:R-:W-:Y:S01]  /*0660*/  @P0 IMAD.WIDE.U32 R72, R63, 0x10, R72 ;  /* 0x000000103f480825 */ /* 0x000fe200078e0048 */
[----:B------:R-:W-:-:S04]  /*0670*/  UMOV UR6, 0xffffffff ;  /* 0xffffffff00067882 */ /* 0x000fc80000000000 */
[----:B------:R1:W5:Y:S01]  /*0680*/  @P0 LDG.E.128 R16, desc[UR4][R72.64] ;  /* 0x0000000448100981 */ /* 0x000362000c1e1d00 */
[----:B------:R-:W-:-:S05]  /*0690*/  FSEL R67, R67, RZ, !P6 ;  /* 0x000000ff43437208 */ /* 0x000fca0007000000 */
[C---:B--2---:R-:W-:Y:S01]  /*06a0*/  FADD.FTZ R77, -R67.reuse, R32 ;  /* 0x00000020434d7221 */ /* 0x044fe20000010100 */
[C---:B------:R-:W-:Y:S01]  /*06b0*/  FADD.FTZ R35, -R67.reuse, R35 ;  /* 0x0000002343237221 */ /* 0x040fe20000010100 */
[C---:B------:R-:W-:Y:S01]  /*06c0*/  FADD.FTZ R33, -R67.reuse, R33 ;  /* 0x0000002143217221 */ /* 0x040fe20000010100 */
[----:B0-----:R-:W-:Y:S01]  /*06d0*/  FADD.FTZ R65, -R67, R34 ;  /* 0x0000002243417221 */ /* 0x001fe20000010100 */
[C---:B----4-:R-:W-:Y:S01]  /*06e0*/  FMUL.FTZ R32, R66.reuse, R77 ;  /* 0x0000004d42207220 */ /* 0x050fe20000410000 */
[C---:B------:R-:W-:Y:S01]  /*06f0*/  FMUL.FTZ R64, R66.reuse, R35 ;  /* 0x0000002342407220 */ /* 0x040fe20000410000 */
[----:B------:R-:W-:Y:S01]  /*0700*/  FMUL.FTZ R34, R66, R33 ;  /* 0x0000002142227220 */ /* 0x000fe20000410000 */
[C---:B------:R-:W-:Y:S01]  /*0710*/  FADD.FTZ R15, R36.reuse, R15 ;  /* 0x0000000f240f7221 */ /* 0x040fe20000010000 */
[----:B------:R-:W-:Y:S01]  /*0720*/  FFMA.FTZ R57, R36, R32, R57 ;  /* 0x0000002024397223 */ /* 0x000fe20000010039 */
[----:B------:R-:W-:Y:S01]  /*0730*/  FMUL.FTZ R33, R61, R36 ;  /* 0x000000243d217220 */ /* 0x000fe20000410000 */
[----:B------:R-:W-:Y:S01]  /*0740*/  FMUL.FTZ R36, R66, R65 ;  /* 0x0000004142247220 */ /* 0x000fe20000410000 */
[C---:B------:R-:W-:Y:S01]  /*0750*/  FADD.FTZ R4, R39.reuse, R4 ;  /* 0x0000000427047221 */ /* 0x040fe20000010000 */
[----:B------:R-:W-:Y:S01]  /*0760*/  FFMA.FTZ R12, R39, R64, R12 ;  /* 0x00000040270c7223 */ /* 0x000fe2000001000c */
[----:B------:R-:W-:Y:S01]  /*0770*/  FMUL.FTZ R65, R50, R39 ;  /* 0x0000002732417220 */ /* 0x000fe20000410000 */
[----:B------:R-:W-:Y:S01]  /*0780*/  FADD.FTZ R69, -R67, R41 ;  /* 0x0000002943457221 */ /* 0x000fe20000010100 */
[C---:B------:R-:W-:Y:S01]  /*0790*/  FADD.FTZ R6, R37.reuse, R6 ;  /* 0x0000000625067221 */ /* 0x040fe20000010000 */
[----:B------:R-:W-:Y:S01]  /*07a0*/  FFMA.FTZ R14, R37, R34, R14 ;  /* 0x00000022250e7223 */ /* 0x000fe2000001000e */
[C---:B------:R-:W-:Y:S01]  /*07b0*/  FADD.FTZ R39, -R67.reuse, R40 ;  /* 0x0000002843277221 */ /* 0x040fe20000010100 */
[C---:B------:R-:W-:Y:S01]  /*07c0*/  FADD.FTZ R41, -R67.reuse, R42 ;  /* 0x0000002a43297221 */ /* 0x040fe20000010100 */
[----:B------:R-:W-:Y:S01]  /*07d0*/  FADD.FTZ R43, -R67, R43 ;  /* 0x0000002b432b7221 */ /* 0x000fe20000010100 */
[----:B------:R-:W-:Y:S01]  /*07e0*/  FMUL.FTZ R37, R48, R37 ;  /* 0x0000002530257220 */ /* 0x000fe20000410000 */
[----:B------:R-:W-:Y:S01]  /*07f0*/  FADD.FTZ R40, RZ, R33 ;  /* 0x00000021ff287221 */ /* 0x000fe20000010000 */
[----:B------:R-:W-:Y:S01]  /*0800*/  FFMA.FTZ R67, R32, R33, RZ ;  /* 0x0000002120437223 */ /* 0x000fe200000100ff */
[----:B------:R-:W-:-:S02]  /*0810*/  FMUL.FTZ R35, R3, R38 ;  /* 0x0000002603237220 */ /* 0x000fc40000410000 */
[----:B------:R-:W-:Y:S01]  /*0820*/  FADD.FTZ R42, R40, R37 ;  /* 0x00000025282a7221 */ /* 0x000fe20000010000 */
[----:B------:R-:W-:Y:S01]  /*0830*/  FFMA.FTZ R67, R34, R37, R67 ;  /* 0x0000002522437223 */ /* 0x000fe20000010043 */
[----:B------:R-:W-:Y:S02]  /*0840*/  FADD.FTZ R13, R38, R13 ;  /* 0x0000000d260d7221 */ /* 0x000fe40000010000 */
[----:B------:R-:W-:Y:S01]  /*0850*/  FADD.FTZ R42, R42, R35 ;  /* 0x000000232a2a7221 */ /* 0x000fe20000010000 */
[----:B------:R-:W-:Y:S01]  /*0860*/  FFMA.FTZ R67, R36, R35, R67 ;  /* 0x0000002324437223 */ /* 0x000fe20000010043 */
[----:B------:R-:W-:Y:S01]  /*0870*/  FFMA.FTZ R55, R38, R36, R55 ;  /* 0x0000002426377223 */ /* 0x000fe20000010037 */
[C---:B------:R-:W-:Y:S01]  /*0880*/  FMUL.FTZ R38, R66.reuse, R39 ;  /* 0x0000002742267220 */ /* 0x040fe20000410000 */
[----:B------:R-:W-:Y:S01]  /*0890*/  FMUL.FTZ R40, R66, R69 ;  /* 0x0000004542287220 */ /* 0x000fe20000410000 */
[----:B------:R-:W-:Y:S01]  /*08a0*/  FMUL.FTZ R39, R5, R44 ;  /* 0x0000002c05277220 */ /* 0x000fe20000410000 */
[----:B------:R-:W-:Y:S01]  /*08b0*/  FADD.FTZ R42, R42, R65 ;  /* 0x000000412a2a7221 */ /* 0x000fe20000010000 */
        /* <DEDUP_REMOVED lines=9> */
[C---:B------:R-:W-:Y:S01]  /*0950*/  FADD.FTZ R9, R46.reuse, R9 ;  /* 0x000000092e097221 */ /* 0x040fe20000010000 */
[----:B------:R-:W-:Y:S01]  /*0960*/  FFMA.FTZ R49, R46, R41, R49 ;  /* 0x000000292e317223 */ /* 0x000fe20000010031 */
[----:B------:R-:W-:Y:S01]  /*0970*/  FMUL.FTZ R46, R7, R46 ;  /* 0x0000002e072e7220 */ /* 0x000fe20000410000 */
[----:B------:R-:W-:Y:S01]  /*0980*/  FADD.FTZ R69, R42, R45 ;  /* 0x0000002d2a457221 */ /* 0x000fe20000010000 */
[----:B------:R-:W-:Y:S01]  /*0990*/  FFMA.FTZ R44, R40, R45, R67 ;  /* 0x0000002d282c7223 */ /* 0x000fe20000010043 */
[----:B------:R-:W-:Y:S01]  /*09a0*/  FMUL.FTZ R42, R66, R43 ;  /* 0x0000002b422a7220 */ /* 0x000fe20000410000 */
[----:B------:R-:W-:Y:S01]  /*09b0*/  FMUL.FTZ R43, R56, R47 ;  /* 0x0000002f382b7220 */ /* 0x000fe20000410000 */
[----:B-1----:R-:W-:Y:S01]  /*09c0*/  FADD.FTZ R72, R69, R46 ;  /* 0x0000002e45487221 */ /* 0x002fe20000010000 */
[----:B------:R-:W-:Y:S01]  /*09d0*/  FFMA.FTZ R67, R41, R46, R44 ;  /* 0x0000002e29437223 */ /* 0x000fe2000001002c */
[C---:B------:R-:W-:Y:S01]  /*09e0*/  FADD.FTZ R0, R47.reuse, R0 ;  /* 0x000000002f007221 */ /* 0x040fe20000010000 */
        /* <DEDUP_REMOVED lines=22> */
.L_x_2550:
[----:B-1----:R-:W-:Y:S01]  /*0b50*/  FADD.FTZ R67, R44, R67 ;  /* 0x000000432c437221 */ /* 0x002fe20000010000 */
[----:B0-2---:R-:W-:Y:S01]  /*0b60*/  FADD.FTZ R44, R47, R72 ;  /* 0x000000482f2c7221 */ /* 0x005fe20000010000 */
        /* <DEDUP_REMOVED lines=33> */
.L_x_2537:
[----:B0-----:R-:W-:Y:S01]  /*0d80*/  FMUL.FTZ R37, R67, UR12 ;  /* 0x0000000c43257c20 */ /* 0x001fe20008410000 */
[----:B------:R-:W-:Y:S01]  /*0d90*/  LOP3.LUT P4, RZ, R68, 0xff, RZ, 0xc0, !PT ;  /* 0x000000ff44ff7812 */ /* 0x000fe2000788c0ff */
[----:B------:R-:W-:Y:S01]  /*0da0*/  FMUL.FTZ R64, R64, UR12 ;  /* 0x0000000c40407c20 */ /* 0x000fe20008410000 */
[----:B------:R-:W-:Y:S01]  /*0db0*/  FMUL.FTZ R72, R72, UR12 ;  /* 0x0000000c48487c20 */ /* 0x000fe20008410000 */
[----:B------:R-:W-:Y:S01]  /*0dc0*/  FMUL.FTZ R65, R65, UR12 ;  /* 0x0000000c41417c20 */ /* 0x000fe20008410000 */
[----:B------:R-:W-:Y:S01]  /*0dd0*/  SEL R32, R37, RZ, P4 ;  /* 0x000000ff25207207 */ /* 0x000fe20002000000 */
        /* <DEDUP_REMOVED lines=20> */
[----:B------:R-:W-:Y:S01]  /*0f20*/  @P5 FADD.FTZ R71, R22, R71 ;  /* 0x0000004716475221 */ /* 0x000fe20000010000 */
[----:B------:R-:W-:Y:S01]  /*0f30*/  FFMA.FTZ R42, R42, R44, R47 ;  /* 0x0000002c2a2a7223 */ /* 0x000fe2000001002f */
[----:B------:R-:W-:-:S02]  /*0f40*/  SEL R25, R36, R25, P3 ;  /* 0x0000001924197207 */ /* 0x000fc40001800000 */
[----:B------:R-:W-:Y:S01]  /*0f50*/  SEL R72, R72, RZ, P4 ;  /* 0x000000ff48487207 */ /* 0x000fe20002000000 */
[----:B------:R-:W-:Y:S01]  /*0f60*/  FMUL.FTZ R47, R71, UR12 ;  /* 0x0000000c472f7c20 */ /* 0x000fe20008410000 */
[----:B------:R-:W-:Y:S01]  /*0f70*/  LOP3.LUT P4, RZ, R58, 0xff0000, RZ, 0xc0, !PT ;  /* 0x00ff00003aff7812 */ /* 0x000fe2000788c0ff */
[----:B------:R-:W-:Y:S01]  /*0f80*/  FADD.FTZ R43, R43, -R42 ;  /* 0x8000002a2b2b7221 */ /* 0x000fe20000010000 */
[----:B------:R-:W-:Y:S02]  /*0f90*/  SEL R24, R69, R24, P3 ;  /* 0x0000001845187207 */ /* 0x000fe40001800000 */
[----:B------:R-:W-:Y:S01]  /*0fa0*/  SEL R39, R65, RZ, P4 ;  /* 0x000000ff41277207 */ /* 0x000fe20002000000 */
[----:B------:R-:W-:Y:S01]  /*0fb0*/  FMUL.FTZ R68, R66, R43 ;  /* 0x0000002b42447220 */ /* 0x000fe20000410000 */
[----:B------:R-:W-:Y:S01]  /*0fc0*/  LOP3.LUT P4, RZ, R58, 0xff00, RZ, 0xc0, !PT ;  /* 0x0000ff003aff7812 */ /* 0x000fe2000788c0ff */
[----:B------:R-:W0:Y:S01]  /*0fd0*/  @P2 LDC.64 R66, c[0x0][0x308] ;  /* 0x0000c200ff422b82 */ /* 0x000e220000000a00 */
[----:B------:R-:W-:Y:S01]  /*0fe0*/  SEL R26, R71, R26, P3 ;  /* 0x0000001a471a7207 */ /* 0x000fe20001800000 */
[----:B------:R-:W-:Y:S01]  /*0ff0*/  @P5 FADD.FTZ R68, R23, R68 ;  /* 0x0000004417445221 */ /* 0x000fe20000010000 */
[----:B------:R-:W-:-:S02]  /*1000*/  SEL R38, R64, RZ, P4 ;  /* 0x000000ff40267207 */ /* 0x000fc40002000000 */
[----:B------:R-:W-:Y:S02]  /*1010*/  LOP3.LUT P4, RZ, R58, 0xff, RZ, 0xc0, !PT ;  /* 0x000000ff3aff7812 */ /* 0x000fe4000788c0ff */
[----:B------:R-:W-:Y:S01]  /*1020*/  SEL R27, R68, R27, P3 ;  /* 0x0000001b441b7207 */ /* 0x000fe20001800000 */
[----:B------:R-:W1:Y:S01]  /*1030*/  LDC.64 R64, c[0x0][0x2f8] ;  /* 0x0000be00ff407b82 */ /* 0x000e620000000a00 */
[----:B------:R-:W-:Y:S02]  /*1040*/  SEL R37, R37, RZ, P4 ;  /* 0x000000ff25257207 */ /* 0x000fe40002000000 */
[----:B------:R-:W-:Y:S02]  /*1050*/  LOP3.LUT P4, RZ, R70, 0xff, RZ, 0xc0, !PT ;  /* 0x000000ff46ff7812 */ /* 0x000fe4000788c0ff */
[----:B------:R-:W-:Y:S02]  /*1060*/  LOP3.LUT P3, RZ, R59, 0xff000000, RZ, 0xc0, !PT ;  /* 0xff0000003bff7812 */ /* 0x000fe4000786c0ff */
[----:B------:R-:W-:-:S02]  /*1070*/  SEL R40, R45, RZ, P4 ;  /* 0x000000ff2d287207 */ /* 0x000fc40002000000 */
[----:B------:R-:W-:Y:S02]  /*1080*/  LOP3.LUT P4, RZ, R59, 0xff, RZ, 0xc0, !PT ;  /* 0x000000ff3bff7812 */ /* 0x000fe4000788c0ff */
[C---:B------:R-:W-:Y:S02]  /*1090*/  LOP3.LUT P5, RZ, R70.reuse, 0xff000000, RZ, 0xc0, !PT ;  /* 0xff00000046ff7812 */ /* 0x040fe400078ac0ff */
[----:B------:R-:W-:Y:S02]  /*10a0*/  SEL R45, R45, RZ, P4 ;  /* 0x000000ff2d2d7207 */ /* 0x000fe40002000000 */
[----:B------:R-:W-:Y:S01]  /*10b0*/  LOP3.LUT P4, RZ, R70, 0xff00, RZ, 0xc0, !PT ;  /* 0x0000ff0046ff7812 */ /* 0x000fe2000788c0ff */
[----:B0-----:R-:W-:-:S03]  /*10c0*/  @P2 IMAD.WIDE.U32 R66, R62, 0x10, R66 ;  /* 0x000000103e422825 */ /* 0x001fc600078e0042 */
[----:B------:R-:W-:Y:S02]  /*10d0*/  SEL R41, R46, RZ, P4 ;  /* 0x000000ff2e297207 */ /* 0x000fe40002000000 */
[----:B------:R-:W-:-:S04]  /*10e0*/  LOP3.LUT P4, RZ, R59, 0xff00, RZ, 0xc0, !PT ;  /* 0x0000ff003bff7812 */ /* 0x000fc8000788c0ff */
[----:B------:R-:W-:Y:S02]  /*10f0*/  SEL R44, R46, RZ, P4 ;  /* 0x000000ff2e2c7207 */ /* 0x000fe40002000000 */
[----:B------:R-:W-:-:S04]  /*1100*/  LOP3.LUT P4, RZ, R70, 0xff0000, RZ, 0xc0, !PT ;  /* 0x00ff000046ff7812 */ /* 0x000fc8000788c0ff */
[----:B------:R-:W-:Y:S02]  /*1110*/  SEL R42, R47, RZ, P4 ;  /* 0x000000ff2f2a7207 */ /* 0x000fe40002000000 */
[----:B------:R-:W-:-:S04]  /*1120*/  LOP3.LUT P4, RZ, R59, 0xff0000, RZ, 0xc0, !PT ;  /* 0x00ff00003bff7812 */ /* 0x000fc8000788c0ff */
[----:B------:R-:W-:Y:S02]  /*1130*/  SEL R43, R47, RZ, P4 ;  /* 0x000000ff2f2b7207 */ /* 0x000fe40002000000 */
[----:B------:R-:W-:Y:S01]  /*1140*/  ISETP.NE.U32.AND P4, PT, R52, RZ, PT ;  /* 0x000000ff3400720c */ /* 0x000fe20003f85070 */
[----:B------:R-:W0:Y:S03]  /*1150*/  @P1 LDC.64 R46, c[0x0][0x300] ;  /* 0x0000c000ff2e1b82 */ /* 0x000e260000000a00 */
[----:B------:R-:W-:-:S04]  /*1160*/  ISETP.NE.AND.EX P4, PT, R53, RZ, PT, P4 ;  /* 0x000000ff3500720c */ /* 0x000fc80003f85340 */
[-C--:B------:R-:W-:Y:S01]  /*1170*/  SEL R36, R37, R28.reuse, P4 ;  /* 0x0000001c25247207 */ /* 0x080fe20002000000 */
[----:B------:R-:W2:Y:S01]  /*1180*/  @P1 LDC.64 R52, c[0x0][0x300] ;  /* 0x0000c000ff341b82 */ /* 0x000ea20000000a00 */
[-C--:B------:R-:W-:Y:S02]  /*1190*/  SEL R37, R38, R29.reuse, P4 ;  /* 0x0000001d26257207 */ /* 0x080fe40002000000 */
[----:B------:R-:W-:Y:S02]  /*11a0*/  SEL R28, R45, R28, P4 ;  /* 0x0000001c2d1c7207 */ /* 0x000fe40002000000 */
[----:B------:R-:W-:Y:S02]  /*11b0*/  SEL R29, R44, R29, P4 ;  /* 0x0000001d2c1d7207 */ /* 0x000fe40002000000 */
[-C--:B------:R-:W-:Y:S01]  /*11c0*/  SEL R38, R39, R30.reuse, P4 ;  /* 0x0000001e27267207 */ /* 0x080fe20002000000 */
[----:B------:R-:W3:Y:S01]  /*11d0*/  LDC.64 R44, c[0x0][0x210] ;  /* 0x00008400ff2c7b82 */ /* 0x000ee20000000a00 */
[----:B------:R-:W-:Y:S01]  /*11e0*/  SEL R30, R43, R30, P4 ;  /* 0x0000001e2b1e7207 */ /* 0x000fe20002000000 */
[----:B------:R-:W-:Y:S01]  /*11f0*/  FMUL.FTZ R43, R68, UR12 ;  /* 0x0000000c442b7c20 */ /* 0x000fe20008410000 */
[----:B-1----:R-:W-:Y:S01]  /*1200*/  IMAD.WIDE.U32 R68, R63, 0x10, R64 ;  /* 0x000000103f447825 */ /* 0x002fe200078e0040 */
[----:B------:R-:W-:-:S03]  /*1210*/  SEL R39, R72, R31, P4 ;  /* 0x0000001f48277207 */ /* 0x000fc60002000000 */
[----:B------:R-:W-:Y:S01]  /*1220*/  SEL R70, R43, RZ, P3 ;  /* 0x000000ff2b467207 */ /* 0x000fe20001800000 */
[----:B0-----:R-:W-:Y:S01]  /*1230*/  @P1 IMAD.WIDE.U32 R46, R63, 0x10, R46 ;  /* 0x000000103f2e1825 */ /* 0x001fe200078e002e */
[----:B------:R-:W-:Y:S01]  /*1240*/  SEL R43, R43, RZ, P5 ;  /* 0x000000ff2b2b7207 */ /* 0x000fe20002800000 */
[----:B------:R0:W-:Y:S01]  /*1250*/  STG.E.128 desc[UR4][R68.64], R32 ;  /* 0x0000002044007986 */ /* 0x0001e2000c101d04 */
[----:B------:R-:W-:Y:S01]  /*1260*/  SEL R31, R70, R31, P4 ;  /* 0x0000001f461f7207 */ /* 0x000fe20002000000 */
[C---:B------:R-:W-:Y:S02]  /*1270*/  IMAD.WIDE.U32 R64, R62.reuse, 0x10, R64 ;  /* 0x000000103e407825 */ /* 0x040fe400078e0040 */
[----:B------:R0:W-:Y:S02]  /*1280*/  @P1 STG.E.128 desc[UR4][R46.64], R36 ;  /* 0x000000242e001986 */ /* 0x0001e4000c101d04 */
[----:B--2---:R-:W-:Y:S02]  /*1290*/  @P1 IMAD.WIDE.U32 R52, R62, 0x10, R52 ;  /* 0x000000103e341825 */ /* 0x004fe400078e0034 */
[----:B------:R0:W-:Y:S04]  /*12a0*/  @P2 STG.E.128 desc[UR4][R66.64], R24 ;  /* 0x0000001842002986 */ /* 0x0001e8000c101d04 */
[----:B------:R0:W-:Y:S01]  /*12b0*/  STG.E.128 desc[UR4][R64.64], R40 ;  /* 0x0000002840007986 */ /* 0x0001e2000c101d04 */
[----:B---3--:R-:W-:-:S03]  /*12c0*/  LEA R60, R44, R60, 0x2 ;  /* 0x0000003c2c3c7211 */ /* 0x008fc600078e10ff */
[----:B------:R0:W-:Y:S01]  /*12d0*/  @P1 STG.E.128 desc[UR4][R52.64], R28 ;  /* 0x0000001c34001986 */ /* 0x0001e2000c101d04 */
[----:B------:R-:W-:-:S13]  /*12e0*/  ISETP.GE.AND P1, PT, R60, R45, PT ;  /* 0x0000002d3c00720c */ /* 0x000fda0003f26270 */
[----:B------:R-:W-:Y:S05]  /*12f0*/  @!P1 BRA `(.L_x_2538) ;  /* 0xfffffff000349947 */ /* 0x000fea000383ffff */
[----:B------:R-:W-:Y:S05]  /*1300*/  BSYNC B1 ;  /* 0x0000000000017941 */ /* 0x000fea0003800000 */
.L_x_2535:
        /* <DEDUP_REMOVED lines=16> */
.L_x_2534:
[----:B------:R-:W-:Y:S05]  /*1410*/  BSYNC B0 ;  /* 0x0000000000007941 */ /* 0x000fea0003800000 */
.L_x_2532:
[----:B0-----:R-:W0:Y:S01]  /*1420*/  S2R R26, SR_TID.X ;  /* 0x00000000001a7919 */ /* 0x001e220000002100 */
        /* <DEDUP_REMOVED lines=67> */
.L_x_2536:
[----:B------:R-:W-:Y:S01]  /*1860*/  HFMA2.MMA R71, -RZ, RZ, 0, 5.9604644775390625e-08 ;  /* 0x00000001ff477435 */ /* 0x000fe200000001ff */
[----:B------:R-:W-:Y:S01]  /*1870*/  BSSY B2, `(.L_x_2539) ;  /* 0x0000006000027945 */ /* 0x000fe20003800000 */
[----:B------:R-:W-:Y:S02]  /*1880*/  MOV R74, 0x1f ;  /* 0x0000001f004a7802 */ /* 0x000fe40000000f00 */
[----:B------:R-:W-:-:S07]  /*1890*/  MOV R69, 0xffffffff ;  /* 0xffffffff00457802 */ /* 0x000fce0000000f00 */
[----:B-----5:R-:W-:Y:S05]  /*18a0*/  WARPSYNC.COLLECTIVE R69, `(.L_x_2540) ;  /* 0x0000000045087348 */ /* 0x020fea0003c00000 */
[----:B------:R0:W1:Y:S02]  /*18b0*/  SHFL.BFLY P2, R72, R76, R71, R74 ;  /* 0x0c0000474c487389 */ /* 0x000064000004004a */
[----:B01---5:R-:W-:Y:S01]  /*18c0*/  ENDCOLLECTIVE ;  /* 0x000000000000791b */ /* 0x023fe20003800000 */
.L_x_2540:
[----:B------:R-:W-:Y:S05]  /*18d0*/  BSYNC B2 ;  /* 0x0000000000027941 */ /* 0x000fea0003800000 */
.L_x_2539:
        /* <DEDUP_REMOVED lines=8> */
.L_x_2541:
[----:B------:R-:W-:Y:S01]  /*1960*/  HFMA2.MMA R71, -RZ, RZ, 0, 1.1920928955078125e-07 ;  /* 0x00000002ff477435 */ /* 0x000fe200000001ff */
[----:B------:R-:W-:Y:S02]  /*1970*/  MOV R76, R47 ;  /* 0x0000002f004c7202 */ /* 0x000fe40000000f00 */
[----:B------:R-:W-:-:S08]  /*1980*/  MOV R44, R72 ;  /* 0x00000048002c7202 */ /* 0x000fd00000000f00 */
[----:B------:R-:W-:Y:S05]  /*1990*/  WARPSYNC.COLLECTIVE R69, `(.L_x_2542) ;  /* 0x0000000045087348 */ /* 0x000fea0003c00000 */
[----:B------:R0:W1:Y:S02]  /*19a0*/  SHFL.BFLY P2, R72, R76, R71, R74 ;  /* 0x0c0000474c487389 */ /* 0x000064000004004a */
[----:B01----:R-:W-:Y:S01]  /*19b0*/  ENDCOLLECTIVE ;  /* 0x000000000000791b */ /* 0x003fe20003800000 */
.L_x_2542:
[----:B------:R-:W-:-:S05]  /*19c0*/  FADD.FTZ R73, R67, R44 ;  /* 0x0000002c43497221 */ /* 0x000fca0000010000 */
[----:B------:R-:W-:Y:S01]  /*19d0*/  MOV R76, R73 ;  /* 0x00000049004c7202 */ /* 0x000fe20000000f00 */
[----:B------:R-:W-:-:S07]  /*19e0*/  FADD.FTZ R75, R47, R72 ;  /* 0x000000482f4b7221 */ /* 0x000fce0000010000 */
[----:B------:R-:W-:Y:S05]  /*19f0*/  WARPSYNC.COLLECTIVE R69, `(.L_x_2543) ;  /* 0x0000000045087348 */ /* 0x000fea0003c00000 */
[----:B------:R0:W1:Y:S02]  /*1a00*/  SHFL.BFLY P2, R72, R76, R71, R74 ;  /* 0x0c0000474c487389 */ /* 0x000064000004004a */
[----:B01----:R-:W-:Y:S01]  /*1a10*/  ENDCOLLECTIVE ;  /* 0x000000000000791b */ /* 0x003fe20003800000 */
.L_x_2543:
[----:B------:R-:W-:Y:S01]  /*1a20*/  HFMA2.MMA R71, -RZ, RZ, 0, 2.384185791015625e-07 ;  /* 0x00000004ff477435 */ /* 0x000fe200000001ff */
[----:B------:R-:W-:Y:S02]  /*1a30*/  MOV R76, R75 ;  /* 0x0000004b004c7202 */ /* 0x000fe40000000f00 */
[----:B------:R-:W-:-:S08]  /*1a40*/  MOV R44, R72 ;  /* 0x00000048002c7202 */ /* 0x000fd00000000f00 */
[----:B------:R-:W-:Y:S05]  /*1a50*/  WARPSYNC.COLLECTIVE R69, `(.L_x_2544) ;  /* 0x0000000045087348 */ /* 0x000fea0003c00000 */
[----:B------:R0:W1:Y:S02]  /*1a60*/  SHFL.BFLY P2, R72, R76, R71, R74 ;  /* 0x0c0000474c487389 */ /* 0x000064000004004a */
[----:B01----:R-:W-:Y:S01]  /*1a70*/  ENDCOLLECTIVE ;  /* 0x000000000000791b */ /* 0x003fe20003800000 */
.L_x_2544:
[----:B------:R-:W-:-:S05]  /*1a80*/  FADD.FTZ R77, R73, R44 ;  /* 0x0000002c494d7221 */ /* 0x000fca0000010000 */
[----:B------:R-:W-:Y:S01]  /*1a90*/  MOV R76, R77 ;  /* 0x0000004d004c7202 */ /* 0x000fe20000000f00 */
[----:B------:R-:W-:-:S07]  /*1aa0*/  FADD.FTZ R75, R75, R72 ;  /* 0x000000484b4b7221 */ /* 0x000fce0000010000 */
[----:B------:R-:W-:Y:S05]  /*1ab0*/  WARPSYNC.COLLECTIVE R69, `(.L_x_2545) ;  /* 0x0000000045087348 */ /* 0x000fea0003c00000 */
[----:B------:R0:W1:Y:S02]  /*1ac0*/  SHFL.BFLY P2, R72, R76, R71, R74 ;  /* 0x0c0000474c487389 */ /* 0x000064000004004a */
[----:B01----:R-:W-:Y:S01]  /*1ad0*/  ENDCOLLECTIVE ;  /* 0x000000000000791b */ /* 0x003fe20003800000 */
.L_x_2545:
[----:B------:R-:W-:Y:S01]  /*1ae0*/  HFMA2.MMA R71, -RZ, RZ, 0, 4.76837158203125e-07 ;  /* 0x00000008ff477435 */ /* 0x000fe200000001ff */
[----:B------:R-:W-:Y:S02]  /*1af0*/  MOV R76, R75 ;  /* 0x0000004b004c7202 */ /* 0x000fe40000000f00 */
[----:B------:R-:W-:-:S08]  /*1b00*/  MOV R44, R72 ;  /* 0x00000048002c7202 */ /* 0x000fd00000000f00 */
[----:B------:R-:W-:Y:S05]  /*1b10*/  WARPSYNC.COLLECTIVE R69, `(.L_x_2546) ;  /* 0x0000000045087348 */ /* 0x000fea0003c00000 */
[----:B------:R0:W1:Y:S02]  /*1b20*/  SHFL.BFLY P2, R72, R76, R71, R74 ;  /* 0x0c0000474c487389 */ /* 0x000064000004004a */
[----:B01----:R-:W-:Y:S01]  /*1b30*/  ENDCOLLECTIVE ;  /* 0x000000000000791b */ /* 0x003fe20003800000 */
.L_x_2546:
[----:B------:R-:W-:-:S05]  /*1b40*/  FADD.FTZ R77, R77, R44 ;  /* 0x0000002c4d4d7221 */ /* 0x000fca0000010000 */
[----:B------:R-:W-:Y:S01]  /*1b50*/  MOV R76, R77 ;  /* 0x0000004d004c7202 */ /* 0x000fe20000000f00 */
[----:B------:R-:W-:-:S07]  /*1b60*/  FADD.FTZ R44, R75, R72 ;  /* 0x000000484b2c7221 */ /* 0x000fce0000010000 */
[----:B------:R-:W-:Y:S05]  /*1b70*/  WARPSYNC.COLLECTIVE R69, `(.L_x_2547) ;  /* 0x0000000045087348 */ /* 0x000fea0003c00000 */
[----:B------:R0:W1:Y:S02]  /*1b80*/  SHFL.BFLY P2, R72, R76, R71, R74 ;  /* 0x0c0000474c487389 */ /* 0x000064000004004a */
[----:B01----:R-:W-:Y:S01]  /*1b90*/  ENDCOLLECTIVE ;  /* 0x000000000000791b */ /* 0x003fe20003800000 */
.L_x_2547:
[----:B------:R-:W-:Y:S01]  /*1ba0*/  HFMA2.MMA R71, -RZ, RZ, 0, 9.5367431640625e-07 ;  /* 0x00000010ff477435 */ /* 0x000fe200000001ff */
[----:B------:R-:W-:Y:S02]  /*1bb0*/  MOV R76, R44 ;  /* 0x0000002c004c7202 */ /* 0x000fe40000000f00 */
[----:B------:R-:W-:-:S08]  /*1bc0*/  MOV R67, R72 ;  /* 0x0000004800437202 */ /* 0x000fd00000000f00 */
[----:B------:R-:W-:Y:S05]  /*1bd0*/  WARPSYNC.COLLECTIVE R69, `(.L_x_2548) ;  /* 0x0000000045087348 */ /* 0x000fea0003c00000 */
[----:B------:R0:W1:Y:S02]  /*1be0*/  SHFL.BFLY P2, R72, R76, R71, R74 ;  /* 0x0c0000474c487389 */ /* 0x000064000004004a */
[----:B01----:R-:W-:Y:S01]  /*1bf0*/  ENDCOLLECTIVE ;  /* 0x000000000000791b */ /* 0x003fe20003800000 */
.L_x_2548:
[----:B------:R-:W-:-:S05]  /*1c00*/  FADD.FTZ R47, R77, R67 ;  /* 0x000000434d2f7221 */ /* 0x000fca0000010000 */
[----:B------:R-:W-:Y:S02]  /*1c10*/  MOV R76, R47 ;  /* 0x0000002f004c7202 */ /* 0x000fe40000000f00 */
[----:B------:R-:W-:-:S07]  /*1c20*/  MOV R67, R72 ;  /* 0x0000004800437202 */ /* 0x000fce0000000f00 */
[----:B------:R-:W-:Y:S05]  /*1c30*/  WARPSYNC.COLLECTIVE R69, `(.L_x_2549) ;  /* 0x0000000045087348 */ /* 0x000fea0003c00000 */
[----:B------:R0:W1:Y:S02]  /*1c40*/  SHFL.BFLY P2, R72, R76, R71, R74 ;  /* 0x0c0000474c487389 */ /* 0x000064000004004a */
[----:B01----:R-:W-:Y:S01]  /*1c50*/  ENDCOLLECTIVE ;  /* 0x000000000000791b */ /* 0x003fe20003800000 */
.L_x_2549:
[----:B------:R-:W-:Y:S05]  /*1c60*/  BRA `(.L_x_2550) ;  /* 0xffffffec00b87947 */ /* 0x000fea000383ffff */
.L_x_2551:
        /* <DEDUP_REMOVED lines=9> */
.L_x_2960:


//--------------------- .text._ZN10layer_norm31ln_parallel_residual_bwd_kernelINS_13Kernel_traitsIfffffjLj256ELj1ELj4ELj1ELj16ENS_18Kernel_traits_baseILj256EfffffjLj128EEEEELb0ELb0ELb0EEEvNS_9BwdParamsE --------------------------
	.section	.text._ZN10layer_norm31ln_parallel_residual_bwd_kernelINS_13Kernel_traitsIfffffjLj256ELj1ELj4ELj1ELj16ENS_18Kernel_traits_baseILj256EfffffjLj128EEEEELb0ELb0ELb0EEEvNS_9BwdParamsE,"ax",@progbits
	.align	128
        .global         _ZN10layer_norm31ln_parallel_residual_bwd_kernelINS_13Kernel_traitsIfffffjLj256ELj1ELj4ELj1ELj16ENS_18Kernel_traits_baseILj256EfffffjLj128EEEEELb0ELb0ELb0EEEvNS_9BwdParamsE
        .type           _ZN10layer_norm31ln_parallel_residual_bwd_kernelINS_13Kernel_traitsIfffffjLj256ELj1ELj4ELj1ELj16ENS_18Kernel_traits_baseILj256EfffffjLj128EEEEELb0ELb0ELb0EEEvNS_9BwdParamsE,@function
        .size           _ZN10layer_norm31ln_parallel_residual_bwd_kernelINS_13Kernel_traitsIfffffjLj256ELj1ELj4ELj1ELj16ENS_18Kernel_traits_baseILj256EfffffjLj128EEEEELb0ELb0ELb0EEEvNS_9BwdParamsE,(.L_x_2961 - _ZN10layer_norm31ln_parallel_residual_bwd_kernelINS_13Kernel_traitsIfffffjLj256ELj1ELj4ELj1ELj16ENS_18Kernel_traits_baseILj256EfffffjLj128EEEEELb0ELb0ELb0EEEvNS_9BwdParamsE)
        .other          _ZN10layer_norm31ln_parallel_residual_bwd_kernelINS_13Kernel_traitsIfffffjLj256ELj1ELj4ELj1ELj16ENS_18Kernel_traits_baseILj256EfffffjLj128EEEEELb0ELb0ELb0EEEvNS_9BwdParamsE,@"STO_CUDA_ENTRY STV_DEFAULT"
_ZN10layer_norm31ln_parallel_residual_bwd_kernelINS_13Kernel_traitsIfffffjLj256ELj1ELj4ELj1ELj16ENS_18Kernel_traits_baseILj256EfffffjLj128EEEEELb0ELb0ELb0EEEvNS_9BwdParamsE:
.text._ZN10layer_norm31ln_parallel_residual_bwd_kernelINS_13Kernel_traitsIfffffjLj256ELj1ELj4ELj1ELj16ENS_18Kernel_traits_baseILj256EfffffjLj128EEEEELb0ELb0ELb0EEEvNS_9BwdParamsE:
        /* <DEDUP_REMOVED lines=23> */
[----:B------:R-:W3:Y:S01]  /*0170*/  @P5 LDC.64 R8, c[0x0][0x260] ;  /* 0x00009800ff085b82 */ /* 0x000ee20000000a00 */
[----:B0-----:R-:W-:-:S07]  /*0180*/  @P4 IMAD.WIDE.U32 R4, R3, 0x10, R4 ;  /* 0x0000001003044825 */ /* 0x001fce00078e0004 */
[----:B------:R-:W0:Y:S01]  /*0190*/  @P5 LDC.64 R10, c[0x0][0x268] ;  /* 0x00009a00ff0a5b82 */ /* 0x000e220000000a00 */
[----:B------:R-:W5:Y:S01]  /*01a0*/  @P4 LDG.E.128 R52, desc[UR4][R4.64] ;  /* 0x0000000404344981 */ /* 0x000f62000c1e1d00 */
[C---:B--2---:R-:W-:Y:S01]  /*01b0*/  @P4 IMAD.WIDE.U32 R6, R3.reuse, 0x10, R6 ;  /* 0x0000001003064825 */ /* 0x044fe200078e0006 */
[----:B------:R-:W-:Y:S02]  /*01c0*/  SHF.R.U32.HI R81, RZ, 0x5, R81 ;  /* 0x00000005ff517819 */ /* 0x000fe40000011651 */
[----:B------:R-:W-:Y:S02]  /*01d0*/  @P4 LOP3.LUT R3, R3, 0x20, RZ, 0xfc, !PT ;  /* 0x0000002003034812 */ /* 0x000fe400078efcff */
[----:B------:R-:W5:Y:S01]  /*01e0*/  @P4 LDG.E.128 R48, desc[UR4][R6.64] ;  /* 0x0000000406304981 */ /* 0x000f62000c1e1d00 */
[----:B-1----:R-:W-:Y:S02]  /*01f0*/  LEA R81, R12, R81, 0x2 ;  /* 0x000000510c517211 */ /* 0x002fe400078e10ff */
[----:B---3--:R-:W-:-:S02]  /*0200*/  @P5 IMAD.WIDE.U32 R8, R3, 0x10, R8 ;  /* 0x0000001003085825 */ /* 0x008fc400078e0008 */
[----:B------:R-:W-:Y:S01]  /*0210*/  ISETP.GE.AND P0, PT, R81, UR6, PT ;  /* 0x0000000651007c0c */ /* 0x000fe2000bf06270 */
[----:B------:R-:W-:Y:S01]  /*0220*/  BSSY B0, `(.L_x_2552) ;  /* 0x0000110000007945 */ /* 0x000fe20003800000 */
[----:B0-----:R-:W-:Y:S01]  /*0230*/  @P5 IMAD.WIDE.U32 R10, R3, 0x10, R10 ;  /* 0x00000010030a5825 */ /* 0x001fe200078e000a */
[----:B------:R0:W5:Y:S01]  /*0240*/  @P5 LDG.E.128 R44, desc[UR4][R8.64] ;  /* 0x00000004082c5981 */ /* 0x000162000c1e1d00 */
[----:B------:R-:W-:Y:S02]  /*0250*/  CS2R R36, SRZ ;  /* 0x0000000000247805 */ /* 0x000fe4000001ff00 */
[----:B------:R-:W-:Y:S02]  /*0260*/  CS2R R38, SRZ ;  /* 0x0000000000267805 */ /* 0x000fe4000001ff00 */
[----:B------:R-:W-:Y:S01]  /*0270*/  CS2R R32, SRZ ;  /* 0x0000000000207805 */ /* 0x000fe2000001ff00 */
[----:B------:R1:W5:Y:S01]  /*0280*/  @P5 LDG.E.128 R40, desc[UR4][R10.64] ;  /* 0x000000040a285981 */ /* 0x000362000c1e1d00 */
        /* <DEDUP_REMOVED lines=12> */
[----:B-1----:R-:W-:Y:S01]  /*0350*/  CS2R R10, SRZ ;  /* 0x00000000000a7805 */ /* 0x002fe2000001ff00 */
[----:B------:R-:W-:Y:S06]  /*0360*/  @P0 BRA `(.L_x_2553) ;  /* 0x0000000c00ec0947 */ /* 0x000fec0003800000 */
[----:B------:R-:W-:Y:S01]  /*0370*/  ULDC.U8 UR6, c[0x0][0x2a0] ;  /* 0x0000a80000067ab9 */ /* 0x000fe20000000000 */
[----:B------:R-:W-:Y:S01]  /*0380*/  HFMA2.MMA R37, -RZ, RZ, 0, 0 ;  /* 0x00000000ff257435 */ /* 0x000fe200000001ff */
[----:B------:R-:W-:-:S13]  /*0390*/  ISETP.NE.AND P6, PT, RZ, UR6, PT ;  /* 0x00000006ff007c0c */ /* 0x000fda000bfc5270 */
.L_x_2563:
        /* <DEDUP_REMOVED lines=30> */
[----:B------:R0:W5:Y:S01]  /*0580*/  @P0 LDG.E.128 R4, desc[UR4][R94.64] ;  /* 0x000000045e040981 */ /* 0x000162000c1e1d00 */
[----:B------:R-:W-:Y:S01]  /*0590*/  IADD3 R101, R80, 0x20, RZ ;  /* 0x0000002050657810 */ /* 0x000fe20007ffe0ff */
[C---:B--2---:R-:W-:Y:S01]  /*05a0*/  FADD.FTZ R85, -R97.reuse, R77 ;  /* 0x0000004d61557221 */ /* 0x044fe20000010100 */
[----:B------:R-:W-:-:S03]  /*05b0*/  FADD.FTZ R3, -R97, R76 ;  /* 0x0000004c61037221 */ /* 0x000fc60000010100 */
[C---:B-----5:R-:W-:Y:S01]  /*05c0*/  FMUL.FTZ R86, R82.reuse, R85 ;  /* 0x0000005552567220 */ /* 0x060fe20000410000 */
[----:B------:R-:W-:Y:S01]  /*05d0*/  FMUL.FTZ R3, R82, R3 ;  /* 0x0000000352037220 */ /* 0x000fe20000410000 */
[----:B------:R-:W-:Y:S01]  /*05e0*/  FADD.FTZ R87, -R97, R78 ;  /* 0x0000004e61577221 */ /* 0x000fe20000010100 */
[----:B---3--:R-:W-:Y:S01]  /*05f0*/  FMUL.FTZ R76, R49, R69 ;  /* 0x00000045314c7220 */ /* 0x008fe20000410000 */
[----:B------:R-:W-:Y:S01]  /*0600*/  FMUL.FTZ R77, R48, R68 ;  /* 0x00000044304d7220 */ /* 0x000fe20000410000 */
[----:B------:R-:W-:Y:S01]  /*0610*/  FADD.FTZ R12, R12, R68 ;  /* 0x000000440c0c7221 */ /* 0x000fe20000010000 */
[----:B------:R-:W-:Y:S01]  /*0620*/  FFMA.FTZ R20, R68, R3, R20 ;  /* 0x0000000344147223 */ /* 0x000fe20000010014 */
[----:B----4-:R-:W-:Y:S01]  /*0630*/  FADD.FTZ R29, R29, R73 ;  /* 0x000000491d1d7221 */ /* 0x010fe20000010000 */
[----:B------:R-:W-:Y:S01]  /*0640*/  FFMA.FTZ R85, R53, R73, R76 ;  /* 0x0000004935557223 */ /* 0x000fe2000001004c */
[----:B------:R-:W-:Y:S01]  /*0650*/  FFMA.FTZ R37, R73, R86, R37 ;  /* 0x0000005649257223 */ /* 0x000fe20000010025 */
[----:B------:R-:W-:Y:S01]  /*0660*/  FFMA.FTZ R84, R52, R72, R77 ;  /* 0x0000004834547223 */ /* 0x000fe2000001004d */
[----:B------:R-:W-:-:S03]  /*0670*/  FMUL.FTZ R73, R50, R70 ;  /* 0x0000004632497220 */ /* 0x000fc60000410000 */
[----:B------:R-:W-:Y:S01]  /*0680*/  FADD.FTZ R68, RZ, R84 ;  /* 0x00000054ff447221 */ /* 0x000fe20000010000 */
[----:B0-----:R-:W-:Y:S01]  /*0690*/  FFMA.FTZ R94, R54, R74, R73 ;  /* 0x0000004a365e7223 */ /* 0x001fe20000010049 */
[----:B------:R-:W-:Y:S01]  /*06a0*/  FFMA.FTZ R73, R3, R84, RZ ;  /* 0x0000005403497223 */ /* 0x000fe200000100ff */
[----:B------:R-:W-:Y:S01]  /*06b0*/  FMUL.FTZ R87, R82, R87 ;  /* 0x0000005752577220 */ /* 0x000fe20000410000 */
[----:B------:R-:W-:Y:S01]  /*06c0*/  FADD.FTZ R13, R13, R69 ;  /* 0x000000450d0d7221 */ /* 0x000fe20000010000 */
[----:B------:R-:W-:Y:S01]  /*06d0*/  FFMA.FTZ R21, R69, R86, R21 ;  /* 0x0000005645157223 */ /* 0x000fe20000010015 */
[----:B------:R-:W-:Y:S01]  /*06e0*/  FADD.FTZ R28, R28, R72 ;  /* 0x000000481c1c7221 */ /* 0x000fe20000010000 */
[----:B------:R-:W-:Y:S01]  /*06f0*/  FFMA.FTZ R36, R72, R3, R36 ;  /* 0x0000000348247223 */ /* 0x000fe20000010024 */
[----:B------:R-:W-:Y:S01]  /*0700*/  FADD.FTZ R69, R68, R85 ;  /* 0x0000005544457221 */ /* 0x000fe20000010000 */
[----:B------:R-:W-:Y:S01]  /*0710*/  FADD.FTZ R79, -R97, R79 ;  /* 0x0000004f614f7221 */ /* 0x000fe20000010100 */
[----:B------:R-:W-:Y:S01]  /*0720*/  FMUL.FTZ R72, R51, R71 ;  /* 0x0000004733487220 */ /* 0x000fe20000410000 */
[----:B------:R-:W-:Y:S01]  /*0730*/  FFMA.FTZ R68, R86, R85, R73 ;  /* 0x0000005556447223 */ /* 0x000fe20000010049 */
[----:B------:R-:W-:Y:S01]  /*0740*/  FADD.FTZ R14, R14, R70 ;  /* 0x000000460e0e7221 */ /* 0x000fe20000010000 */
[----:B------:R-:W-:Y:S01]  /*0750*/  FFMA.FTZ R22, R70, R87, R22 ;  /* 0x0000005746167223 */ /* 0x000fe20000010016 */
[----:B------:R-:W-:Y:S01]  /*0760*/  FADD.FTZ R70, R69, R94 ;  /* 0x0000005e45467221 */ /* 0x000fe20000010000 */
[----:B------:R-:W-:Y:S01]  /*0770*/  FMUL.FTZ R92, R82, R79 ;  /* 0x0000004f525c7220 */ /* 0x000fe20000410000 */
[----:B------:R-:W-:Y:S01]  /*0780*/  FFMA.FTZ R95, R55, R75, R72 ;  /* 0x0000004b375f7223 */ /* 0x000fe20000010048 */
[----:B------:R-:W-:Y:S01]  /*0790*/  FFMA.FTZ R69, R87, R94, R68 ;  /* 0x0000005e57457223 */ /* 0x000fe20000010044 */
[----:B------:R-:W-:Y:S01]  /*07a0*/  FADD.FTZ R30, R30, R74 ;  /* 0x0000004a1e1e7221 */ /* 0x000fe20000010000 */
[----:B------:R-:W-:Y:S01]  /*07b0*/  FFMA.FTZ R38, R74, R87, R38 ;  /* 0x000000574a267223 */ /* 0x000fe20000010026 */
[----:B------:R-:W-:Y:S01]  /*07c0*/  FADD.FTZ R31, R31, R75 ;  /* 0x0000004b1f1f7221 */ /* 0x000fe20000010000 */
[-C--:B------:R-:W-:Y:S01]  /*07d0*/  FFMA.FTZ R39, R75, R92.reuse, R39 ;  /* 0x0000005c4b277223 */ /* 0x080fe20000010027 */
[----:B------:R-:W-:Y:S01]  /*07e0*/  FADD.FTZ R15, R15, R71 ;  /* 0x000000470f0f7221 */ /* 0x000fe20000010000 */
[----:B------:R-:W-:Y:S01]  /*07f0*/  FFMA.FTZ R23, R71, R92, R23 ;  /* 0x0000005c47177223 */ /* 0x000fe20000010017 */
[----:B------:R-:W-:Y:S01]  /*0800*/  FADD.FTZ R99, R70, R95 ;  /* 0x0000005f46637221 */ /* 0x000fe20000010000 */
[----:B------:R-:W-:-:S07]  /*0810*/  FFMA.FTZ R100, R92, R95, R69 ;  /* 0x0000005f5c647223 */ /* 0x000fce0000010045 */
.L_x_2555:
[----:B------:R-:W-:Y:S05]  /*0820*/  BSYNC B1 ;  /* 0x0000000000017941 */ /* 0x000fea0003800000 */
.L_x_2554:
[----:B------:R-:W-:Y:S04]  /*0830*/  BSSY B1, `(.L_x_2556) ;  /* 0x0000038000017945 */ /* 0x000fe80003800000 */
[----:B------:R-:W-:Y:S05]  /*0840*/  @!P5 BRA `(.L_x_2557) ;  /* 0x0000000000d8d947 */ /* 0x000fea0003800000 */
[----:B------:R-:W0:Y:S01]  /*0850*/  LDC.64 R68, c[0x0][0x2c0] ;  /* 0x0000b000ff447b82 */ /* 0x000e220000000a00 */
[----:B------:R-:W-:-:S04]  /*0860*/  LEA R76, P0, R101, UR10, 0x4 ;  /* 0x0000000a654c7c11 */ /* 0x000fc8000f8020ff */
[----:B------:R-:W-:-:S03]  /*0870*/  LEA.HI.X R77, R101, UR11, RZ, 0x4, P0 ;  /* 0x0000000b654d7c11 */ /* 0x000fc600080f24ff */
[----:B------:R-:W1:Y:S03]  /*0880*/  LDC.64 R72, c[0x0][0x2b8] ;  /* 0x0000ae00ff487b82 */ /* 0x000e660000000a00 */
[----:B------:R-:W2:Y:S01]  /*0890*/  LDG.E.128 R76, desc[UR4][R76.64] ;  /* 0x000000044c4c7981 */ /* 0x000ea2000c1e1d00 */
[----:B------:R-:W-:Y:S01]  /*08a0*/  ISETP.NE.U32.AND P0, PT, RZ, UR8, PT ;  /* 0x00000008ff007c0c */ /* 0x000fe2000bf05070 */
[----:B0-----:R-:W-:-:S03]  /*08b0*/  IMAD.WIDE.U32 R68, R101, 0x10, R68 ;  /* 0x0000001065447825 */ /* 0x001fc600078e0044 */
[----:B------:R-:W-:-:S03]  /*08c0*/  ISETP.NE.AND.EX P0, PT, RZ, UR9, PT, P0 ;  /* 0x00000009ff007c0c */ /* 0x000fc6000bf05300 */
[----:B------:R-:W3:Y:S01]  /*08d0*/  LDG.E.128 R68, desc[UR4][R68.64] ;  /* 0x0000000444447981 */ /* 0x000ee2000c1e1d00 */
[----:B-1----:R-:W-:-:S06]  /*08e0*/  IMAD.WIDE.U32 R72, R101, 0x10, R72 ;  /* 0x0000001065487825 */ /* 0x002fcc00078e0048 */
[----:B------:R-:W4:Y:S03]  /*08f0*/  LDG.E.128 R72, desc[UR4][R72.64] ;  /* 0x0000000448487981 */ /* 0x000f26000c1e1d00 */
[----:B------:R-:W-:-:S04]  /*0900*/  @P0 LEA R102, P1, R101, UR8, 0x4 ;  /* 0x0000000865660c11 */ /* 0x000fc8000f8220ff */
[----:B------:R-:W-:-:S05]  /*0910*/  @P0 LEA.HI.X R103, R101, UR9, RZ, 0x4, P1 ;  /* 0x0000000965670c11 */ /* 0x000fca00088f24ff */
[----:B------:R0:W5:Y:S01]  /*0920*/  @P0 LDG.E.128 R56, desc[UR4][R102.64] ;  /* 0x0000000466380981 */ /* 0x000162000c1e1d00 */
        /* <DEDUP_REMOVED lines=39> */
[----:B0-----:R-:W-:-:S07]  /*0ba0*/  FFMA.FTZ R100, R96, R93, R69 ;  /* 0x0000005d60647223 */ /* 0x001fce0000010045 */
.L_x_2557:
[----:B------:R-:W-:Y:S05]  /*0bb0*/  BSYNC B1 ;  /* 0x0000000000017941 */ /* 0x000fea0003800000 */
.L_x_2556:
        /* <DEDUP_REMOVED lines=20> */
.L_x_2577:
        /* <DEDUP_REMOVED lines=8> */
[----:B0-----:R-:W0:Y:S01]  /*0d80*/  LDC.64 R74, c[0x0][0x2f8] ;  /* 0x0000be00ff4a7b82 */ /* 0x001e220000000a00 */
        /* <DEDUP_REMOVED lines=8> */
[----:B------:R-:W-:Y:S01]  /*0e10*/  ISETP.NE.AND.EX P3, PT, RZ, UR15, PT, P3 ;  /* 0x0000000fff007c0c */ /* 0x000fe2000bf65330 */
[----:B------:R-:W-:Y:S01]  /*0e20*/  FADD.FTZ R69, R84, -R69 ;  /* 0x8000004554457221 */ /* 0x000fe20000010000 */
        /* <DEDUP_REMOVED lines=26> */
[----:B------:R1:W-:Y:S01]  /*0fd0*/  @P0 STG.E.128 desc[UR4][R72.64], R60 ;  /* 0x0000003c48000986 */ /* 0x0003e2000c101d04 */
[----:B------:R-:W-:-:S03]  /*0fe0*/  IADD3 R80, R80, 0x20, RZ ;  /* 0x0000002050507810 */ /* 0x000fc60007ffe0ff */
[----:B------:R1:W-:Y:S04]  /*0ff0*/  STG.E.128 desc[UR4][R74.64], R68 ;  /* 0x000000444a007986 */ /* 0x0003e8000c101d04 */
[----:B------:R1:W-:Y:S02]  /*1000*/  @P3 STG.E.128 desc[UR4][R76.64], R64 ;  /* 0x000000404c003986 */ /* 0x0003e4000c101d04 */
.L_x_2560:
[----:B------:R-:W-:Y:S05]  /*1010*/  BSYNC B1 ;  /* 0x0000000000017941 */ /* 0x000fea0003800000 */
.L_x_2559:
        /* <DEDUP_REMOVED lines=43> */
.L_x_2562:
[----:B------:R-:W-:Y:S05]  /*12d0*/  BSYNC B1 ;  /* 0x0000000000017941 */ /* 0x000fea0003800000 */
.L_x_2561:
[----:B-12---:R-:W1:Y:S02]  /*12e0*/  LDC.64 R68, c[0x0][0x210] ;  /* 0x00008400ff447b82 */ /* 0x006e640000000a00 */
[----:B-1----:R-:W-:-:S04]  /*12f0*/  LEA R81, R68, R81, 0x2 ;  /* 0x0000005144517211 */ /* 0x002fc800078e10ff */
[----:B------:R-:W-:-:S13]  /*1300*/  ISETP.GE.AND P0, PT, R81, R69, PT ;  /* 0x000000455100720c */ /* 0x000fda0003f06270 */
[----:B------:R-:W-:Y:S05]  /*1310*/  @!P0 BRA `(.L_x_2563) ;  /* 0xfffffff000208947 */ /* 0x000fea000383ffff */
.L_x_2553:
[----:B------:R-:W-:Y:S05]  /*1320*/  BSYNC B0 ;  /* 0x0000000000007941 */ /* 0x000fea0003800000 */
.L_x_2552:
        /* <DEDUP_REMOVED lines=31> */
[----:B------:R-:W-:Y:S01]  /*1520*/  LDS R24, [R3+0xe00] ;  /* 0x000e000003187984 */ /* 0x000fe20000000800 */
        /* <DEDUP_REMOVED lines=10> */
[----:B------:R-:W-:-:S05]  /*15d0*/  FADD.FTZ R29, R4, R29 ;  /* 0x0000001d041d7221 */ /* 0x000fca0000010000 */
        /* <DEDUP_REMOVED lines=54> */
[----:B------:R-:W-:Y:S02]  /*1940*/  IADD3.X R11, RZ, RZ, RZ, P2, !PT ;  /* 0x000000ffff0b7210 */ /* 0x000fe400017fe4ff */
[----:B------:R-:W-:Y:S01]  /*1950*/  IADD3 R14, P2, R0, UR16, RZ ;  /* 0x00000010000e7c10 */ /* 0x000fe2000ff5e0ff */
[----:B--2---:R-:W-:Y:S01]  /*1960*/  FADD.FTZ R8, R8, R15 ;  /* 0x0000000f08087221 */ /* 0x004fe20000010000 */
[----:B------:R-:W-:Y:S01]  /*1970*/  SHF.L.U64.HI R11, R2, 0x2, R11 ;  /* 0x00000002020b7819 */ /* 0x000fe2000001020b */
[----:B---3--:R-:W-:-:S03]  /*1980*/  FADD.FTZ R10, RZ, R10 ;  /* 0x0000000aff0a7221 */ /* 0x008fc60000010000 */
[C---:B------:R-:W-:Y:S02]  /*1990*/  IADD3.X R19, R11.reuse, UR17, RZ, P2, !PT ;  /* 0x000000110b137c10 */ /* 0x040fe400097fe4ff */
[C---:B------:R-:W-:Y:S01]  /*19a0*/  IADD3.X R15, R11.reuse, UR19, RZ, P3, !PT ;  /* 0x000000130b0f7c10 */ /* 0x040fe20009ffe4ff */
[----:B----4-:R-:W-:Y:S01]  /*19b0*/  FADD.FTZ R47, R8, R47 ;  /* 0x0000002f082f7221 */ /* 0x010fe20000010000 */
[C---:B------:R-:W-:Y:S02]  /*19c0*/  IADD3 R8, P4, R0.reuse, UR20, RZ ;  /* 0x0000001400087c10 */ /* 0x040fe4000ff9e0ff */
[----:B------:R-:W-:Y:S01]  /*19d0*/  IADD3 R0, P5, R0, UR22, RZ ;  /* 0x0000001600007c10 */ /* 0x000fe2000ffbe0ff */
[----:B------:R-:W-:Y:S01]  /*19e0*/  FADD.FTZ R10, R10, R13 ;  /* 0x0000000d0a0a7221 */ /* 0x000fe20000010000 */
[C---:B------:R-:W-:Y:S02]  /*19f0*/  IADD3.X R13, R11.reuse, UR21, RZ, P4, !PT ;  /* 0x000000150b0d7c10 */ /* 0x040fe4000a7fe4ff */
[----:B------:R-:W-:Y:S01]  /*1a00*/  IADD3.X R11, R11, UR23, RZ, P5, !PT ;  /* 0x000000170b0b7c10 */ /* 0x000fe2000affe4ff */
[----:B------:R-:W-:Y:S01]  /*1a10*/  FADD.FTZ R10, R10, R45 ;  /* 0x0000002d0a0a7221 */ /* 0x000fe20000010000 */
[----:B------:R-:W-:Y:S07]  /*1a20*/  @!P1 BRA `(.L_x_2565) ;  /* 0x0000000000509947 */ /* 0x000fee0003800000 */
        /* <DEDUP_REMOVED lines=20> */
.L_x_2565:
[----:B------:R-:W-:Y:S05]  /*1b70*/  BSYNC B0 ;  /* 0x0000000000007941 */ /* 0x000fea0003800000 */
.L_x_2564:
        /* <DEDUP_REMOVED lines=15> */
.L_x_2558:
        /* <DEDUP_REMOVED lines=8> */
.L_x_2567:
[----:B------:R-:W-:Y:S05]  /*1cf0*/  BSYNC B1 ;  /* 0x0000000000017941 */ /* 0x000fea0003800000 */
.L_x_2566:
        /* <DEDUP_REMOVED lines=8> */
.L_x_2568:
[----:B------:R-:W-:Y:S01]  /*1d80*/  FADD.FTZ R68, R68, R99 ;  /* 0x0000006344447221 */ /* 0x000fe20000010000 */
[----:B------:R-:W-:-:S04]  /*1d90*/  HFMA2.MMA R78, -RZ, RZ, 0, 1.1920928955078125e-07 ;  /* 0x00000002ff4e7435 */ /* 0x000fc800000001ff */
[----:B------:R-:W-:Y:S02]  /*1da0*/  MOV R79, R68 ;  /* 0x00000044004f7202 */ /* 0x000fe40000000f00 */
[----:B------:R-:W-:-:S07]  /*1db0*/  MOV R69, R77 ;  /* 0x0000004d00457202 */ /* 0x000fce0000000f00 */
[----:B------:R-:W-:Y:S05]  /*1dc0*/  WARPSYNC.COLLECTIVE R76, `(.L_x_2569) ;  /* 0x000000004c087348 */ /* 0x000fea0003c00000 */
[----:B------:R0:W1:Y:S02]  /*1dd0*/  SHFL.BFLY P0, R77, R79, R78, R97 ;  /* 0x0c00004e4f4d7389 */ /* 0x0000640000000061 */
[----:B01----:R-:W-:Y:S01]  /*1de0*/  ENDCOLLECTIVE ;  /* 0x000000000000791b */ /* 0x003fe20003800000 */
.L_x_2569:
[----:B------:R-:W-:-:S05]  /*1df0*/  FADD.FTZ R69, R69, R100 ;  /* 0x0000006445457221 */ /* 0x000fca0000010000 */
[----:B------:R-:W-:Y:S02]  /*1e00*/  MOV R79, R69 ;  /* 0x00000045004f7202 */ /* 0x000fe40000000f00 */
[----:B------:R-:W-:-:S07]  /*1e10*/  MOV R71, R77 ;  /* 0x0000004d00477202 */ /* 0x000fce0000000f00 */
[----:B------:R-:W-:Y:S05]  /*1e20*/  WARPSYNC.COLLECTIVE R76, `(.L_x_2570) ;  /* 0x000000004c087348 */ /* 0x000fea0003c00000 */
[----:B------:R0:W1:Y:S02]  /*1e30*/  SHFL.BFLY P0, R77, R79, R78, R97 ;  /* 0x0c00004e4f4d7389 */ /* 0x0000640000000061 */
[----:B01----:R-:W-:Y:S01]  /*1e40*/  ENDCOLLECTIVE ;  /* 0x000000000000791b */ /* 0x003fe20003800000 */
.L_x_2570:
[----:B------:R-:W-:Y:S01]  /*1e50*/  FADD.FTZ R71, R68, R71 ;  /* 0x0000004744477221 */ /* 0x000fe20000010000 */
[----:B------:R-:W-:-:S04]  /*1e60*/  HFMA2.MMA R78, -RZ, RZ, 0, 2.384185791015625e-07 ;  /* 0x00000004ff4e7435 */ /* 0x000fc800000001ff */
[----:B------:R-:W-:Y:S02]  /*1e70*/  MOV R79, R71 ;  /* 0x00000047004f7202 */ /* 0x000fe40000000f00 */
[----:B------:R-:W-:-:S07]  /*1e80*/  MOV R70, R77 ;  /* 0x0000004d00467202 */ /* 0x000fce0000000f00 */
[----:B------:R-:W-:Y:S05]  /*1e90*/  WARPSYNC.COLLECTIVE R76, `(.L_x_2571) ;  /* 0x000000004c087348 */ /* 0x000fea0003c00000 */
[----:B------:R0:W1:Y:S02]  /*1ea0*/  SHFL.BFLY P0, R77, R79, R78, R97 ;  /* 0x0c00004e4f4d7389 */ /* 0x0000640000000061 */
[----:B01----:R-:W-:Y:S01]  /*1eb0*/  ENDCOLLECTIVE ;  /* 0x000000000000791b */ /* 0x003fe20003800000 */
.L_x_2571:
[----:B------:R-:W-:-:S05]  /*1ec0*/  FADD.FTZ R70, R69, R70 ;  /* 0x0000004645467221 */ /* 0x000fca0000010000 */
[----:B------:R-:W-:Y:S02]  /*1ed0*/  MOV R79, R70 ;  /* 0x00000046004f7202 */ /* 0x000fe40000000f00 */
[----:B------:R-:W-:-:S07]  /*1ee0*/  MOV R72, R77 ;  /* 0x0000004d00487202 */ /* 0x000fce0000000f00 */
[----:B------:R-:W-:Y:S05]  /*1ef0*/  WARPSYNC.COLLECTIVE R76, `(.L_x_2572) ;  /* 0x000000004c087348 */ /* 0x000fea0003c00000 */
[----:B------:R0:W1:Y:S02]  /*1f00*/  SHFL.BFLY P0, R77, R79, R78, R97 ;  /* 0x0c00004e4f4d7389 */ /* 0x0000640000000061 */
[----:B01----:R-:W-:Y:S01]  /*1f10*/  ENDCOLLECTIVE ;  /* 0x000000000000791b */ /* 0x003fe20003800000 */
.L_x_2572:
[----:B------:R-:W-:Y:S01]  /*1f20*/  FADD.FTZ R72, R71, R72 ;  /* 0x0000004847487221 */ /* 0x000fe20000010000 */
[----:B------:R-:W-:-:S04]  /*1f30*/  HFMA2.MMA R78, -RZ, RZ, 0, 4.76837158203125e-07 ;  /* 0x00000008ff4e7435 */ /* 0x000fc800000001ff */
[----:B------:R-:W-:Y:S02]  /*1f40*/  MOV R79, R72 ;  /* 0x00000048004f7202 */ /* 0x000fe40000000f00 */
[----:B------:R-:W-:-:S07]  /*1f50*/  MOV R73, R77 ;  /* 0x0000004d00497202 */ /* 0x000fce0000000f00 */
[----:B------:R-:W-:Y:S05]  /*1f60*/  WARPSYNC.COLLECTIVE R76, `(.L_x_2573) ;  /* 0x000000004c087348 */ /* 0x000fea0003c00000 */
[----:B------:R0:W1:Y:S02]  /*1f70*/  SHFL.BFLY P0, R77, R79, R78, R97 ;  /* 0x0c00004e4f4d7389 */ /* 0x0000640000000061 */
[----:B01----:R-:W-:Y:S01]  /*1f80*/  ENDCOLLECTIVE ;  /* 0x000000000000791b */ /* 0x003fe20003800000 */
.L_x_2573:
[----:B------:R-:W-:-:S05]  /*1f90*/  FADD.FTZ R73, R70, R73 ;  /* 0x0000004946497221 */ /* 0x000fca0000010000 */
[----:B------:R-:W-:Y:S02]  /*1fa0*/  MOV R79, R73 ;  /* 0x00000049004f7202 */ /* 0x000fe40000000f00 */
[----:B------:R-:W-:-:S07]  /*1fb0*/  MOV R75, R77 ;  /* 0x0000004d004b7202 */ /* 0x000fce0000000f00 */
[----:B------:R-:W-:Y:S05]  /*1fc0*/  WARPSYNC.COLLECTIVE R76, `(.L_x_2574) ;  /* 0x000000004c087348 */ /* 0x000fea0003c00000 */
[----:B------:R0:W1:Y:S02]  /*1fd0*/  SHFL.BFLY P0, R77, R79, R78, R97 ;  /* 0x0c00004e4f4d7389 */ /* 0x0000640000000061 */
[----:B01----:R-:W-:Y:S01]  /*1fe0*/  ENDCOLLECTIVE ;  /* 0x000000000000791b */ /* 0x003fe20003800000 */
.L_x_2574:
[----:B------:R-:W-:Y:S01]  /*1ff0*/  FADD.FTZ R75, R72, R75 ;  /* 0x0000004b484b7221 */ /* 0x000fe20000010000 */
[----:B------:R-:W-:-:S04]  /*2000*/  HFMA2.MMA R78, -RZ, RZ, 0, 9.5367431640625e-07 ;  /* 0x00000010ff4e7435 */ /* 0x000fc800000001ff */
[----:B------:R-:W-:Y:S02]  /*2010*/  MOV R79, R75 ;  /* 0x0000004b004f7202 */ /* 0x000fe40000000f00 */
[----:B------:R-:W-:-:S07]  /*2020*/  MOV R74, R77 ;  /* 0x0000004d004a7202 */ /* 0x000fce0000000f00 */
[----:B------:R-:W-:Y:S05]  /*2030*/  WARPSYNC.COLLECTIVE R76, `(.L_x_2575) ;  /* 0x000000004c087348 */ /* 0x000fea0003c00000 */
[----:B------:R0:W1:Y:S02]  /*2040*/  SHFL.BFLY P0, R77, R79, R78, R97 ;  /* 0x0c00004e4f4d7389 */ /* 0x0000640000000061 */
[----:B01----:R-:W-:Y:S01]  /*2050*/  ENDCOLLECTIVE ;  /* 0x000000000000791b */ /* 0x003fe20003800000 */
.L_x_2575:
[----:B------:R-:W-:-:S05]  /*2060*/  FADD.FTZ R74, R73, R74 ;  /* 0x0000004a494a7221 */ /* 0x000fca0000010000 */
[----:B------:R-:W-:Y:S02]  /*2070*/  MOV R79, R74 ;  /* 0x0000004a004f7202 */ /* 0x000fe40000000f00 */
[----:B------:R-:W-:-:S07]  /*2080*/  MOV R68, R77 ;  /* 0x0000004d00447202 */ /* 0x000fce0000000f00 */
[----:B------:R-:W-:Y:S05]  /*2090*/  WARPSYNC.COLLECTIVE R76, `(.L_x_2576) ;  /* 0x000000004c087348 */ /* 0x000fea0003c00000 */
[----:B------:R0:W1:Y:S02]  /*20a0*/  SHFL.BFLY P0, R77, R79, R78, R97 ;  /* 0x0c00004e4f4d7389 */ /* 0x0000640000000061 */
[----:B01----:R-:W-:Y:S01]  /*20b0*/  ENDCOLLECTIVE ;  /* 0x000000000000791b */ /* 0x003fe20003800000 */
.L_x_2576:
[----:B------:R-:W-:Y:S01]  /*20c0*/  MOV R69, R77 ;  /* 0x0000004d00457202 */ /* 0x000fe20000000f00 */
[----:B------:R-:W-:Y:S06]  /*20d0*/  BRA `(.L_x_2577) ;  /* 0xffffffec00087947 */ /* 0x000fec000383ffff */
.L_x_2578:
        /* <DEDUP_REMOVED lines=10> */
.L_x_2961:


//--------------------- .text._ZN10layer_norm31ln_parallel_residual_bwd_kernelINS_13Kernel_traitsIfffffjLj256ELj1ELj4ELj1ELj16ENS_18Kernel_traits_baseILj256EfffffjLj128EEEEELb0ELb0ELb1EEEvNS_9BwdParamsE --------------------------
	.section	.text._ZN10layer_norm31ln_parallel_residual_bwd_kernelINS_13Kernel_traitsIfffffjLj256ELj1ELj4ELj1ELj16ENS_18Kernel_traits_baseILj256EfffffjLj128EEEEELb0ELb0ELb1EEEvNS_9BwdParamsE,"ax",@progbits
	.align	128
        .global         _ZN10layer_norm31ln_parallel_residual_bwd_kernelINS_13Kernel_traitsIfffffjLj256ELj1ELj4ELj1ELj16ENS_18Kernel_traits_baseILj256EfffffjLj128EEEEELb0ELb0ELb1EEEvNS_9BwdParamsE
        .type           _ZN10layer_norm31ln_parallel_residual_bwd_kernelINS_13Kernel_traitsIfffffjLj256ELj1ELj4ELj1ELj16ENS_18Kernel_traits_baseILj256EfffffjLj128EEEEELb0ELb0ELb1EEEvNS_9BwdParamsE,@function
        .size           _ZN10layer_norm31ln_parallel_residual_bwd_kernelINS_13Kernel_traitsIfffffjLj256ELj1ELj4ELj1ELj16ENS_18Kernel_traits_baseILj256EfffffjLj128EEEEELb0ELb0ELb1EEEvNS_9BwdParamsE,(.L_x_2962 - _ZN10layer_norm31ln_parallel_residual_bwd_kernelINS_13Kernel_traitsIfffffjLj256ELj1ELj4ELj1ELj16ENS_18Kernel_traits_baseILj256EfffffjLj128EEEEELb0ELb0ELb1EEEvNS_9BwdParamsE)
        .other          _ZN10layer_norm31ln_parallel_residual_bwd_kernelINS_13Kernel_traitsIfffffjLj256ELj1ELj4ELj1ELj16ENS_18Kernel_traits_baseILj256EfffffjLj128EEEEELb0ELb0ELb1EEEvNS_9BwdParamsE,@"STO_CUDA_ENTRY STV_DEFAULT"
_ZN10layer_norm31ln_parallel_residual_bwd_kernelINS_13Kernel_traitsIfffffjLj256ELj1ELj4ELj1ELj16ENS_18Kernel_traits_baseILj256EfffffjLj128EEEEELb0ELb0ELb1EEEvNS_9BwdParamsE:
.text._ZN10layer_norm31ln_parallel_residual_bwd_kernelINS_13Kernel_traitsIfffffjLj256ELj1ELj4ELj1ELj16ENS_18Kernel_traits_baseILj256EfffffjLj128EEEEELb0ELb0ELb1EEEvNS_9BwdParamsE:
        /* <DEDUP_REMOVED lines=32> */
.L_x_2580:
        /* <DEDUP_REMOVED lines=10> */
[----:B------:R-:W-:Y:S01]  /*02a0*/  ULDC.U8 UR6, c[0x0][0x2a0] ;  /* 0x0000a80000067ab9 */ /* 0x000fe20000000000 */
        /* <DEDUP_REMOVED lines=16> */
[----:B0-----:R-:W-:Y:S02]  /*03b0*/  CS2R R6, SRZ ;  /* 0x0000000000067805 */ /* 0x001fe4000001ff00 */
[----:B------:R-:W-:Y:S02]  /*03c0*/  CS2R R68, SRZ ;  /* 0x0000000000447805 */ /* 0x000fe4000001ff00 */
[----:B------:R-:W-:-:S02]  /*03d0*/  CS2R R70, SRZ ;  /* 0x0000000000467805 */ /* 0x000fc4000001ff00 */
[----:B------:R-:W-:Y:S02]  /*03e0*/  CS2R R78, SRZ ;  /* 0x00000000004e7805 */ /* 0x000fe4000001ff00 */
[----:B------:R-:W-:Y:S02]  /*03f0*/  CS2R R86, SRZ ;  /* 0x0000000000567805 */ /* 0x000fe4000001ff00 */
[----:B------:R-:W-:Y:S02]  /*0400*/  CS2R R72, SRZ ;  /* 0x0000000000487805 */ /* 0x000fe4000001ff00 */
[----:B------:R-:W-:Y:S02]  /*0410*/  ISETP.NE.AND P6, PT, RZ, UR6, PT ;  /* 0x00000006ff007c0c */ /* 0x000fe4000bfc5270 */
[----:B-1----:R-:W-:Y:S02]  /*0420*/  CS2R R8, SRZ ;  /* 0x0000000000087805 */ /* 0x002fe4000001ff00 */
[----:B------:R-:W-:-:S09]  /*0430*/  MOV R89, RZ ;  /* 0x000000ff00597202 */ /* 0x000fd20000000f00 */
.L_x_2585:
[----:B0-----:R-:W0:Y:S01]  /*0440*/  LDC.64 R64, c[0x0][0x250] ;  /* 0x00009400ff407b82 */ /* 0x001e220000000a00 */
        /* <DEDUP_REMOVED lines=10> */
[----:B-1----:R-:W-:-:S06]  /*04f0*/  IMAD.WIDE.U32 R46, R92, 0x10, R58 ;  /* 0x000000105c2e7825 */ /* 0x002fcc00078e003a */
[----:B------:R-:W4:Y:S01]  /*0500*/  LDG.E.128 R44, desc[UR4][R46.64] ;  /* 0x000000042e2c7981 */ /* 0x000f22000c1e1d00 */
[----:B--2---:R-:W-:-:S06]  /*0510*/  IMAD.WIDE.U32 R48, R92, 0x10, R56 ;  /* 0x000000105c307825 */ /* 0x004fcc00078e0038 */
[----:B------:R-:W2:Y:S01]  /*0520*/  LDG.E.128 R48, desc[UR4][R48.64] ;  /* 0x0000000430307981 */ /* 0x000ea2000c1e1d00 */
[----:B---3--:R-:W-:-:S05]  /*0530*/  IMAD.WIDE R62, R90, 0x4, R62 ;  /* 0x000000045a3e7825 */ /* 0x008fca00078e023e */
[----:B------:R-:W3:Y:S01]  /*0540*/  LDG.E R91, desc[UR4][R62.64] ;  /* 0x000000043e5b7981 */ /* 0x000ee2000c1e1900 */
[----:B0-----:R-:W-:-:S06]  /*0550*/  IMAD.WIDE.U32 R52, R92, 0x10, R60 ;  /* 0x000000105c347825 */ /* 0x001fcc00078e003c */
[----:B------:R-:W3:Y:S01]  /*0560*/  LDG.E.128 R52, desc[UR4][R52.64] ;  /* 0x0000000434347981 */ /* 0x000ee2000c1e1d00 */
[----:B----4-:R-:W-:-:S05]  /*0570*/  FSEL R94, R94, RZ, !P6 ;  /* 0x000000ff5e5e7208 */ /* 0x010fca0007000000 */
[----:B------:R-:W-:Y:S01]  /*0580*/  FADD.FTZ R44, -R94, R44 ;  /* 0x0000002c5e2c7221 */ /* 0x000fe20000010100 */
[----:B--2--5:R-:W-:-:S03]  /*0590*/  FMUL.FTZ R93, R16, R48 ;  /* 0x00000030105d7220 */ /* 0x024fc60000410000 */
[----:B---3--:R-:W-:Y:S01]  /*05a0*/  FMUL.FTZ R44, R91, R44 ;  /* 0x0000002c5b2c7220 */ /* 0x008fe20000410000 */
[----:B------:R-:W-:-:S03]  /*05b0*/  FADD.FTZ R87, R52, R87 ;  /* 0x0000005734577221 */ /* 0x000fc60000010000 */
[----:B------:R-:W-:Y:S01]  /*05c0*/  FFMA.FTZ R89, R52, R44, R89 ;  /* 0x0000002c34597223 */ /* 0x000fe20000010059 */
[----:B------:R-:W-:Y:S01]  /*05d0*/  FFMA.FTZ R93, R24, R52, R93 ;  /* 0x00000034185d7223 */ /* 0x000fe2000001005d */
[----:B------:R-:W-:-:S05]  /*05e0*/  IADD3 R52, R92, 0x20, RZ ;  /* 0x000000205c347810 */ /* 0x000fca0007ffe0ff */
[----:B------:R-:W-:-:S04]  /*05f0*/  IMAD.WIDE.U32 R58, R52, 0x10, R58 ;  /* 0x00000010343a7825 */ /* 0x000fc800078e003a */
[----:B------:R-:W-:Y:S01]  /*0600*/  FADD.FTZ R64, -R94, R45 ;  /* 0x0000002d5e407221 */ /* 0x000fe20000010100 */
[C---:B------:R-:W-:Y:S02]  /*0610*/  IMAD.WIDE.U32 R62, R52.reuse, 0x10, R56 ;  /* 0x00000010343e7825 */ /* 0x040fe400078e0038 */
[----:B------:R-:W2:Y:S02]  /*0620*/  LDG.E.128 R56, desc[UR4][R58.64] ;  /* 0x000000043a387981 */ /* 0x000ea4000c1e1d00 */
[----:B------:R-:W-:Y:S01]  /*0630*/  FMUL.FTZ R45, R91, R64 ;  /* 0x000000405b2d7220 */ /* 0x000fe20000410000 */
[----:B------:R-:W-:Y:S02]  /*0640*/  IMAD.WIDE.U32 R64, R52, 0x10, R60 ;  /* 0x0000001034407825 */ /* 0x000fe400078e003c */
[----:B------:R-:W3:Y:S04]  /*0650*/  LDG.E.128 R60, desc[UR4][R62.64] ;  /* 0x000000043e3c7981 */ /* 0x000ee8000c1e1d00 */
[----:B------:R-:W4:Y:S01]  /*0660*/  LDG.E.128 R64, desc[UR4][R64.64] ;  /* 0x0000000440407981 */ /* 0x000f22000c1e1d00 */
[----:B------:R-:W-:Y:S01]  /*0670*/  FADD.FTZ R46, -R94, R46 ;  /* 0x0000002e5e2e7221 */ /* 0x000fe20000010100 */
[C---:B------:R-:W-:Y:S01]  /*0680*/  FADD.FTZ R83, R48.reuse, R83 ;  /* 0x0000005330537221 */ /* 0x040fe20000010000 */
[----:B------:R-:W-:-:S02]  /*0690*/  FFMA.FTZ R85, R48, R44, R85 ;  /* 0x0000002c30557223 */ /* 0x000fc40000010055 */
[----:B------:R-:W-:Y:S01]  /*06a0*/  FMUL.FTZ R46, R91, R46 ;  /* 0x0000002e5b2e7220 */ /* 0x000fe20000410000 */
[----:B------:R-:W-:Y:S01]  /*06b0*/  FMUL.FTZ R48, R17, R49 ;  /* 0x0000003111307220 */ /* 0x000fe20000410000 */
[C---:B------:R-:W-:Y:S01]  /*06c0*/  FADD.FTZ R80, R49.reuse, R80 ;  /* 0x0000005031507221 */ /* 0x040fe20000010000 */
[----:B------:R-:W-:Y:S01]  /*06d0*/  FFMA.FTZ R82, R49, R45, R82 ;  /* 0x0000002d31527223 */ /* 0x000fe20000010052 */
[----:B------:R-:W-:Y:S01]  /*06e0*/  FMUL.FTZ R49, R18, R50 ;  /* 0x0000003212317220 */ /* 0x000fe20000410000 */
[C---:B------:R-:W-:Y:S01]  /*06f0*/  FADD.FTZ R75, R50.reuse, R75 ;  /* 0x0000004b324b7221 */ /* 0x040fe20000010000 */
[-C--:B------:R-:W-:Y:S01]  /*0700*/  FFMA.FTZ R77, R50, R46.reuse, R77 ;  /* 0x0000002e324d7223 */ /* 0x080fe2000001004d */
[----:B------:R-:W-:Y:S01]  /*0710*/  FADD.FTZ R50, -R94, R47 ;  /* 0x0000002f5e327221 */ /* 0x000fe20000010100 */
[C---:B------:R-:W-:Y:S01]  /*0720*/  FADD.FTZ R79, R54.reuse, R79 ;  /* 0x0000004f364f7221 */ /* 0x040fe20000010000 */
[----:B------:R-:W-:Y:S01]  /*0730*/  FFMA.FTZ R81, R54, R46, R81 ;  /* 0x0000002e36517223 */ /* 0x000fe20000010051 */
[----:B------:R-:W-:Y:S01]  /*0740*/  FFMA.FTZ R49, R26, R54, R49 ;  /* 0x000000361a317223 */ /* 0x000fe20000010031 */
[----:B------:R-:W-:Y:S01]  /*0750*/  FMUL.FTZ R47, R91, R50 ;  /* 0x000000325b2f7220 */ /* 0x000fe20000410000 */
[----:B------:R-:W-:Y:S01]  /*0760*/  FMUL.FTZ R50, R19, R51 ;  /* 0x0000003313327220 */ /* 0x000fe20000410000 */
[C---:B------:R-:W-:Y:S01]  /*0770*/  FADD.FTZ R84, R53.reuse, R84 ;  /* 0x0000005435547221 */ /* 0x040fe20000010000 */
[----:B------:R-:W-:Y:S01]  /*0780*/  FFMA.FTZ R86, R53, R45, R86 ;  /* 0x0000002d35567223 */ /* 0x000fe20000010056 */
[----:B------:R-:W-:Y:S01]  /*0790*/  FFMA.FTZ R48, R25, R53, R48 ;  /* 0x0000003519307223 */ /* 0x000fe20000010030 */
[C---:B------:R-:W-:Y:S01]  /*07a0*/  FADD.FTZ R76, R55.reuse, R76 ;  /* 0x0000004c374c7221 */ /* 0x040fe20000010000 */
[----:B------:R-:W-:Y:S01]  /*07b0*/  FFMA.FTZ R78, R55, R47, R78 ;  /* 0x0000002f374e7223 */ /* 0x000fe2000001004e */
[----:B------:R-:W-:Y:S01]  /*07c0*/  FFMA.FTZ R50, R27, R55, R50 ;  /* 0x000000371b327223 */ /* 0x000fe20000010032 */
[C---:B------:R-:W-:Y:S01]  /*07d0*/  FADD.FTZ R4, R51.reuse, R4 ;  /* 0x0000000433047221 */ /* 0x040fe20000010000 */
[----:B------:R-:W-:Y:S01]  /*07e0*/  FFMA.FTZ R10, R51, R47, R10 ;  /* 0x0000002f330a7223 */ /* 0x000fe2000001000a */
[----:B------:R-:W-:Y:S01]  /*07f0*/  UMOV UR6, 0xffffffff ;  /* 0xffffffff00067882 */ /* 0x000fe20000000000 */
[C---:B--2---:R-:W-:Y:S01]  /*0800*/  FADD.FTZ R54, -R94.reuse, R56 ;  /* 0x000000385e367221 */ /* 0x044fe20000010100 */
[----:B------:R-:W-:-:S03]  /*0810*/  FADD.FTZ R96, -R94, R57 ;  /* 0x000000395e607221 */ /* 0x000fc60000010100 */
[C---:B------:R-:W-:Y:S01]  /*0820*/  FMUL.FTZ R53, R91.reuse, R54 ;  /* 0x000000365b357220 */ /* 0x040fe20000410000 */
[----:B------:R-:W-:Y:S01]  /*0830*/  FMUL.FTZ R55, R91, R96 ;  /* 0x000000605b377220 */ /* 0x000fe20000410000 */
[----:B------:R-:W-:Y:S01]  /*0840*/  FADD.FTZ R56, -R94, R58 ;  /* 0x0000003a5e387221 */ /* 0x000fe20000010100 */
[----:B---3--:R-:W-:Y:S01]  /*0850*/  FMUL.FTZ R51, R12, R60 ;  /* 0x0000003c0c337220 */ /* 0x008fe20000410000 */
[C---:B------:R-:W-:Y:S01]  /*0860*/  FFMA.FTZ R9, R60.reuse, R53, R9 ;  /* 0x000000353c097223 */ /* 0x040fe20000010009 */
[----:B------:R-:W-:Y:S01]  /*0870*/  FADD.FTZ R5, R60, R5 ;  /* 0x000000053c057221 */ /* 0x000fe20000010000 */
[C---:B------:R-:W-:Y:S01]  /*0880*/  FADD.FTZ R2, R61.reuse, R2 ;  /* 0x000000023d027221 */ /* 0x040fe20000010000 */
[----:B------:R-:W-:Y:S01]  /*0890*/  FFMA.FTZ R8, R61, R55, R8 ;  /* 0x000000373d087223 */ /* 0x000fe20000010008 */
[----:B------:R-:W-:Y:S02]  /*08a0*/  FMUL.FTZ R58, R13, R61 ;  /* 0x0000003d0d3a7220 */ /* 0x000fe40000410000 */
[----:B------:R-:W0:Y:S01]  /*08b0*/  @P0 LDC.64 R60, c[0x0][0x2c8] ;  /* 0x0000b200ff3c0b82 */ /* 0x000e220000000a00 */
[----:B----4-:R-:W-:Y:S01]  /*08c0*/  FFMA.FTZ R54, R20, R64, R51 ;  /* 0x0000004014367223 */ /* 0x010fe20000010033 */
[C---:B------:R-:W-:Y:S01]  /*08d0*/  FFMA.FTZ R73, R64.reuse, R53, R73 ;  /* 0x0000003540497223 */ /* 0x040fe20000010049 */
[----:B------:R-:W-:Y:S01]  /*08e0*/  FADD.FTZ R69, R64, R69 ;  /* 0x0000004540457221 */ /* 0x000fe20000010000 */
[C---:B------:R-:W-:Y:S01]  /*08f0*/  FADD.FTZ R70, R65.reuse, R70 ;  /* 0x0000004641467221 */ /* 0x040fe20000010000 */
[----:B------:R-:W-:Y:S01]  /*0900*/  FFMA.FTZ R74, R65, R55, R74 ;  /* 0x00000037414a7223 */ /* 0x000fe2000001004a */
[----:B------:R-:W-:Y:S01]  /*0910*/  FFMA.FTZ R58, R21, R65, R58 ;  /* 0x00000041153a7223 */ /* 0x000fe2000001003a */
[----:B0-----:R-:W-:-:S02]  /*0920*/  @P0 IMAD.WIDE.U32 R64, R92, 0x10, R60 ;  /* 0x000000105c400825 */ /* 0x001fc400078e003c */
[----:B------:R-:W0:Y:S02]  /*0930*/  @P0 LDC.64 R60, c[0x0][0x2c8] ;  /* 0x0000b200ff3c0b82 */ /* 0x000e240000000a00 */
[----:B------:R-:W-:Y:S01]  /*0940*/  FMUL.FTZ R56, R91, R56 ;  /* 0x000000385b387220 */ /* 0x000fe20000410000 */
[----:B------:R-:W-:Y:S01]  /*0950*/  FADD.FTZ R57, -R94, R59 ;  /* 0x0000003b5e397221 */ /* 0x000fe20000010100 */
[----:B------:R-:W-:Y:S01]  /*0960*/  FADD.FTZ R3, R62, R3 ;  /* 0x000000033e037221 */ /* 0x000fe20000010000 */
[----:B------:R-:W-:Y:S01]  /*0970*/  FMUL.FTZ R59, R14, R62 ;  /* 0x0000003e0e3b7220 */ /* 0x000fe20000410000 */
[----:B------:R-:W-:Y:S01]  /*0980*/  FFMA.FTZ R7, R62, R56, R7 ;  /* 0x000000383e077223 */ /* 0x000fe20000010007 */
[----:B------:R-:W-:Y:S01]  /*0990*/  FFMA.FTZ R62, R44, R93, RZ ;  /* 0x0000005d2c3e7223 */ /* 0x000fe200000100ff */
[----:B------:R-:W5:Y:S03]  /*09a0*/  @P0 LDG.E.128 R28, desc[UR4][R64.64] ;  /* 0x00000004401c0981 */ /* 0x000f66000c1e1d00 */
[----:B------:R-:W-:Y:S01]  /*09b0*/  FFMA.FTZ R51, R45, R48, R62 ;  /* 0x000000302d337223 */ /* 0x000fe2000001003e */
[----:B0-----:R-:W-:-:S05]  /*09c0*/  @P0 IMAD.WIDE.U32 R60, R52, 0x10, R60 ;  /* 0x00000010343c0825 */ /* 0x001fca00078e003c */
[----:B------:R0:W5:Y:S01]  /*09d0*/  @P0 LDG.E.128 R32, desc[UR4][R60.64] ;  /* 0x000000043c200981 */ /* 0x000162000c1e1d00 */
[----:B------:R-:W-:Y:S01]  /*09e0*/  FFMA.FTZ R62, R46, R49, R51 ;  /* 0x000000312e3e7223 */ /* 0x000fe20000010033 */
[----:B0-----:R-:W-:-:S04]  /*09f0*/  FADD.FTZ R61, RZ, R93 ;  /* 0x0000005dff3d7221 */ /* 0x001fc80000010000 */
        /* <DEDUP_REMOVED lines=8> */
[----:B------:R-:W-:Y:S02]  /*0a80*/  FMUL.FTZ R60, R15, R63 ;  /* 0x0000003f0f3c7220 */ /* 0x000fe40000410000 */
[----:B------:R-:W-:Y:S01]  /*0a90*/  FADD.FTZ R62, R51, R58 ;  /* 0x0000003a333e7221 */ /* 0x000fe20000010000 */
[----:B------:R-:W-:Y:S01]  /*0aa0*/  FMUL.FTZ R57, R91, R57 ;  /* 0x000000395b397220 */ /* 0x000fe20000410000 */
[----:B------:R-:W-:Y:S01]  /*0ab0*/  FFMA.FTZ R60, R23, R67, R60 ;  /* 0x00000043173c7223 */ /* 0x000fe2000001003c */
[----:B------:R-:W-:Y:S01]  /*0ac0*/  FFMA.FTZ R64, R56, R59, R61 ;  /* 0x0000003b38407223 */ /* 0x000fe2000001003d */
[----:B------:R-:W-:Y:S01]  /*0ad0*/  FADD.FTZ R51, R62, R59 ;  /* 0x0000003b3e337221 */ /* 0x000fe20000010000 */
[C---:B------:R-:W-:Y:S01]  /*0ae0*/  FADD.FTZ R11, R66.reuse, R11 ;  /* 0x0000000b420b7221 */ /* 0x040fe20000010000 */
[----:B------:R-:W-:Y:S01]  /*0af0*/  FFMA.FTZ R71, R66, R56, R71 ;  /* 0x0000003842477223 */ /* 0x000fe20000010047 */
[C---:B------:R-:W-:Y:S01]  /*0b00*/  FADD.FTZ R0, R63.reuse, R0 ;  /* 0x000000003f007221 */ /* 0x040fe20000010000 */
[-C--:B------:R-:W-:Y:S01]  /*0b10*/  FFMA.FTZ R6, R63, R57.reuse, R6 ;  /* 0x000000393f067223 */ /* 0x080fe20000010006 */
        /* <DEDUP_REMOVED lines=23> */
.L_x_2597:
[----:B-1----:R-:W-:Y:S01]  /*0c90*/  FADD.FTZ R61, R64, R61 ;  /* 0x0000003d403d7221 */ /* 0x002fe20000010000 */
[----:B--2---:R-:W-:Y:S01]  /*0ca0*/  FADD.FTZ R51, R62, R51 ;  /* 0x000000333e337221 */ /* 0x004fe20000010000 */
[----:B------:R-:W-:Y:S02]  /*0cb0*/  ISETP.NE.U32.AND P2, PT, RZ, UR12, PT ;  /* 0x0000000cff007c0c */ /* 0x000fe4000bf45070 */
[----:B------:R-:W-:Y:S01]  /*0cc0*/  FMUL.FTZ R61, R61, UR11 ;  /* 0x0000000b3d3d7c20 */ /* 0x000fe20008410000 */
[----:B------:R-:W-:Y:S02]  /*0cd0*/  ISETP.NE.U32.AND P1, PT, RZ, UR18, PT ;  /* 0x00000012ff007c0c */ /* 0x000fe4000bf25070 */
[----:B------:R-:W-:Y:S02]  /*0ce0*/  ISETP.NE.AND.EX P2, PT, RZ, UR13, PT, P2 ;  /* 0x0000000dff007c0c */ /* 0x000fe4000bf45320 */
[----:B0-----:R-:W-:Y:S01]  /*0cf0*/  FSEL R62, R61, RZ, !P6 ;  /* 0x000000ff3d3e7208 */ /* 0x001fe20007000000 */
[----:B------:R-:W-:Y:S01]  /*0d00*/  FMUL.FTZ R61, R51, UR11 ;  /* 0x0000000b333d7c20 */ /* 0x000fe20008410000 */
        /* <DEDUP_REMOVED lines=27> */
.L_x_2584:
[----:B------:R-:W-:Y:S01]  /*0ec0*/  ISETP.NE.U32.AND P3, PT, RZ, UR14, PT ;  /* 0x0000000eff007c0c */ /* 0x000fe2000bf65070 */
[-CC-:B------:R-:W-:Y:S01]  /*0ed0*/  FFMA.FTZ R53, R53, R61.reuse, R62.reuse ;  /* 0x0000003d35357223 */ /* 0x180fe2000001003e */
[-CC-:B------:R-:W-:Y:S01]  /*0ee0*/  FFMA.FTZ R55, R55, R61.reuse, R62.reuse ;  /* 0x0000003d37377223 */ /* 0x180fe2000001003e */
[-CC-:B------:R-:W-:Y:S01]  /*0ef0*/  FFMA.FTZ R66, R56, R61.reuse, R62.reuse ;  /* 0x0000003d38427223 */ /* 0x180fe2000001003e */
[----:B------:R-:W-:Y:S01]  /*0f00*/  ISETP.NE.AND.EX P3, PT, RZ, UR15, PT, P3 ;  /* 0x0000000fff007c0c */ /* 0x000fe2000bf65330 */
[----:B------:R-:W-:Y:S01]  /*0f10*/  FFMA.FTZ R61, R57, R61, R62 ;  /* 0x0000003d393d7223 */ /* 0x000fe2000001003e */
[----:B0-----:R-:W0:Y:S01]  /*0f20*/  LDC.64 R48, c[0x0][0x2f8] ;  /* 0x0000be00ff307b82 */ /* 0x001e220000000a00 */
[----:B------:R-:W-:Y:S01]  /*0f30*/  FADD.FTZ R64, R54, -R53 ;  /* 0x8000003536407221 */ /* 0x000fe20000010000 */
[----:B------:R-:W-:Y:S01]  /*0f40*/  FADD.FTZ R58, R58, -R55 ;  /* 0x800000373a3a7221 */ /* 0x000fe20000010000 */
[----:B------:R-:W-:Y:S01]  /*0f50*/  FADD.FTZ R66, R59, -R66 ;  /* 0x800000423b427221 */ /* 0x000fe20000010000 */
[----:B------:R-:W-:Y:S01]  /*0f60*/  FADD.FTZ R60, R60, -R61 ;  /* 0x8000003d3c3c7221 */ /* 0x000fe20000010000 */
[----:B------:R-:W-:-:S02]  /*0f70*/  ISETP.NE.U32.AND P5, PT, RZ, UR14, PT ;  /* 0x0000000eff007c0c */ /* 0x000fc4000bfa5070 */
[----:B------:R-:W-:Y:S01]  /*0f80*/  ISETP.NE.U32.AND P4, PT, RZ, UR12, PT ;  /* 0x0000000cff007c0c */ /* 0x000fe2000bf85070 */
[----:B------:R-:W1:Y:S01]  /*0f90*/  @P2 LDC.64 R56, c[0x0][0x308] ;  /* 0x0000c200ff382b82 */ /* 0x000e620000000a00 */
[----:B------:R-:W-:Y:S02]  /*0fa0*/  ISETP.NE.AND.EX P5, PT, RZ, UR15, PT, P5 ;  /* 0x0000000fff007c0c */ /* 0x000fe4000bfa5350 */
[----:B------:R-:W-:-:S05]  /*0fb0*/  ISETP.NE.AND.EX P4, PT, RZ, UR13, PT, P4 ;  /* 0x0000000dff007c0c */ /* 0x000fca000bf85340 */
[----:B------:R-:W2:Y:S08]  /*0fc0*/  @P3 LDC.64 R62, c[0x0][0x300] ;  /* 0x0000c000ff3e3b82 */ /* 0x000eb00000000a00 */
[----:B------:R-:W3:Y:S01]  /*0fd0*/  @P3 LDC.64 R50, c[0x0][0x300] ;  /* 0x0000c000ff323b82 */ /* 0x000ee20000000a00 */
[----:B0-----:R-:W-:-:S04]  /*0fe0*/  IMAD.WIDE.U32 R94, R92, 0x10, R48 ;  /* 0x000000105c5e7825 */ /* 0x001fc800078e0030 */
[----:B------:R-:W-:-:S04]  /*0ff0*/  IMAD.WIDE.U32 R54, R52, 0x10, R48 ;  /* 0x0000001034367825 */ /* 0x000fc800078e0030 */
[C---:B------:R-:W-:Y:S01]  /*1000*/  FMUL.FTZ R48, R91.reuse, R64 ;  /* 0x000000405b307220 */ /* 0x040fe20000410000 */
[----:B------:R-:W-:Y:S01]  /*1010*/  FMUL.FTZ R49, R91, R58 ;  /* 0x0000003a5b317220 */ /* 0x000fe20000410000 */
[----:B------:R0:W-:Y:S01]  /*1020*/  STG.E.128 desc[UR4][R94.64], R44 ;  /* 0x0000002c5e007986 */ /* 0x0001e2000c101d04 */
[----:B-1----:R-:W-:-:S04]  /*1030*/  @P2 IMAD.WIDE.U32 R56, R52, 0x10, R56 ;  /* 0x0000001034382825 */ /* 0x002fc800078e0038 */
[----:B------:R-:W-:Y:S01]  /*1040*/  @P1 FADD.FTZ R48, R32, R48 ;  /* 0x0000003020301221 */ /* 0x000fe20000010000 */
[----:B------:R-:W-:-:S04]  /*1050*/  @P1 FADD.FTZ R49, R33, R49 ;  /* 0x0000003121311221 */ /* 0x000fc80000010000 */
[----:B------:R-:W-:Y:S01]  /*1060*/  SEL R36, R48, R36, P4 ;  /* 0x0000002430247207 */ /* 0x000fe20002000000 */
[----:B--2---:R-:W-:Y:S01]  /*1070*/  @P3 IMAD.WIDE.U32 R62, R92, 0x10, R62 ;  /* 0x000000105c3e3825 */ /* 0x004fe200078e003e */
[----:B------:R-:W-:-:S03]  /*1080*/  SEL R37, R49, R37, P4 ;  /* 0x0000002531257207 */ /* 0x000fc60002000000 */
[----:B---3--:R-:W-:-:S04]  /*1090*/  @P3 IMAD.WIDE.U32 R92, R52, 0x10, R50 ;  /* 0x00000010345c3825 */ /* 0x008fc800078e0032 */
[C---:B------:R-:W-:Y:S01]  /*10a0*/  FMUL.FTZ R50, R91.reuse, R66 ;  /* 0x000000425b327220 */ /* 0x040fe20000410000 */
[----:B------:R-:W1:Y:S01]  /*10b0*/  LDC.64 R52, c[0x0][0x210] ;  /* 0x00008400ff347b82 */ /* 0x000e620000000a00 */
[----:B------:R-:W-:Y:S01]  /*10c0*/  FMUL.FTZ R51, R91, R60 ;  /* 0x0000003c5b337220 */ /* 0x000fe20000410000 */
[----:B0-----:R-:W-:Y:S01]  /*10d0*/  SEL R47, R47, R43, P5 ;  /* 0x0000002b2f2f7207 */ /* 0x001fe20002800000 */
[----:B------:R-:W-:Y:S01]  /*10e0*/  @P1 FADD.FTZ R50, R34, R50 ;  /* 0x0000003222321221 */ /* 0x000fe20000010000 */
[----:B------:R-:W-:Y:S01]  /*10f0*/  SEL R46, R46, R42, P5 ;  /* 0x0000002a2e2e7207 */ /* 0x000fe20002800000 */
[----:B------:R-:W-:Y:S01]  /*1100*/  @P1 FADD.FTZ R51, R35, R51 ;  /* 0x0000003323331221 */ /* 0x000fe20000010000 */
[----:B------:R-:W-:Y:S02]  /*1110*/  SEL R45, R45, R41, P5 ;  /* 0x000000292d2d7207 */ /* 0x000fe40002800000 */
[----:B------:R-:W-:Y:S02]  /*1120*/  SEL R44, R44, R40, P5 ;  /* 0x000000282c2c7207 */ /* 0x000fe40002800000 */
[----:B------:R-:W-:-:S02]  /*1130*/  SEL R38, R50, R38, P4 ;  /* 0x0000002632267207 */ /* 0x000fc40002000000 */
[----:B------:R-:W-:Y:S01]  /*1140*/  SEL R39, R51, R39, P4 ;  /* 0x0000002733277207 */ /* 0x000fe20002000000 */
[----:B------:R0:W-:Y:S01]  /*1150*/  @P3 STG.E.128 desc[UR4][R62.64], R44 ;  /* 0x0000002c3e003986 */ /* 0x0001e2000c101d04 */
[----:B------:R-:W-:Y:S02]  /*1160*/  SEL R40, R48, R40, P5 ;  /* 0x0000002830287207 */ /* 0x000fe40002800000 */
[----:B------:R-:W-:Y:S01]  /*1170*/  SEL R41, R49, R41, P5 ;  /* 0x0000002931297207 */ /* 0x000fe20002800000 */
[----:B------:R0:W-:Y:S01]  /*1180*/  @P2 STG.E.128 desc[UR4][R56.64], R36 ;  /* 0x0000002438002986 */ /* 0x0001e2000c101d04 */
[----:B------:R-:W-:Y:S02]  /*1190*/  SEL R42, R50, R42, P5 ;  /* 0x0000002a322a7207 */ /* 0x000fe40002800000 */
[----:B------:R-:W-:Y:S01]  /*11a0*/  SEL R43, R51, R43, P5 ;  /* 0x0000002b332b7207 */ /* 0x000fe20002800000 */
[----:B------:R0:W-:Y:S01]  /*11b0*/  STG.E.128 desc[UR4][R54.64], R48 ;  /* 0x0000003036007986 */ /* 0x0001e2000c101d04 */
[----:B-1----:R-:W-:-:S03]  /*11c0*/  LEA R90, R52, R90, 0x2 ;  /* 0x0000005a345a7211 */ /* 0x002fc600078e10ff */
[----:B------:R0:W-:Y:S01]  /*11d0*/  @P3 STG.E.128 desc[UR4][R92.64], R40 ;  /* 0x000000285c003986 */ /* 0x0001e2000c101d04 */
[----:B------:R-:W-:-:S13]  /*11e0*/  ISETP.GE.AND P1, PT, R90, R53, PT ;  /* 0x000000355a00720c */ /* 0x000fda0003f26270 */
[----:B------:R-:W-:Y:S05]  /*11f0*/  @!P1 BRA `(.L_x_2585) ;  /* 0xfffffff000909947 */ /* 0x000fea000383ffff */
[----:B------:R-:W-:Y:S05]  /*1200*/  BSYNC B1 ;  /* 0x0000000000017941 */ /* 0x000fea0003800000 */
.L_x_2582:
        /* <DEDUP_REMOVED lines=18> */
[----:B0-----:R-:W-:Y:S02]  /*1330*/  MOV R36, R9 ;  /* 0x0000000900247202 */ /* 0x001fe40000000f00 */
        /* <DEDUP_REMOVED lines=13> */
.L_x_2581:
[----:B------:R-:W-:Y:S05]  /*1410*/  BSYNC B0 ;  /* 0x0000000000007941 */ /* 0x000fea0003800000 */
.L_x_2579:
        /* <DEDUP_REMOVED lines=13> */
[-C--:B------:R-:W-:Y:S02]  /*14f0*/  LEA R4, R46, R3.reuse, 0x2 ;  /* 0x000000032e047211 */ /* 0x080fe400078e10ff */
[----:B------:R-:W-:-:S05]  /*1500*/  LEA R0, R0, R3, 0x4 ;  /* 0x0000000300007211 */ /* 0x000fca00078e20ff */
        /* <DEDUP_REMOVED lines=21> */
[----:B0-----:R-:W-:-:S05]  /*1660*/  IMAD R13, R44, UR6, RZ ;  /* 0x000000062c0d7c24 */ /* 0x001fca000f8e02ff */
[----:B------:R-:W-:Y:S01]  /*1670*/  ULDC.64 UR6, c[0x0][0x2d8] ;  /* 0x0000b60000067ab9 */ /* 0x000fe20000000a00 */
[----:B------:R-:W-:Y:S01]  /*1680*/  IADD3 R6, P0, R13, R46, RZ ;  /* 0x0000002e0d067210 */ /* 0x000fe20007f1e0ff */
[----:B------:R-:W-:-:S03]  /*1690*/  FADD.FTZ R13, R3, R10 ;  /* 0x0000000a030d7221 */ /* 0x000fc60000010000 */
[----:B------:R-:W-:Y:S01]  /*16a0*/  SHF.L.U32 R8, R6, 0x2, RZ ;  /* 0x0000000206087819 */ /* 0x000fe200000006ff */
        /* <DEDUP_REMOVED lines=77> */
.L_x_2583:
[----:B------:R-:W-:Y:S01]  /*1b80*/  HFMA2.MMA R65, -RZ, RZ, 0, 5.9604644775390625e-08 ;  /* 0x00000001ff417435 */ /* 0x000fe200000001ff */
[----:B------:R-:W-:Y:S01]  /*1b90*/  BSSY B2, `(.L_x_2586) ;  /* 0x0000006000027945 */ /* 0x000fe20003800000 */
[----:B------:R-:W-:Y:S02]  /*1ba0*/  MOV R66, 0x1f ;  /* 0x0000001f00427802 */ /* 0x000fe40000000f00 */
[----:B------:R-:W-:-:S07]  /*1bb0*/  MOV R63, 0xffffffff ;  /* 0xffffffff003f7802 */ /* 0x000fce0000000f00 */
[----:B-----5:R-:W-:Y:S05]  /*1bc0*/  WARPSYNC.COLLECTIVE R63, `(.L_x_2587) ;  /* 0x000000003f087348 */ /* 0x020fea0003c00000 */
[----:B------:R0:W1:Y:S02]  /*1bd0*/  SHFL.BFLY P1, R51, R94, R65, R66 ;  /* 0x0c0000415e337389 */ /* 0x0000640000020042 */
[----:B01---5:R-:W-:Y:S01]  /*1be0*/  ENDCOLLECTIVE ;  /* 0x000000000000791b */ /* 0x023fe20003800000 */
.L_x_2587:
[----:B------:R-:W-:Y:S05]  /*1bf0*/  BSYNC B2 ;  /* 0x0000000000027941 */ /* 0x000fea0003800000 */
.L_x_2586:
        /* <DEDUP_REMOVED lines=8> */
.L_x_2588:
[----:B------:R-:W-:Y:S01]  /*1c80*/  HFMA2.MMA R65, -RZ, RZ, 0, 1.1920928955078125e-07 ;  /* 0x00000002ff417435 */ /* 0x000fe200000001ff */
[----:B------:R-:W-:Y:S02]  /*1c90*/  MOV R94, R62 ;  /* 0x0000003e005e7202 */ /* 0x000fe40000000f00 */
[----:B------:R-:W-:-:S08]  /*1ca0*/  MOV R64, R51 ;  /* 0x0000003300407202 */ /* 0x000fd00000000f00 */
[----:B------:R-:W-:Y:S05]  /*1cb0*/  WARPSYNC.COLLECTIVE R63, `(.L_x_2589) ;  /* 0x000000003f087348 */ /* 0x000fea0003c00000 */
[----:B------:R0:W1:Y:S02]  /*1cc0*/  SHFL.BFLY P1, R51, R94, R65, R66 ;  /* 0x0c0000415e337389 */ /* 0x0000640000020042 */
[----:B01----:R-:W-:Y:S01]  /*1cd0*/  ENDCOLLECTIVE ;  /* 0x000000000000791b */ /* 0x003fe20003800000 */
.L_x_2589:
[----:B------:R-:W-:-:S05]  /*1ce0*/  FADD.FTZ R67, R61, R64 ;  /* 0x000000403d437221 */ /* 0x000fca0000010000 */
[----:B------:R-:W-:Y:S01]  /*1cf0*/  MOV R94, R67 ;  /* 0x00000043005e7202 */ /* 0x000fe20000000f00 */
[----:B------:R-:W-:-:S07]  /*1d00*/  FADD.FTZ R95, R62, R51 ;  /* 0x000000333e5f7221 */ /* 0x000fce0000010000 */
[----:B------:R-:W-:Y:S05]  /*1d10*/  WARPSYNC.COLLECTIVE R63, `(.L_x_2590) ;  /* 0x000000003f087348 */ /* 0x000fea0003c00000 */
[----:B------:R0:W1:Y:S02]  /*1d20*/  SHFL.BFLY P1, R51, R94, R65, R66 ;  /* 0x0c0000415e337389 */ /* 0x0000640000020042 */
[----:B01----:R-:W-:Y:S01]  /*1d30*/  ENDCOLLECTIVE ;  /* 0x000000000000791b */ /* 0x003fe20003800000 */
.L_x_2590:
[----:B------:R-:W-:Y:S01]  /*1d40*/  HFMA2.MMA R65, -RZ, RZ, 0, 2.384185791015625e-07 ;  /* 0x00000004ff417435 */ /* 0x000fe200000001ff */
[----:B------:R-:W-:Y:S02]  /*1d50*/  MOV R94, R95 ;  /* 0x0000005f005e7202 */ /* 0x000fe40000000f00 */
[----:B------:R-:W-:-:S08]  /*1d60*/  MOV R96, R51 ;  /* 0x0000003300607202 */ /* 0x000fd00000000f00 */
[----:B------:R-:W-:Y:S05]  /*1d70*/  WARPSYNC.COLLECTIVE R63, `(.L_x_2591) ;  /* 0x000000003f087348 */ /* 0x000fea0003c00000 */
[----:B------:R0:W1:Y:S02]  /*1d80*/  SHFL.BFLY P1, R51, R94, R65, R66 ;  /* 0x0c0000415e337389 */ /* 0x0000640000020042 */
[----:B01----:R-:W-:Y:S01]  /*1d90*/  ENDCOLLECTIVE ;  /* 0x000000000000791b */ /* 0x003fe20003800000 */
.L_x_2591:
[----:B------:R-:W-:-:S05]  /*1da0*/  FADD.FTZ R96, R67, R96 ;  /* 0x0000006043607221 */ /* 0x000fca0000010000 */
[----:B------:R-:W-:Y:S01]  /*1db0*/  MOV R94, R96 ;  /* 0x00000060005e7202 */ /* 0x000fe20000000f00 */
[----:B------:R-:W-:-:S07]  /*1dc0*/  FADD.FTZ R97, R95, R51 ;  /* 0x000000335f617221 */ /* 0x000fce0000010000 */
[----:B------:R-:W-:Y:S05]  /*1dd0*/  WARPSYNC.COLLECTIVE R63, `(.L_x_2592) ;  /* 0x000000003f087348 */ /* 0x000fea0003c00000 */
[----:B------:R0:W1:Y:S02]  /*1de0*/  SHFL.BFLY P1, R51, R94, R65, R66 ;  /* 0x0c0000415e337389 */ /* 0x0000640000020042 */
[----:B01----:R-:W-:Y:S01]  /*1df0*/  ENDCOLLECTIVE ;  /* 0x000000000000791b */ /* 0x003fe20003800000 */
.L_x_2592:
[----:B------:R-:W-:Y:S01]  /*1e00*/  HFMA2.MMA R65, -RZ, RZ, 0, 4.76837158203125e-07 ;  /* 0x00000008ff417435 */ /* 0x000fe200000001ff */
[----:B------:R-:W-:Y:S02]  /*1e10*/  MOV R94, R97 ;  /* 0x00000061005e7202 */ /* 0x000fe40000000f00 */
[----:B------:R-:W-:-:S08]  /*1e20*/  MOV R99, R51 ;  /* 0x0000003300637202 */ /* 0x000fd00000000f00 */
[----:B------:R-:W-:Y:S05]  /*1e30*/  WARPSYNC.COLLECTIVE R63, `(.L_x_2593) ;  /* 0x000000003f087348 */ /* 0x000fea0003c00000 */
[----:B------:R0:W1:Y:S02]  /*1e40*/  SHFL.BFLY P1, R51, R94, R65, R66 ;  /* 0x0c0000415e337389 */ /* 0x0000640000020042 */
[----:B01----:R-:W-:Y:S01]  /*1e50*/  ENDCOLLECTIVE ;  /* 0x000000000000791b */ /* 0x003fe20003800000 */
.L_x_2593:
[----:B------:R-:W-:-:S05]  /*1e60*/  FADD.FTZ R98, R96, R99 ;  /* 0x0000006360627221 */ /* 0x000fca0000010000 */
[----:B------:R-:W-:Y:S01]  /*1e70*/  MOV R94, R98 ;  /* 0x00000062005e7202 */ /* 0x000fe20000000f00 */
[----:B------:R-:W-:-:S07]  /*1e80*/  FADD.FTZ R64, R97, R51 ;  /* 0x0000003361407221 */ /* 0x000fce0000010000 */
[----:B------:R-:W-:Y:S05]  /*1e90*/  WARPSYNC.COLLECTIVE R63, `(.L_x_2594) ;  /* 0x000000003f087348 */ /* 0x000fea0003c00000 */
[----:B------:R0:W1:Y:S02]  /*1ea0*/  SHFL.BFLY P1, R51, R94, R65, R66 ;  /* 0x0c0000415e337389 */ /* 0x0000640000020042 */
[----:B01----:R-:W-:Y:S01]  /*1eb0*/  ENDCOLLECTIVE ;  /* 0x000000000000791b */ /* 0x003fe20003800000 */
.L_x_2594:
[----:B------:R-:W-:Y:S01]  /*1ec0*/  HFMA2.MMA R65, -RZ, RZ, 0, 9.5367431640625e-07 ;  /* 0x00000010ff417435 */ /* 0x000fe200000001ff */
[----:B------:R-:W-:Y:S02]  /*1ed0*/  MOV R94, R64 ;  /* 0x00000040005e7202 */ /* 0x000fe40000000f00 */
[----:B------:R-:W-:-:S08]  /*1ee0*/  MOV R61, R51 ;  /* 0x00000033003d7202 */ /* 0x000fd00000000f00 */
[----:B------:R-:W-:Y:S05]  /*1ef0*/  WARPSYNC.COLLECTIVE R63, `(.L_x_2595) ;  /* 0x000000003f087348 */ /* 0x000fea0003c00000 */
[----:B------:R0:W1:Y:S02]  /*1f00*/  SHFL.BFLY P1, R51, R94, R65, R66 ;  /* 0x0c0000415e337389 */ /* 0x0000640000020042 */
[----:B01----:R-:W-:Y:S01]  /*1f10*/  ENDCOLLECTIVE ;  /* 0x000000000000791b */ /* 0x003fe20003800000 */
.L_x_2595:
[----:B------:R-:W-:-:S05]  /*1f20*/  FADD.FTZ R62, R98, R61 ;  /* 0x0000003d623e7221 */ /* 0x000fca0000010000 */
[----:B------:R-:W-:Y:S02]  /*1f30*/  MOV R94, R62 ;  /* 0x0000003e005e7202 */ /* 0x000fe40000000f00 */
[----:B------:R-:W-:-:S07]  /*1f40*/  MOV R61, R51 ;  /* 0x00000033003d7202 */ /* 0x000fce0000000f00 */
[----:B------:R-:W-:Y:S05]  /*1f50*/  WARPSYNC.COLLECTIVE R63, `(.L_x_2596) ;  /* 0x000000003f087348 */ /* 0x000fea0003c00000 */
[----:B------:R0:W1:Y:S02]  /*1f60*/  SHFL.BFLY P1, R51, R94, R65, R66 ;  /* 0x0c0000415e337389 */ /* 0x0000640000020042 */
[----:B01----:R-:W-:Y:S01]  /*1f70*/  ENDCOLLECTIVE ;  /* 0x000000000000791b */ /* 0x003fe20003800000 */
.L_x_2596:
[----:B------:R-:W-:Y:S05]  /*1f80*/  BRA `(.L_x_2597) ;  /* 0xffffffec00407947 */ /* 0x000fea000383ffff */
.L_x_2598:
        /* <DEDUP_REMOVED lines=15> */
.L_x_2962:


//--------------------- .text._ZN10layer_norm31ln_parallel_residual_bwd_kernelINS_13Kernel_traitsIfffffjLj256ELj1ELj4ELj1ELj16ENS_18Kernel_traits_baseILj256EfffffjLj128EEEEELb0ELb1ELb0EEEvNS_9BwdParamsE --------------------------
	.section	.text._ZN10layer_norm31ln_parallel_residual_bwd_kernelINS_13Kernel_traitsIfffffjLj256ELj1ELj4ELj1ELj16ENS_18Kernel_traits_baseILj256EfffffjLj128EEEEELb0ELb1ELb0EEEvNS_9BwdParamsE,"ax",@progbits
	.align	128
        .global         _ZN10layer_norm31ln_parallel_residual_bwd_kernelINS_13Kernel_traitsIfffffjLj256ELj1ELj4ELj1ELj16ENS_18Kernel_traits_baseILj256EfffffjLj128EEEEELb0ELb1ELb0EEEvNS_9BwdParamsE
        .type           _ZN10layer_norm31ln_parallel_residual_bwd_kernelINS_13Kernel_traitsIfffffjLj256ELj1ELj4ELj1ELj16ENS_18Kernel_traits_baseILj256EfffffjLj128EEEEELb0ELb1ELb0EEEvNS_9BwdParamsE,@function
        .size           _ZN10layer_norm31ln_parallel_residual_bwd_kernelINS_13Kernel_traitsIfffffjLj256ELj1ELj4ELj1ELj16ENS_18Kernel_traits_baseILj256EfffffjLj128EEEEELb0ELb1ELb0EEEvNS_9BwdParamsE,(.L_x_2963 - _ZN10layer_norm31ln_parallel_residual_bwd_kernelINS_13Kernel_traitsIfffffjLj256ELj1ELj4ELj1ELj16ENS_18Kernel_traits_baseILj256EfffffjLj128EEEEELb0ELb1ELb0EEEvNS_9BwdParamsE)
        .other          _ZN10layer_norm31ln_parallel_residual_bwd_kernelINS_13Kernel_traitsIfffffjLj256ELj1ELj4ELj1ELj16ENS_18Kernel_traits_baseILj256EfffffjLj128EEEEELb0ELb1ELb0EEEvNS_9BwdParamsE,@"STO_CUDA_ENTRY STV_DEFAULT"
_ZN10layer_norm31ln_parallel_residual_bwd_kernelINS_13Kernel_traitsIfffffjLj256ELj1ELj4ELj1ELj16ENS_18Kernel_traits_baseILj256EfffffjLj128EEEEELb0ELb1ELb0EEEvNS_9BwdParamsE:
.text._ZN10layer_norm31ln_parallel_residual_bwd_kernelINS_13Kernel_traitsIfffffjLj256ELj1ELj4ELj1ELj16ENS_18Kernel_traits_baseILj256EfffffjLj128EEEEELb0ELb1ELb0EEEvNS_9BwdParamsE:
        /* <DEDUP_REMOVED lines=41> */
[----:B------:R-:W-:Y:S01]  /*0290*/  ULDC.U8 UR6, c[0x0][0x2a0] ;  /* 0x0000a80000067ab9 */ /* 0x000fe20000000000 */
[----:B------:R-:W-:Y:S01]  /*02a0*/  HFMA2.MMA R21, -RZ, RZ, 0, 0 ;  /* 0x00000000ff157435 */ /* 0x000fe200000001ff */
[----:B------:R-:W-:-:S13]  /*02b0*/  ISETP.NE.AND P4, PT, RZ, UR6, PT ;  /* 0x00000006ff007c0c */ /* 0x000fda000bf85270 */
.L_x_2610:
        /* <DEDUP_REMOVED lines=35> */
[----:B0-----:R-:W-:Y:S01]  /*04f0*/  FMUL.FTZ R70, R6, R69 ;  /* 0x0000004506467220 */ /* 0x001fe20000410000 */
[----:B------:R-:W-:Y:S01]  /*0500*/  IADD3 R69, R0, 0x20, RZ ;  /* 0x0000002000457810 */ /* 0x000fe20007ffe0ff */
        /* <DEDUP_REMOVED lines=20> */
.L_x_2602:
[----:B------:R-:W-:Y:S05]  /*0650*/  BSYNC B1 ;  /* 0x0000000000017941 */ /* 0x000fea0003800000 */
.L_x_2601:
        /* <DEDUP_REMOVED lines=21> */
[----:B---3--:R-:W-:Y:S01]  /*07b0*/  FMUL.FTZ R60, R16, R52 ;  /* 0x00000034103c7220 */ /* 0x008fe20000410000 */
[----:B------:R-:W-:Y:S01]  /*07c0*/  FMUL.FTZ R61, R17, R53 ;  /* 0x00000035113d7220 */ /* 0x000fe20000410000 */
        /* <DEDUP_REMOVED lines=18> */
.L_x_2604:
[----:B------:R-:W-:Y:S05]  /*08f0*/  BSYNC B1 ;  /* 0x0000000000017941 */ /* 0x000fea0003800000 */
.L_x_2603:
        /* <DEDUP_REMOVED lines=20> */
.L_x_2622:
        /* <DEDUP_REMOVED lines=49> */
.L_x_2607:
[----:B------:R-:W-:Y:S05]  /*0d50*/  BSYNC B1 ;  /* 0x0000000000017941 */ /* 0x000fea0003800000 */
.L_x_2606:
        /* <DEDUP_REMOVED lines=43> */
.L_x_2609:
[----:B------:R-:W-:Y:S05]  /*1010*/  BSYNC B1 ;  /* 0x0000000000017941 */ /* 0x000fea0003800000 */
.L_x_2608:
[----:B-12---:R-:W1:Y:S02]  /*1020*/  LDC.64 R48, c[0x0][0x210] ;  /* 0x00008400ff307b82 */ /* 0x006e640000000a00 */
[----:B-1----:R-:W-:-:S04]  /*1030*/  LEA R2, R48, R2, 0x2 ;  /* 0x0000000230027211 */ /* 0x002fc800078e10ff */
[----:B------:R-:W-:-:S13]  /*1040*/  ISETP.GE.AND P0, PT, R2, R49, PT ;  /* 0x000000310200720c */ /* 0x000fda0003f06270 */
[----:B------:R-:W-:Y:S05]  /*1050*/  @!P0 BRA `(.L_x_2610) ;  /* 0xfffffff000988947 */ /* 0x000fea000383ffff */
.L_x_2600:
[----:B------:R-:W-:Y:S05]  /*1060*/  BSYNC B0 ;  /* 0x0000000000007941 */ /* 0x000fea0003800000 */
.L_x_2599:
[----:B-----5:R-:W1:Y:S01]  /*1070*/  S2R R14, SR_TID.X ;  /* 0x00000000000e7919 */ /* 0x020e620000002100 */
[----:B------:R-:W-:Y:S01]  /*1080*/  MOV R0, 0x400 ;  /* 0x0000040000007802 */ /* 0x000fe20000000f00 */
[----:B------:R-:W-:Y:S05]  /*1090*/  WARPSYNC.ALL ;  /* 0x0000000000007948 */ /* 0x000fea0003800000 */
[----:B------:R-:W2:Y:S01]  /*10a0*/  S2R R3, SR_CgaCtaId ;  /* 0x0000000000037919 */ /* 0x000ea20000008800 */
[----:B------:R-:W-:Y:S01]  /*10b0*/  ULDC.64 UR16, c[0x0][0x2d8] ;  /* 0x0000b60000107ab9 */ /* 0x000fe20000000a00 */
[----:B------:R-:W-:Y:S01]  /*10c0*/  ULDC.64 UR18, c[0x0][0x2d0] ;  /* 0x0000b40000127ab9 */ /* 0x000fe20000000a00 */
[----:B------:R-:W3:Y:S01]  /*10d0*/  S2R R12, SR_CTAID.X ;  /* 0x00000000000c7919 */ /* 0x000ee20000002500 */
[----:B-1----:R-:W-:-:S02]  /*10e0*/  SHF.R.U32.HI R2, RZ, 0x5, R14 ;  /* 0x00000005ff027819 */ /* 0x002fc4000001160e */
[----:B------:R-:W-:Y:S02]  /*10f0*/  LOP3.LUT R4, R14, 0x1f, RZ, 0xc0, !PT ;  /* 0x0000001f0e047812 */ /* 0x000fe400078ec0ff */
[----:B------:R-:W-:Y:S02]  /*1100*/  SHF.L.U32 R7, R2, 0x6, RZ ;  /* 0x0000000602077819 */ /* 0x000fe400000006ff */
[----:B--2---:R-:W-:Y:S02]  /*1110*/  LEA R3, R3, R0, 0x18 ;  /* 0x0000000003037211 */ /* 0x004fe400078ec0ff */
[----:B------:R-:W-:Y:S01]  /*1120*/  LOP3.LUT R0, R7, 0xffffffc0, R4, 0xe2, !PT ;  /* 0xffffffc007007812 */ /* 0x000fe200078ee204 */
[----:B---3--:R-:W-:Y:S01]  /*1130*/  IMAD R31, R12, R5, RZ ;  /* 0x000000050c1f7224 */ /* 0x008fe200078e02ff */
[----:B------:R-:W-:Y:S02]  /*1140*/  IADD3 R5, R5, 0x7f, -R14 ;  /* 0x0000007f05057810 */ /* 0x000fe40007ffe80e */
[----:B------:R-:W-:Y:S01]  /*1150*/  LEA R0, R0, R3, 0x4 ;  /* 0x0000000300007211 */ /* 0x000fe200078e20ff */
[----:B------:R-:W-:Y:S01]  /*1160*/  IMAD R3, R14, 0x4, R3 ;  /* 0x000000040e037824 */ /* 0x000fe200078e0203 */
[----:B------:R-:W-:-:S02]  /*1170*/  LOP3.LUT P0, RZ, R5, 0xffffff80, RZ, 0xc0, !PT ;  /* 0xffffff8005ff7812 */ /* 0x000fc4000780c0ff */
[----:B------:R-:W-:Y:S01]  /*1180*/  ISETP.GE.U32.AND P1, PT, R5, 0x100, PT ;  /* 0x000001000500780c */ /* 0x000fe20003f26070 */
[----:B------:R-:W-:Y:S04]  /*1190*/  STS.128 [R0], R24 ;  /* 0x0000001800007388 */ /* 0x000fe80000000c00 */
        /* <DEDUP_REMOVED lines=64> */
.L_x_2605:
        /* <DEDUP_REMOVED lines=8> */
.L_x_2612:
[----:B------:R-:W-:Y:S05]  /*1620*/  BSYNC B1 ;  /* 0x0000000000017941 */ /* 0x000fea0003800000 */
.L_x_2611:
[----:B------:R-:W-:Y:S01]  /*1630*/  HFMA2.MMA R73, -RZ, RZ, 0, 5.9604644775390625e-08 ;  /* 0x00000001ff497435 */ /* 0x000fe200000001ff */
[----:B------:R-:W-:Y:S01]  /*1640*/  MOV R76, R74 ;  /* 0x0000004a004c7202 */ /* 0x000fe20000000f00 */
[----:B------:R-:W-:Y:S01]  /*1650*/  IMAD.MOV.U32 R67, RZ, RZ, -0x1 ;  /* 0xffffffffff437424 */ /* 0x000fe200078e00ff */
[----:B------:R-:W-:Y:S02]  /*1660*/  MOV R75, 0x1f ;  /* 0x0000001f004b7802 */ /* 0x000fe40000000f00 */
[----:B------:R-:W-:-:S07]  /*1670*/  MOV R48, R69 ;  /* 0x0000004500307202 */ /* 0x000fce0000000f00 */
[----:B------:R-:W-:Y:S05]  /*1680*/  WARPSYNC.COLLECTIVE R67, `(.L_x_2613) ;  /* 0x0000000043087348 */ /* 0x000fea0003c00000 */
[----:B------:R0:W1:Y:S02]  /*1690*/  SHFL.BFLY P0, R69, R76, R73, R75 ;  /* 0x0c0000494c457389 */ /* 0x000064000000004b */
[----:B01----:R-:W-:Y:S01]  /*16a0*/  ENDCOLLECTIVE ;  /* 0x000000000000791b */ /* 0x003fe20003800000 */
.L_x_2613:
[----:B------:R-:W-:Y:S01]  /*16b0*/  FADD.FTZ R48, R48, R71 ;  /* 0x0000004730307221 */ /* 0x000fe20000010000 */
[----:B------:R-:W-:-:S04]  /*16c0*/  HFMA2.MMA R73, -RZ, RZ, 0, 1.1920928955078125e-07 ;  /* 0x00000002ff497435 */ /* 0x000fc800000001ff */
[----:B------:R-:W-:Y:S02]  /*16d0*/  MOV R76, R48 ;  /* 0x00000030004c7202 */ /* 0x000fe40000000f00 */
[----:B------:R-:W-:-:S07]  /*16e0*/  MOV R49, R69 ;  /* 0x0000004500317202 */ /* 0x000fce0000000f00 */
[----:B------:R-:W-:Y:S05]  /*16f0*/  WARPSYNC.COLLECTIVE R67, `(.L_x_2614) ;  /* 0x0000000043087348 */ /* 0x000fea0003c00000 */
[----:B------:R0:W1:Y:S02]  /*1700*/  SHFL.BFLY P0, R69, R76, R73, R75 ;  /* 0x0c0000494c457389 */ /* 0x000064000000004b */
[----:B01----:R-:W-:Y:S01]  /*1710*/  ENDCOLLECTIVE ;  /* 0x000000000000791b */ /* 0x003fe20003800000 */
.L_x_2614:
[----:B------:R-:W-:-:S05]  /*1720*/  FADD.FTZ R49, R49, R74 ;  /* 0x0000004a31317221 */ /* 0x000fca0000010000 */
[----:B------:R-:W-:Y:S02]  /*1730*/  MOV R76, R49 ;  /* 0x00000031004c7202 */ /* 0x000fe40000000f00 */
[----:B------:R-:W-:-:S07]  /*1740*/  MOV R51, R69 ;  /* 0x0000004500337202 */ /* 0x000fce0000000f00 */
[----:B------:R-:W-:Y:S05]  /*1750*/  WARPSYNC.COLLECTIVE R67, `(.L_x_2615) ;  /* 0x0000000043087348 */ /* 0x000fea0003c00000 */
[----:B------:R0:W1:Y:S02]  /*1760*/  SHFL.BFLY P0, R69, R76, R73, R75 ;  /* 0x0c0000494c457389 */ /* 0x000064000000004b */
[----:B01----:R-:W-:Y:S01]  /*1770*/  ENDCOLLECTIVE ;  /* 0x000000000000791b */ /* 0x003fe20003800000 */
.L_x_2615:
[----:B------:R-:W-:Y:S01]  /*1780*/  FADD.FTZ R51, R48, R51 ;  /* 0x0000003330337221 */ /* 0x000fe20000010000 */
[----:B------:R-:W-:-:S04]  /*1790*/  HFMA2.MMA R73, -RZ, RZ, 0, 2.384185791015625e-07 ;  /* 0x00000004ff497435 */ /* 0x000fc800000001ff */
[----:B------:R-:W-:Y:S02]  /*17a0*/  MOV R76, R51 ;  /* 0x00000033004c7202 */ /* 0x000fe40000000f00 */
[----:B------:R-:W-:-:S07]  /*17b0*/  MOV R50, R69 ;  /* 0x0000004500327202 */ /* 0x000fce0000000f00 */
[----:B------:R-:W-:Y:S05]  /*17c0*/  WARPSYNC.COLLECTIVE R67, `(.L_x_2616) ;  /* 0x0000000043087348 */ /* 0x000fea0003c00000 */
[----:B------:R0:W1:Y:S02]  /*17d0*/  SHFL.BFLY P0, R69, R76, R73, R75 ;  /* 0x0c0000494c457389 */ /* 0x000064000000004b */
[----:B01----:R-:W-:Y:S01]  /*17e0*/  ENDCOLLECTIVE ;  /* 0x000000000000791b */ /* 0x003fe20003800000 */
.L_x_2616:
[----:B------:R-:W-:-:S05]  /*17f0*/  FADD.FTZ R50, R49, R50 ;  /* 0x0000003231327221 */ /* 0x000fca0000010000 */
[----:B------:R-:W-:Y:S02]  /*1800*/  MOV R76, R50 ;  /* 0x00000032004c7202 */ /* 0x000fe40000000f00 */
[----:B------:R-:W-:-:S07]  /*1810*/  MOV R52, R69 ;  /* 0x0000004500347202 */ /* 0x000fce0000000f00 */
[----:B------:R-:W-:Y:S05]  /*1820*/  WARPSYNC.COLLECTIVE R67, `(.L_x_2617) ;  /* 0x0000000043087348 */ /* 0x000fea0003c00000 */
[----:B------:R0:W1:Y:S02]  /*1830*/  SHFL.BFLY P0, R69, R76, R73, R75 ;  /* 0x0c0000494c457389 */ /* 0x000064000000004b */
[----:B01----:R-:W-:Y:S01]  /*1840*/  ENDCOLLECTIVE ;  /* 0x000000000000791b */ /* 0x003fe20003800000 */
.L_x_2617:
[----:B------:R-:W-:Y:S01]  /*1850*/  FADD.FTZ R52, R51, R52 ;  /* 0x0000003433347221 */ /* 0x000fe20000010000 */
[----:B------:R-:W-:-:S04]  /*1860*/  HFMA2.MMA R73, -RZ, RZ, 0, 4.76837158203125e-07 ;  /* 0x00000008ff497435 */ /* 0x000fc800000001ff */
[----:B------:R-:W-:Y:S01]  /*1870*/  MOV R76, R52 ;  /* 0x00000034004c7202 */ /* 0x000fe20000000f00 */
[----:B------:R-:W-:-:S07]  /*1880*/  IMAD.MOV.U32 R53, RZ, RZ, R69 ;  /* 0x000000ffff357224 */ /* 0x000fce00078e0045 */
[----:B------:R-:W-:Y:S05]  /*1890*/  WARPSYNC.COLLECTIVE R67, `(.L_x_2618) ;  /* 0x0000000043087348 */ /* 0x000fea0003c00000 */
[----:B------:R0:W1:Y:S02]  /*18a0*/  SHFL.BFLY P0, R69, R76, R73, R75 ;  /* 0x0c0000494c457389 */ /* 0x000064000000004b */
[----:B01----:R-:W-:Y:S01]  /*18b0*/  ENDCOLLECTIVE ;  /* 0x000000000000791b */ /* 0x003fe20003800000 */
.L_x_2618:
[----:B------:R-:W-:-:S05]  /*18c0*/  FADD.FTZ R53, R50, R53 ;  /* 0x0000003532357221 */ /* 0x000fca0000010000 */
[----:B------:R-:W-:Y:S02]  /*18d0*/  MOV R76, R53 ;  /* 0x00000035004c7202 */ /* 0x000fe40000000f00 */
[----:B------:R-:W-:-:S07]  /*18e0*/  MOV R55, R69 ;  /* 0x0000004500377202 */ /* 0x000fce0000000f00 */
[----:B------:R-:W-:Y:S05]  /*18f0*/  WARPSYNC.COLLECTIVE R67, `(.L_x_2619) ;  /* 0x0000000043087348 */ /* 0x000fea0003c00000 */
[----:B------:R0:W1:Y:S02]  /*1900*/  SHFL.BFLY P0, R69, R76, R73, R75 ;  /* 0x0c0000494c457389 */ /* 0x000064000000004b */
[----:B01----:R-:W-:Y:S01]  /*1910*/  ENDCOLLECTIVE ;  /* 0x000000000000791b */ /* 0x003fe20003800000 */
.L_x_2619:
[----:B------:R-:W-:Y:S01]  /*1920*/  FADD.FTZ R55, R52, R55 ;  /* 0x0000003734377221 */ /* 0x000fe20000010000 */
[----:B------:R-:W-:-:S04]  /*1930*/  HFMA2.MMA R73, -RZ, RZ, 0, 9.5367431640625e-07 ;  /* 0x00000010ff497435 */ /* 0x000fc800000001ff */
[----:B------:R-:W-:Y:S02]  /*1940*/  MOV R76, R55 ;  /* 0x00000037004c7202 */ /* 0x000fe40000000f00 */
[----:B------:R-:W-:-:S07]  /*1950*/  MOV R54, R69 ;  /* 0x0000004500367202 */ /* 0x000fce0000000f00 */
[----:B------:R-:W-:Y:S05]  /*1960*/  WARPSYNC.COLLECTIVE R67, `(.L_x_2620) ;  /* 0x0000000043087348 */ /* 0x000fea0003c00000 */
[----:B------:R0:W1:Y:S02]  /*1970*/  SHFL.BFLY P0, R69, R76, R73, R75 ;  /* 0x0c0000494c457389 */ /* 0x000064000000004b */
[----:B01----:R-:W-:Y:S01]  /*1980*/  ENDCOLLECTIVE ;  /* 0x000000000000791b */ /* 0x003fe20003800000 */
.L_x_2620:
[----:B------:R-:W-:-:S05]  /*1990*/  FADD.FTZ R54, R53, R54 ;  /* 0x0000003635367221 */ /* 0x000fca0000010000 */
[----:B------:R-:W-:Y:S02]  /*19a0*/  MOV R76, R54 ;  /* 0x00000036004c7202 */ /* 0x000fe40000000f00 */
[----:B------:R-:W-:-:S07]  /*19b0*/  MOV R48, R69 ;  /* 0x0000004500307202 */ /* 0x000fce0000000f00 */
[----:B------:R-:W-:Y:S05]  /*19c0*/  WARPSYNC.COLLECTIVE R67, `(.L_x_2621) ;  /* 0x0000000043087348 */ /* 0x000fea0003c00000 */
[----:B------:R0:W1:Y:S02]  /*19d0*/  SHFL.BFLY P0, R69, R76, R73, R75 ;  /* 0x0c0000494c457389 */ /* 0x000064000000004b */
[----:B01----:R-:W-:Y:S01]  /*19e0*/  ENDCOLLECTIVE ;  /* 0x000000000000791b */ /* 0x003fe20003800000 */
.L_x_2621:
[----:B------:R-:W-:Y:S01]  /*19f0*/  MOV R49, R69 ;  /* 0x0000004500317202 */ /* 0x000fe20000000f00 */
[----:B------:R-:W-:Y:S06]  /*1a00*/  BRA `(.L_x_2622) ;  /* 0xfffffff0000c7947 */ /* 0x000fec000383ffff */
.L_x_2623:
        /* <DEDUP_REMOVED lines=15> */
.L_x_2963:


//--------------------- .text._ZN10layer_norm31ln_parallel_residual_bwd_kernelINS_13Kernel_traitsIfffffjLj256ELj1ELj4ELj1ELj16ENS_18Kernel_traits_baseILj256EfffffjLj128EEEEELb0ELb1ELb1EEEvNS_9BwdParamsE --------------------------
	.section	.text._ZN10layer_norm31ln_parallel_residual_bwd_kernelINS_13Kernel_traitsIfffffjLj256ELj1ELj4ELj1ELj16ENS_18Kernel_traits_baseILj256EfffffjLj128EEEEELb0ELb1ELb1EEEvNS_9BwdParamsE,"ax",@progbits
	.align	128
        .global         _ZN10layer_norm31ln_parallel_residual_bwd_kernelINS_13Kernel_traitsIfffffjLj256ELj1ELj4ELj1ELj16ENS_18Kernel_traits_baseILj256EfffffjLj128EEEEELb0ELb1ELb1EEEvNS_9BwdParamsE
        .type           _ZN10layer_norm31ln_parallel_residual_bwd_kernelINS_13Kernel_traitsIfffffjLj256ELj1ELj4ELj1ELj16ENS_18Kernel_traits_baseILj256EfffffjLj128EEEEELb0ELb1ELb1EEEvNS_9BwdParamsE,@function
        .size           _ZN10layer_norm31ln_parallel_residual_bwd_kernelINS_13Kernel_traitsIfffffjLj256ELj1ELj4ELj1ELj16ENS_18Kernel_traits_baseILj256EfffffjLj128EEEEELb0ELb1ELb1EEEvNS_9BwdParamsE,(.L_x_2964 - _ZN10layer_norm31ln_parallel_residual_bwd_kernelINS_13Kernel_traitsIfffffjLj256ELj1ELj4ELj1ELj16ENS_18Kernel_traits_baseILj256EfffffjLj128EEEEELb0ELb1ELb1EEEvNS_9BwdParamsE)
        .other          _ZN10layer_norm31ln_parallel_residual_bwd_kernelINS_13Kernel_traitsIfffffjLj256ELj1ELj4ELj1ELj16ENS_18Kernel_traits_baseILj256EfffffjLj128EEEEELb0ELb1ELb1EEEvNS_9BwdParamsE,@"STO_CUDA_ENTRY STV_DEFAULT"
_ZN10layer_norm31ln_parallel_residual_bwd_kernelINS_13Kernel_traitsIfffffjLj256ELj1ELj4ELj1ELj16ENS_18Kernel_traits_baseILj256EfffffjLj128EEEEELb0ELb1ELb1EEEvNS_9BwdParamsE:
.text._ZN10layer_norm31ln_parallel_residual_bwd_kernelINS_13Kernel_traitsIfffffjLj256ELj1ELj4ELj1ELj16ENS_18Kernel_traits_baseILj256EfffffjLj128EEEEELb0ELb1ELb1EEEvNS_9BwdParamsE:
        /* <DEDUP_REMOVED lines=24> */
.L_x_2625:
[----:B------:R-:W-:Y:S01]  /*0180*/  SHF.L.U32 R0, R0, 0x4, RZ ;  /* 0x0000000400007819 */ /* 0x000fe200000006ff */
[----:B------:R-:W-:-:S03]  /*0190*/  ULDC.64 UR6, c[0x0][0x260] ;  /* 0x0000980000067ab9 */ /* 0x000fc60000000a00 */
[----:B------:R-:W-:-:S04]  /*01a0*/  LOP3.LUT R0, R0, 0x1f0, RZ, 0xc0, !PT ;  /* 0x000001f000007812 */ /* 0x000fc800078ec0ff */
[----:B------:R-:W-:-:S04]  /*01b0*/  IADD3 R4, P0, R0, UR6, RZ ;  /* 0x0000000600047c10 */ /* 0x000fc8000ff1e0ff */
[----:B------:R-:W-:Y:S01]  /*01c0*/  IADD3.X R5, RZ, UR7, RZ, P0, !PT ;  /* 0x00000007ff057c10 */ /* 0x000fe200087fe4ff */
[----:B------:R-:W-:Y:S02]  /*01d0*/  ULDC.64 UR6, c[0x0][0x2c8] ;  /* 0x0000b20000067ab9 */ /* 0x000fe40000000a00 */
[----:B------:R-:W-:Y:S01]  /*01e0*/  ISETP.NE.U32.AND P0, PT, RZ, UR6, PT ;  /* 0x00000006ff007c0c */ /* 0x000fe2000bf05070 */
[----:B------:R-:W-:Y:S01]  /*01f0*/  ULDC.U8 UR6, c[0x0][0x2a0] ;  /* 0x0000a80000067ab9 */ /* 0x000fe20000000000 */
[----:B------:R-:W-:Y:S01]  /*0200*/  HFMA2.MMA R57, -RZ, RZ, 0, 0 ;  /* 0x00000000ff397435 */ /* 0x000fe200000001ff */
[----:B------:R-:W-:Y:S01]  /*0210*/  BSSY B1, `(.L_x_2627) ;  /* 0x00000d1000017945 */ /* 0x000fe20003800000 */
[----:B------:R-:W5:Y:S01]  /*0220*/  LDG.E.128 R12, desc[UR4][R4.64] ;  /* 0x00000004040c7981 */ /* 0x000f62000c1e1d00 */
[----:B------:R-:W-:Y:S02]  /*0230*/  ISETP.NE.AND.EX P0, PT, RZ, UR7, PT, P0 ;  /* 0x00000007ff007c0c */ /* 0x000fe4000bf05300 */
[----:B------:R-:W-:-:S02]  /*0240*/  CS2R R54, SRZ ;  /* 0x0000000000367805 */ /* 0x000fc4000001ff00 */
[----:B------:R-:W-:Y:S01]  /*0250*/  MOV R0, RZ ;  /* 0x000000ff00007202 */ /* 0x000fe20000000f00 */
[----:B------:R0:W5:Y:S01]  /*0260*/  LDG.E.128 R8, desc[UR4][R4.64+0x200] ;  /* 0x0002000404087981 */ /* 0x000162000c1e1d00 */
[----:B------:R-:W-:Y:S02]  /*0270*/  CS2R R2, SRZ ;  /* 0x0000000000027805 */ /* 0x000fe4000001ff00 */
[----:B------:R-:W-:Y:S02]  /*0280*/  CS2R R6, SRZ ;  /* 0x0000000000067805 */ /* 0x000fe4000001ff00 */
[----:B------:R-:W-:Y:S02]  /*0290*/  ISETP.NE.AND P6, PT, RZ, UR6, PT ;  /* 0x00000006ff007c0c */ /* 0x000fe4000bfc5270 */
[----:B------:R-:W-:Y:S02]  /*02a0*/  CS2R R48, SRZ ;  /* 0x0000000000307805 */ /* 0x000fe4000001ff00 */
[----:B------:R-:W-:-:S02]  /*02b0*/  CS2R R50, SRZ ;  /* 0x0000000000327805 */ /* 0x000fc4000001ff00 */
[----:B------:R-:W-:Y:S02]  /*02c0*/  CS2R R52, SRZ ;  /* 0x0000000000347805 */ /* 0x000fe4000001ff00 */
[----:B0-----:R-:W-:-:S07]  /*02d0*/  CS2R R4, SRZ ;  /* 0x0000000000047805 */ /* 0x001fce000001ff00 */
.L_x_2631:
[----:B-1----:R-:W0:Y:S01]  /*02e0*/  S2R R38, SR_TID.X ;  /* 0x0000000000267919 */ /* 0x002e220000002100 */
        /* <DEDUP_REMOVED lines=25> */
[----:B-----5:R-:W5:Y:S01]  /*0480*/  @P0 LDG.E.128 R20, desc[UR4][R66.64] ;  /* 0x0000000442140981 */ /* 0x020f62000c1e1d00 */
        /* <DEDUP_REMOVED lines=9> */
[C---:B------:R-:W-:Y:S01]  /*0520*/  FADD.FTZ R63, -R61.reuse, R38 ;  /* 0x000000263d3f7221 */ /* 0x040fe20000010100 */
        /* <DEDUP_REMOVED lines=69> */
.L_x_2643:
        /* <DEDUP_REMOVED lines=35> */
.L_x_2629:
        /* <DEDUP_REMOVED lines=15> */
.L_x_2630:
[----:B01----:R-:W0:Y:S01]  /*0ca0*/  @P3 LDC.64 R32, c[0x0][0x300] ;  /* 0x0000c000ff203b82 */ /* 0x003e220000000a00 */
[-CC-:B------:R-:W-:Y:S01]  /*0cb0*/  FFMA.FTZ R40, R40, R62.reuse, R61.reuse ;  /* 0x0000003e28287223 */ /* 0x180fe2000001003d */
[-CC-:B------:R-:W-:Y:S01]  /*0cc0*/  FFMA.FTZ R39, R41, R62.reuse, R61.reuse ;  /* 0x0000003e29277223 */ /* 0x180fe2000001003d */
[-CC-:B------:R-:W-:Y:S01]  /*0cd0*/  FFMA.FTZ R44, R44, R62.reuse, R61.reuse ;  /* 0x0000003e2c2c7223 */ /* 0x180fe2000001003d */
[----:B------:R-:W-:Y:S01]  /*0ce0*/  FFMA.FTZ R46, R46, R62, R61 ;  /* 0x0000003e2e2e7223 */ /* 0x000fe2000001003d */
[----:B------:R-:W-:Y:S01]  /*0cf0*/  FADD.FTZ R41, R43, -R40 ;  /* 0x800000282b297221 */ /* 0x000fe20000010000 */
[----:B------:R-:W-:Y:S01]  /*0d00*/  FADD.FTZ R61, R42, -R39 ;  /* 0x800000272a3d7221 */ /* 0x000fe20000010000 */
[----:B------:R-:W-:Y:S01]  /*0d10*/  FADD.FTZ R45, R45, -R44 ;  /* 0x8000002c2d2d7221 */ /* 0x000fe20000010000 */
[----:B------:R-:W1:Y:S01]  /*0d20*/  @P2 LDC.64 R34, c[0x0][0x308] ;  /* 0x0000c200ff222b82 */ /* 0x000e620000000a00 */
[----:B------:R-:W-:Y:S01]  /*0d30*/  FADD.FTZ R47, R47, -R46 ;  /* 0x8000002e2f2f7221 */ /* 0x000fe20000010000 */
[----:B------:R-:W-:Y:S01]  /*0d40*/  ISETP.NE.U32.AND P5, PT, RZ, UR10, PT ;  /* 0x0000000aff007c0c */ /* 0x000fe2000bfa5070 */
[----:B------:R-:W-:Y:S01]  /*0d50*/  IMAD.WIDE.U32 R36, R59, 0x10, R36 ;  /* 0x000000103b247825 */ /* 0x000fe200078e0024 */
[----:B------:R-:W-:-:S02]  /*0d60*/  ISETP.NE.U32.AND P4, PT, RZ, UR12, PT ;  /* 0x0000000cff007c0c */ /* 0x000fc4000bf85070 */
[----:B------:R-:W-:Y:S02]  /*0d70*/  ISETP.NE.AND.EX P5, PT, RZ, UR11, PT, P5 ;  /* 0x0000000bff007c0c */ /* 0x000fe4000bfa5350 */
[----:B------:R-:W-:Y:S01]  /*0d80*/  ISETP.NE.AND.EX P4, PT, RZ, UR13, PT, P4 ;  /* 0x0000000dff007c0c */ /* 0x000fe2000bf85340 */
[----:B0-----:R-:W-:-:S04]  /*0d90*/  @P3 IMAD.WIDE.U32 R42, R59, 0x10, R32 ;  /* 0x000000103b2a3825 */ /* 0x001fc800078e0020 */
[C---:B------:R-:W-:Y:S01]  /*0da0*/  FMUL.FTZ R32, R58.reuse, R41 ;  /* 0x000000293a207220 */ /* 0x040fe20000410000 */
[----:B------:R-:W-:Y:S01]  /*0db0*/  FMUL.FTZ R33, R58, R61 ;  /* 0x0000003d3a217220 */ /* 0x000fe20000410000 */
[----:B------:R-:W0:Y:S02]  /*0dc0*/  LDC.64 R40, c[0x0][0x210] ;  /* 0x00008400ff287b82 */ /* 0x000e240000000a00 */
        /* <DEDUP_REMOVED lines=11> */
[----:B------:R-:W-:Y:S02]  /*0e80*/  SEL R27, R35, R27, P5 ;  /* 0x0000001b231b7207 */ /* 0x000fe40002800000 */
[----:B------:R-:W-:Y:S02]  /*0e90*/  SEL R29, R33, R29, P4 ;  /* 0x0000001d211d7207 */ /* 0x000fe40002000000 */
[----:B------:R-:W-:Y:S01]  /*0ea0*/  SEL R30, R34, R30, P4 ;  /* 0x0000001e221e7207 */ /* 0x000fe20002000000 */
[----:B------:R1:W-:Y:S01]  /*0eb0*/  @P2 STG.E.128 desc[UR4][R38.64], R24 ;  /* 0x0000001826002986 */ /* 0x0003e2000c101d04 */
[----:B------:R-:W-:Y:S02]  /*0ec0*/  SEL R31, R35, R31, P4 ;  /* 0x0000001f231f7207 */ /* 0x000fe40002000000 */
[----:B0-----:R-:W-:Y:S01]  /*0ed0*/  LEA R56, R40, R56, 0x2 ;  /* 0x0000003828387211 */ /* 0x001fe200078e10ff */
[----:B------:R1:W-:Y:S03]  /*0ee0*/  STG.E.128 desc[UR4][R36.64], R32 ;  /* 0x0000002024007986 */ /* 0x0003e6000c101d04 */
[----:B------:R-:W-:Y:S01]  /*0ef0*/  ISETP.GE.AND P1, PT, R56, R41, PT ;  /* 0x000000293800720c */ /* 0x000fe20003f26270 */
[----:B------:R1:W-:-:S12]  /*0f00*/  @P3 STG.E.128 desc[UR4][R42.64], R28 ;  /* 0x0000001c2a003986 */ /* 0x0003d8000c101d04 */
[----:B------:R-:W-:Y:S05]  /*0f10*/  @!P1 BRA `(.L_x_2631) ;  /* 0xfffffff000f09947 */ /* 0x000fea000383ffff */
[----:B------:R-:W-:Y:S05]  /*0f20*/  BSYNC B1 ;  /* 0x0000000000017941 */ /* 0x000fea0003800000 */
.L_x_2627:
        /* <DEDUP_REMOVED lines=16> */
.L_x_2626:
[----:B------:R-:W-:Y:S05]  /*1030*/  BSYNC B0 ;  /* 0x0000000000007941 */ /* 0x000fea0003800000 */
.L_x_2624:
[----:B-1----:R-:W0:Y:S01]  /*1040*/  S2R R26, SR_TID.X ;  /* 0x00000000001a7919 */ /* 0x002e220000002100 */
        /* <DEDUP_REMOVED lines=38> */
[----:B------:R-:W-:-:S04]  /*12b0*/  IADD3 R5, P0, R9, R26, RZ ;  /* 0x0000001a09057210 */ /* 0x000fc80007f1e0ff */
[----:B-1----:R-:W-:Y:S02]  /*12c0*/  IADD3.X R0, RZ, RZ, RZ, P0, !PT ;  /* 0x000000ffff007210 */ /* 0x002fe400007fe4ff */
[C---:B------:R-:W-:Y:S02]  /*12d0*/  SHF.L.U32 R4, R5.reuse, 0x2, RZ ;  /* 0x0000000205047819 */ /* 0x040fe400000006ff */
[----:B------:R-:W-:Y:S02]  /*12e0*/  SHF.L.U64.HI R0, R5, 0x2, R0 ;  /* 0x0000000205007819 */ /* 0x000fe40000010200 */
[C---:B------:R-:W-:Y:S01]  /*12f0*/  IADD3 R2, P0, R4.reuse, UR6, RZ ;  /* 0x0000000604027c10 */ /* 0x040fe2000ff1e0ff */
[----:B------:R-:W0:Y:S01]  /*1300*/  LDS R12, [R3] ;  /* 0x00000000030c7984 */ /* 0x000e220000000800 */
[----:B------:R-:W-:-:S03]  /*1310*/  IADD3 R4, P1, R4, UR14, RZ ;  /* 0x0000000e04047c10 */ /* 0x000fc6000ff3e0ff */
[----:B------:R-:W1:Y:S01]  /*1320*/  LDS R14, [R3+0x200] ;  /* 0x00020000030e7984 */ /* 0x000e620000000800 */
[----:B------:R-:W-:-:S03]  /*1330*/  IADD3.X R5, R0, UR15, RZ, P1, !PT ;  /* 0x0000000f00057c10 */ /* 0x000fc60008ffe4ff */
[----:B------:R-:W2:Y:S04]  /*1340*/  LDS R15, [R3+0x400] ;  /* 0x00040000030f7984 */ /* 0x000ea80000000800 */
[----:B------:R-:W3:Y:S04]  /*1350*/  LDS R21, [R3+0x600] ;  /* 0x0006000003157984 */ /* 0x000ee80000000800 */
[----:B------:R-:W4:Y:S04]  /*1360*/  LDS R23, [R3+0x800] ;  /* 0x0008000003177984 */ /* 0x000f280000000800 */
[----:B------:R-:W5:Y:S04]  /*1370*/  LDS R29, [R3+0xa00] ;  /* 0x000a0000031d7984 */ /* 0x000f680000000800 */
[----:B------:R-:W5:Y:S04]  /*1380*/  LDS R31, [R3+0xc00] ;  /* 0x000c0000031f7984 */ /* 0x000f680000000800 */
[----:B------:R0:W5:Y:S02]  /*1390*/  LDS R33, [R3+0xe00] ;  /* 0x000e000003217984 */ /* 0x0001640000000800 */
[----:B0-----:R-:W-:Y:S01]  /*13a0*/  IADD3.X R3, R0, UR7, RZ, P0, !PT ;  /* 0x0000000700037c10 */ /* 0x001fe200087fe4ff */
[----:B------:R-:W-:Y:S01]  /*13b0*/  FADD.FTZ R12, RZ, R12 ;  /* 0x0000000cff0c7221 */ /* 0x000fe20000010000 */
[----:B-1----:R-:W-:-:S03]  /*13c0*/  FADD.FTZ R14, RZ, R14 ;  /* 0x0000000eff0e7221 */ /* 0x002fc60000010000 */
[----:B--2---:R-:W-:Y:S01]  /*13d0*/  FADD.FTZ R12, R12, R15 ;  /* 0x0000000f0c0c7221 */ /* 0x004fe20000010000 */
[----:B---3--:R-:W-:-:S03]  /*13e0*/  FADD.FTZ R14, R14, R21 ;  /* 0x000000150e0e7221 */ /* 0x008fc60000010000 */
[----:B----4-:R-:W-:Y:S01]  /*13f0*/  FADD.FTZ R12, R12, R23 ;  /* 0x000000170c0c7221 */ /* 0x010fe20000010000 */
[----:B-----5:R-:W-:-:S03]  /*1400*/  FADD.FTZ R14, R14, R29 ;  /* 0x0000001d0e0e7221 */ /* 0x020fc60000010000 */
[----:B------:R-:W-:Y:S01]  /*1410*/  FADD.FTZ R31, R12, R31 ;  /* 0x0000001f0c1f7221 */ /* 0x000fe20000010000 */
[----:B------:R-:W-:-:S04]  /*1420*/  FADD.FTZ R33, R14, R33 ;  /* 0x000000210e217221 */ /* 0x000fc80000010000 */
[----:B------:R-:W-:Y:S04]  /*1430*/  STG.E desc[UR4][R2.64], R31 ;  /* 0x0000001f02007986 */ /* 0x000fe8000c101904 */
[----:B------:R-:W-:Y:S04]  /*1440*/  STG.E desc[UR4][R4.64], R13 ;  /* 0x0000000d04007986 */ /* 0x000fe8000c101904 */
[----:B------:R-:W-:Y:S04]  /*1450*/  STG.E desc[UR4][R2.64+0x200], R33 ;  /* 0x0002002102007986 */ /* 0x000fe8000c101904 */
[----:B------:R-:W-:Y:S01]  /*1460*/  STG.E desc[UR4][R4.64+0x200], R27 ;  /* 0x0002001b04007986 */ /* 0x000fe2000c101904 */
[----:B------:R-:W-:Y:S05]  /*1470*/  EXIT ;  /* 0x000000000000794d */ /* 0x000fea0003800000 */
.L_x_2628:
[----:B------:R-:W-:Y:S01]  /*1480*/  HFMA2.MMA R67, -RZ, RZ, 0, 5.9604644775390625e-08 ;  /* 0x00000001ff437435 */ /* 0x000fe200000001ff */
[----:B------:R-:W-:Y:S01]  /*1490*/  BSSY B2, `(.L_x_2632) ;  /* 0x0000006000027945 */ /* 0x000fe20003800000 */
[----:B------:R-:W-:Y:S02]  /*14a0*/  MOV R66, 0x1f ;  /* 0x0000001f00427802 */ /* 0x000fe40000000f00 */
[----:B------:R-:W-:-:S07]  /*14b0*/  MOV R65, 0xffffffff ;  /* 0xffffffff00417802 */ /* 0x000fce0000000f00 */
[----:B-----5:R-:W-:Y:S05]  /*14c0*/  WARPSYNC.COLLECTIVE R65, `(.L_x_2633) ;  /* 0x0000000041087348 */ /* 0x020fea0003c00000 */
[----:B------:R0:W1:Y:S02]  /*14d0*/  SHFL.BFLY P1, R64, R68, R67, R66 ;  /* 0x0c00004344407389 */ /* 0x0000640000020042 */
[----:B01---5:R-:W-:Y:S01]  /*14e0*/  ENDCOLLECTIVE ;  /* 0x000000000000791b */ /* 0x023fe20003800000 */
.L_x_2633:
[----:B------:R-:W-:Y:S05]  /*14f0*/  BSYNC B2 ;  /* 0x0000000000027941 */ /* 0x000fea0003800000 */
.L_x_2632:
        /* <DEDUP_REMOVED lines=8> */
.L_x_2634:
[----:B------:R-:W-:Y:S01]  /*1580*/  HFMA2.MMA R67, -RZ, RZ, 0, 1.1920928955078125e-07 ;  /* 0x00000002ff437435 */ /* 0x000fe200000001ff */
[----:B------:R-:W-:Y:S02]  /*1590*/  MOV R68, R62 ;  /* 0x0000003e00447202 */ /* 0x000fe40000000f00 */
[----:B------:R-:W-:-:S08]  /*15a0*/  MOV R69, R64 ;  /* 0x0000004000457202 */ /* 0x000fd00000000f00 */
[----:B------:R-:W-:Y:S05]  /*15b0*/  WARPSYNC.COLLECTIVE R65, `(.L_x_2635) ;  /* 0x0000000041087348 */ /* 0x000fea0003c00000 */
[----:B------:R0:W1:Y:S02]  /*15c0*/  SHFL.BFLY P1, R64, R68, R67, R66 ;  /* 0x0c00004344407389 */ /* 0x0000640000020042 */
[----:B01----:R-:W-:Y:S01]  /*15d0*/  ENDCOLLECTIVE ;  /* 0x000000000000791b */ /* 0x003fe20003800000 */
.L_x_2635:
[----:B------:R-:W-:-:S05]  /*15e0*/  FADD.FTZ R69, R61, R69 ;  /* 0x000000453d457221 */ /* 0x000fca0000010000 */
[----:B------:R-:W-:Y:S01]  /*15f0*/  MOV R68, R69 ;  /* 0x0000004500447202 */ /* 0x000fe20000000f00 */
[----:B------:R-:W-:-:S07]  /*1600*/  FADD.FTZ R63, R62, R64 ;  /* 0x000000403e3f7221 */ /* 0x000fce0000010000 */
[----:B------:R-:W-:Y:S05]  /*1610*/  WARPSYNC.COLLECTIVE R65, `(.L_x_2636) ;  /* 0x0000000041087348 */ /* 0x000fea0003c00000 */
[----:B------:R0:W1:Y:S02]  /*1620*/  SHFL.BFLY P1, R64, R68, R67, R66 ;  /* 0x0c00004344407389 */ /* 0x0000640000020042 */
[----:B01----:R-:W-:Y:S01]  /*1630*/  ENDCOLLECTIVE ;  /* 0x000000000000791b */ /* 0x003fe20003800000 */
.L_x_2636:
[----:B------:R-:W-:Y:S01]  /*1640*/  HFMA2.MMA R67, -RZ, RZ, 0, 2.384185791015625e-07 ;  /* 0x00000004ff437435 */ /* 0x000fe200000001ff */
[----:B------:R-:W-:Y:S02]  /*1650*/  MOV R68, R63 ;  /* 0x0000003f00447202 */ /* 0x000fe40000000f00 */
[----:B------:R-:W-:-:S08]  /*1660*/  MOV R61, R64 ;  /* 0x00000040003d7202 */ /* 0x000fd00000000f00 */
[----:B------:R-:W-:Y:S05]  /*1670*/  WARPSYNC.COLLECTIVE R65, `(.L_x_2637) ;  /* 0x0000000041087348 */ /* 0x000fea0003c00000 */
[----:B------:R0:W1:Y:S02]  /*1680*/  SHFL.BFLY P1, R64, R68, R67, R66 ;  /* 0x0c00004344407389 */ /* 0x0000640000020042 */
[----:B01----:R-:W-:Y:S01]  /*1690*/  ENDCOLLECTIVE ;  /* 0x000000000000791b */ /* 0x003fe20003800000 */
.L_x_2637:
[----:B------:R-:W-:-:S05]  /*16a0*/  FADD.FTZ R69, R69, R61 ;  /* 0x0000003d45457221 */ /* 0x000fca0000010000 */
[----:B------:R-:W-:Y:S01]  /*16b0*/  MOV R68, R69 ;  /* 0x0000004500447202 */ /* 0x000fe20000000f00 */
[----:B------:R-:W-:-:S07]  /*16c0*/  FADD.FTZ R63, R63, R64 ;  /* 0x000000403f3f7221 */ /* 0x000fce0000010000 */
[----:B------:R-:W-:Y:S05]  /*16d0*/  WARPSYNC.COLLECTIVE R65, `(.L_x_2638) ;  /* 0x0000000041087348 */ /* 0x000fea0003c00000 */
[----:B------:R0:W1:Y:S02]  /*16e0*/  SHFL.BFLY P1, R64, R68, R67, R66 ;  /* 0x0c00004344407389 */ /* 0x0000640000020042 */
[----:B01----:R-:W-:Y:S01]  /*16f0*/  ENDCOLLECTIVE ;  /* 0x000000000000791b */ /* 0x003fe20003800000 */
.L_x_2638:
[----:B------:R-:W-:Y:S01]  /*1700*/  HFMA2.MMA R67, -RZ, RZ, 0, 4.76837158203125e-07 ;  /* 0x00000008ff437435 */ /* 0x000fe200000001ff */
[----:B------:R-:W-:Y:S02]  /*1710*/  MOV R68, R63 ;  /* 0x0000003f00447202 */ /* 0x000fe40000000f00 */
[----:B------:R-:W-:-:S08]  /*1720*/  MOV R62, R64 ;  /* 0x00000040003e7202 */ /* 0x000fd00000000f00 */
[----:B------:R-:W-:Y:S05]  /*1730*/  WARPSYNC.COLLECTIVE R65, `(.L_x_2639) ;  /* 0x0000000041087348 */ /* 0x000fea0003c00000 */
[----:B------:R0:W1:Y:S02]  /*1740*/  SHFL.BFLY P1, R64, R68, R67, R66 ;  /* 0x0c00004344407389 */ /* 0x0000640000020042 */
[----:B01----:R-:W-:Y:S01]  /*1750*/  ENDCOLLECTIVE ;  /* 0x000000000000791b */ /* 0x003fe20003800000 */
.L_x_2639:
[----:B------:R-:W-:-:S05]  /*1760*/  FADD.FTZ R61, R69, R62 ;  /* 0x0000003e453d7221 */ /* 0x000fca0000010000 */
[----:B------:R-:W-:Y:S01]  /*1770*/  MOV R68, R61 ;  /* 0x0000003d00447202 */ /* 0x000fe20000000f00 */
[----:B------:R-:W-:-:S07]  /*1780*/  FADD.FTZ R63, R63, R64 ;  /* 0x000000403f3f7221 */ /* 0x000fce0000010000 */
[----:B------:R-:W-:Y:S05]  /*1790*/  WARPSYNC.COLLECTIVE R65, `(.L_x_2640) ;  /* 0x0000000041087348 */ /* 0x000fea0003c00000 */
[----:B------:R0:W1:Y:S02]  /*17a0*/  SHFL.BFLY P1, R64, R68, R67, R66 ;  /* 0x0c00004344407389 */ /* 0x0000640000020042 */
[----:B01----:R-:W-:Y:S01]  /*17b0*/  ENDCOLLECTIVE ;  /* 0x000000000000791b */ /* 0x003fe20003800000 */
.L_x_2640:
[----:B------:R-:W-:Y:S01]  /*17c0*/  HFMA2.MMA R67, -RZ, RZ, 0, 9.5367431640625e-07 ;  /* 0x00000010ff437435 */ /* 0x000fe200000001ff */
[----:B------:R-:W-:Y:S02]  /*17d0*/  MOV R68, R63 ;  /* 0x0000003f00447202 */ /* 0x000fe40000000f00 */
[----:B------:R-:W-:-:S08]  /*17e0*/  MOV R62, R64 ;  /* 0x00000040003e7202 */ /* 0x000fd00000000f00 */
[----:B------:R-:W-:Y:S05]  /*17f0*/  WARPSYNC.COLLECTIVE R65, `(.L_x_2641) ;  /* 0x0000000041087348 */ /* 0x000fea0003c00000 */
[----:B------:R0:W1:Y:S02]  /*1800*/  SHFL.BFLY P1, R64, R68, R67, R66 ;  /* 0x0c00004344407389 */ /* 0x0000640000020042 */
[----:B01----:R-:W-:Y:S01]  /*1810*/  ENDCOLLECTIVE ;  /* 0x000000000000791b */ /* 0x003fe20003800000 */
.L_x_2641:
[----:B------:R-:W-:-:S05]  /*1820*/  FADD.FTZ R61, R61, R62 ;  /* 0x0000003e3d3d7221 */ /* 0x000fca0000010000 */
[----:B------:R-:W-:Y:S02]  /*1830*/  MOV R68, R61 ;  /* 0x0000003d00447202 */ /* 0x000fe40000000f00 */
[----:B------:R-:W-:-:S07]  /*1840*/  MOV R62, R64 ;  /* 0x00000040003e7202 */ /* 0x000fce0000000f00 */
[----:B------:R-:W-:Y:S05]  /*1850*/  WARPSYNC.COLLECTIVE R65, `(.L_x_2642) ;  /* 0x0000000041087348 */ /* 0x000fea0003c00000 */
[----:B------:R0:W1:Y:S02]  /*1860*/  SHFL.BFLY P1, R64, R68, R67, R66 ;  /* 0x0c00004344407389 */ /* 0x0000640000020042 */
[----:B01----:R-:W-:Y:S01]  /*1870*/  ENDCOLLECTIVE ;  /* 0x000000000000791b */ /* 0x003fe20003800000 */
.L_x_2642:
[----:B------:R-:W-:Y:S05]  /*1880*/  BRA `(.L_x_2643) ;  /* 0xfffffff0003c7947 */ /* 0x000fea000383ffff */
.L_x_2644:
        /* <DEDUP_REMOVED lines=15> */
.L_x_2964:


//--------------------- .text._ZN10layer_norm31ln_parallel_residual_bwd_kernelINS_13Kernel_traitsIfffffjLj256ELj1ELj4ELj1ELj16ENS_18Kernel_traits_baseILj256EfffffjLj128EEEEELb1ELb0ELb0EEEvNS_9BwdParamsE --------------------------
	.section	.text._ZN10layer_norm31ln_parallel_residual_bwd_kernelINS_13Kernel_traitsIfffffjLj256ELj1ELj4ELj1ELj16ENS_18Kernel_traits_baseILj256EfffffjLj128EEEEELb1ELb0ELb0EEEvNS_9BwdParamsE,"ax",@progbits
	.align	128
        .global         _ZN10layer_norm31ln_parallel_residual_bwd_kernelINS_13Kernel_traitsIfffffjLj256ELj1ELj4ELj1ELj16ENS_18Kernel_traits_baseILj256EfffffjLj128EEEEELb1ELb0ELb0EEEvNS_9BwdParamsE
        .type           _ZN10layer_norm31ln_parallel_residual_bwd_kernelINS_13Kernel_traitsIfffffjLj256ELj1ELj4ELj1ELj16ENS_18Kernel_traits_baseILj256EfffffjLj128EEEEELb1ELb0ELb0EEEvNS_9BwdParamsE,@function
        .size           _ZN10layer_norm31ln_parallel_residual_bwd_kernelINS_13Kernel_traitsIfffffjLj256ELj1ELj4ELj1ELj16ENS_18Kernel_traits_baseILj256EfffffjLj128EEEEELb1ELb0ELb0EEEvNS_9BwdParamsE,(.L_x_2965 - _ZN10layer_norm31ln_parallel_residual_bwd_kernelINS_13Kernel_traitsIfffffjLj256ELj1ELj4ELj1ELj16ENS_18Kernel_traits_baseILj256EfffffjLj128EEEEELb1ELb0ELb0EEEvNS_9BwdParamsE)
        .other          _ZN10layer_norm31ln_parallel_residual_bwd_kernelINS_13Kernel_traitsIfffffjLj256ELj1ELj4ELj1ELj16ENS_18Kernel_traits_baseILj256EfffffjLj128EEEEELb1ELb0ELb0EEEvNS_9BwdParamsE,@"STO_CUDA_ENTRY STV_DEFAULT"
_ZN10layer_norm31ln_parallel_residual_bwd_kernelINS_13Kernel_traitsIfffffjLj256ELj1ELj4ELj1ELj16ENS_18Kernel_traits_baseILj256EfffffjLj128EEEEELb1ELb0ELb0EEEvNS_9BwdParamsE:
.text._ZN10layer_norm31ln_parallel_residual_bwd_kernelINS_13Kernel_traitsIfffffjLj256ELj1ELj4ELj1ELj16ENS_18Kernel_traits_baseILj256EfffffjLj128EEEEELb1ELb0ELb0EEEvNS_9BwdParamsE:
        /* <DEDUP_REMOVED lines=19> */
[----:B------:R-:W-:Y:S02]  /*0130*/  SHF.R.U32.HI R83, RZ, 0x5, R83 ;  /* 0x00000005ff537819 */ /* 0x000fe40000011653 */
[C---:B------:R-:W-:Y:S02]  /*0140*/  LOP3.LUT P3, RZ, R0.reuse, 0xffffffe0, RZ, 0xc0, !PT ;  /* 0xffffffe000ff7812 */ /* 0x040fe4000786c0ff */
[----:B------:R-:W-:Y:S02]  /*0150*/  ISETP.GE.U32.AND P2, PT, R0, 0x40, PT ;  /* 0x000000400000780c */ /* 0x000fe40003f46070 */
[----:B------:R-:W-:-:S09]  /*0160*/  MOV R27, R84 ;  /* 0x00000054001b7202 */ /* 0x000fd20000000f00 */
[----:B------:R-:W0:Y:S01]  /*0170*/  @P3 LDC.64 R2, c[0x0][0x260] ;  /* 0x00009800ff023b82 */ /* 0x000e220000000a00 */
[----:B------:R-:W1:Y:S01]  /*0180*/  S2R R0, SR_CTAID.X ;  /* 0x0000000000007919 */ /* 0x000e620000002500 */
[----:B------:R-:W-:-:S06]  /*0190*/  @P3 LOP3.LUT R27, R84, 0x20, RZ, 0xfc, !PT ;  /* 0x00000020541b3812 */ /* 0x000fcc00078efcff */
[----:B------:R-:W2:Y:S08]  /*01a0*/  @P2 LDC.64 R22, c[0x0][0x260] ;  /* 0x00009800ff162b82 */ /* 0x000eb00000000a00 */
[----:B------:R-:W3:Y:S01]  /*01b0*/  @P2 LDC.64 R24, c[0x0][0x268] ;  /* 0x00009a00ff182b82 */ /* 0x000ee20000000a00 */
[----:B0-----:R-:W-:-:S07]  /*01c0*/  @P3 IMAD.WIDE.U32 R2, R84, 0x10, R2 ;  /* 0x0000001054023825 */ /* 0x001fce00078e0002 */
[----:B------:R-:W0:Y:S01]  /*01d0*/  @P3 LDC.64 R20, c[0x0][0x268] ;  /* 0x00009a00ff143b82 */ /* 0x000e220000000a00 */
[----:B------:R-:W5:Y:S01]  /*01e0*/  @P3 LDG.E.128 R8, desc[UR4][R2.64] ;  /* 0x0000000402083981 */ /* 0x000f62000c1e1d00 */
[----:B--2---:R-:W-:Y:S01]  /*01f0*/  @P2 IMAD.WIDE.U32 R22, R27, 0x10, R22 ;  /* 0x000000101b162825 */ /* 0x004fe200078e0016 */
[----:B-1----:R-:W-:-:S04]  /*0200*/  LEA R83, R0, R83, 0x2 ;  /* 0x0000005300537211 */ /* 0x002fc800078e10ff */
[----:B------:R-:W-:Y:S01]  /*0210*/  ISETP.GE.AND P0, PT, R83, UR6, PT ;  /* 0x0000000653007c0c */ /* 0x000fe2000bf06270 */
[----:B------:R-:W-:Y:S01]  /*0220*/  BSSY B0, `(.L_x_2645) ;  /* 0x000014f000007945 */ /* 0x000fe20003800000 */
[----:B------:R1:W5:Y:S01]  /*0230*/  @P2 LDG.E.128 R16, desc[UR4][R22.64] ;  /* 0x0000000416102981 */ /* 0x000362000c1e1d00 */
[----:B---3--:R-:W-:Y:S01]  /*0240*/  @P2 IMAD.WIDE.U32 R24, R27, 0x10, R24 ;  /* 0x000000101b182825 */ /* 0x008fe200078e0018 */
[----:B------:R-:W-:Y:S02]  /*0250*/  CS2R R26, SRZ ;  /* 0x00000000001a7805 */ /* 0x000fe4000001ff00 */
[----:B------:R-:W-:Y:S02]  /*0260*/  CS2R R28, SRZ ;  /* 0x00000000001c7805 */ /* 0x000fe4000001ff00 */
[----:B------:R-:W-:Y:S02]  /*0270*/  CS2R R30, SRZ ;  /* 0x00000000001e7805 */ /* 0x000fe4000001ff00 */
[----:B------:R-:W-:Y:S01]  /*0280*/  CS2R R32, SRZ ;  /* 0x0000000000207805 */ /* 0x000fe2000001ff00 */
[----:B------:R2:W5:Y:S01]  /*0290*/  @P2 LDG.E.128 R12, desc[UR4][R24.64] ;  /* 0x00000004180c2981 */ /* 0x000562000c1e1d00 */
[----:B0-----:R-:W-:Y:S01]  /*02a0*/  @P3 IMAD.WIDE.U32 R20, R84, 0x10, R20 ;  /* 0x0000001054143825 */ /* 0x001fe200078e0014 */
[----:B-1----:R-:W-:-:S02]  /*02b0*/  CS2R R22, SRZ ;  /* 0x0000000000167805 */ /* 0x002fc4000001ff00 */
[----:B------:R-:W-:Y:S02]  /*02c0*/  CS2R R34, SRZ ;  /* 0x0000000000227805 */ /* 0x000fe4000001ff00 */
[----:B------:R-:W-:Y:S02]  /*02d0*/  CS2R R36, SRZ ;  /* 0x0000000000247805 */ /* 0x000fe4000001ff00 */
[----:B------:R-:W-:Y:S01]  /*02e0*/  CS2R R38, SRZ ;  /* 0x0000000000267805 */ /* 0x000fe2000001ff00 */
[----:B------:R0:W5:Y:S01]  /*02f0*/  @P3 LDG.E.128 R4, desc[UR4][R20.64] ;  /* 0x0000000414043981 */ /* 0x000162000c1e1d00 */
[----:B--2---:R-:W-:Y:S02]  /*0300*/  CS2R R24, SRZ ;  /* 0x0000000000187805 */ /* 0x004fe4000001ff00 */
[----:B------:R-:W-:Y:S02]  /*0310*/  CS2R R40, SRZ ;  /* 0x0000000000287805 */ /* 0x000fe4000001ff00 */
[----:B------:R-:W-:-:S02]  /*0320*/  CS2R R42, SRZ ;  /* 0x00000000002a7805 */ /* 0x000fc4000001ff00 */
[----:B------:R-:W-:Y:S02]  /*0330*/  CS2R R44, SRZ ;  /* 0x00000000002c7805 */ /* 0x000fe4000001ff00 */
[----:B------:R-:W-:Y:S02]  /*0340*/  CS2R R46, SRZ ;  /* 0x00000000002e7805 */ /* 0x000fe4000001ff00 */
[----:B------:R-:W-:Y:S02]  /*0350*/  CS2R R48, SRZ ;  /* 0x0000000000307805 */ /* 0x000fe4000001ff00 */
[----:B------:R-:W-:Y:S02]  /*0360*/  CS2R R50, SRZ ;  /* 0x0000000000327805 */ /* 0x000fe4000001ff00 */
[----:B0-----:R-:W-:Y:S01]  /*0370*/  CS2R R20, SRZ ;  /* 0x0000000000147805 */ /* 0x001fe2000001ff00 */
[----:B------:R-:W-:Y:S06]  /*0380*/  @P0 BRA `(.L_x_2646) ;  /* 0x0000001000e00947 */ /* 0x000fec0003800000 */
[----:B------:R-:W-:Y:S01]  /*0390*/  ULDC.U8 UR6, c[0x0][0x2a0] ;  /* 0x0000a80000067ab9 */ /* 0x000fe20000000000 */
[----:B------:R-:W-:Y:S01]  /*03a0*/  HFMA2.MMA R21, -RZ, RZ, 0, 0 ;  /* 0x00000000ff157435 */ /* 0x000fe200000001ff */
[----:B------:R-:W-:-:S13]  /*03b0*/  ISETP.NE.AND P4, PT, RZ, UR6, PT ;  /* 0x00000006ff007c0c */ /* 0x000fda000bf85270 */
.L_x_2656:
[----:B0-----:R-:W0:Y:S08]  /*03c0*/  LDC.64 R68, c[0x0][0x250] ;  /* 0x00009400ff447b82 */ /* 0x001e300000000a00 */
[----:B------:R-:W1:Y:S01]  /*03d0*/  LDC.64 R70, c[0x0][0x258] ;  /* 0x00009600ff467b82 */ /* 0x000e620000000a00 */
[----:B0-----:R-:W-:-:S06]  /*03e0*/  IMAD.WIDE R68, R83, 0x4, R68 ;  /* 0x0000000453447825 */ /* 0x001fcc00078e0244 */
[----:B------:R-:W2:Y:S01]  /*03f0*/  LDG.E R68, desc[UR4][R68.64] ;  /* 0x0000000444447981 */ /* 0x000ea2000c1e1900 */
[----:B-1----:R-:W-:-:S05]  /*0400*/  IMAD.WIDE R70, R83, 0x4, R70 ;  /* 0x0000000453467825 */ /* 0x002fca00078e0246 */
[----:B-----5:R0:W5:Y:S01]  /*0410*/  LDG.E R85, desc[UR4][R70.64] ;  /* 0x0000000446557981 */ /* 0x020162000c1e1900 */
[----:B------:R-:W-:Y:S01]  /*0420*/  IMAD.U32 R86, RZ, RZ, UR19 ;  /* 0x00000013ff567e24 */ /* 0x000fe2000f8e00ff */
[----:B------:R-:W-:Y:S01]  /*0430*/  BSSY B1, `(.L_x_2647) ;  /* 0x000004b000017945 */ /* 0x000fe20003800000 */
[----:B------:R-:W-:Y:S02]  /*0440*/  CS2R R104, SRZ ;  /* 0x0000000000687805 */ /* 0x000fe4000001ff00 */
        /* <DEDUP_REMOVED lines=8> */
[C---:B------:R-:W-:Y:S02]  /*04d0*/  LEA R76, P1, R82.reuse, UR10, 0x4 ;  /* 0x0000000a524c7c11 */ /* 0x040fe4000f8220ff */
[----:B------:R-:W-:Y:S02]  /*04e0*/  ISETP.NE.U32.AND P0, PT, RZ, UR14, PT ;  /* 0x0000000eff007c0c */ /* 0x000fe4000bf05070 */
[C---:B------:R-:W-:Y:S02]  /*04f0*/  LEA.HI.X R77, R82.reuse, UR11, RZ, 0x4, P1 ;  /* 0x0000000b524d7c11 */ /* 0x040fe400088f24ff */
[----:B------:R-:W-:Y:S01]  /*0500*/  ISETP.NE.AND.EX P0, PT, RZ, UR15, PT, P0 ;  /* 0x0000000fff007c0c */ /* 0x000fe2000bf05300 */
[----:B------:R-:W1:Y:S03]  /*0510*/  LDC.64 R72, c[0x0][0x2b8] ;  /* 0x0000ae00ff487b82 */ /* 0x000e660000000a00 */
[----:B------:R-:W2:Y:S09]  /*0520*/  LDG.E.128 R76, desc[UR4][R76.64] ;  /* 0x000000044c4c7981 */ /* 0x000eb2000c1e1d00 */
[----:B------:R-:W3:Y:S01]  /*0530*/  @P0 LDC.64 R90, c[0x0][0x248] ;  /* 0x00009200ff5a0b82 */ /* 0x000ee20000000a00 */
[----:B0-----:R-:W-:-:S06]  /*0540*/  IMAD.WIDE.U32 R68, R82, 0x10, R68 ;  /* 0x0000001052447825 */ /* 0x001fcc00078e0044 */
[----:B------:R-:W4:Y:S01]  /*0550*/  LDG.E.128 R68, desc[UR4][R68.64] ;  /* 0x0000000444447981 */ /* 0x000f22000c1e1d00 */
[----:B-1----:R-:W-:-:S06]  /*0560*/  IMAD.WIDE.U32 R72, R82, 0x10, R72 ;  /* 0x0000001052487825 */ /* 0x002fcc00078e0048 */
[----:B------:R-:W4:Y:S01]  /*0570*/  LDG.E.128 R72, desc[UR4][R72.64] ;  /* 0x0000000448487981 */ /* 0x000f22000c1e1d00 */
[C---:B------:R-:W-:Y:S02]  /*0580*/  SHF.L.U32 R3, R82.reuse, 0x2, RZ ;  /* 0x0000000252037819 */ /* 0x040fe400000006ff */
[----:B------:R-:W-:Y:S02]  /*0590*/  SHF.L.U64.HI R92, R82, 0x2, RZ ;  /* 0x00000002525c7819 */ /* 0x000fe400000102ff */
[C---:B------:R-:W-:Y:S02]  /*05a0*/  IADD3 R88, P6, R3.reuse, UR12, RZ ;  /* 0x0000000c03587c10 */ /* 0x040fe4000ffde0ff */
[----:B---3--:R-:W-:Y:S02]  /*05b0*/  @P0 IADD3 R90, P5, R3, R90, RZ ;  /* 0x0000005a035a0210 */ /* 0x008fe40007fbe0ff */
[----:B------:R-:W-:Y:S02]  /*05c0*/  ISETP.NE.U32.AND P1, PT, RZ, UR8, PT ;  /* 0x00000008ff007c0c */ /* 0x000fe4000bf25070 */
[----:B------:R-:W-:-:S02]  /*05d0*/  @P0 IADD3.X R91, R92, R91, RZ, P5, !PT ;  /* 0x0000005b5c5b0210 */ /* 0x000fc40002ffe4ff */
[----:B------:R-:W-:Y:S02]  /*05e0*/  IADD3.X R89, R92, UR13, RZ, P6, !PT ;  /* 0x0000000d5c597c10 */ /* 0x000fe4000b7fe4ff */
[----:B------:R-:W-:Y:S01]  /*05f0*/  ISETP.NE.AND.EX P1, PT, RZ, UR9, PT, P1 ;  /* 0x00000009ff007c0c */ /* 0x000fe2000bf25310 */
[----:B------:R0:W5:Y:S04]  /*0600*/  @P0 LDG.E R80, desc[UR4][R90.64] ;  /* 0x000000045a500981 */ /* 0x000168000c1e1900 */
[----:B------:R1:W5:Y:S08]  /*0610*/  LDG.E R81, desc[UR4][R88.64] ;  /* 0x0000000458517981 */ /* 0x000370000c1e1900 */
[----:B------:R-:W-:-:S04]  /*0620*/  @P1 LEA R104, P6, R82, UR8, 0x4 ;  /* 0x0000000852681c11 */ /* 0x000fc8000f8c20ff */
[C---:B------:R-:W-:Y:S01]  /*0630*/  @P1 LEA.HI.X R105, R82.reuse, UR9, RZ, 0x4, P6 ;  /* 0x0000000952691c11 */ /* 0x040fe2000b0f24ff */
[----:B------:R-:W-:-:S04]  /*0640*/  VIADD R101, R82, 0x20 ;  /* 0x0000002052657836 */ /* 0x000fc80000000000 */
[----:B------:R3:W5:Y:S01]  /*0650*/  @P1 LDG.E.128 R52, desc[UR4][R104.64] ;  /* 0x0000000468341981 */ /* 0x000762000c1e1d00 */
[C---:B--2---:R-:W-:Y:S01]  /*0660*/  FADD.FTZ R92, -R103.reuse, R77 ;  /* 0x0000004d675c7221 */ /* 0x044fe20000010100 */
[C---:B------:R-:W-:Y:S01]  /*0670*/  FADD.FTZ R94, -R103.reuse, R78 ;  /* 0x0000004e675e7221 */ /* 0x040fe20000010100 */
[----:B------:R-:W-:Y:S02]  /*0680*/  FADD.FTZ R76, -R103, R76 ;  /* 0x0000004c674c7221 */ /* 0x000fe40000010100 */
[C---:B0----5:R-:W-:Y:S02]  /*0690*/  FMUL.FTZ R90, R85.reuse, R92 ;  /* 0x0000005c555a7220 */ /* 0x061fe40000410000 */
[C---:B------:R-:W-:Y:S01]  /*06a0*/  FMUL.FTZ R3, R85.reuse, R76 ;  /* 0x0000004c55037220 */ /* 0x040fe20000410000 */
[----:B-1----:R-:W-:Y:S01]  /*06b0*/  FMUL.FTZ R89, R85, R94 ;  /* 0x0000005e55597220 */ /* 0x002fe20000410000 */
[----:B----4-:R-:W-:Y:S01]  /*06c0*/  FMUL.FTZ R78, R5, R69 ;  /* 0x00000045054e7220 */ /* 0x010fe20000410000 */
[----:B------:R-:W-:Y:S01]  /*06d0*/  FMUL.FTZ R77, R4, R68 ;  /* 0x00000044044d7220 */ /* 0x000fe20000410000 */
[----:B------:R-:W-:Y:S01]  /*06e0*/  FADD.FTZ R44, R44, R68 ;  /* 0x000000442c2c7221 */ /* 0x000fe20000010000 */
[----:B------:R-:W-:Y:S01]  /*06f0*/  FFMA.FTZ R36, R68, R3, R36 ;  /* 0x0000000344247223 */ /* 0x000fe20000010024 */
[----:B------:R-:W-:Y:S01]  /*0700*/  FADD.FTZ R29, R29, R73 ;  /* 0x000000491d1d7221 */ /* 0x000fe20000010000 */
[----:B------:R-:W-:Y:S01]  /*0710*/  FFMA.FTZ R87, R9, R73, R78 ;  /* 0x0000004909577223 */ /* 0x000fe2000001004e */
[----:B------:R-:W-:Y:S01]  /*0720*/  FFMA.FTZ R21, R73, R90, R21 ;  /* 0x0000005a49157223 */ /* 0x000fe20000010015 */
[----:B------:R-:W-:Y:S01]  /*0730*/  FFMA.FTZ R88, R8, R72, R77 ;  /* 0x0000004808587223 */ /* 0x000fe2000001004d */
[----:B------:R-:W-:-:S03]  /*0740*/  FMUL.FTZ R73, R6, R70 ;  /* 0x0000004606497220 */ /* 0x000fc60000410000 */
[----:B------:R-:W-:Y:S01]  /*0750*/  FADD.FTZ R68, RZ, R88 ;  /* 0x00000058ff447221 */ /* 0x000fe20000010000 */
[----:B------:R-:W-:Y:S01]  /*0760*/  FFMA.FTZ R94, R10, R74, R73 ;  /* 0x0000004a0a5e7223 */ /* 0x000fe20000010049 */
[----:B------:R-:W-:Y:S01]  /*0770*/  FFMA.FTZ R73, R3, R88, RZ ;  /* 0x0000005803497223 */ /* 0x000fe200000100ff */
        /* <DEDUP_REMOVED lines=20> */
[----:B---3--:R-:W-:Y:S01]  /*08c0*/  FADD.FTZ R105, R70, R91 ;  /* 0x0000005b46697221 */ /* 0x008fe20000010000 */
[----:B------:R-:W-:-:S07]  /*08d0*/  FFMA.FTZ R104, R92, R91, R69 ;  /* 0x0000005b5c687223 */ /* 0x000fce0000010045 */
.L_x_2648:
[----:B------:R-:W-:Y:S05]  /*08e0*/  BSYNC B1 ;  /* 0x0000000000017941 */ /* 0x000fea0003800000 */
.L_x_2647:
[----:B------:R-:W-:Y:S04]  /*08f0*/  BSSY B1, `(.L_x_2649) ;  /* 0x0000043000017945 */ /* 0x000fe80003800000 */
[----:B------:R-:W-:Y:S05]  /*0900*/  @!P2 BRA `(.L_x_2650) ;  /* 0x000000040004a947 */ /* 0x000fea0003800000 */
        /* <DEDUP_REMOVED lines=12> */
[----:B------:R-:W-:Y:S02]  /*09d0*/  SHF.L.U32 R93, R101, 0x2, RZ ;  /* 0x00000002655d7819 */ /* 0x000fe400000006ff */
[----:B------:R-:W-:Y:S02]  /*09e0*/  ISETP.NE.U32.AND P1, PT, RZ, UR8, PT ;  /* 0x00000008ff007c0c */ /* 0x000fe4000bf25070 */
[----:B------:R-:W-:Y:S02]  /*09f0*/  SHF.R.U32.HI R2, RZ, 0x1e, R101 ;  /* 0x0000001eff027819 */ /* 0x000fe40000011665 */
[C---:B------:R-:W-:Y:S02]  /*0a00*/  IADD3 R96, P6, R93.reuse, UR12, RZ ;  /* 0x0000000c5d607c10 */ /* 0x040fe4000ffde0ff */
[----:B------:R-:W-:Y:S02]  /*0a10*/  ISETP.NE.AND.EX P1, PT, RZ, UR9, PT, P1 ;  /* 0x00000009ff007c0c */ /* 0x000fe4000bf25310 */
[----:B---3--:R-:W-:-:S02]  /*0a20*/  @P0 IADD3 R98, P5, R93, R98, RZ ;  /* 0x000000625d620210 */ /* 0x008fc40007fbe0ff */
[C---:B------:R-:W-:Y:S02]  /*0a30*/  IADD3.X R97, R2.reuse, UR13, RZ, P6, !PT ;  /* 0x0000000d02617c10 */ /* 0x040fe4000b7fe4ff */
[----:B------:R-:W-:-:S03]  /*0a40*/  @P0 IADD3.X R99, R2, R99, RZ, P5, !PT ;  /* 0x0000006302630210 */ /* 0x000fc60002ffe4ff */
[----:B------:R-:W5:Y:S04]  /*0a50*/  LDG.E R2, desc[UR4][R96.64] ;  /* 0x0000000460027981 */ /* 0x000f68000c1e1900 */
[----:B------:R0:W5:Y:S01]  /*0a60*/  @P0 LDG.E R0, desc[UR4][R98.64] ;  /* 0x0000000462000981 */ /* 0x000162000c1e1900 */
[----:B------:R-:W-:-:S04]  /*0a70*/  @P1 LEA R100, P6, R101, UR8, 0x4 ;  /* 0x0000000865641c11 */ /* 0x000fc8000f8c20ff */
[----:B------:R-:W-:-:S05]  /*0a80*/  @P1 LEA.HI.X R101, R101, UR9, RZ, 0x4, P6 ;  /* 0x0000000965651c11 */ /* 0x000fca000b0f24ff */
[----:B------:R1:W5:Y:S01]  /*0a90*/  @P1 LDG.E.128 R56, desc[UR4][R100.64] ;  /* 0x0000000464381981 */ /* 0x000362000c1e1d00 */
[C---:B--2---:R-:W-:Y:S01]  /*0aa0*/  FADD.FTZ R68, -R103.reuse, R68 ;  /* 0x0000004467447221 */ /* 0x044fe20000010100 */
[C---:B------:R-:W-:Y:S01]  /*0ab0*/  FADD.FTZ R102, -R103.reuse, R69 ;  /* 0x0000004567667221 */ /* 0x040fe20000010100 */
[----:B------:R-:W-:Y:S02]  /*0ac0*/  FADD.FTZ R106, -R103, R70 ;  /* 0x00000046676a7221 */ /* 0x000fe40000010100 */
[C---:B-----5:R-:W-:Y:S01]  /*0ad0*/  FMUL.FTZ R93, R85.reuse, R68 ;  /* 0x00000044555d7220 */ /* 0x060fe20000410000 */
[----:B0-----:R-:W-:Y:S01]  /*0ae0*/  FMUL.FTZ R98, R85, R102 ;  /* 0x0000006655627220 */ /* 0x001fe20000410000 */
[----:B------:R-:W-:Y:S01]  /*0af0*/  FADD.FTZ R108, -R103, R71 ;  /* 0x00000047676c7221 */ /* 0x000fe20000010100 */
[----:B----4-:R-:W-:Y:S01]  /*0b00*/  FMUL.FTZ R69, R12, R72 ;  /* 0x000000480c457220 */ /* 0x010fe20000410000 */
[----:B------:R-:W-:Y:S01]  /*0b10*/  FMUL.FTZ R68, R15, R75 ;  /* 0x0000004b0f447220 */ /* 0x000fe20000410000 */
[----:B------:R-:W-:-:S02]  /*0b20*/  FMUL.FTZ R70, R13, R73 ;  /* 0x000000490d467220 */ /* 0x000fc40000410000 */
[----:B------:R-:W-:Y:S01]  /*0b30*/  FFMA.FTZ R96, R16, R76, R69 ;  /* 0x0000004c10607223 */ /* 0x000fe20000010045 */
[----:B------:R-:W-:Y:S01]  /*0b40*/  FMUL.FTZ R69, R14, R74 ;  /* 0x0000004a0e457220 */ /* 0x000fe20000410000 */
[----:B------:R-:W-:Y:S01]  /*0b50*/  FFMA.FTZ R99, R19, R79, R68 ;  /* 0x0000004f13637223 */ /* 0x000fe20000010044 */
[----:B------:R-:W-:Y:S01]  /*0b60*/  FFMA.FTZ R95, R17, R77, R70 ;  /* 0x0000004d115f7223 */ /* 0x000fe20000010046 */
[----:B------:R-:W-:Y:S01]  /*0b70*/  FADD.FTZ R68, R105, R96 ;  /* 0x0000006069447221 */ /* 0x000fe20000010000 */
[----:B------:R-:W-:Y:S01]  /*0b80*/  FFMA.FTZ R102, R18, R78, R69 ;  /* 0x0000004e12667223 */ /* 0x000fe20000010045 */
[----:B------:R-:W-:Y:S01]  /*0b90*/  FFMA.FTZ R69, R93, R96, R104 ;  /* 0x000000605d457223 */ /* 0x000fe20000010068 */
[C---:B------:R-:W-:Y:S01]  /*0ba0*/  FMUL.FTZ R97, R85.reuse, R106 ;  /* 0x0000006a55617220 */ /* 0x040fe20000410000 */
[----:B------:R-:W-:Y:S02]  /*0bb0*/  FADD.FTZ R71, R68, R95 ;  /* 0x0000005f44477221 */ /* 0x000fe40000010000 */
[----:B------:R-:W-:Y:S01]  /*0bc0*/  FFMA.FTZ R68, R98, R95, R69 ;  /* 0x0000005f62447223 */ /* 0x000fe20000010045 */
[----:B-1----:R-:W-:Y:S01]  /*0bd0*/  FMUL.FTZ R100, R85, R108 ;  /* 0x0000006c55647220 */ /* 0x002fe20000410000 */
[----:B------:R-:W-:-:S02]  /*0be0*/  FADD.FTZ R70, R71, R102 ;  /* 0x0000006647467221 */ /* 0x000fc40000010000 */
        /* <DEDUP_REMOVED lines=19> */
.L_x_2650:
[----:B------:R-:W-:Y:S05]  /*0d20*/  BSYNC B1 ;  /* 0x0000000000017941 */ /* 0x000fea0003800000 */
.L_x_2649:
        /* <DEDUP_REMOVED lines=20> */
.L_x_2670:
        /* <DEDUP_REMOVED lines=14> */
[----:B------:R-:W-:Y:S01]  /*0f50*/  FFMA.FTZ R72, R92, R78, R79 ;  /* 0x0000004e5c487223 */ /* 0x000fe2000001004f */
[----:B------:R-:W-:Y:S01]  /*0f60*/  FADD.FTZ R70, R87, -R70 ;  /* 0x8000004657467221 */ /* 0x000fe20000010000 */
[----:B------:R-:W-:Y:S01]  /*0f70*/  ISETP.NE.AND.EX P0, PT, RZ, UR17, PT, P0 ;  /* 0x00000011ff007c0c */ /* 0x000fe2000bf05300 */
[----:B-----5:R-:W-:Y:S01]  /*0f80*/  FMUL.FTZ R69, R85, R68 ;  /* 0x0000004455457220 */ /* 0x020fe20000410000 */
[----:B------:R-:W-:Y:S01]  /*0f90*/  FADD.FTZ R68, R94, -R71 ;  /* 0x800000475e447221 */ /* 0x000fe20000010000 */
[----:B------:R-:W-:Y:S01]  /*0fa0*/  FADD.FTZ R72, R91, -R72 ;  /* 0x800000485b487221 */ /* 0x000fe20000010000 */
[C---:B------:R-:W-:Y:S01]  /*0fb0*/  FMUL.FTZ R70, R85.reuse, R70 ;  /* 0x0000004655467220 */ /* 0x040fe20000410000 */
[----:B------:R-:W-:Y:S01]  /*0fc0*/  LOP3.LUT P6, RZ, R80, 0xff, RZ, 0xc0, !PT ;  /* 0x000000ff50ff7812 */ /* 0x000fe200078cc0ff */
[C---:B0-----:R-:W-:Y:S01]  /*0fd0*/  FMUL.FTZ R75, R85.reuse, R68 ;  /* 0x00000044554b7220 */ /* 0x041fe20000410000 */
        /* <DEDUP_REMOVED lines=42> */
[----:B------:R-:W-:-:S02]  /*1280*/  SEL R67, R106, R67, P5 ;  /* 0x000000436a437207 */ /* 0x000fc40002800000 */
[----:B------:R-:W-:Y:S01]  /*1290*/  IADD3 R82, R82, 0x20, RZ ;  /* 0x0000002052527810 */ /* 0x000fe20007ffe0ff */
[----:B------:R1:W-:Y:S04]  /*12a0*/  STG.E.128 desc[UR4][R72.64], R68 ;  /* 0x0000004448007986 */ /* 0x0003e8000c101d04 */
[----:B------:R1:W-:Y:S02]  /*12b0*/  @P1 STG.E.128 desc[UR4][R74.64], R64 ;  /* 0x000000404a001986 */ /* 0x0003e4000c101d04 */
.L_x_2653:
[----:B------:R-:W-:Y:S05]  /*12c0*/  BSYNC B1 ;  /* 0x0000000000017941 */ /* 0x000fea0003800000 */
.L_x_2652:
        /* <DEDUP_REMOVED lines=27> */
[----:B------:R-:W1:Y:S01]  /*1480*/  @P0 LDC.64 R76, c[0x0][0x308] ;  /* 0x0000c200ff4c0b82 */ /* 0x000e620000000a00 */
[----:B------:R-:W-:Y:S01]  /*1490*/  FMUL.FTZ R101, R78, UR18 ;  /* 0x000000124e657c20 */ /* 0x000fe20008410000 */
[----:B------:R-:W-:Y:S01]  /*14a0*/  SEL R71, R68, RZ, P6 ;  /* 0x000000ff44477207 */ /* 0x000fe20003000000 */
[----:B------:R-:W-:Y:S01]  /*14b0*/  FMUL.FTZ R85, R73, UR18 ;  /* 0x0000001249557c20 */ /* 0x000fe20008410000 */
[----:B------:R-:W-:-:S02]  /*14c0*/  LOP3.LUT P5, RZ, R0, 0xff000000, RZ, 0xc0, !PT ;  /* 0xff00000000ff7812 */ /* 0x000fc400078ac0ff */
[----:B------:R-:W-:Y:S02]  /*14d0*/  LOP3.LUT P6, RZ, R0, 0xff0000, RZ, 0xc0, !PT ;  /* 0x00ff000000ff7812 */ /* 0x000fe400078cc0ff */
[----:B0-----:R-:W0:Y:S01]  /*14e0*/  LDC.64 R74, c[0x0][0x2f8] ;  /* 0x0000be00ff4a7b82 */ /* 0x001e220000000a00 */
        /* <DEDUP_REMOVED lines=8> */
[----:B-1----:R-:W-:Y:S01]  /*1570*/  @P0 IMAD.WIDE.U32 R76, R82, 0x10, R76 ;  /* 0x00000010524c0825 */ /* 0x002fe200078e004c */
[----:B------:R-:W-:Y:S02]  /*1580*/  SEL R69, R69, RZ, P6 ;  /* 0x000000ff45457207 */ /* 0x000fe40003000000 */
[----:B------:R-:W-:Y:S02]  /*1590*/  ISETP.NE.U32.AND P5, PT, RZ, UR14, PT ;  /* 0x0000000eff007c0c */ /* 0x000fe4000bfa5070 */
[----:B------:R-:W-:-:S02]  /*15a0*/  LOP3.LUT P6, RZ, R2, 0xff0000, RZ, 0xc0, !PT ;  /* 0x00ff000002ff7812 */ /* 0x000fc400078cc0ff */
[----:B------:R-:W-:Y:S01]  /*15b0*/  SEL R61, R70, R61, P0 ;  /* 0x0000003d463d7207 */ /* 0x000fe20000000000 */
[----:B0-----:R-:W-:Y:S01]  /*15c0*/  IMAD.WIDE.U32 R74, R82, 0x10, R74 ;  /* 0x00000010524a7825 */ /* 0x001fe200078e004a */
        /* <DEDUP_REMOVED lines=15> */
.L_x_2655:
[----:B------:R-:W-:Y:S05]  /*16c0*/  BSYNC B1 ;  /* 0x0000000000017941 */ /* 0x000fea0003800000 */
.L_x_2654:
[----:B-12---:R-:W1:Y:S02]  /*16d0*/  LDC.64 R68, c[0x0][0x210] ;  /* 0x00008400ff447b82 */ /* 0x006e640000000a00 */
[----:B-1----:R-:W-:-:S04]  /*16e0*/  LEA R83, R68, R83, 0x2 ;  /* 0x0000005344537211 */ /* 0x002fc800078e10ff */
[----:B------:R-:W-:-:S13]  /*16f0*/  ISETP.GE.AND P0, PT, R83, R69, PT ;  /* 0x000000455300720c */ /* 0x000fda0003f06270 */
[----:B------:R-:W-:Y:S05]  /*1700*/  @!P0 BRA `(.L_x_2656) ;  /* 0xffffffec002c8947 */ /* 0x000fea000383ffff */
.L_x_2646:
[----:B------:R-:W-:Y:S05]  /*1710*/  BSYNC B0 ;  /* 0x0000000000007941 */ /* 0x000fea0003800000 */
.L_x_2645:
        /* <DEDUP_REMOVED lines=10> */
[----:B-1----:R-:W-:-:S05]  /*17c0*/  SHF.R.U32.HI R5, RZ, 0x5, R16 ;  /* 0x00000005ff057819 */ /* 0x002fca0000011610 */
[----:B------:R-:W-:Y:S01]  /*17d0*/  IMAD R84, R5, 0x40, R84 ;  /* 0x0000004005547824 */ /* 0x000fe200078e0254 */
        /* <DEDUP_REMOVED lines=31> */
[C---:B------:R-:W-:Y:S02]  /*19d0*/  SHF.L.U32 R0, R16.reuse, 0x2, RZ ;  /* 0x0000000210007819 */ /* 0x040fe400000006ff */
[----:B------:R-:W-:Y:S01]  /*19e0*/  SHF.L.U64.HI R11, R16, 0x2, R11 ;  /* 0x00000002100b7819 */ /* 0x000fe2000001020b */
[----:B------:R-:W-:Y:S01]  /*19f0*/  FADD.FTZ R15, R2, R15 ;  /* 0x0000000f020f7221 */ /* 0x000fe20000010000 */
        /* <DEDUP_REMOVED lines=64> */
[----:B------:R-:W-:Y:S01]  /*1e00*/  IMAD.MOV.U32 R2, RZ, RZ, R12 ;  /* 0x000000ffff027224 */ /* 0x000fe200078e000c */
[----:B------:R-:W-:Y:S01]  /*1e10*/  MOV R3, R21 ;  /* 0x0000001500037202 */ /* 0x000fe20000000f00 */
[----:B------:R-:W-:Y:S01]  /*1e20*/  IMAD.MOV.U32 R7, RZ, RZ, R17 ;  /* 0x000000ffff077224 */ /* 0x000fe200078e0011 */
        /* <DEDUP_REMOVED lines=17> */
.L_x_2658:
[----:B------:R-:W-:Y:S05]  /*1f40*/  BSYNC B0 ;  /* 0x0000000000007941 */ /* 0x000fea0003800000 */
.L_x_2657:
[----:B-1----:R-:W-:Y:S02]  /*1f50*/  MOV R2, R12 ;  /* 0x0000000c00027202 */ /* 0x002fe40000000f00 */
[----:B------:R-:W-:Y:S01]  /*1f60*/  MOV R3, R21 ;  /* 0x0000001500037202 */ /* 0x000fe20000000f00 */
[----:B------:R-:W-:Y:S06]  /*1f70*/  @!P0 EXIT ;  /* 0x000000000000894d */ /* 0x000fec0003800000 */
[----:B------:R0:W-:Y:S01]  /*1f80*/  STG.E desc[UR4][R2.64], R35 ;  /* 0x0000002302007986 */ /* 0x0001e2000c101904 */
[----:B------:R-:W-:Y:S01]  /*1f90*/  FADD.FTZ R9, R14, R9 ;  /* 0x000000090e097221 */ /* 0x000fe20000010000 */
[----:B------:R-:W-:Y:S02]  /*1fa0*/  MOV R4, R0 ;  /* 0x0000000000047202 */ /* 0x000fe40000000f00 */
[----:B------:R-:W-:Y:S02]  /*1fb0*/  MOV R5, R11 ;  /* 0x0000000b00057202 */ /* 0x000fe40000000f00 */
[----:B0-----:R-:W-:Y:S01]  /*1fc0*/  MOV R2, R10 ;  /* 0x0000000a00027202 */ /* 0x001fe20000000f00 */
[----:B------:R-:W-:-:S05]  /*1fd0*/  IMAD.MOV.U32 R3, RZ, RZ, R19 ;  /* 0x000000ffff037224 */ /* 0x000fca00078e0013 */
[----:B------:R0:W-:Y:S02]  /*1fe0*/  STG.E desc[UR4][R2.64], R15 ;  /* 0x0000000f02007986 */ /* 0x0001e4000c101904 */
[----:B0-----:R-:W-:Y:S02]  /*1ff0*/  MOV R2, R8 ;  /* 0x0000000800027202 */ /* 0x001fe40000000f00 */
[----:B------:R-:W-:-:S05]  /*2000*/  MOV R3, R17 ;  /* 0x0000001100037202 */ /* 0x000fca0000000f00 */
[----:B------:R-:W-:Y:S04]  /*2010*/  STG.E desc[UR4][R2.64], R9 ;  /* 0x0000000902007986 */ /* 0x000fe8000c101904 */
[----:B------:R-:W-:Y:S01]  /*2020*/  STG.E desc[UR4][R4.64], R55 ;  /* 0x0000003704007986 */ /* 0x000fe2000c101904 */
[----:B------:R-:W-:Y:S05]  /*2030*/  EXIT ;  /* 0x000000000000794d */ /* 0x000fea0003800000 */
.L_x_2651:
        /* <DEDUP_REMOVED lines=8> */
.L_x_2660:
[----:B------:R-:W-:Y:S05]  /*20c0*/  BSYNC B1 ;  /* 0x0000000000017941 */ /* 0x000fea0003800000 */
.L_x_2659:
[----:B------:R-:W-:Y:S01]  /*20d0*/  HFMA2.MMA R78, -RZ, RZ, 0, 5.9604644775390625e-08 ;  /* 0x00000001ff4e7435 */ /* 0x000fe200000001ff */
[----:B------:R-:W-:Y:S01]  /*20e0*/  IMAD.MOV.U32 R79, RZ, RZ, R104 ;  /* 0x000000ffff4f7224 */ /* 0x000fe200078e0068 */
[----:B------:R-:W-:Y:S02]  /*20f0*/  MOV R101, 0x1f ;  /* 0x0000001f00657802 */ /* 0x000fe40000000f00 */
[----:B------:R-:W-:Y:S02]  /*2100*/  MOV R76, 0xffffffff ;  /* 0xffffffff004c7802 */ /* 0x000fe40000000f00 */
[----:B------:R-:W-:-:S07]  /*2110*/  MOV R68, R77 ;  /* 0x0000004d00447202 */ /* 0x000fce0000000f00 */
[----:B------:R-:W-:Y:S05]  /*2120*/  WARPSYNC.COLLECTIVE R76, `(.L_x_2661) ;  /* 0x000000004c087348 */ /* 0x000fea0003c00000 */
[----:B------:R0:W1:Y:S02]  /*2130*/  SHFL.BFLY P0, R77, R79, R78, R101 ;  /* 0x0c00004e4f4d7389 */ /* 0x0000640000000065 */
[----:B01----:R-:W-:Y:S01]  /*2140*/  ENDCOLLECTIVE ;  /* 0x000000000000791b */ /* 0x003fe20003800000 */
.L_x_2661:
[----:B------:R-:W-:Y:S01]  /*2150*/  FADD.FTZ R68, R68, R105 ;  /* 0x0000006944447221 */ /* 0x000fe20000010000 */
[----:B------:R-:W-:-:S03]  /*2160*/  HFMA2.MMA R78, -RZ, RZ, 0, 1.1920928955078125e-07 ;  /* 0x00000002ff4e7435 */ /* 0x000fc600000001ff */
[----:B------:R-:W-:Y:S01]  /*2170*/  IMAD.MOV.U32 R79, RZ, RZ, R68 ;  /* 0x000000ffff4f7224 */ /* 0x000fe200078e0044 */
[----:B------:R-:W-:-:S07]  /*2180*/  MOV R69, R77 ;  /* 0x0000004d00457202 */ /* 0x000fce0000000f00 */
[----:B------:R-:W-:Y:S05]  /*2190*/  WARPSYNC.COLLECTIVE R76, `(.L_x_2662) ;  /* 0x000000004c087348 */ /* 0x000fea0003c00000 */
[----:B------:R0:W1:Y:S02]  /*21a0*/  SHFL.BFLY P0, R77, R79, R78, R101 ;  /* 0x0c00004e4f4d7389 */ /* 0x0000640000000065 */
[----:B01----:R-:W-:Y:S01]  /*21b0*/  ENDCOLLECTIVE ;  /* 0x000000000000791b */ /* 0x003fe20003800000 */
.L_x_2662:
[----:B------:R-:W-:-:S05]  /*21c0*/  FADD.FTZ R69, R69, R104 ;  /* 0x0000006845457221 */ /* 0x000fca0000010000 */
[----:B------:R-:W-:Y:S02]  /*21d0*/  MOV R79, R69 ;  /* 0x00000045004f7202 */ /* 0x000fe40000000f00 */
[----:B------:R-:W-:-:S07]  /*21e0*/  MOV R71, R77 ;  /* 0x0000004d00477202 */ /* 0x000fce0000000f00 */
[----:B------:R-:W-:Y:S05]  /*21f0*/  WARPSYNC.COLLECTIVE R76, `(.L_x_2663) ;  /* 0x000000004c087348 */ /* 0x000fea0003c00000 */
[----:B------:R0:W1:Y:S02]  /*2200*/  SHFL.BFLY P0, R77, R79, R78, R101 ;  /* 0x0c00004e4f4d7389 */ /* 0x0000640000000065 */
[----:B01----:R-:W-:Y:S01]  /*2210*/  ENDCOLLECTIVE ;  /* 0x000000000000791b */ /* 0x003fe20003800000 */
.L_x_2663:
[----:B------:R-:W-:Y:S01]  /*2220*/  FADD.FTZ R71, R68, R71 ;  /* 0x0000004744477221 */ /* 0x000fe20000010000 */
[----:B------:R-:W-:-:S03]  /*2230*/  HFMA2.MMA R78, -RZ, RZ, 0, 2.384185791015625e-07 ;  /* 0x00000004ff4e7435 */ /* 0x000fc600000001ff */
[----:B------:R-:W-:Y:S01]  /*2240*/  IMAD.MOV.U32 R79, RZ, RZ, R71 ;  /* 0x000000ffff4f7224 */ /* 0x000fe200078e0047 */
[----:B------:R-:W-:-:S07]  /*2250*/  MOV R70, R77 ;  /* 0x0000004d00467202 */ /* 0x000fce0000000f00 */
[----:B------:R-:W-:Y:S05]  /*2260*/  WARPSYNC.COLLECTIVE R76, `(.L_x_2664) ;  /* 0x000000004c087348 */ /* 0x000fea0003c00000 */
[----:B------:R0:W1:Y:S02]  /*2270*/  SHFL.BFLY P0, R77, R79, R78, R101 ;  /* 0x0c00004e4f4d7389 */ /* 0x0000640000000065 */
[----:B01----:R-:W-:Y:S01]  /*2280*/  ENDCOLLECTIVE ;  /* 0x000000000000791b */ /* 0x003fe20003800000 */
.L_x_2664:
[----:B------:R-:W-:-:S05]  /*2290*/  FADD.FTZ R70, R69, R70 ;  /* 0x0000004645467221 */ /* 0x000fca0000010000 */
[----:B------:R-:W-:Y:S02]  /*22a0*/  MOV R79, R70 ;  /* 0x00000046004f7202 */ /* 0x000fe40000000f00 */
[----:B------:R-:W-:-:S07]  /*22b0*/  MOV R72, R77 ;  /* 0x0000004d00487202 */ /* 0x000fce0000000f00 */
[----:B------:R-:W-:Y:S05]  /*22c0*/  WARPSYNC.COLLECTIVE R76, `(.L_x_2665) ;  /* 0x000000004c087348 */ /* 0x000fea0003c00000 */
[----:B------:R0:W1:Y:S02]  /*22d0*/  SHFL.BFLY P0, R77, R79, R78, R101 ;  /* 0x0c00004e4f4d7389 */ /* 0x0000640000000065 */
[----:B01----:R-:W-:Y:S01]  /*22e0*/  ENDCOLLECTIVE ;  /* 0x000000000000791b */ /* 0x003fe20003800000 */
.L_x_2665:
[----:B------:R-:W-:Y:S01]  /*22f0*/  FADD.FTZ R72, R71, R72 ;  /* 0x0000004847487221 */ /* 0x000fe20000010000 */
[----:B------:R-:W-:-:S03]  /*2300*/  HFMA2.MMA R78, -RZ, RZ, 0, 4.76837158203125e-07 ;  /* 0x00000008ff4e7435 */ /* 0x000fc600000001ff */
[----:B------:R-:W-:Y:S01]  /*2310*/  IMAD.MOV.U32 R79, RZ, RZ, R72 ;  /* 0x000000ffff4f7224 */ /* 0x000fe200078e0048 */
[----:B------:R-:W-:-:S07]  /*2320*/  MOV R73, R77 ;  /* 0x0000004d00497202 */ /* 0x000fce0000000f00 */
[----:B------:R-:W-:Y:S05]  /*2330*/  WARPSYNC.COLLECTIVE R76, `(.L_x_2666) ;  /* 0x000000004c087348 */ /* 0x000fea0003c00000 */
[----:B------:R0:W1:Y:S02]  /*2340*/  SHFL.BFLY P0, R77, R79, R78, R101 ;  /* 0x0c00004e4f4d7389 */ /* 0x0000640000000065 */
[----:B01----:R-:W-:Y:S01]  /*2350*/  ENDCOLLECTIVE ;  /* 0x000000000000791b */ /* 0x003fe20003800000 */
.L_x_2666:
[----:B------:R-:W-:-:S05]  /*2360*/  FADD.FTZ R73, R70, R73 ;  /* 0x0000004946497221 */ /* 0x000fca0000010000 */
[----:B------:R-:W-:Y:S02]  /*2370*/  MOV R79, R73 ;  /* 0x00000049004f7202 */ /* 0x000fe40000000f00 */
[----:B------:R-:W-:-:S07]  /*2380*/  MOV R75, R77 ;  /* 0x0000004d004b7202 */ /* 0x000fce0000000f00 */
[----:B------:R-:W-:Y:S05]  /*2390*/  WARPSYNC.COLLECTIVE R76, `(.L_x_2667) ;  /* 0x000000004c087348 */ /* 0x000fea0003c00000 */
[----:B------:R0:W1:Y:S02]  /*23a0*/  SHFL.BFLY P0, R77, R79, R78, R101 ;  /* 0x0c00004e4f4d7389 */ /* 0x0000640000000065 */
[----:B01----:R-:W-:Y:S01]  /*23b0*/  ENDCOLLECTIVE ;  /* 0x000000000000791b */ /* 0x003fe20003800000 */
.L_x_2667:
[----:B------:R-:W-:Y:S01]  /*23c0*/  FADD.FTZ R75, R72, R75 ;  /* 0x0000004b484b7221 */ /* 0x000fe20000010000 */
[----:B------:R-:W-:-:S03]  /*23d0*/  HFMA2.MMA R78, -RZ, RZ, 0, 9.5367431640625e-07 ;  /* 0x00000010ff4e7435 */ /* 0x000fc600000001ff */
[----:B------:R-:W-:Y:S01]  /*23e0*/  IMAD.MOV.U32 R79, RZ, RZ, R75 ;  /* 0x000000ffff4f7224 */ /* 0x000fe200078e004b */
[----:B------:R-:W-:-:S07]  /*23f0*/  MOV R74, R77 ;  /* 0x0000004d004a7202 */ /* 0x000fce0000000f00 */
[----:B------:R-:W-:Y:S05]  /*2400*/  WARPSYNC.COLLECTIVE R76, `(.L_x_2668) ;  /* 0x000000004c087348 */ /* 0x000fea0003c00000 */
[----:B------:R0:W1:Y:S02]  /*2410*/  SHFL.BFLY P0, R77, R79, R78, R101 ;  /* 0x0c00004e4f4d7389 */ /* 0x0000640000000065 */
[----:B01----:R-:W-:Y:S01]  /*2420*/  ENDCOLLECTIVE ;  /* 0x000000000000791b */ /* 0x003fe20003800000 */
.L_x_2668:
[----:B------:R-:W-:-:S05]  /*2430*/  FADD.FTZ R74, R73, R74 ;  /* 0x0000004a494a7221 */ /* 0x000fca0000010000 */
[----:B------:R-:W-:Y:S02]  /*2440*/  MOV R79, R74 ;  /* 0x0000004a004f7202 */ /* 0x000fe40000000f00 */
[----:B------:R-:W-:-:S07]  /*2450*/  MOV R68, R77 ;  /* 0x0000004d00447202 */ /* 0x000fce0000000f00 */
[----:B------:R-:W-:Y:S05]  /*2460*/  WARPSYNC.COLLECTIVE R76, `(.L_x_2669) ;  /* 0x000000004c087348 */ /* 0x000fea0003c00000 */
[----:B------:R0:W1:Y:S02]  /*2470*/  SHFL.BFLY P0, R77, R79, R78, R101 ;  /* 0x0c00004e4f4d7389 */ /* 0x0000640000000065 */
[----:B01----:R-:W-:Y:S01]  /*2480*/  ENDCOLLECTIVE ;  /* 0x000000000000791b */ /* 0x003fe20003800000 */
.L_x_2669:
[----:B------:R-:W-:Y:S01]  /*2490*/  MOV R69, R77 ;  /* 0x0000004d00457202 */ /* 0x000fe20000000f00 */
[----:B------:R-:W-:Y:S06]  /*24a0*/  BRA `(.L_x_2670) ;  /* 0xffffffe800707947 */ /* 0x000fec000383ffff */
.L_x_2671:
        /* <DEDUP_REMOVED lines=13> */
.L_x_2965:


//--------------------- .text._ZN10layer_norm31ln_parallel_residual_bwd_kernelINS_13Kernel_traitsIfffffjLj256ELj1ELj4ELj1ELj16ENS_18Kernel_traits_baseILj256EfffffjLj128EEEEELb1ELb0ELb1EEEvNS_9BwdParamsE --------------------------
	.section	.text._ZN10layer_norm31ln_parallel_residual_bwd_kernelINS_13Kernel_traitsIfffffjLj256ELj1ELj4ELj1ELj16ENS_18Kernel_traits_baseILj256EfffffjLj128EEEEELb1ELb0ELb1EEEvNS_9BwdParamsE,"ax",@progbits
	.align	128
        .global         _ZN10layer_norm31ln_parallel_residual_bwd_kernelINS_13Kernel_traitsIfffffjLj256ELj1ELj4ELj1ELj16ENS_18Kernel_traits_baseILj256EfffffjLj128EEEEELb1ELb0ELb1EEEvNS_9BwdParamsE
        .type           _ZN10layer_norm31ln_parallel_residual_bwd_kernelINS_13Kernel_traitsIfffffjLj256ELj1ELj4ELj1ELj16ENS_18Kernel_traits_baseILj256EfffffjLj128EEEEELb1ELb0ELb1EEEvNS_9BwdParamsE,@function
        .size           _ZN10layer_norm31ln_parallel_residual_bwd_kernelINS_13Kernel_traitsIfffffjLj256ELj1ELj4ELj1ELj16ENS_18Kernel_traits_baseILj256EfffffjLj128EEEEELb1ELb0ELb1EEEvNS_9BwdParamsE,(.L_x_2966 - _ZN10layer_norm31ln_parallel_residual_bwd_kernelINS_13Kernel_traitsIfffffjLj256ELj1ELj4ELj1ELj16ENS_18Kernel_traits_baseILj256EfffffjLj128EEEEELb1ELb0ELb1EEEvNS_9BwdParamsE)
        .other          _ZN10layer_norm31ln_parallel_residual_bwd_kernelINS_13Kernel_traitsIfffffjLj256ELj1ELj4ELj1ELj16ENS_18Kernel_traits_baseILj256EfffffjLj128EEEEELb1ELb0ELb1EEEvNS_9BwdParamsE,@"STO_CUDA_ENTRY STV_DEFAULT"
_ZN10layer_norm31ln_parallel_residual_bwd_kernelINS_13Kernel_traitsIfffffjLj256ELj1ELj4ELj1ELj16ENS_18Kernel_traits_baseILj256EfffffjLj128EEEEELb1ELb0ELb1EEEvNS_9BwdParamsE:
.text._ZN10layer_norm31ln_parallel_residual_bwd_kernelINS_13Kernel_traitsIfffffjLj256ELj1ELj4ELj1ELj16ENS_18Kernel_traits_baseILj256EfffffjLj128EEEEELb1ELb0ELb1EEEvNS_9BwdParamsE:
        /* <DEDUP_REMOVED lines=32> */
.L_x_2673:
        /* <DEDUP_REMOVED lines=30> */
[----:B0-----:R-:W-:Y:S02]  /*03e0*/  CS2R R2, SRZ ;  /* 0x0000000000027805 */ /* 0x001fe4000001ff00 */
[----:B------:R-:W-:Y:S02]  /*03f0*/  CS2R R78, SRZ ;  /* 0x00000000004e7805 */ /* 0x000fe4000001ff00 */
[----:B------:R-:W-:Y:S02]  /*0400*/  CS2R R100, SRZ ;  /* 0x0000000000647805 */ /* 0x000fe4000001ff00 */
[----:B------:R-:W-:Y:S02]  /*0410*/  ISETP.NE.AND P6, PT, RZ, UR6, PT ;  /* 0x00000006ff007c0c */ /* 0x000fe4000bfc5270 */
[----:B-1----:R-:W-:Y:S02]  /*0420*/  CS2R R4, SRZ ;  /* 0x0000000000047805 */ /* 0x002fe4000001ff00 */
[----:B------:R-:W-:-:S09]  /*0430*/  MOV R107, RZ ;  /* 0x000000ff006b7202 */ /* 0x000fd20000000f00 */
.L_x_2678:
        /* <DEDUP_REMOVED lines=8> */
[----:B0-----:R-:W-:-:S07]  /*04c0*/  IMAD.WIDE R66, R102, 0x4, R66 ;  /* 0x0000000466427825 */ /* 0x001fce00078e0242 */
[----:B------:R-:W0:Y:S01]  /*04d0*/  LDC.64 R68, c[0x0][0x2b8] ;  /* 0x0000ae00ff447b82 */ /* 0x000e220000000a00 */
[C---:B-1----:R-:W-:Y:S01]  /*04e0*/  IMAD.WIDE.U32 R52, R109.reuse, 0x10, R64 ;  /* 0x000000106d347825 */ /* 0x042fe200078e0040 */
[----:B------:R-:W4:Y:S01]  /*04f0*/  LDG.E R108, desc[UR4][R66.64] ;  /* 0x00000004426c7981 */ /* 0x000f22000c1e1900 */
[----:B------:R-:W-:-:S04]  /*0500*/  IADD3 R111, R109, 0x20, RZ ;  /* 0x000000206d6f7810 */ /* 0x000fc80007ffe0ff */
[----:B------:R-:W4:Y:S01]  /*0510*/  LDG.E.128 R52, desc[UR4][R52.64] ;  /* 0x0000000434347981 */ /* 0x000f22000c1e1d00 */
[----:B--2---:R-:W-:Y:S01]  /*0520*/  IMAD.WIDE.U32 R60, R109, 0x10, R72 ;  /* 0x000000106d3c7825 */ /* 0x004fe200078e0048 */
[----:B------:R-:W1:Y:S03]  /*0530*/  @P0 LDC.64 R94, c[0x0][0x2c8] ;  /* 0x0000b200ff5e0b82 */ /* 0x000e660000000a00 */
[----:B------:R-:W-:Y:S02]  /*0540*/  IMAD.WIDE.U32 R64, R111, 0x10, R64 ;  /* 0x000000106f407825 */ /* 0x000fe400078e0040 */
[----:B------:R-:W2:Y:S02]  /*0550*/  LDG.E.128 R60, desc[UR4][R60.64] ;  /* 0x000000043c3c7981 */ /* 0x000ea4000c1e1d00 */
[----:B---3--:R-:W-:Y:S01]  /*0560*/  IMAD.WIDE R88, R102, 0x4, R88 ;  /* 0x0000000466587825 */ /* 0x008fe200078e0258 */
[----:B------:R-:W3:Y:S01]  /*0570*/  @P0 LDC.64 R96, c[0x0][0x2c8] ;  /* 0x0000b200ff600b82 */ /* 0x000ee20000000a00 */
[----:B------:R-:W2:Y:S04]  /*0580*/  LDG.E.128 R64, desc[UR4][R64.64] ;  /* 0x0000000440407981 */ /* 0x000ea8000c1e1d00 */
[----:B------:R0:W2:Y:S02]  /*0590*/  LDG.E R106, desc[UR4][R88.64] ;  /* 0x00000004586a7981 */ /* 0x0000a4000c1e1900 */
[----:B0-----:R-:W-:Y:S01]  /*05a0*/  IMAD.WIDE.U32 R56, R109, 0x10, R68 ;  /* 0x000000106d387825 */ /* 0x001fe200078e0044 */
[----:B------:R-:W0:Y:S03]  /*05b0*/  LDC.64 R86, c[0x0][0x300] ;  /* 0x0000c000ff567b82 */ /* 0x000e260000000a00 */
[----:B------:R-:W-:-:S02]  /*05c0*/  IMAD.WIDE.U32 R72, R111, 0x10, R72 ;  /* 0x000000106f487825 */ /* 0x000fc400078e0048 */
[----:B------:R-:W2:Y:S02]  /*05d0*/  LDG.E.128 R56, desc[UR4][R56.64] ;  /* 0x0000000438387981 */ /* 0x000ea4000c1e1d00 */
[----:B------:R-:W-:Y:S01]  /*05e0*/  IMAD.WIDE.U32 R68, R111, 0x10, R68 ;  /* 0x000000106f447825 */ /* 0x000fe200078e0044 */
[----:B------:R-:W0:Y:S01]  /*05f0*/  LDC.64 R88, c[0x0][0x240] ;  /* 0x00009000ff587b82 */ /* 0x000e220000000a00 */
[----:B------:R-:W2:Y:S04]  /*0600*/  LDG.E.128 R72, desc[UR4][R72.64] ;  /* 0x0000000448487981 */ /* 0x000ea8000c1e1d00 */
[----:B------:R-:W2:Y:S01]  /*0610*/  LDG.E.128 R68, desc[UR4][R68.64] ;  /* 0x0000000444447981 */ /* 0x000ea2000c1e1d00 */
[----:B-1----:R-:W-:-:S04]  /*0620*/  @P0 IMAD.WIDE.U32 R94, R109, 0x10, R94 ;  /* 0x000000106d5e0825 */ /* 0x002fc800078e005e */
[----:B---3--:R-:W-:Y:S01]  /*0630*/  @P0 IMAD.WIDE.U32 R96, R111, 0x10, R96 ;  /* 0x000000106f600825 */ /* 0x008fe200078e0060 */
[----:B-----5:R-:W5:Y:S04]  /*0640*/  @P0 LDG.E.128 R36, desc[UR4][R94.64] ;  /* 0x000000045e240981 */ /* 0x020f68000c1e1d00 */
[----:B------:R-:W5:Y:S01]  /*0650*/  @P0 LDG.E.128 R40, desc[UR4][R96.64] ;  /* 0x0000000460280981 */ /* 0x000f62000c1e1d00 */
[----:B0-----:R-:W-:-:S04]  /*0660*/  ISETP.NE.U32.AND P1, PT, R86, RZ, PT ;  /* 0x000000ff5600720c */ /* 0x001fc80003f25070 */
[----:B------:R-:W-:-:S13]  /*0670*/  ISETP.NE.AND.EX P1, PT, R87, RZ, PT, P1 ;  /* 0x000000ff5700720c */ /* 0x000fda0003f25310 */
[----:B------:R-:W0:Y:S08]  /*0680*/  @P1 LDC.64 R92, c[0x0][0x248] ;  /* 0x00009200ff5c1b82 */ /* 0x000e300000000a00 */
[----:B------:R-:W1:Y:S01]  /*0690*/  @P1 LDC.64 R90, c[0x0][0x248] ;  /* 0x00009200ff5a1b82 */ /* 0x000e620000000a00 */
[----:B------:R-:W-:-:S04]  /*06a0*/  IMAD.WIDE.U32 R98, R109, 0x4, R88 ;  /* 0x000000046d627825 */ /* 0x000fc800078e0058 */
[C---:B------:R-:W-:Y:S02]  /*06b0*/  IMAD.WIDE.U32 R88, R111.reuse, 0x4, R88 ;  /* 0x000000046f587825 */ /* 0x040fe400078e0058 */
[----:B------:R3:W5:Y:S04]  /*06c0*/  LDG.E R98, desc[UR4][R98.64] ;  /* 0x0000000462627981 */ /* 0x000768000c1e1900 */
[----:B------:R-:W5:Y:S01]  /*06d0*/  LDG.E R88, desc[UR4][R88.64] ;  /* 0x0000000458587981 */ /* 0x000f62000c1e1900 */
[----:B0-----:R-:W-:-:S05]  /*06e0*/  @P1 IMAD.WIDE.U32 R92, R111, 0x4, R92 ;  /* 0x000000046f5c1825 */ /* 0x001fca00078e005c */
[----:B------:R2:W5:Y:S01]  /*06f0*/  @P1 LDG.E R105, desc[UR4][R92.64] ;  /* 0x000000045c691981 */ /* 0x000562000c1e1900 */
[----:B-1----:R-:W-:-:S05]  /*0700*/  @P1 IMAD.WIDE.U32 R90, R109, 0x4, R90 ;  /* 0x000000046d5a1825 */ /* 0x002fca00078e005a */
[----:B------:R0:W5:Y:S01]  /*0710*/  @P1 LDG.E R104, desc[UR4][R90.64] ;  /* 0x000000045a681981 */ /* 0x000162000c1e1900 */
[----:B------:R-:W-:Y:S01]  /*0720*/  UMOV UR6, 0xffffffff ;  /* 0xffffffff00067882 */ /* 0x000fe20000000000 */
[----:B----4-:R-:W-:-:S05]  /*0730*/  FSEL R108, R108, RZ, !P6 ;  /* 0x000000ff6c6c7208 */ /* 0x010fca0007000000 */
[C---:B------:R-:W-:Y:S01]  /*0740*/  FADD.FTZ R115, -R108.reuse, R55 ;  /* 0x000000376c737221 */ /* 0x040fe20000010100 */
[C---:B---3--:R-:W-:Y:S01]  /*0750*/  FADD.FTZ R99, -R108.reuse, R52 ;  /* 0x000000346c637221 */ /* 0x048fe20000010100 */
[C---:B------:R-:W-:Y:S01]  /*0760*/  FADD.FTZ R53, -R108.reuse, R53 ;  /* 0x000000356c357221 */ /* 0x040fe20000010100 */
[----:B------:R-:W-:Y:S01]  /*0770*/  FADD.FTZ R113, -R108, R54 ;  /* 0x000000366c717221 */ /* 0x000fe20000010100 */
[----:B--2---:R-:W-:Y:S01]  /*0780*/  FMUL.FTZ R92, R27, R63 ;  /* 0x0000003f1b5c7220 */ /* 0x004fe20000410000 */
[----:B------:R-:W-:Y:S01]  /*0790*/  FMUL.FTZ R55, R24, R60 ;  /* 0x0000003c18377220 */ /* 0x000fe20000410000 */
[----:B0-----:R-:W-:Y:S01]  /*07a0*/  FMUL.FTZ R90, R25, R61 ;  /* 0x0000003d195a7220 */ /* 0x001fe20000410000 */
[C---:B------:R-:W-:Y:S01]  /*07b0*/  FMUL.FTZ R54, R106.reuse, R115 ;  /* 0x000000736a367220 */ /* 0x040fe20000410000 */
[C---:B------:R-:W-:Y:S01]  /*07c0*/  FMUL.FTZ R52, R106.reuse, R99 ;  /* 0x000000636a347220 */ /* 0x040fe20000410000 */
[----:B------:R-:W-:Y:S01]  /*07d0*/  FMUL.FTZ R53, R106, R53 ;  /* 0x000000356a357220 */ /* 0x000fe20000410000 */
[----:B------:R-:W-:Y:S01]  /*07e0*/  FADD.FTZ R65, -R108, R65 ;  /* 0x000000416c417221 */ /* 0x000fe20000010100 */
        /* <DEDUP_REMOVED lines=8> */
[----:B------:R-:W-:Y:S01]  /*0870*/  FFMA.FTZ R90, R33, R57, R90 ;  /* 0x00000039215a7223 */ /* 0x000fe2000001005a */
[----:B------:R-:W-:Y:S01]  /*0880*/  FADD.FTZ R59, -R108, R64 ;  /* 0x000000406c3b7221 */ /* 0x000fe20000010100 */
[----:B------:R-:W-:Y:S01]  /*0890*/  FMUL.FTZ R56, R106, R113 ;  /* 0x000000716a387220 */ /* 0x000fe20000410000 */
[----:B------:R-:W-:Y:S01]  /*08a0*/  FMUL.FTZ R57, R26, R62 ;  /* 0x0000003e1a397220 */ /* 0x000fe20000410000 */
[C---:B------:R-:W-:Y:S01]  /*08b0*/  FADD.FTZ R80, R61.reuse, R80 ;  /* 0x000000503d507221 */ /* 0x040fe20000010000 */
[----:B------:R-:W-:Y:S01]  /*08c0*/  FFMA.FTZ R82, R61, R53, R82 ;  /* 0x000000353d527223 */ /* 0x000fe20000010052 */
        /* <DEDUP_REMOVED lines=9> */
[----:B------:R-:W-:Y:S01]  /*0960*/  FADD.FTZ R63, -R108, R66 ;  /* 0x000000426c3f7221 */ /* 0x000fe20000010100 */
[----:B------:R-:W-:Y:S01]  /*0970*/  FMUL.FTZ R58, R106, R65 ;  /* 0x000000416a3a7220 */ /* 0x000fe20000410000 */
[----:B------:R-:W-:Y:S01]  /*0980*/  FMUL.FTZ R60, R21, R73 ;  /* 0x00000049153c7220 */ /* 0x000fe20000410000 */
[C---:B------:R-:W-:Y:S01]  /*0990*/  FADD.FTZ R9, R68.reuse, R9 ;  /* 0x0000000944097221 */ /* 0x040fe20000010000 */
[----:B------:R-:W-:Y:S01]  /*09a0*/  FFMA.FTZ R3, R68, R59, R3 ;  /* 0x0000003b44037223 */ /* 0x000fe20000010003 */
[----:B------:R-:W-:Y:S01]  /*09b0*/  FFMA.FTZ R68, R28, R68, R61 ;  /* 0x000000441c447223 */ /* 0x000fe2000001003d */
[C---:B------:R-:W-:Y:S01]  /*09c0*/  FADD.FTZ R2, R69.reuse, R2 ;  /* 0x0000000245027221 */ /* 0x040fe20000010000 */
[----:B------:R-:W-:Y:S01]  /*09d0*/  FFMA.FTZ R4, R69, R58, R4 ;  /* 0x0000003a45047223 */ /* 0x000fe20000010004 */
[----:B------:R-:W-:Y:S01]  /*09e0*/  FMUL.FTZ R61, R106, R63 ;  /* 0x0000003f6a3d7220 */ /* 0x000fe20000410000 */
[----:B------:R-:W-:Y:S01]  /*09f0*/  FFMA.FTZ R69, R29, R69, R60 ;  /* 0x000000451d457223 */ /* 0x000fe2000001003c */
[----:B------:R-:W-:Y:S01]  /*0a00*/  FMUL.FTZ R63, R22, R74 ;  /* 0x0000004a163f7220 */ /* 0x000fe20000410000 */
[----:B------:R-:W-:Y:S01]  /*0a10*/  FFMA.FTZ R60, R52, R55, RZ ;  /* 0x00000037343c7223 */ /* 0x000fe200000100ff */
[----:B------:R-:W-:Y:S01]  /*0a20*/  FADD.FTZ R65, RZ, R55 ;  /* 0x00000037ff417221 */ /* 0x000fe20000010000 */
[----:B------:R-:W-:Y:S01]  /*0a30*/  FADD.FTZ R67, -R108, R67 ;  /* 0x000000436c437221 */ /* 0x000fe20000010100 */
[C---:B------:R-:W-:Y:S01]  /*0a40*/  FADD.FTZ R5, R70.reuse, R5 ;  /* 0x0000000546057221 */ /* 0x040fe20000010000 */
[----:B------:R-:W-:Y:S01]  /*0a50*/  FFMA.FTZ R7, R70, R61, R7 ;  /* 0x0000003d46077223 */ /* 0x000fe20000010007 */
[----:B------:R-:W-:Y:S01]  /*0a60*/  FFMA.FTZ R70, R30, R70, R63 ;  /* 0x000000461e467223 */ /* 0x000fe2000001003f */
[----:B------:R-:W-:Y:S01]  /*0a70*/  FFMA.FTZ R63, R53, R90, R60 ;  /* 0x0000005a353f7223 */ /* 0x000fe2000001003c */
[C---:B------:R-:W-:Y:S01]  /*0a80*/  FADD.FTZ R77, R62.reuse, R77 ;  /* 0x0000004d3e4d7221 */ /* 0x040fe20000010000 */
[----:B------:R-:W-:Y:S01]  /*0a90*/  FFMA.FTZ R19, R62, R56, R19 ;  /* 0x000000383e137223 */ /* 0x000fe20000010013 */
[----:B------:R-:W-:Y:S01]  /*0aa0*/  FADD.FTZ R60, R90, R65 ;  /* 0x000000415a3c7221 */ /* 0x000fe20000010000 */
        /* <DEDUP_REMOVED lines=44> */
.L_x_2690:
        /* <DEDUP_REMOVED lines=35> */
.L_x_2677:
        /* <DEDUP_REMOVED lines=21> */
[----:B------:R-:W-:Y:S01]  /*10f0*/  FFMA.FTZ R62, R62, R72, R63 ;  /* 0x000000483e3e7223 */ /* 0x000fe2000001003f */
[----:B------:R-:W-:Y:S01]  /*1100*/  FMUL.FTZ R56, R91, UR14 ;  /* 0x0000000e5b387c20 */ /* 0x000fe20008410000 */
[----:B------:R-:W-:Y:S01]  /*1110*/  SEL R54, R67, RZ, P4 ;  /* 0x000000ff43367207 */ /* 0x000fe20002000000 */
[----:B------:R-:W-:Y:S01]  /*1120*/  FMUL.FTZ R68, R94, UR14 ;  /* 0x0000000e5e447c20 */ /* 0x000fe20008410000 */
[----:B------:R-:W-:Y:S01]  /*1130*/  LOP3.LUT P4, RZ, R104, 0xff000000, RZ, 0xc0, !PT ;  /* 0xff00000068ff7812 */ /* 0x000fe2000788c0ff */
[----:B------:R-:W-:Y:S01]  /*1140*/  FMUL.FTZ R97, R106, R57 ;  /* 0x000000396a617220 */ /* 0x000fe20000410000 */
[----:B------:R-:W0:Y:S01]  /*1150*/  @P1 LDC.64 R58, c[0x0][0x300] ;  /* 0x0000c000ff3a1b82 */ /* 0x000e220000000a00 */
[----:B------:R-:W-:Y:S01]  /*1160*/  FADD.FTZ R71, R71, -R62 ;  /* 0x8000003e47477221 */ /* 0x000fe20000010000 */
[----:B------:R-:W-:Y:S01]  /*1170*/  SEL R90, R64, RZ, P4 ;  /* 0x000000ff405a7207 */ /* 0x000fe20002000000 */
[----:B------:R-:W-:Y:S01]  /*1180*/  @P5 FADD.FTZ R97, R42, R97 ;  /* 0x000000612a615221 */ /* 0x000fe20000010000 */
[----:B------:R-:W-:Y:S01]  /*1190*/  LOP3.LUT P4, RZ, R104, 0xff0000, RZ, 0xc0, !PT ;  /* 0x00ff000068ff7812 */ /* 0x000fe2000788c0ff */
[----:B------:R-:W-:Y:S01]  /*11a0*/  FMUL.FTZ R106, R106, R71 ;  /* 0x000000476a6a7220 */ /* 0x000fe20000410000 */
[----:B------:R-:W-:Y:S01]  /*11b0*/  SEL R44, R91, R44, P3 ;  /* 0x0000002c5b2c7207 */ /* 0x000fe20001800000 */
[----:B------:R-:W-:Y:S01]  /*11c0*/  FMUL.FTZ R63, R97, UR14 ;  /* 0x0000000e613f7c20 */ /* 0x000fe20008410000 */
[----:B------:R-:W-:Y:S01]  /*11d0*/  SEL R89, R67, RZ, P4 ;  /* 0x000000ff43597207 */ /* 0x000fe20002000000 */
[----:B------:R-:W1:Y:S01]  /*11e0*/  LDC.64 R70, c[0x0][0x210] ;  /* 0x00008400ff467b82 */ /* 0x000e620000000a00 */
[----:B------:R-:W-:Y:S01]  /*11f0*/  LOP3.LUT P4, RZ, R104, 0xff00, RZ, 0xc0, !PT ;  /* 0x0000ff0068ff7812 */ /* 0x000fe2000788c0ff */
[----:B------:R-:W-:Y:S01]  /*1200*/  @P5 FADD.FTZ R106, R43, R106 ;  /* 0x0000006a2b6a5221 */ /* 0x000fe20000010000 */
[----:B------:R-:W-:-:S02]  /*1210*/  SEL R45, R94, R45, P3 ;  /* 0x0000002d5e2d7207 */ /* 0x000fc40001800000 */
[----:B------:R-:W-:Y:S02]  /*1220*/  SEL R92, R60, RZ, P4 ;  /* 0x000000ff3c5c7207 */ /* 0x000fe40002000000 */
[----:B------:R-:W-:Y:S01]  /*1230*/  LOP3.LUT P4, RZ, R104, 0xff, RZ, 0xc0, !PT ;  /* 0x000000ff68ff7812 */ /* 0x000fe2000788c0ff */
[----:B------:R-:W2:Y:S01]  /*1240*/  LDC.64 R66, c[0x0][0x2f8] ;  /* 0x0000be00ff427b82 */ /* 0x000ea20000000a00 */
[C---:B------:R-:W-:Y:S01]  /*1250*/  SEL R47, R106.reuse, R47, P3 ;  /* 0x0000002f6a2f7207 */ /* 0x040fe20001800000 */
[----:B------:R-:W-:Y:S01]  /*1260*/  FMUL.FTZ R106, R106, UR14 ;  /* 0x0000000e6a6a7c20 */ /* 0x000fe20008410000 */
[----:B------:R-:W-:Y:S02]  /*1270*/  SEL R93, R65, RZ, P4 ;  /* 0x000000ff415d7207 */ /* 0x000fe40002000000 */
[----:B------:R-:W-:Y:S02]  /*1280*/  LOP3.LUT P4, RZ, R88, 0xff, RZ, 0xc0, !PT ;  /* 0x000000ff58ff7812 */ /* 0x000fe4000788c0ff */
[----:B------:R-:W-:Y:S01]  /*1290*/  SEL R46, R97, R46, P3 ;  /* 0x0000002e612e7207 */ /* 0x000fe20001800000 */
[----:B------:R-:W3:Y:S01]  /*12a0*/  @P1 LDC.64 R64, c[0x0][0x300] ;  /* 0x0000c000ff401b82 */ /* 0x000ee20000000a00 */
[----:B------:R-:W-:Y:S01]  /*12b0*/  SEL R60, R56, RZ, P4 ;  /* 0x000000ff383c7207 */ /* 0x000fe20002000000 */
[----:B0-----:R-:W-:Y:S01]  /*12c0*/  @P1 IMAD.WIDE.U32 R74, R111, 0x10, R58 ;  /* 0x000000106f4a1825 */ /* 0x001fe200078e003a */
[----:B------:R-:W-:-:S02]  /*12d0*/  LOP3.LUT P4, RZ, R105, 0xff, RZ, 0xc0, !PT ;  /* 0x000000ff69ff7812 */ /* 0x000fc4000788c0ff */
[C---:B------:R-:W-:Y:S02]  /*12e0*/  LOP3.LUT P3, RZ, R105.reuse, 0xff000000, RZ, 0xc0, !PT ;  /* 0xff00000069ff7812 */ /* 0x040fe4000786c0ff */
[----:B------:R-:W-:Y:S02]  /*12f0*/  SEL R95, R56, RZ, P4 ;  /* 0x000000ff385f7207 */ /* 0x000fe40002000000 */
[C---:B------:R-:W-:Y:S01]  /*1300*/  LOP3.LUT P4, RZ, R88.reuse, 0xff00, RZ, 0xc0, !PT ;  /* 0x0000ff0058ff7812 */ /* 0x040fe2000788c0ff */
[----:B------:R-:W0:Y:S01]  /*1310*/  @P2 LDC.64 R56, c[0x0][0x308] ;  /* 0x0000c200ff382b82 */ /* 0x000e220000000a00 */
[----:B------:R-:W-:Y:S02]  /*1320*/  LOP3.LUT P5, RZ, R88, 0xff000000, RZ, 0xc0, !PT ;  /* 0xff00000058ff7812 */ /* 0x000fe400078ac0ff */
[----:B------:R-:W-:Y:S02]  /*1330*/  SEL R61, R68, RZ, P4 ;  /* 0x000000ff443d7207 */ /* 0x000fe40002000000 */
[----:B------:R-:W-:-:S02]  /*1340*/  LOP3.LUT P4, RZ, R105, 0xff00, RZ, 0xc0, !PT ;  /* 0x0000ff0069ff7812 */ /* 0x000fc4000788c0ff */
[----:B-1----:R-:W-:Y:S02]  /*1350*/  LEA R102, R70, R102, 0x2 ;  /* 0x0000006646667211 */ /* 0x002fe400078e10ff */
[----:B------:R-:W-:Y:S01]  /*1360*/  SEL R96, R68, RZ, P4 ;  /* 0x000000ff44607207 */ /* 0x000fe20002000000 */
[----:B--2---:R-:W-:Y:S01]  /*1370*/  IMAD.WIDE.U32 R68, R109, 0x10, R66 ;  /* 0x000000106d447825 */ /* 0x004fe200078e0042 */
[----:B------:R-:W-:-:S03]  /*1380*/  LOP3.LUT P4, RZ, R88, 0xff0000, RZ, 0xc0, !PT ;  /* 0x00ff000058ff7812 */ /* 0x000fc6000788c0ff */
[----:B---3--:R-:W-:Y:S01]  /*1390*/  @P1 IMAD.WIDE.U32 R64, R109, 0x10, R64 ;  /* 0x000000106d401825 */ /* 0x008fe200078e0040 */
[----:B------:R-:W-:Y:S01]  /*13a0*/  SEL R62, R63, RZ, P4 ;  /* 0x000000ff3f3e7207 */ /* 0x000fe20002000000 */
[----:B------:R1:W-:Y:S01]  /*13b0*/  STG.E.128 desc[UR4][R68.64], R52 ;  /* 0x0000003444007986 */ /* 0x0003e2000c101d04 */
[----:B------:R-:W-:Y:S01]  /*13c0*/  LOP3.LUT P4, RZ, R105, 0xff0000, RZ, 0xc0, !PT ;  /* 0x00ff000069ff7812 */ /* 0x000fe2000788c0ff */
[----:B------:R-:W-:-:S03]  /*13d0*/  IMAD.WIDE.U32 R66, R111, 0x10, R66 ;  /* 0x000000106f427825 */ /* 0x000fc600078e0042 */
        /* <DEDUP_REMOVED lines=15> */
[----:B------:R-:W-:-:S03]  /*14d0*/  SEL R51, R86, R51, P4 ;  /* 0x0000003356337207 */ /* 0x000fc60002000000 */
[----:B------:R1:W-:Y:S04]  /*14e0*/  STG.E.128 desc[UR4][R66.64], R60 ;  /* 0x0000003c42007986 */ /* 0x0003e8000c101d04 */
[----:B------:R1:W-:Y:S01]  /*14f0*/  @P1 STG.E.128 desc[UR4][R74.64], R48 ;  /* 0x000000304a001986 */ /* 0x0003e2000c101d04 */
[----:B------:R-:W-:-:S13]  /*1500*/  ISETP.GE.AND P1, PT, R102, R71, PT ;  /* 0x000000476600720c */ /* 0x000fda0003f26270 */
[----:B------:R-:W-:Y:S05]  /*1510*/  @!P1 BRA `(.L_x_2678) ;  /* 0xffffffec00c89947 */ /* 0x000fea000383ffff */
[----:B------:R-:W-:Y:S05]  /*1520*/  BSYNC B1 ;  /* 0x0000000000017941 */ /* 0x000fea0003800000 */
.L_x_2675:
        /* <DEDUP_REMOVED lines=17> */
[----:B-1----:R-:W-:-:S02]  /*1640*/  MOV R48, R9 ;  /* 0x0000000900307202 */ /* 0x002fc40000000f00 */
        /* <DEDUP_REMOVED lines=14> */
.L_x_2674:
[----:B------:R-:W-:Y:S05]  /*1730*/  BSYNC B0 ;  /* 0x0000000000007941 */ /* 0x000fea0003800000 */
.L_x_2672:
        /* <DEDUP_REMOVED lines=118> */
.L_x_2676:
        /* <DEDUP_REMOVED lines=8> */
.L_x_2680:
[----:B------:R-:W-:Y:S05]  /*1f20*/  BSYNC B2 ;  /* 0x0000000000027941 */ /* 0x000fea0003800000 */
.L_x_2679:
        /* <DEDUP_REMOVED lines=8> */
.L_x_2681:
[----:B------:R-:W-:Y:S01]  /*1fb0*/  FADD.FTZ R63, R60, R63 ;  /* 0x0000003f3c3f7221 */ /* 0x000fe20000010000 */
[----:B------:R-:W-:-:S04]  /*1fc0*/  HFMA2.MMA R92, -RZ, RZ, 0, 1.1920928955078125e-07 ;  /* 0x00000002ff5c7435 */ /* 0x000fc800000001ff */
[----:B------:R-:W-:Y:S02]  /*1fd0*/  MOV R91, R63 ;  /* 0x0000003f005b7202 */ /* 0x000fe40000000f00 */
[----:B------:R-:W-:-:S07]  /*1fe0*/  MOV R64, R75 ;  /* 0x0000004b00407202 */ /* 0x000fce0000000f00 */
[----:B------:R-:W-:Y:S05]  /*1ff0*/  WARPSYNC.COLLECTIVE R74, `(.L_x_2682) ;  /* 0x000000004a087348 */ /* 0x000fea0003c00000 */
[----:B------:R0:W1:Y:S02]  /*2000*/  SHFL.BFLY P2, R75, R91, R92, R93 ;  /* 0x0c00005c5b4b7389 */ /* 0x000064000004005d */
[----:B01----:R-:W-:Y:S01]  /*2010*/  ENDCOLLECTIVE ;  /* 0x000000000000791b */ /* 0x003fe20003800000 */
.L_x_2682:
[----:B------:R-:W-:-:S05]  /*2020*/  FADD.FTZ R64, R65, R64 ;  /* 0x0000004041407221 */ /* 0x000fca0000010000 */
[----:B------:R-:W-:Y:S02]  /*2030*/  MOV R91, R64 ;  /* 0x00000040005b7202 */ /* 0x000fe40000000f00 */
[----:B------:R-:W-:-:S07]  /*2040*/  MOV R66, R75 ;  /* 0x0000004b00427202 */ /* 0x000fce0000000f00 */
[----:B------:R-:W-:Y:S05]  /*2050*/  WARPSYNC.COLLECTIVE R74, `(.L_x_2683) ;  /* 0x000000004a087348 */ /* 0x000fea0003c00000 */
[----:B------:R0:W1:Y:S02]  /*2060*/  SHFL.BFLY P2, R75, R91, R92, R93 ;  /* 0x0c00005c5b4b7389 */ /* 0x000064000004005d */
[----:B01----:R-:W-:Y:S01]  /*2070*/  ENDCOLLECTIVE ;  /* 0x000000000000791b */ /* 0x003fe20003800000 */
.L_x_2683:
[----:B------:R-:W-:Y:S01]  /*2080*/  FADD.FTZ R66, R63, R66 ;  /* 0x000000423f427221 */ /* 0x000fe20000010000 */
[----:B------:R-:W-:-:S04]  /*2090*/  HFMA2.MMA R92, -RZ, RZ, 0, 2.384185791015625e-07 ;  /* 0x00000004ff5c7435 */ /* 0x000fc800000001ff */
[----:B------:R-:W-:Y:S02]  /*20a0*/  MOV R91, R66 ;  /* 0x00000042005b7202 */ /* 0x000fe40000000f00 */
[----:B------:R-:W-:-:S07]  /*20b0*/  MOV R67, R75 ;  /* 0x0000004b00437202 */ /* 0x000fce0000000f00 */
[----:B------:R-:W-:Y:S05]  /*20c0*/  WARPSYNC.COLLECTIVE R74, `(.L_x_2684) ;  /* 0x000000004a087348 */ /* 0x000fea0003c00000 */
[----:B------:R0:W1:Y:S02]  /*20d0*/  SHFL.BFLY P2, R75, R91, R92, R93 ;  /* 0x0c00005c5b4b7389 */ /* 0x000064000004005d */
[----:B01----:R-:W-:Y:S01]  /*20e0*/  ENDCOLLECTIVE ;  /* 0x000000000000791b */ /* 0x003fe20003800000 */
.L_x_2684:
[----:B------:R-:W-:-:S05]  /*20f0*/  FADD.FTZ R67, R64, R67 ;  /* 0x0000004340437221 */ /* 0x000fca0000010000 */
[----:B------:R-:W-:Y:S02]  /*2100*/  MOV R91, R67 ;  /* 0x00000043005b7202 */ /* 0x000fe40000000f00 */
[----:B------:R-:W-:-:S07]  /*2110*/  MOV R73, R75 ;  /* 0x0000004b00497202 */ /* 0x000fce0000000f00 */
[----:B------:R-:W-:Y:S05]  /*2120*/  WARPSYNC.COLLECTIVE R74, `(.L_x_2685) ;  /* 0x000000004a087348 */ /* 0x000fea0003c00000 */
[----:B------:R0:W1:Y:S02]  /*2130*/  SHFL.BFLY P2, R75, R91, R92, R93 ;  /* 0x0c00005c5b4b7389 */ /* 0x000064000004005d */
[----:B01----:R-:W-:Y:S01]  /*2140*/  ENDCOLLECTIVE ;  /* 0x000000000000791b */ /* 0x003fe20003800000 */
.L_x_2685:
[----:B------:R-:W-:Y:S01]  /*2150*/  FADD.FTZ R73, R66, R73 ;  /* 0x0000004942497221 */ /* 0x000fe20000010000 */
[----:B------:R-:W-:-:S04]  /*2160*/  HFMA2.MMA R92, -RZ, RZ, 0, 4.76837158203125e-07 ;  /* 0x00000008ff5c7435 */ /* 0x000fc800000001ff */
[----:B------:R-:W-:Y:S02]  /*2170*/  MOV R91, R73 ;  /* 0x00000049005b7202 */ /* 0x000fe40000000f00 */
[----:B------:R-:W-:-:S07]  /*2180*/  MOV R72, R75 ;  /* 0x0000004b00487202 */ /* 0x000fce0000000f00 */
[----:B------:R-:W-:Y:S05]  /*2190*/  WARPSYNC.COLLECTIVE R74, `(.L_x_2686) ;  /* 0x000000004a087348 */ /* 0x000fea0003c00000 */
[----:B------:R0:W1:Y:S02]  /*21a0*/  SHFL.BFLY P2, R75, R91, R92, R93 ;  /* 0x0c00005c5b4b7389 */ /* 0x000064000004005d */
[----:B01----:R-:W-:Y:S01]  /*21b0*/  ENDCOLLECTIVE ;  /* 0x000000000000791b */ /* 0x003fe20003800000 */
.L_x_2686:
[----:B------:R-:W-:-:S05]  /*21c0*/  FADD.FTZ R72, R67, R72 ;  /* 0x0000004843487221 */ /* 0x000fca0000010000 */
[----:B------:R-:W-:Y:S02]  /*21d0*/  MOV R91, R72 ;  /* 0x00000048005b7202 */ /* 0x000fe40000000f00 */
[----:B------:R-:W-:-:S07]  /*21e0*/  MOV R60, R75 ;  /* 0x0000004b003c7202 */ /* 0x000fce0000000f00 */
[----:B------:R-:W-:Y:S05]  /*21f0*/  WARPSYNC.COLLECTIVE R74, `(.L_x_2687) ;  /* 0x000000004a087348 */ /* 0x000fea0003c00000 */
[----:B------:R0:W1:Y:S02]  /*2200*/  SHFL.BFLY P2, R75, R91, R92, R93 ;  /* 0x0c00005c5b4b7389 */ /* 0x000064000004005d */
[----:B01----:R-:W-:Y:S01]  /*2210*/  ENDCOLLECTIVE ;  /* 0x000000000000791b */ /* 0x003fe20003800000 */
.L_x_2687:
[----:B------:R-:W-:Y:S01]  /*2220*/  FADD.FTZ R60, R73, R60 ;  /* 0x0000003c493c7221 */ /* 0x000fe20000010000 */
[----:B------:R-:W-:-:S04]  /*2230*/  HFMA2.MMA R92, -RZ, RZ, 0, 9.5367431640625e-07 ;  /* 0x00000010ff5c7435 */ /* 0x000fc800000001ff */
[----:B------:R-:W-:Y:S02]  /*2240*/  MOV R91, R60 ;  /* 0x0000003c005b7202 */ /* 0x000fe40000000f00 */
[----:B------:R-:W-:-:S07]  /*2250*/  MOV R65, R75 ;  /* 0x0000004b00417202 */ /* 0x000fce0000000f00 */
[----:B------:R-:W-:Y:S05]  /*2260*/  WARPSYNC.COLLECTIVE R74, `(.L_x_2688) ;  /* 0x000000004a087348 */ /* 0x000fea0003c00000 */
[----:B------:R0:W1:Y:S02]  /*2270*/  SHFL.BFLY P2, R75, R91, R92, R93 ;  /* 0x0c00005c5b4b7389 */ /* 0x000064000004005d */
[----:B01----:R-:W-:Y:S01]  /*2280*/  ENDCOLLECTIVE ;  /* 0x000000000000791b */ /* 0x003fe20003800000 */
.L_x_2688:
[----:B------:R-:W-:-:S05]  /*2290*/  FADD.FTZ R65, R72, R65 ;  /* 0x0000004148417221 */ /* 0x000fca0000010000 */
[----:B------:R-:W-:Y:S02]  /*22a0*/  MOV R91, R65 ;  /* 0x00000041005b7202 */ /* 0x000fe40000000f00 */
[----:B------:R-:W-:-:S07]  /*22b0*/  MOV R63, R75 ;  /* 0x0000004b003f7202 */ /* 0x000fce0000000f00 */
[----:B------:R-:W-:Y:S05]  /*22c0*/  WARPSYNC.COLLECTIVE R74, `(.L_x_2689) ;  /* 0x000000004a087348 */ /* 0x000fea0003c00000 */
[----:B------:R0:W1:Y:S02]  /*22d0*/  SHFL.BFLY P2, R75, R91, R92, R93 ;  /* 0x0c00005c5b4b7389 */ /* 0x000064000004005d */
[----:B01----:R-:W-:Y:S01]  /*22e0*/  ENDCOLLECTIVE ;  /* 0x000000000000791b */ /* 0x003fe20003800000 */
.L_x_2689:
[----:B------:R-:W-:Y:S01]  /*22f0*/  MOV R64, R75 ;  /* 0x0000004b00407202 */ /* 0x000fe20000000f00 */
[----:B------:R-:W-:Y:S06]  /*2300*/  BRA `(.L_x_2690) ;  /* 0xffffffe800987947 */ /* 0x000fec000383ffff */
.L_x_2691:
        /* <DEDUP_REMOVED lines=15> */
.L_x_2966:


//--------------------- .text._ZN10layer_norm22ln_bwd_finalize_kernelINS_22Kernel_traits_finalizeILj256EfffffjLb0ELj1024ELj4ENS_18Kernel_traits_baseILj256EfffffjLj1024EEEEELb0ELb0EEEvNS_9BwdParamsE --------------------------
	.section	.text._ZN10layer_norm22ln_bwd_finalize_kernelINS_22Kernel_traits_finalizeILj256EfffffjLb0ELj1024ELj4ENS_18Kernel_traits_baseILj256EfffffjLj1024EEEEELb0ELb0EEEvNS_9BwdParamsE,"ax",@progbits
	.align	128
        .global         _ZN10layer_norm22ln_bwd_finalize_kernelINS_22Kernel_traits_finalizeILj256EfffffjLb0ELj1024ELj4ENS_18Kernel_traits_baseILj256EfffffjLj1024EEEEELb0ELb0EEEvNS_9BwdParamsE
        .type           _ZN10layer_norm22ln_bwd_finalize_kernelINS_22Kernel_traits_finalizeILj256EfffffjLb0ELj1024ELj4ENS_18Kernel_traits_baseILj256EfffffjLj1024EEEEELb0ELb0EEEvNS_9BwdParamsE,@function
        .size           _ZN10layer_norm22ln_bwd_finalize_kernelINS_22Kernel_traits_finalizeILj256EfffffjLb0ELj1024ELj4ENS_18Kernel_traits_baseILj256EfffffjLj1024EEEEELb0ELb0EEEvNS_9BwdParamsE,(.L_x_2967 - _ZN10layer_norm22ln_bwd_finalize_kernelINS_22Kernel_traits_finalizeILj256EfffffjLb0ELj1024ELj4ENS_18Kernel_traits_baseILj256EfffffjLj1024EEEEELb0ELb0EEEvNS_9BwdParamsE)
        .other          _ZN10layer_norm22ln_bwd_finalize_kernelINS_22Kernel_traits_finalizeILj256EfffffjLb0ELj1024ELj4ENS_18Kernel_traits_baseILj256EfffffjLj1024EEEEELb0ELb0EEEvNS_9BwdParamsE,@"STO_CUDA_ENTRY STV_DEFAULT"
_ZN10layer_norm22ln_bwd_finalize_kernelINS_22Kernel_traits_finalizeILj256EfffffjLb0ELj1024ELj4ENS_18Kernel_traits_baseILj256EfffffjLj1024EEEEELb0ELb0EEEvNS_9BwdParamsE:
.text._ZN10layer_norm22ln_bwd_finalize_kernelINS_22Kernel_traits_finalizeILj256EfffffjLb0ELj1024ELj4ENS_18Kernel_traits_baseILj256EfffffjLj1024EEEEELb0ELb0EEEvNS_9BwdParamsE:
        /* <DEDUP_REMOVED lines=25> */
.L_x_2704:
        /* <DEDUP_REMOVED lines=30> */
.L_x_2696:
        /* <DEDUP_REMOVED lines=36> */
.L_x_2695:
[----:B------:R-:W-:Y:S05]  /*05b0*/  BSYNC B1 ;  /* 0x0000000000017941 */ /* 0x000fea0003800000 */
.L_x_2694:
        /* <DEDUP_REMOVED lines=24> */
.L_x_2698:
[----:B------:R-:W-:Y:S05]  /*0740*/  BSYNC B1 ;  /* 0x0000000000017941 */ /* 0x000fea0003800000 */
.L_x_2697:
        /* <DEDUP_REMOVED lines=12> */
.L_x_2699:
[----:B------:R-:W-:Y:S05]  /*0810*/  BSYNC B1 ;  /* 0x0000000000017941 */ /* 0x000fea0003800000 */
.L_x_2693:
[----:B------:R-:W-:Y:S05]  /*0820*/  BSYNC B0 ;  /* 0x0000000000007941 */ /* 0x000fea0003800000 */
.L_x_2692:
        /* <DEDUP_REMOVED lines=29> */
.L_x_2715:
[----:B---3--:R-:W-:Y:S01]  /*0a00*/  FADD.FTZ R9, R18, R9 ;  /* 0x0000000912097221 */ /* 0x008fe20000010000 */
[----:B--2---:R-:W-:-:S04]  /*0a10*/  FADD.FTZ R11, R10, R11 ;  /* 0x0000000b0a0b7221 */ /* 0x004fc80000010000 */
[----:B------:R2:W-:Y:S04]  /*0a20*/  @!P1 STS [R6+0x2000], R9 ;  /* 0x0020000906009388 */ /* 0x0005e80000000800 */
[----:B------:R2:W-:Y:S02]  /*0a30*/  @!P1 STS [R6+0x2080], R11 ;  /* 0x0020800b06009388 */ /* 0x0005e40000000800 */
.L_x_2700:
        /* <DEDUP_REMOVED lines=16> */
.L_x_2703:
[----:B------:R-:W-:Y:S05]  /*0b40*/  BSYNC B0 ;  /* 0x0000000000007941 */ /* 0x000fea0003800000 */
.L_x_2702:
[C---:B------:R-:W-:Y:S01]  /*0b50*/  ISETP.GT.U32.AND P1, PT, R3.reuse, -0x101, PT ;  /* 0xfffffeff0300780c */ /* 0x040fe20003f24070 */
[----:B------:R-:W-:Y:S01]  /*0b60*/  VIADD R4, R4, 0x80 ;  /* 0x0000008004047836 */ /* 0x000fe20000000000 */
[----:B------:R-:W-:-:S11]  /*0b70*/  IADD3 R3, R3, 0x100, RZ ;  /* 0x0000010003037810 */ /* 0x000fd60007ffe0ff */
[----:B------:R-:W-:Y:S05]  /*0b80*/  @P1 BRA `(.L_x_2704) ;  /* 0xfffffff400801947 */ /* 0x000fea000383ffff */
[----:B------:R-:W-:Y:S05]  /*0b90*/  EXIT ;  /* 0x000000000000794d */ /* 0x000fea0003800000 */
.L_x_2701:
[----:B------:R-:W-:Y:S01]  /*0ba0*/  HFMA2.MMA R21, -RZ, RZ, 0, 5.9604644775390625e-08 ;  /* 0x00000001ff157435 */ /* 0x000fe200000001ff */
[----:B0--3--:R-:W-:Y:S01]  /*0bb0*/  MOV R22, R10 ;  /* 0x0000000a00167202 */ /* 0x009fe20000000f00 */
[----:B------:R-:W-:Y:S01]  /*0bc0*/  IMAD.MOV.U32 R19, RZ, RZ, -0x1 ;  /* 0xffffffffff137424 */ /* 0x000fe200078e00ff */
[----:B------:R-:W-:-:S08]  /*0bd0*/  MOV R24, 0x1f ;  /* 0x0000001f00187802 */ /* 0x000fd00000000f00 */
[----:B-12---:R-:W-:Y:S05]  /*0be0*/  WARPSYNC.COLLECTIVE R19, `(.L_x_2705) ;  /* 0x0000000013087348 */ /* 0x006fea0003c00000 */
[----:B------:R0:W3:Y:S02]  /*0bf0*/  SHFL.BFLY P2, R20, R22, R21, R24 ;  /* 0x0c00001516147389 */ /* 0x0000e40000040018 */
[----:B0123--:R-:W-:Y:S01]  /*0c00*/  ENDCOLLECTIVE ;  /* 0x000000000000791b */ /* 0x00ffe20003800000 */
.L_x_2705:
[----:B------:R-:W-:Y:S01]  /*0c10*/  HFMA2.MMA R21, -RZ, RZ, 0, 1.1920928955078125e-07 ;  /* 0x00000002ff157435 */ /* 0x000fe200000001ff */
[----:B------:R-:W-:-:S05]  /*0c20*/  MOV R11, R20 ;  /* 0x00000014000b7202 */ /* 0x000fca0000000f00 */
[----:B------:R-:W-:-:S05]  /*0c30*/  FADD.FTZ R11, R10, R11 ;  /* 0x0000000b0a0b7221 */ /* 0x000fca0000010000 */
[----:B------:R-:W-:-:S07]  /*0c40*/  MOV R22, R11 ;  /* 0x0000000b00167202 */ /* 0x000fce0000000f00 */
[----:B------:R-:W-:Y:S05]  /*0c50*/  WARPSYNC.COLLECTIVE R19, `(.L_x_2706) ;  /* 0x0000000013087348 */ /* 0x000fea0003c00000 */
[----:B------:R0:W1:Y:S02]  /*0c60*/  SHFL.BFLY P2, R20, R22, R21, R24 ;  /* 0x0c00001516147389 */ /* 0x0000640000040018 */
[----:B01----:R-:W-:Y:S01]  /*0c70*/  ENDCOLLECTIVE ;  /* 0x000000000000791b */ /* 0x003fe20003800000 */
.L_x_2706:
[----:B------:R-:W-:Y:S01]  /*0c80*/  HFMA2.MMA R21, -RZ, RZ, 0, 2.384185791015625e-07 ;  /* 0x00000004ff157435 */ /* 0x000fe200000001ff */
[----:B------:R-:W-:-:S04]  /*0c90*/  IMAD.MOV.U32 R14, RZ, RZ, R20 ;  /* 0x000000ffff0e7224 */ /* 0x000fc800078e0014 */
[----:B------:R-:W-:-:S05]  /*0ca0*/  FADD.FTZ R14, R11, R14 ;  /* 0x0000000e0b0e7221 */ /* 0x000fca0000010000 */
[----:B------:R-:W-:-:S07]  /*0cb0*/  MOV R22, R14 ;  /* 0x0000000e00167202 */ /* 0x000fce0000000f00 */
[----:B------:R-:W-:Y:S05]  /*0cc0*/  WARPSYNC.COLLECTIVE R19, `(.L_x_2707) ;  /* 0x0000000013087348 */ /* 0x000fea0003c00000 */
[----:B------:R0:W1:Y:S02]  /*0cd0*/  SHFL.BFLY P2, R20, R22, R21, R24 ;  /* 0x0c00001516147389 */ /* 0x0000640000040018 */
[----:B01----:R-:W-:Y:S01]  /*0ce0*/  ENDCOLLECTIVE ;  /* 0x000000000000791b */ /* 0x003fe20003800000 */
.L_x_2707:
[----:B------:R-:W-:Y:S01]  /*0cf0*/  IMAD.MOV.U32 R21, RZ, RZ, 0x8 ;  /* 0x00000008ff157424 */ /* 0x000fe200078e00ff */
[----:B------:R-:W-:-:S05]  /*0d00*/  MOV R13, R20 ;  /* 0x00000014000d7202 */ /* 0x000fca0000000f00 */
[----:B------:R-:W-:-:S05]  /*0d10*/  FADD.FTZ R13, R14, R13 ;  /* 0x0000000d0e0d7221 */ /* 0x000fca0000010000 */
[----:B------:R-:W-:-:S07]  /*0d20*/  MOV R22, R13 ;  /* 0x0000000d00167202 */ /* 0x000fce0000000f00 */
[----:B------:R-:W-:Y:S05]  /*0d30*/  WARPSYNC.COLLECTIVE R19, `(.L_x_2708) ;  /* 0x0000000013087348 */ /* 0x000fea0003c00000 */
[----:B------:R0:W1:Y:S02]  /*0d40*/  SHFL.BFLY P2, R20, R22, R21, R24 ;  /* 0x0c00001516147389 */ /* 0x0000640000040018 */
[----:B01----:R-:W-:Y:S01]  /*0d50*/  ENDCOLLECTIVE ;  /* 0x000000000000791b */ /* 0x003fe20003800000 */
.L_x_2708:
[----:B------:R-:W-:Y:S01]  /*0d60*/  HFMA2.MMA R21, -RZ, RZ, 0, 9.5367431640625e-07 ;  /* 0x00000010ff157435 */ /* 0x000fe200000001ff */
[----:B------:R-:W-:-:S05]  /*0d70*/  MOV R10, R20 ;  /* 0x00000014000a7202 */ /* 0x000fca0000000f00 */
[----:B------:R-:W-:-:S05]  /*0d80*/  FADD.FTZ R10, R13, R10 ;  /* 0x0000000a0d0a7221 */ /* 0x000fca0000010000 */
[----:B------:R-:W-:-:S07]  /*0d90*/  MOV R22, R10 ;  /* 0x0000000a00167202 */ /* 0x000fce0000000f00 */
[----:B------:R-:W-:Y:S05]  /*0da0*/  WARPSYNC.COLLECTIVE R19, `(.L_x_2709) ;  /* 0x0000000013087348 */ /* 0x000fea0003c00000 */
[----:B------:R0:W1:Y:S02]  /*0db0*/  SHFL.BFLY P2, R20, R22, R21, R24 ;  /* 0x0c00001516147389 */ /* 0x0000640000040018 */
[----:B01----:R-:W-:Y:S01]  /*0dc0*/  ENDCOLLECTIVE ;  /* 0x000000000000791b */ /* 0x003fe20003800000 */
.L_x_2709:
[----:B------:R-:W-:Y:S01]  /*0dd0*/  HFMA2.MMA R21, -RZ, RZ, 0, 5.9604644775390625e-08 ;  /* 0x00000001ff157435 */ /* 0x000fe200000001ff */
[----:B------:R-:W-:Y:S01]  /*0de0*/  IMAD.MOV.U32 R22, RZ, RZ, R9 ;  /* 0x000000ffff167224 */ /* 0x000fe200078e0009 */
[----:B------:R-:W-:-:S09]  /*0df0*/  MOV R11, R20 ;  /* 0x00000014000b7202 */ /* 0x000fd20000000f00 */
[----:B------:R-:W-:Y:S05]  /*0e00*/  WARPSYNC.COLLECTIVE R19, `(.L_x_2710) ;  /* 0x0000000013087348 */ /* 0x000fea0003c00000 */
[----:B------:R0:W1:Y:S02]  /*0e10*/  SHFL.BFLY P2, R20, R22, R21, R24 ;  /* 0x0c00001516147389 */ /* 0x0000640000040018 */
[----:B01----:R-:W-:Y:S01]  /*0e20*/  ENDCOLLECTIVE ;  /* 0x000000000000791b */ /* 0x003fe20003800000 */
.L_x_2710:
[----:B------:R-:W-:Y:S01]  /*0e30*/  HFMA2.MMA R21, -RZ, RZ, 0, 1.1920928955078125e-07 ;  /* 0x00000002ff157435 */ /* 0x000fe200000001ff */
[----:B------:R-:W-:-:S05]  /*0e40*/  MOV R14, R20 ;  /* 0x00000014000e7202 */ /* 0x000fca0000000f00 */
[----:B------:R-:W-:-:S05]  /*0e50*/  FADD.FTZ R15, R9, R14 ;  /* 0x0000000e090f7221 */ /* 0x000fca0000010000 */
[----:B------:R-:W-:-:S07]  /*0e60*/  MOV R22, R15 ;  /* 0x0000000f00167202 */ /* 0x000fce0000000f00 */
[----:B------:R-:W-:Y:S05]  /*0e70*/  WARPSYNC.COLLECTIVE R19, `(.L_x_2711) ;  /* 0x0000000013087348 */ /* 0x000fea0003c00000 */
[----:B------:R0:W1:Y:S02]  /*0e80*/  SHFL.BFLY P2, R20, R22, R21, R24 ;  /* 0x0c00001516147389 */ /* 0x0000640000040018 */
[----:B01----:R-:W-:Y:S01]  /*0e90*/  ENDCOLLECTIVE ;  /* 0x000000000000791b */ /* 0x003fe20003800000 */
.L_x_2711:
[----:B------:R-:W-:Y:S01]  /*0ea0*/  HFMA2.MMA R21, -RZ, RZ, 0, 2.384185791015625e-07 ;  /* 0x00000004ff157435 */ /* 0x000fe200000001ff */
[----:B------:R-:W-:-:S04]  /*0eb0*/  IMAD.MOV.U32 R16, RZ, RZ, R20 ;  /* 0x000000ffff107224 */ /* 0x000fc800078e0014 */
[----:B------:R-:W-:-:S05]  /*0ec0*/  FADD.FTZ R16, R15, R16 ;  /* 0x000000100f107221 */ /* 0x000fca0000010000 */
[----:B------:R-:W-:-:S07]  /*0ed0*/  MOV R22, R16 ;  /* 0x0000001000167202 */ /* 0x000fce0000000f00 */
[----:B------:R-:W-:Y:S05]  /*0ee0*/  WARPSYNC.COLLECTIVE R19, `(.L_x_2712) ;  /* 0x0000000013087348 */ /* 0x000fea0003c00000 */
[----:B------:R0:W1:Y:S02]  /*0ef0*/  SHFL.BFLY P2, R20, R22, R21, R24 ;  /* 0x0c00001516147389 */ /* 0x0000640000040018 */
[----:B01----:R-:W-:Y:S01]  /*0f00*/  ENDCOLLECTIVE ;  /* 0x000000000000791b */ /* 0x003fe20003800000 */
.L_x_2712:
[----:B------:R-:W-:Y:S01]  /*0f10*/  IMAD.MOV.U32 R21, RZ, RZ, 0x8 ;  /* 0x00000008ff157424 */ /* 0x000fe200078e00ff */
[----:B------:R-:W-:-:S05]  /*0f20*/  MOV R17, R20 ;  /* 0x0000001400117202 */ /* 0x000fca0000000f00 */
[----:B------:R-:W-:-:S05]  /*0f30*/  FADD.FTZ R17, R16, R17 ;  /* 0x0000001110117221 */ /* 0x000fca0000010000 */
[----:B------:R-:W-:-:S07]  /*0f40*/  MOV R22, R17 ;  /* 0x0000001100167202 */ /* 0x000fce0000000f00 */
[----:B------:R-:W-:Y:S05]  /*0f50*/  WARPSYNC.COLLECTIVE R19, `(.L_x_2713) ;  /* 0x0000000013087348 */ /* 0x000fea0003c00000 */
[----:B------:R0:W1:Y:S02]  /*0f60*/  SHFL.BFLY P2, R20, R22, R21, R24 ;  /* 0x0c00001516147389 */ /* 0x0000640000040018 */
[----:B01----:R-:W-:Y:S01]  /*0f70*/  ENDCOLLECTIVE ;  /* 0x000000000000791b */ /* 0x003fe20003800000 */
.L_x_2713:
[----:B------:R-:W-:Y:S01]  /*0f80*/  HFMA2.MMA R21, -RZ, RZ, 0, 9.5367431640625e-07 ;  /* 0x00000010ff157435 */ /* 0x000fe200000001ff */
[----:B------:R-:W-:-:S05]  /*0f90*/  MOV R18, R20 ;  /* 0x0000001400127202 */ /* 0x000fca0000000f00 */
[----:B------:R-:W-:-:S05]  /*0fa0*/  FADD.FTZ R18, R17, R18 ;  /* 0x0000001211127221 */ /* 0x000fca0000010000 */
[----:B------:R-:W-:-:S07]  /*0fb0*/  MOV R22, R18 ;  /* 0x0000001200167202 */ /* 0x000fce0000000f00 */
[----:B------:R-:W-:Y:S05]  /*0fc0*/  WARPSYNC.COLLECTIVE R19, `(.L_x_2714) ;  /* 0x0000000013087348 */ /* 0x000fea0003c00000 */
[----:B------:R0:W1:Y:S02]  /*0fd0*/  SHFL.BFLY P2, R20, R22, R21, R24 ;  /* 0x0c00001516147389 */ /* 0x0000640000040018 */
[----:B01----:R-:W-:Y:S01]  /*0fe0*/  ENDCOLLECTIVE ;  /* 0x000000000000791b */ /* 0x003fe20003800000 */
.L_x_2714:
[----:B------:R-:W-:Y:S01]  /*0ff0*/  MOV R9, R20 ;  /* 0x0000001400097202 */ /* 0x000fe20000000f00 */
[----:B------:R-:W-:Y:S06]  /*1000*/  BRA `(.L_x_2715) ;  /* 0xfffffff8007c7947 */ /* 0x000fec000383ffff */
.L_x_2716:
        /* <DEDUP_REMOVED lines=15> */
.L_x_2967:


//--------------------- .text._ZN10layer_norm40ln_parallel_residual_bwd_finalize_kernelINS_22Kernel_traits_finalizeILj256EfffffjLb0ELj1024ELj4ENS_18Kernel_traits_baseILj256EfffffjLj1024EEEEELb0EEEvNS_9BwdParamsE --------------------------
	.section	.text._ZN10layer_norm40ln_parallel_residual_bwd_finalize_kernelINS_22Kernel_traits_finalizeILj256EfffffjLb0ELj1024ELj4ENS_18Kernel_traits_baseILj256EfffffjLj1024EEEEELb0EEEvNS_9BwdParamsE,"ax",@progbits
	.align	128
        .global         _ZN10layer_norm40ln_parallel_residual_bwd_finalize_kernelINS_22Kernel_traits_finalizeILj256EfffffjLb0ELj1024ELj4ENS_18Kernel_traits_baseILj256EfffffjLj1024EEEEELb0EEEvNS_9BwdParamsE
        .type           _ZN10layer_norm40ln_parallel_residual_bwd_finalize_kernelINS_22Kernel_traits_finalizeILj256EfffffjLb0ELj1024ELj4ENS_18Kernel_traits_baseILj256EfffffjLj1024EEEEELb0EEEvNS_9BwdParamsE,@function
        .size           _ZN10layer_norm40ln_parallel_residual_bwd_finalize_kernelINS_22Kernel_traits_finalizeILj256EfffffjLb0ELj1024ELj4ENS_18Kernel_traits_baseILj256EfffffjLj1024EEEEELb0EEEvNS_9BwdParamsE,(.L_x_2968 - _ZN10layer_norm40ln_parallel_residual_bwd_finalize_kernelINS_22Kernel_traits_finalizeILj256EfffffjLb0ELj1024ELj4ENS_18Kernel_traits_baseILj256EfffffjLj1024EEEEELb0EEEvNS_9BwdParamsE)
        .other          _ZN10layer_norm40ln_parallel_residual_bwd_finalize_kernelINS_22Kernel_traits_finalizeILj256EfffffjLb0ELj1024ELj4ENS_18Kernel_traits_baseILj256EfffffjLj1024EEEEELb0EEEvNS_9BwdParamsE,@"STO_CUDA_ENTRY STV_DEFAULT"
_ZN10layer_norm40ln_parallel_residual_bwd_finalize_kernelINS_22Kernel_traits_finalizeILj256EfffffjLb0ELj1024ELj4ENS_18Kernel_traits_baseILj256EfffffjLj1024EEEEELb0EEEvNS_9BwdParamsE:
.text._ZN10layer_norm40ln_parallel_residual_bwd_finalize_kernelINS_22Kernel_traits_finalizeILj256EfffffjLb0ELj1024ELj4ENS_18Kernel_traits_baseILj256EfffffjLj1024EEEEELb0EEEvNS_9BwdParamsE:
        /* <DEDUP_REMOVED lines=22> */
.L_x_2729:
        /* <DEDUP_REMOVED lines=42> */
.L_x_2721:
        /* <DEDUP_REMOVED lines=62> */
.L_x_2720:
[----:B------:R-:W-:Y:S05]  /*07e0*/  BSYNC B1 ;  /* 0x0000000000017941 */ /* 0x000fea0003800000 */
.L_x_2719:
        /* <DEDUP_REMOVED lines=38> */
.L_x_2723:
[----:B------:R-:W-:Y:S05]  /*0a50*/  BSYNC B1 ;  /* 0x0000000000017941 */ /* 0x000fea0003800000 */
.L_x_2722:
        /* <DEDUP_REMOVED lines=20> */
.L_x_2724:
[----:B------:R-:W-:Y:S05]  /*0ba0*/  BSYNC B1 ;  /* 0x0000000000017941 */ /* 0x000fea0003800000 */
.L_x_2718:
[----:B------:R-:W-:Y:S05]  /*0bb0*/  BSYNC B0 ;  /* 0x0000000000007941 */ /* 0x000fea0003800000 */
.L_x_2717:
        /* <DEDUP_REMOVED lines=54> */
.L_x_2750:
        /* <DEDUP_REMOVED lines=10> */
.L_x_2725:
        /* <DEDUP_REMOVED lines=24> */
.L_x_2728:
[----:B------:R-:W-:Y:S05]  /*1140*/  BSYNC B0 ;  /* 0x0000000000007941 */ /* 0x000fea0003800000 */
.L_x_2727:
[C---:B------:R-:W-:Y:S02]  /*1150*/  ISETP.GT.U32.AND P1, PT, R4.reuse, -0x101, PT ;  /* 0xfffffeff0400780c */ /* 0x040fe40003f24070 */
[----:B------:R-:W-:Y:S02]  /*1160*/  IADD3 R4, R4, 0x100, RZ ;  /* 0x0000010004047810 */ /* 0x000fe40007ffe0ff */
[----:B------:R-:W-:-:S09]  /*1170*/  IADD3 R5, R5, 0x80, RZ ;  /* 0x0000008005057810 */ /* 0x000fd20007ffe0ff */
[----:B------:R-:W-:Y:S05]  /*1180*/  @P1 BRA `(.L_x_2729) ;  /* 0xffffffec00f41947 */ /* 0x000fea000383ffff */
[----:B------:R-:W-:Y:S05]  /*1190*/  EXIT ;  /* 0x000000000000794d */ /* 0x000fea0003800000 */
.L_x_2726:
[----:B------:R-:W-:Y:S01]  /*11a0*/  HFMA2.MMA R14, -RZ, RZ, 0, 5.9604644775390625e-08 ;  /* 0x00000001ff0e7435 */ /* 0x000fe200000001ff */
[----:B----4-:R-:W-:Y:S02]  /*11b0*/  MOV R27, R10 ;  /* 0x0000000a001b7202 */ /* 0x010fe40000000f00 */
[----:B------:R-:W-:Y:S02]  /*11c0*/  MOV R13, 0x1f ;  /* 0x0000001f000d7802 */ /* 0x000fe40000000f00 */
[----:B------:R-:W-:-:S07]  /*11d0*/  MOV R12, 0xffffffff ;  /* 0xffffffff000c7802 */ /* 0x000fce0000000f00 */
[----:B0123--:R-:W-:Y:S05]  /*11e0*/  WARPSYNC.COLLECTIVE R12, `(.L_x_2730) ;  /* 0x000000000c087348 */ /* 0x00ffea0003c00000 */
[----:B------:R4:W0:Y:S02]  /*11f0*/  SHFL.BFLY P2, R17, R27, R14, R13 ;  /* 0x0c00000e1b117389 */ /* 0x000824000004000d */
[----:B01234-:R-:W-:Y:S01]  /*1200*/  ENDCOLLECTIVE ;  /* 0x000000000000791b */ /* 0x01ffe20003800000 */
.L_x_2730:
[----:B------:R-:W-:Y:S01]  /*1210*/  HFMA2.MMA R14, -RZ, RZ, 0, 1.1920928955078125e-07 ;  /* 0x00000002ff0e7435 */ /* 0x000fe200000001ff */
[----:B------:R-:W-:-:S05]  /*1220*/  FADD.FTZ R11, R10, R17 ;  /* 0x000000110a0b7221 */ /* 0x000fca0000010000 */
[----:B------:R-:W-:-:S07]  /*1230*/  MOV R27, R11 ;  /* 0x0000000b001b7202 */ /* 0x000fce0000000f00 */
[----:B------:R-:W-:Y:S05]  /*1240*/  WARPSYNC.COLLECTIVE R12, `(.L_x_2731) ;  /* 0x000000000c087348 */ /* 0x000fea0003c00000 */
[----:B------:R0:W1:Y:S02]  /*1250*/  SHFL.BFLY P2, R17, R27, R14, R13 ;  /* 0x0c00000e1b117389 */ /* 0x000064000004000d */
[----:B01----:R-:W-:Y:S01]  /*1260*/  ENDCOLLECTIVE ;  /* 0x000000000000791b */ /* 0x003fe20003800000 */
.L_x_2731:
[----:B------:R-:W-:Y:S01]  /*1270*/  HFMA2.MMA R14, -RZ, RZ, 0, 2.384185791015625e-07 ;  /* 0x00000004ff0e7435 */ /* 0x000fe200000001ff */
[----:B------:R-:W-:-:S05]  /*1280*/  FADD.FTZ R10, R11, R17 ;  /* 0x000000110b0a7221 */ /* 0x000fca0000010000 */
[----:B------:R-:W-:-:S07]  /*1290*/  MOV R27, R10 ;  /* 0x0000000a001b7202 */ /* 0x000fce0000000f00 */
[----:B------:R-:W-:Y:S05]  /*12a0*/  WARPSYNC.COLLECTIVE R12, `(.L_x_2732) ;  /* 0x000000000c087348 */ /* 0x000fea0003c00000 */
[----:B------:R0:W1:Y:S02]  /*12b0*/  SHFL.BFLY P2, R17, R27, R14, R13 ;  /* 0x0c00000e1b117389 */ /* 0x000064000004000d */
[----:B01----:R-:W-:Y:S01]  /*12c0*/  ENDCOLLECTIVE ;  /* 0x000000000000791b */ /* 0x003fe20003800000 */
.L_x_2732:
[----:B------:R-:W-:Y:S01]  /*12d0*/  HFMA2.MMA R14, -RZ, RZ, 0, 4.76837158203125e-07 ;  /* 0x00000008ff0e7435 */ /* 0x000fe200000001ff */
[----:B------:R-:W-:-:S05]  /*12e0*/  FADD.FTZ R19, R10, R17 ;  /* 0x000000110a137221 */ /* 0x000fca0000010000 */
[----:B------:R-:W-:-:S07]  /*12f0*/  MOV R27, R19 ;  /* 0x00000013001b7202 */ /* 0x000fce0000000f00 */
[----:B------:R-:W-:Y:S05]  /*1300*/  WARPSYNC.COLLECTIVE R12, `(.L_x_2733) ;  /* 0x000000000c087348 */ /* 0x000fea0003c00000 */
[----:B------:R0:W1:Y:S02]  /*1310*/  SHFL.BFLY P2, R17, R27, R14, R13 ;  /* 0x0c00000e1b117389 */ /* 0x000064000004000d */
[----:B01----:R-:W-:Y:S01]  /*1320*/  ENDCOLLECTIVE ;  /* 0x000000000000791b */ /* 0x003fe20003800000 */
.L_x_2733:
[----:B------:R-:W-:Y:S01]  /*1330*/  HFMA2.MMA R14, -RZ, RZ, 0, 9.5367431640625e-07 ;  /* 0x00000010ff0e7435 */ /* 0x000fe200000001ff */
[----:B------:R-:W-:-:S05]  /*1340*/  FADD.FTZ R11, R19, R17 ;  /* 0x00000011130b7221 */ /* 0x000fca0000010000 */
[----:B------:R-:W-:-:S07]  /*1350*/  MOV R27, R11 ;  /* 0x0000000b001b7202 */ /* 0x000fce0000000f00 */
[----:B------:R-:W-:Y:S05]  /*1360*/  WARPSYNC.COLLECTIVE R12, `(.L_x_2734) ;  /* 0x000000000c087348 */ /* 0x000fea0003c00000 */
[----:B------:R0:W1:Y:S02]  /*1370*/  SHFL.BFLY P2, R17, R27, R14, R13 ;  /* 0x0c00000e1b117389 */ /* 0x000064000004000d */
[----:B01----:R-:W-:Y:S01]  /*1380*/  ENDCOLLECTIVE ;  /* 0x000000000000791b */ /* 0x003fe20003800000 */
.L_x_2734:
[----:B------:R-:W-:Y:S01]  /*1390*/  HFMA2.MMA R14, -RZ, RZ, 0, 5.9604644775390625e-08 ;  /* 0x00000001ff0e7435 */ /* 0x000fe200000001ff */
[----:B------:R-:W-:Y:S01]  /*13a0*/  IMAD.MOV.U32 R27, RZ, RZ, R15 ;  /* 0x000000ffff1b7224 */ /* 0x000fe200078e000f */
[----:B------:R-:W-:-:S09]  /*13b0*/  MOV R10, R17 ;  /* 0x00000011000a7202 */ /* 0x000fd20000000f00 */
[----:B------:R-:W-:Y:S05]  /*13c0*/  WARPSYNC.COLLECTIVE R12, `(.L_x_2735) ;  /* 0x000000000c087348 */ /* 0x000fea0003c00000 */
[----:B------:R0:W1:Y:S02]  /*13d0*/  SHFL.BFLY P2, R17, R27, R14, R13 ;  /* 0x0c00000e1b117389 */ /* 0x000064000004000d */
[----:B01----:R-:W-:Y:S01]  /*13e0*/  ENDCOLLECTIVE ;  /* 0x000000000000791b */ /* 0x003fe20003800000 */
.L_x_2735:
[----:B------:R-:W-:Y:S01]  /*13f0*/  HFMA2.MMA R14, -RZ, RZ, 0, 1.1920928955078125e-07 ;  /* 0x00000002ff0e7435 */ /* 0x000fe200000001ff */
[----:B------:R-:W-:-:S05]  /*1400*/  MOV R16, R17 ;  /* 0x0000001100107202 */ /* 0x000fca0000000f00 */
[----:B------:R-:W-:-:S05]  /*1410*/  FADD.FTZ R16, R15, R16 ;  /* 0x000000100f107221 */ /* 0x000fca0000010000 */
[----:B------:R-:W-:-:S07]  /*1420*/  MOV R27, R16 ;  /* 0x00000010001b7202 */ /* 0x000fce0000000f00 */
[----:B------:R-:W-:Y:S05]  /*1430*/  WARPSYNC.COLLECTIVE R12, `(.L_x_2736) ;  /* 0x000000000c087348 */ /* 0x000fea0003c00000 */
[----:B------:R0:W1:Y:S02]  /*1440*/  SHFL.BFLY P2, R17, R27, R14, R13 ;  /* 0x0c00000e1b117389 */ /* 0x000064000004000d */
[----:B01----:R-:W-:Y:S01]  /*1450*/  ENDCOLLECTIVE ;  /* 0x000000000000791b */ /* 0x003fe20003800000 */
.L_x_2736:
[----:B------:R-:W-:Y:S01]  /*1460*/  HFMA2.MMA R14, -RZ, RZ, 0, 2.384185791015625e-07 ;  /* 0x00000004ff0e7435 */ /* 0x000fe200000001ff */
[----:B------:R-:W-:-:S05]  /*1470*/  MOV R19, R17 ;  /* 0x0000001100137202 */ /* 0x000fca0000000f00 */
[----:B------:R-:W-:-:S05]  /*1480*/  FADD.FTZ R15, R16, R19 ;  /* 0x00000013100f7221 */ /* 0x000fca0000010000 */
[----:B------:R-:W-:-:S07]  /*1490*/  MOV R27, R15 ;  /* 0x0000000f001b7202 */ /* 0x000fce0000000f00 */
[----:B------:R-:W-:Y:S05]  /*14a0*/  WARPSYNC.COLLECTIVE R12, `(.L_x_2737) ;  /* 0x000000000c087348 */ /* 0x000fea0003c00000 */
[----:B------:R0:W1:Y:S02]  /*14b0*/  SHFL.BFLY P2, R17, R27, R14, R13 ;  /* 0x0c00000e1b117389 */ /* 0x000064000004000d */
[----:B01----:R-:W-:Y:S01]  /*14c0*/  ENDCOLLECTIVE ;  /* 0x000000000000791b */ /* 0x003fe20003800000 */
.L_x_2737:
[----:B------:R-:W-:Y:S01]  /*14d0*/  HFMA2.MMA R14, -RZ, RZ, 0, 4.76837158203125e-07 ;  /* 0x00000008ff0e7435 */ /* 0x000fe200000001ff */
[----:B------:R-:W-:-:S05]  /*14e0*/  MOV R18, R17 ;  /* 0x0000001100127202 */ /* 0x000fca0000000f00 */
[----:B------:R-:W-:-:S05]  /*14f0*/  FADD.FTZ R20, R15, R18 ;  /* 0x000000120f147221 */ /* 0x000fca0000010000 */
[----:B------:R-:W-:-:S07]  /*1500*/  MOV R27, R20 ;  /* 0x00000014001b7202 */ /* 0x000fce0000000f00 */
[----:B------:R-:W-:Y:S05]  /*1510*/  WARPSYNC.COLLECTIVE R12, `(.L_x_2738) ;  /* 0x000000000c087348 */ /* 0x000fea0003c00000 */
[----:B------:R0:W1:Y:S02]  /*1520*/  SHFL.BFLY P2, R17, R27, R14, R13 ;  /* 0x0c00000e1b117389 */ /* 0x000064000004000d */
[----:B01----:R-:W-:Y:S01]  /*1530*/  ENDCOLLECTIVE ;  /* 0x000000000000791b */ /* 0x003fe20003800000 */
.L_x_2738:
[----:B------:R-:W-:Y:S01]  /*1540*/  HFMA2.MMA R14, -RZ, RZ, 0, 9.5367431640625e-07 ;  /* 0x00000010ff0e7435 */ /* 0x000fe200000001ff */
[----:B------:R-:W-:-:S05]  /*1550*/  MOV R21, R17 ;  /* 0x0000001100157202 */ /* 0x000fca0000000f00 */
[----:B------:R-:W-:-:S05]  /*1560*/  FADD.FTZ R16, R20, R21 ;  /* 0x0000001514107221 */ /* 0x000fca0000010000 */
[----:B------:R-:W-:-:S07]  /*1570*/  MOV R27, R16 ;  /* 0x00000010001b7202 */ /* 0x000fce0000000f00 */
[----:B------:R-:W-:Y:S05]  /*1580*/  WARPSYNC.COLLECTIVE R12, `(.L_x_2739) ;  /* 0x000000000c087348 */ /* 0x000fea0003c00000 */
[----:B------:R0:W1:Y:S02]  /*1590*/  SHFL.BFLY P2, R17, R27, R14, R13 ;  /* 0x0c00000e1b117389 */ /* 0x000064000004000d */
[----:B01----:R-:W-:Y:S01]  /*15a0*/  ENDCOLLECTIVE ;  /* 0x000000000000791b */ /* 0x003fe20003800000 */
.L_x_2739:
[----:B------:R-:W-:Y:S01]  /*15b0*/  HFMA2.MMA R14, -RZ, RZ, 0, 5.9604644775390625e-08 ;  /* 0x00000001ff0e7435 */ /* 0x000fe200000001ff */
[----:B------:R-:W-:Y:S02]  /*15c0*/  MOV R27, R9 ;  /* 0x00000009001b7202 */ /* 0x000fe40000000f00 */
[----:B------:R-:W-:-:S08]  /*15d0*/  MOV R15, R17 ;  /* 0x00000011000f7202 */ /* 0x000fd00000000f00 */
[----:B------:R-:W-:Y:S05]  /*15e0*/  WARPSYNC.COLLECTIVE R12, `(.L_x_2740) ;  /* 0x000000000c087348 */ /* 0x000fea0003c00000 */
[----:B------:R0:W1:Y:S02]  /*15f0*/  SHFL.BFLY P2, R17, R27, R14, R13 ;  /* 0x0c00000e1b117389 */ /* 0x000064000004000d */
[----:B01----:R-:W-:Y:S01]  /*1600*/  ENDCOLLECTIVE ;  /* 0x000000000000791b */ /* 0x003fe20003800000 */
.L_x_2740:
[----:B------:R-:W-:Y:S01]  /*1610*/  HFMA2.MMA R14, -RZ, RZ, 0, 1.1920928955078125e-07 ;  /* 0x00000002ff0e7435 */ /* 0x000fe200000001ff */
[----:B------:R-:W-:-:S05]  /*1620*/  MOV R18, R17 ;  /* 0x0000001100127202 */ /* 0x000fca0000000f00 */
[----:B------:R-:W-:-:S05]  /*1630*/  FADD.FTZ R20, R9, R18 ;  /* 0x0000001209147221 */ /* 0x000fca0000010000 */
[----:B------:R-:W-:-:S07]  /*1640*/  MOV R27, R20 ;  /* 0x00000014001b7202 */ /* 0x000fce0000000f00 */
[----:B------:R-:W-:Y:S05]  /*1650*/  WARPSYNC.COLLECTIVE R12, `(.L_x_2741) ;  /* 0x000000000c087348 */ /* 0x000fea0003c00000 */
[----:B------:R0:W1:Y:S02]  /*1660*/  SHFL.BFLY P2, R17, R27, R14, R13 ;  /* 0x0c00000e1b117389 */ /* 0x000064000004000d */
[----:B01----:R-:W-:Y:S01]  /*1670*/  ENDCOLLECTIVE ;  /* 0x000000000000791b */ /* 0x003fe20003800000 */
.L_x_2741:
[----:B------:R-:W-:Y:S01]  /*1680*/  IMAD.MOV.U32 R14, RZ, RZ, 0x4 ;  /* 0x00000004ff0e7424 */ /* 0x000fe200078e00ff */
[----:B------:R-:W-:-:S05]  /*1690*/  MOV R21, R17 ;  /* 0x0000001100157202 */ /* 0x000fca0000000f00 */
[----:B------:R-:W-:-:S05]  /*16a0*/  FADD.FTZ R9, R20, R21 ;  /* 0x0000001514097221 */ /* 0x000fca0000010000 */
[----:B------:R-:W-:-:S07]  /*16b0*/  MOV R27, R9 ;  /* 0x00000009001b7202 */ /* 0x000fce0000000f00 */
[----:B------:R-:W-:Y:S05]  /*16c0*/  WARPSYNC.COLLECTIVE R12, `(.L_x_2742) ;  /* 0x000000000c087348 */ /* 0x000fea0003c00000 */
[----:B------:R0:W1:Y:S02]  /*16d0*/  SHFL.BFLY P2, R17, R27, R14, R13 ;  /* 0x0c00000e1b117389 */ /* 0x000064000004000d */
[----:B01----:R-:W-:Y:S01]  /*16e0*/  ENDCOLLECTIVE ;  /* 0x000000000000791b */ /* 0x003fe20003800000 */
.L_x_2742:
[----:B------:R-:W-:Y:S01]  /*16f0*/  HFMA2.MMA R14, -RZ, RZ, 0, 4.76837158203125e-07 ;  /* 0x00000008ff0e7435 */ /* 0x000fe200000001ff */
[----:B------:R-:W-:-:S05]  /*1700*/  MOV R22, R17 ;  /* 0x0000001100167202 */ /* 0x000fca0000000f00 */
[----:B------:R-:W-:-:S05]  /*1710*/  FADD.FTZ R22, R9, R22 ;  /* 0x0000001609167221 */ /* 0x000fca0000010000 */
[----:B------:R-:W-:-:S07]  /*1720*/  MOV R27, R22 ;  /* 0x00000016001b7202 */ /* 0x000fce0000000f00 */
[----:B------:R-:W-:Y:S05]  /*1730*/  WARPSYNC.COLLECTIVE R12, `(.L_x_2743) ;  /* 0x000000000c087348 */ /* 0x000fea0003c00000 */
[----:B------:R0:W1:Y:S02]  /*1740*/  SHFL.BFLY P2, R17, R27, R14, R13 ;  /* 0x0c00000e1b117389 */ /* 0x000064000004000d */
[----:B01----:R-:W-:Y:S01]  /*1750*/  ENDCOLLECTIVE ;  /* 0x000000000000791b */ /* 0x003fe20003800000 */
.L_x_2743:
[----:B------:R-:W-:Y:S01]  /*1760*/  HFMA2.MMA R14, -RZ, RZ, 0, 9.5367431640625e-07 ;  /* 0x00000010ff0e7435 */ /* 0x000fe200000001ff */
[----:B------:R-:W-:-:S05]  /*1770*/  MOV R23, R17 ;  /* 0x0000001100177202 */ /* 0x000fca0000000f00 */
[----:B------:R-:W-:-:S05]  /*1780*/  FADD.FTZ R18, R22, R23 ;  /* 0x0000001716127221 */ /* 0x000fca0000010000 */
[----:B------:R-:W-:-:S07]  /*1790*/  MOV R27, R18 ;  /* 0x00000012001b7202 */ /* 0x000fce0000000f00 */
[----:B------:R-:W-:Y:S05]  /*17a0*/  WARPSYNC.COLLECTIVE R12, `(.L_x_2744) ;  /* 0x000000000c087348 */ /* 0x000fea0003c00000 */
[----:B------:R0:W1:Y:S02]  /*17b0*/  SHFL.BFLY P2, R17, R27, R14, R13 ;  /* 0x0c00000e1b117389 */ /* 0x000064000004000d */
[----:B01----:R-:W-:Y:S01]  /*17c0*/  ENDCOLLECTIVE ;  /* 0x000000000000791b */ /* 0x003fe20003800000 */
.L_x_2744:
[----:B------:R-:W-:Y:S01]  /*17d0*/  HFMA2.MMA R14, -RZ, RZ, 0, 5.9604644775390625e-08 ;  /* 0x00000001ff0e7435 */ /* 0x000fe200000001ff */
[----:B------:R-:W-:Y:S02]  /*17e0*/  MOV R27, R8 ;  /* 0x00000008001b7202 */ /* 0x000fe40000000f00 */
[----:B------:R-:W-:-:S08]  /*17f0*/  MOV R9, R17 ;  /* 0x0000001100097202 */ /* 0x000fd00000000f00 */
[----:B------:R-:W-:Y:S05]  /*1800*/  WARPSYNC.COLLECTIVE R12, `(.L_x_2745) ;  /* 0x000000000c087348 */ /* 0x000fea0003c00000 */
[----:B------:R0:W1:Y:S02]  /*1810*/  SHFL.BFLY P2, R17, R27, R14, R13 ;  /* 0x0c00000e1b117389 */ /* 0x000064000004000d */
[----:B01----:R-:W-:Y:S01]  /*1820*/  ENDCOLLECTIVE ;  /* 0x000000000000791b */ /* 0x003fe20003800000 */
.L_x_2745:
[----:B------:R-:W-:Y:S01]  /*1830*/  HFMA2.MMA R14, -RZ, RZ, 0, 1.1920928955078125e-07 ;  /* 0x00000002ff0e7435 */ /* 0x000fe200000001ff */
[----:B------:R-:W-:-:S05]  /*1840*/  MOV R19, R17 ;  /* 0x0000001100137202 */ /* 0x000fca0000000f00 */
[----:B------:R-:W-:-:S05]  /*1850*/  FADD.FTZ R23, R8, R19 ;  /* 0x0000001308177221 */ /* 0x000fca0000010000 */
[----:B------:R-:W-:-:S07]  /*1860*/  MOV R27, R23 ;  /* 0x00000017001b7202 */ /* 0x000fce0000000f00 */
[----:B------:R-:W-:Y:S05]  /*1870*/  WARPSYNC.COLLECTIVE R12, `(.L_x_2746) ;  /* 0x000000000c087348 */ /* 0x000fea0003c00000 */
[----:B------:R0:W1:Y:S02]  /*1880*/  SHFL.BFLY P2, R17, R27, R14, R13 ;  /* 0x0c00000e1b117389 */ /* 0x000064000004000d */
[----:B01----:R-:W-:Y:S01]  /*1890*/  ENDCOLLECTIVE ;  /* 0x000000000000791b */ /* 0x003fe20003800000 */
.L_x_2746:
[----:B------:R-:W-:Y:S01]  /*18a0*/  HFMA2.MMA R14, -RZ, RZ, 0, 2.384185791015625e-07 ;  /* 0x00000004ff0e7435 */ /* 0x000fe200000001ff */
[----:B------:R-:W-:-:S05]  /*18b0*/  MOV R22, R17 ;  /* 0x0000001100167202 */ /* 0x000fca0000000f00 */
[----:B------:R-:W-:-:S05]  /*18c0*/  FADD.FTZ R8, R23, R22 ;  /* 0x0000001617087221 */ /* 0x000fca0000010000 */
[----:B------:R-:W-:-:S07]  /*18d0*/  MOV R27, R8 ;  /* 0x00000008001b7202 */ /* 0x000fce0000000f00 */
[----:B------:R-:W-:Y:S05]  /*18e0*/  WARPSYNC.COLLECTIVE R12, `(.L_x_2747) ;  /* 0x000000000c087348 */ /* 0x000fea0003c00000 */
[----:B------:R0:W1:Y:S02]  /*18f0*/  SHFL.BFLY P2, R17, R27, R14, R13 ;  /* 0x0c00000e1b117389 */ /* 0x000064000004000d */
[----:B01----:R-:W-:Y:S01]  /*1900*/  ENDCOLLECTIVE ;  /* 0x000000000000791b */ /* 0x003fe20003800000 */
.L_x_2747:
[----:B------:R-:W-:Y:S01]  /*1910*/  HFMA2.MMA R14, -RZ, RZ, 0, 4.76837158203125e-07 ;  /* 0x00000008ff0e7435 */ /* 0x000fe200000001ff */
[----:B------:R-:W-:-:S05]  /*1920*/  MOV R21, R17 ;  /* 0x0000001100157202 */ /* 0x000fca0000000f00 */
[----:B------:R-:W-:-:S05]  /*1930*/  FADD.FTZ R24, R8, R21 ;  /* 0x0000001508187221 */ /* 0x000fca0000010000 */
[----:B------:R-:W-:-:S07]  /*1940*/  MOV R27, R24 ;  /* 0x00000018001b7202 */ /* 0x000fce0000000f00 */
[----:B------:R-:W-:Y:S05]  /*1950*/  WARPSYNC.COLLECTIVE R12, `(.L_x_2748) ;  /* 0x000000000c087348 */ /* 0x000fea0003c00000 */
[----:B------:R0:W1:Y:S02]  /*1960*/  SHFL.BFLY P2, R17, R27, R14, R13 ;  /* 0x0c00000e1b117389 */ /* 0x000064000004000d */
[----:B01----:R-:W-:Y:S01]  /*1970*/  ENDCOLLECTIVE ;  /* 0x000000000000791b */ /* 0x003fe20003800000 */
.L_x_2748:
[----:B------:R-:W-:Y:S01]  /*1980*/  HFMA2.MMA R14, -RZ, RZ, 0, 9.5367431640625e-07 ;  /* 0x00000010ff0e7435 */ /* 0x000fe200000001ff */
[----:B------:R-:W-:-:S05]  /*1990*/  MOV R25, R17 ;  /* 0x0000001100197202 */ /* 0x000fca0000000f00 */
[----:B------:R-:W-:-:S05]  /*19a0*/  FADD.FTZ R25, R24, R25 ;  /* 0x0000001918197221 */ /* 0x000fca0000010000 */
[----:B------:R-:W-:-:S07]  /*19b0*/  MOV R27, R25 ;  /* 0x00000019001b7202 */ /* 0x000fce0000000f00 */
[----:B------:R-:W-:Y:S05]  /*19c0*/  WARPSYNC.COLLECTIVE R12, `(.L_x_2749) ;  /* 0x000000000c087348 */ /* 0x000fea0003c00000 */
[----:B------:R0:W1:Y:S02]  /*19d0*/  SHFL.BFLY P2, R17, R27, R14, R13 ;  /* 0x0c00000e1b117389 */ /* 0x000064000004000d */
[----:B01----:R-:W-:Y:S01]  /*19e0*/  ENDCOLLECTIVE ;  /* 0x000000000000791b */ /* 0x003fe20003800000 */
.L_x_2749:
[----:B------:R-:W-:Y:S05]  /*19f0*/  BRA `(.L_x_2750) ;  /* 0xfffffff400487947 */ /* 0x000fea000383ffff */
.L_x_2751:
        /* <DEDUP_REMOVED lines=16> */
.L_x_2968:


//--------------------- .text._ZN10layer_norm31ln_parallel_residual_bwd_kernelINS_13Kernel_traitsIfffffjLj256ELj1ELj4ELj1ELj16ENS_18Kernel_traits_baseILj256EfffffjLj128EEEEELb1ELb1ELb0EEEvNS_9BwdParamsE --------------------------
	.section	.text._ZN10layer_norm31ln_parallel_residual_bwd_kernelINS_13Kernel_traitsIfffffjLj256ELj1ELj4ELj1ELj16ENS_18Kernel_traits_baseILj256EfffffjLj128EEEEELb1ELb1ELb0EEEvNS_9BwdParamsE,"ax",@progbits
	.align	128
        .global         _ZN10layer_norm31ln_parallel_residual_bwd_kernelINS_13Kernel_traitsIfffffjLj256ELj1ELj4ELj1ELj16ENS_18Kernel_traits_baseILj256EfffffjLj128EEEEELb1ELb1ELb0EEEvNS_9BwdParamsE
        .type           _ZN10layer_norm31ln_parallel_residual_bwd_kernelINS_13Kernel_traitsIfffffjLj256ELj1ELj4ELj1ELj16ENS_18Kernel_traits_baseILj256EfffffjLj128EEEEELb1ELb1ELb0EEEvNS_9BwdParamsE,@function
        .size           _ZN10layer_norm31ln_parallel_residual_bwd_kernelINS_13Kernel_traitsIfffffjLj256ELj1ELj4ELj1ELj16ENS_18Kernel_traits_baseILj256EfffffjLj128EEEEELb1ELb1ELb0EEEvNS_9BwdParamsE,(.L_x_2969 - _ZN10layer_norm31ln_parallel_residual_bwd_kernelINS_13Kernel_traitsIfffffjLj256ELj1ELj4ELj1ELj16ENS_18Kernel_traits_baseILj256EfffffjLj128EEEEELb1ELb1ELb0EEEvNS_9BwdParamsE)
        .other          _ZN10layer_norm31ln_parallel_residual_bwd_kernelINS_13Kernel_traitsIfffffjLj256ELj1ELj4ELj1ELj16ENS_18Kernel_traits_baseILj256EfffffjLj128EEEEELb1ELb1ELb0EEEvNS_9BwdParamsE,@"STO_CUDA_ENTRY STV_DEFAULT"
_ZN10layer_norm31ln_parallel_residual_bwd_kernelINS_13Kernel_traitsIfffffjLj256ELj1ELj4ELj1ELj16ENS_18Kernel_traits_baseILj256EfffffjLj128EEEEELb1ELb1ELb0EEEvNS_9BwdParamsE:
.text._ZN10layer_norm31ln_parallel_residual_bwd_kernelINS_13Kernel_traitsIfffffjLj256ELj1ELj4ELj1ELj16ENS_18Kernel_traits_baseILj256EfffffjLj128EEEEELb1ELb1ELb0EEEvNS_9BwdParamsE:
        /* <DEDUP_REMOVED lines=44> */
[----:B------:R-:W-:Y:S01]  /*02c0*/  IMAD.MOV.U32 R21, RZ, RZ, RZ ;  /* 0x000000ffff157224 */ /* 0x000fe200078e00ff */
[----:B------:R-:W-:-:S13]  /*02d0*/  ISETP.NE.AND P4, PT, RZ, UR6, PT ;  /* 0x00000006ff007c0c */ /* 0x000fda000bf85270 */
.L_x_2763:
        /* <DEDUP_REMOVED lines=30> */
[----:B------:R-:W-:-:S05]  /*04c0*/  @P1 IMAD.X R67, R4, 0x1, R67, P5 ;  /* 0x0000000104431824 */ /* 0x000fca00028e0643 */
[----:B------:R-:W5:Y:S01]  /*04d0*/  @P1 LDG.E R5, desc[UR4][R66.64] ;  /* 0x0000000442051981 */ /* 0x000f62000c1e1900 */
[----:B------:R-:W-:-:S04]  /*04e0*/  @P0 LEA R74, P1, R6, UR8, 0x4 ;  /* 0x00000008064a0c11 */ /* 0x000fc8000f8220ff */
[----:B------:R-:W-:Y:S02]  /*04f0*/  @P0 LEA.HI.X R75, R6, UR9, RZ, 0x4, P1 ;  /* 0x00000009064b0c11 */ /* 0x000fe400088f24ff */
[----:B------:R-:W-:-:S03]  /*0500*/  IADD3 R76, P5, R77, UR12, RZ ;  /* 0x0000000c4d4c7c10 */ /* 0x000fc6000ffbe0ff */
[----:B------:R0:W5:Y:S01]  /*0510*/  @P0 LDG.E.128 R28, desc[UR4][R74.64] ;  /* 0x000000044a1c0981 */ /* 0x000162000c1e1d00 */
[----:B------:R-:W-:-:S05]  /*0520*/  IADD3.X R77, R4, UR13, RZ, P5, !PT ;  /* 0x0000000d044d7c10 */ /* 0x000fca000affe4ff */
[----:B------:R1:W5:Y:S01]  /*0530*/  LDG.E R4, desc[UR4][R76.64] ;  /* 0x000000044c047981 */ /* 0x000362000c1e1900 */
[----:B0-----:R-:W-:Y:S01]  /*0540*/  IADD3 R75, R6, 0x20, RZ ;  /* 0x00000020064b7810 */ /* 0x001fe20007ffe0ff */
[C---:B--2---:R-:W-:Y:S01]  /*0550*/  FADD.FTZ R48, -R73.reuse, R48 ;  /* 0x0000003049307221 */ /* 0x044fe20000010100 */
[----:B------:R-:W-:-:S03]  /*0560*/  FADD.FTZ R62, -R73, R49 ;  /* 0x00000031493e7221 */ /* 0x000fc60000010100 */
[----:B-----5:R-:W-:Y:S01]  /*0570*/  FMUL.FTZ R3, R59, R48 ;  /* 0x000000303b037220 */ /* 0x020fe20000410000 */
[----:B------:R-:W-:Y:S01]  /*0580*/  FADD.FTZ R50, -R73, R50 ;  /* 0x0000003249327221 */ /* 0x000fe20000010100 */
[----:B------:R-:W-:Y:S01]  /*0590*/  FMUL.FTZ R62, R59, R62 ;  /* 0x0000003e3b3e7220 */ /* 0x000fe20000410000 */
[----:B------:R-:W-:Y:S02]  /*05a0*/  FADD.FTZ R72, -R73, R51 ;  /* 0x0000003349487221 */ /* 0x000fe40000010100 */
[----:B------:R-:W-:Y:S01]  /*05b0*/  FMUL.FTZ R67, R59, R50 ;  /* 0x000000323b437220 */ /* 0x000fe20000410000 */
[----:B---3--:R-:W-:Y:S01]  /*05c0*/  FMUL.FTZ R66, R12, R52 ;  /* 0x000000340c427220 */ /* 0x008fe20000410000 */
[----:B------:R-:W-:-:S03]  /*05d0*/  FMUL.FTZ R69, R13, R53 ;  /* 0x000000350d457220 */ /* 0x000fc60000410000 */
[----:B------:R-:W-:Y:S01]  /*05e0*/  FADD.FTZ R48, RZ, R66 ;  /* 0x00000042ff307221 */ /* 0x000fe20000010000 */
[----:B------:R-:W-:Y:S01]  /*05f0*/  FFMA.FTZ R49, R3, R66, RZ ;  /* 0x0000004203317223 */ /* 0x000fe200000100ff */
[----:B------:R-:W-:Y:S02]  /*0600*/  FMUL.FTZ R74, R14, R54 ;  /* 0x000000360e4a7220 */ /* 0x000fe40000410000 */
        /* <DEDUP_REMOVED lines=14> */
[----:B-1----:R-:W-:Y:S01]  /*06f0*/  FADD.FTZ R77, R50, R71 ;  /* 0x00000047324d7221 */ /* 0x002fe20000010000 */
[----:B------:R-:W-:-:S07]  /*0700*/  FFMA.FTZ R76, R72, R71, R49 ;  /* 0x00000047484c7223 */ /* 0x000fce0000010031 */
.L_x_2755:
[----:B------:R-:W-:Y:S05]  /*0710*/  BSYNC B1 ;  /* 0x0000000000017941 */ /* 0x000fea0003800000 */
.L_x_2754:
        /* <DEDUP_REMOVED lines=17> */
[----:B------:R0:W5:Y:S01]  /*0830*/  @P0 LDG.E R2, desc[UR4][R60.64] ;  /* 0x000000043c020981 */ /* 0x000162000c1e1900 */
[----:B------:R-:W-:-:S04]  /*0840*/  @P1 LEA R64, P0, R75, UR8, 0x4 ;  /* 0x000000084b401c11 */ /* 0x000fc8000f8020ff */
[----:B------:R-:W-:Y:S02]  /*0850*/  @P1 LEA.HI.X R65, R75, UR9, RZ, 0x4, P0 ;  /* 0x000000094b411c11 */ /* 0x000fe400080f24ff */
[----:B0-----:R-:W-:-:S03]  /*0860*/  IADD3 R60, P0, R57, UR12, RZ ;  /* 0x0000000c393c7c10 */ /* 0x001fc6000ff1e0ff */
[----:B------:R2:W5:Y:S01]  /*0870*/  @P1 LDG.E.128 R8, desc[UR4][R64.64] ;  /* 0x0000000440081981 */ /* 0x000562000c1e1d00 */
[----:B------:R-:W-:-:S05]  /*0880*/  IADD3.X R61, R0, UR13, RZ, P0, !PT ;  /* 0x0000000d003d7c10 */ /* 0x000fca00087fe4ff */
[----:B------:R0:W5:Y:S01]  /*0890*/  LDG.E R0, desc[UR4][R60.64] ;  /* 0x000000043c007981 */ /* 0x000162000c1e1900 */
[----:B--2---:R-:W-:Y:S01]  /*08a0*/  FMUL.FTZ R64, R16, R52 ;  /* 0x0000003410407220 */ /* 0x004fe20000410000 */
[----:B------:R-:W-:Y:S01]  /*08b0*/  FMUL.FTZ R63, R17, R53 ;  /* 0x00000035113f7220 */ /* 0x000fe20000410000 */
[----:B------:R-:W-:Y:S01]  /*08c0*/  FMUL.FTZ R70, R18, R54 ;  /* 0x0000003612467220 */ /* 0x000fe20000410000 */
[C---:B---3--:R-:W-:Y:S01]  /*08d0*/  FADD.FTZ R48, -R73.reuse, R48 ;  /* 0x0000003049307221 */ /* 0x048fe20000010100 */
[----:B------:R-:W-:-:S03]  /*08e0*/  FADD.FTZ R68, -R73, R49 ;  /* 0x0000003149447221 */ /* 0x000fc60000010100 */
[----:B-----5:R-:W-:Y:S01]  /*08f0*/  FMUL.FTZ R57, R59, R48 ;  /* 0x000000303b397220 */ /* 0x020fe20000410000 */
[----:B------:R-:W-:Y:S01]  /*0900*/  FADD.FTZ R48, R77, R64 ;  /* 0x000000404d307221 */ /* 0x000fe20000010000 */
[----:B------:R-:W-:Y:S01]  /*0910*/  FADD.FTZ R50, -R73, R50 ;  /* 0x0000003249327221 */ /* 0x000fe20000010100 */
[----:B0-----:R-:W-:Y:S01]  /*0920*/  FMUL.FTZ R60, R59, R68 ;  /* 0x000000443b3c7220 */ /* 0x001fe20000410000 */
[----:B------:R-:W-:Y:S01]  /*0930*/  FFMA.FTZ R49, R57, R64, R76 ;  /* 0x0000004039317223 */ /* 0x000fe2000001004c */
[----:B------:R-:W-:Y:S01]  /*0940*/  FADD.FTZ R73, -R73, R51 ;  /* 0x0000003349497221 */ /* 0x000fe20000010100 */
        /* <DEDUP_REMOVED lines=17> */
.L_x_2757:
[----:B------:R-:W-:Y:S05]  /*0a60*/  BSYNC B1 ;  /* 0x0000000000017941 */ /* 0x000fea0003800000 */
.L_x_2756:
        /* <DEDUP_REMOVED lines=20> */
.L_x_2775:
        /* <DEDUP_REMOVED lines=13> */
[----:B------:R-:W-:Y:S01]  /*0c80*/  ISETP.NE.AND.EX P0, PT, RZ, UR9, PT, P0 ;  /* 0x00000009ff007c0c */ /* 0x000fe2000bf05300 */
[-CC-:B------:R-:W-:Y:S01]  /*0c90*/  FFMA.FTZ R51, R67, R54.reuse, R55.reuse ;  /* 0x0000003643337223 */ /* 0x180fe20000010037 */
[----:B------:R-:W-:Y:S01]  /*0ca0*/  FFMA.FTZ R53, R72, R54, R55 ;  /* 0x0000003648357223 */ /* 0x000fe20000010037 */
[----:B------:R-:W-:Y:S01]  /*0cb0*/  FADD.FTZ R52, R69, -R52 ;  /* 0x8000003445347221 */ /* 0x000fe20000010000 */
[----:B0----5:R-:W-:Y:S01]  /*0cc0*/  FMUL.FTZ R75, R59, R50 ;  /* 0x000000323b4b7220 */ /* 0x021fe20000410000 */
[----:B------:R-:W-:Y:S01]  /*0cd0*/  FADD.FTZ R76, R74, -R51 ;  /* 0x800000334a4c7221 */ /* 0x000fe20000010000 */
[----:B------:R-:W-:Y:S01]  /*0ce0*/  FADD.FTZ R53, R71, -R53 ;  /* 0x8000003547357221 */ /* 0x000fe20000010000 */
[----:B------:R-:W-:Y:S01]  /*0cf0*/  FMUL.FTZ R50, R59, R52 ;  /* 0x000000343b327220 */ /* 0x000fe20000410000 */
[----:B------:R-:W-:Y:S01]  /*0d00*/  LOP3.LUT P5, RZ, R5, 0xff00, RZ, 0xc0, !PT ;  /* 0x0000ff0005ff7812 */ /* 0x000fe200078ac0ff */
[C---:B------:R-:W-:Y:S01]  /*0d10*/  FMUL.FTZ R51, R59.reuse, R76 ;  /* 0x0000004c3b337220 */ /* 0x040fe20000410000 */
[----:B------:R-:W-:Y:S01]  /*0d20*/  FMUL.FTZ R52, R59, R53 ;  /* 0x000000353b347220 */ /* 0x000fe20000410000 */
        /* <DEDUP_REMOVED lines=15> */
[----:B------:R-:W-:Y:S02]  /*0e20*/  SEL R76, R50, RZ, P5 ;  /* 0x000000ff324c7207 */ /* 0x000fe40002800000 */
[----:B------:R-:W-:-:S02]  /*0e30*/  ISETP.NE.AND.EX P0, PT, RZ, UR15, PT, P0 ;  /* 0x0000000fff007c0c */ /* 0x000fc4000bf05300 */
[----:B------:R-:W-:Y:S02]  /*0e40*/  LOP3.LUT P5, RZ, R5, 0xff000000, RZ, 0xc0, !PT ;  /* 0xff00000005ff7812 */ /* 0x000fe400078ac0ff */
[----:B------:R-:W-:Y:S01]  /*0e50*/  SEL R45, R76, R45, P0 ;  /* 0x0000002d4c2d7207 */ /* 0x000fe20000000000 */
[----:B0-----:R-:W-:-:S05]  /*0e60*/  @P1 IMAD.WIDE.U32 R48, R6, 0x10, R48 ;  /* 0x0000001006301825 */ /* 0x001fca00078e0030 */
[----:B------:R0:W-:Y:S01]  /*0e70*/  @P1 STG.E.128 desc[UR4][R48.64], R40 ;  /* 0x0000002830001986 */ /* 0x0001e2000c101d04 */
[----:B------:R-:W-:-:S04]  /*0e80*/  LOP3.LUT P1, RZ, R5, 0xff, RZ, 0xc0, !PT ;  /* 0x000000ff05ff7812 */ /* 0x000fc8000782c0ff */
[----:B------:R-:W-:Y:S02]  /*0e90*/  SEL R53, R75, RZ, P1 ;  /* 0x000000ff4b357207 */ /* 0x000fe40000800000 */
[----:B------:R-:W-:Y:S02]  /*0ea0*/  LOP3.LUT P1, RZ, R5, 0xff0000, RZ, 0xc0, !PT ;  /* 0x00ff000005ff7812 */ /* 0x000fe4000782c0ff */
[----:B------:R-:W-:Y:S02]  /*0eb0*/  SEL R44, R53, R44, P0 ;  /* 0x0000002c352c7207 */ /* 0x000fe40000000000 */
[----:B------:R-:W1:Y:S01]  /*0ec0*/  LDC.64 R52, c[0x0][0x2f8] ;  /* 0x0000be00ff347b82 */ /* 0x000e620000000a00 */
[----:B0-----:R-:W-:Y:S02]  /*0ed0*/  SEL R49, R51, RZ, P1 ;  /* 0x000000ff33317207 */ /* 0x001fe40000800000 */
[----:B------:R-:W-:Y:S02]  /*0ee0*/  SEL R48, R73, RZ, P5 ;  /* 0x000000ff49307207 */ /* 0x000fe40002800000 */
[----:B------:R-:W-:-:S02]  /*0ef0*/  SEL R46, R49, R46, P0 ;  /* 0x0000002e312e7207 */ /* 0x000fc40000000000 */
[----:B------:R-:W-:Y:S02]  /*0f00*/  SEL R47, R48, R47, P0 ;  /* 0x0000002f302f7207 */ /* 0x000fe40000000000 */
[----:B------:R-:W-:Y:S02]  /*0f10*/  ISETP.NE.U32.AND P0, PT, RZ, UR14, PT ;  /* 0x0000000eff007c0c */ /* 0x000fe4000bf05070 */
[C---:B------:R-:W-:Y:S02]  /*0f20*/  LOP3.LUT P5, RZ, R4.reuse, 0xff, RZ, 0xc0, !PT ;  /* 0x000000ff04ff7812 */ /* 0x040fe400078ac0ff */
[----:B------:R-:W-:Y:S02]  /*0f30*/  ISETP.NE.AND.EX P0, PT, RZ, UR15, PT, P0 ;  /* 0x0000000fff007c0c */ /* 0x000fe4000bf05300 */
[----:B------:R-:W-:Y:S02]  /*0f40*/  LOP3.LUT P1, RZ, R4, 0xff00, RZ, 0xc0, !PT ;  /* 0x0000ff0004ff7812 */ /* 0x000fe4000782c0ff */
[----:B------:R-:W-:Y:S01]  /*0f50*/  SEL R48, R75, RZ, P5 ;  /* 0x000000ff4b307207 */ /* 0x000fe20002800000 */
[----:B-1----:R-:W-:Y:S01]  /*0f60*/  IMAD.WIDE.U32 R52, R6, 0x10, R52 ;  /* 0x0000001006347825 */ /* 0x002fe200078e0034 */
[----:B------:R-:W-:-:S02]  /*0f70*/  LOP3.LUT P5, RZ, R4, 0xff000000, RZ, 0xc0, !PT ;  /* 0xff00000004ff7812 */ /* 0x000fc400078ac0ff */
[----:B------:R-:W-:Y:S02]  /*0f80*/  SEL R49, R50, RZ, P1 ;  /* 0x000000ff32317207 */ /* 0x000fe40000800000 */
[----:B------:R-:W-:Y:S02]  /*0f90*/  SEL R50, R51, RZ, P6 ;  /* 0x000000ff33327207 */ /* 0x000fe40003000000 */
[----:B------:R-:W-:Y:S02]  /*0fa0*/  SEL R51, R73, RZ, P5 ;  /* 0x000000ff49337207 */ /* 0x000fe40002800000 */
[----:B------:R-:W-:-:S03]  /*0fb0*/  @P0 LEA R76, P1, R6, UR14, 0x4 ;  /* 0x0000000e064c0c11 */ /* 0x000fc6000f8220ff */
[----:B------:R1:W-:Y:S01]  /*0fc0*/  STG.E.128 desc[UR4][R52.64], R48 ;  /* 0x0000003034007986 */ /* 0x0003e2000c101d04 */
[C---:B------:R-:W-:Y:S01]  /*0fd0*/  @P0 LEA.HI.X R77, R6.reuse, UR15, RZ, 0x4, P1 ;  /* 0x0000000f064d0c11 */ /* 0x040fe200088f24ff */
[----:B------:R-:W-:-:S04]  /*0fe0*/  VIADD R6, R6, 0x20 ;  /* 0x0000002006067836 */ /* 0x000fc80000000000 */
[----:B------:R1:W-:Y:S04]  /*0ff0*/  @P0 STG.E.128 desc[UR4][R76.64], R44 ;  /* 0x0000002c4c000986 */ /* 0x0003e8000c101d04 */
.L_x_2760:
[----:B------:R-:W-:Y:S05]  /*1000*/  BSYNC B1 ;  /* 0x0000000000017941 */ /* 0x000fea0003800000 */
.L_x_2759:
[----:B------:R-:W-:Y:S04]  /*1010*/  BSSY B1, `(.L_x_2761) ;  /* 0x000003f000017945 */ /* 0x000fe80003800000 */
[----:B------:R-:W-:Y:S05]  /*1020*/  @!P3 BRA `(.L_x_2762) ;  /* 0x0000000000f4b947 */ /* 0x000fea0003800000 */
[----:B------:R-:W-:Y:S01]  /*1030*/  ISETP.NE.U32.AND P0, PT, RZ, UR16, PT ;  /* 0x00000010ff007c0c */ /* 0x000fe2000bf05070 */
[-CC-:B-1----:R-:W-:Y:S01]  /*1040*/  FFMA.FTZ R51, R57, R54.reuse, R55.reuse ;  /* 0x0000003639337223 */ /* 0x182fe20000010037 */
[-CC-:B------:R-:W-:Y:S01]  /*1050*/  FFMA.FTZ R53, R61, R54.reuse, R55.reuse ;  /* 0x000000363d357223 */ /* 0x180fe20000010037 */
[-CC-:B------:R-:W-:Y:S01]  /*1060*/  FFMA.FTZ R52, R60, R54.reuse, R55.reuse ;  /* 0x000000363c347223 */ /* 0x180fe20000010037 */
[----:B------:R-:W-:Y:S01]  /*1070*/  ISETP.NE.AND.EX P1, PT, RZ, UR17, PT, P0 ;  /* 0x00000011ff007c0c */ /* 0x000fe2000bf25300 */
[----:B0-----:R-:W-:Y:S01]  /*1080*/  FFMA.FTZ R76, R68, R54, R55 ;  /* 0x00000036444c7223 */ /* 0x001fe20000010037 */
[----:B------:R-:W-:Y:S01]  /*1090*/  ISETP.NE.U32.AND P0, PT, RZ, UR8, PT ;  /* 0x00000008ff007c0c */ /* 0x000fe2000bf05070 */
[----:B------:R-:W-:Y:S01]  /*10a0*/  FADD.FTZ R50, R64, -R51 ;  /* 0x8000003340327221 */ /* 0x000fe20000010000 */
[----:B------:R-:W-:Y:S01]  /*10b0*/  FADD.FTZ R54, R70, -R53 ;  /* 0x8000003546367221 */ /* 0x000fe20000010000 */
[----:B------:R-:W-:Y:S01]  /*10c0*/  FADD.FTZ R52, R63, -R52 ;  /* 0x800000343f347221 */ /* 0x000fe20000010000 */
[----:B------:R-:W-:Y:S01]  /*10d0*/  ISETP.NE.AND.EX P0, PT, RZ, UR9, PT, P0 ;  /* 0x00000009ff007c0c */ /* 0x000fe2000bf05300 */
[----:B------:R-:W-:Y:S01]  /*10e0*/  FADD.FTZ R76, R65, -R76 ;  /* 0x8000004c414c7221 */ /* 0x000fe20000010000 */
        /* <DEDUP_REMOVED lines=37> */
[C---:B------:R-:W-:Y:S01]  /*1340*/  LOP3.LUT P5, RZ, R2.reuse, 0xff000000, RZ, 0xc0, !PT ;  /* 0xff00000002ff7812 */ /* 0x040fe200078ac0ff */
        /* <DEDUP_REMOVED lines=11> */
.L_x_2762:
[----:B------:R-:W-:Y:S05]  /*1400*/  BSYNC B1 ;  /* 0x0000000000017941 */ /* 0x000fea0003800000 */
.L_x_2761:
[----:B-12---:R-:W1:Y:S02]  /*1410*/  LDC.64 R48, c[0x0][0x210] ;  /* 0x00008400ff307b82 */ /* 0x006e640000000a00 */
[----:B-1----:R-:W-:-:S04]  /*1420*/  LEA R7, R48, R7, 0x2 ;  /* 0x0000000730077211 */ /* 0x002fc800078e10ff */
[----:B------:R-:W-:-:S13]  /*1430*/  ISETP.GE.AND P0, PT, R7, R49, PT ;  /* 0x000000310700720c */ /* 0x000fda0003f06270 */
[----:B------:R-:W-:Y:S05]  /*1440*/  @!P0 BRA `(.L_x_2763) ;  /* 0xffffffec00a48947 */ /* 0x000fea000383ffff */
.L_x_2753:
[----:B------:R-:W-:Y:S05]  /*1450*/  BSYNC B0 ;  /* 0x0000000000007941 */ /* 0x000fea0003800000 */
.L_x_2752:
        /* <DEDUP_REMOVED lines=8> */
[----:B------:R-:W-:-:S03]  /*14e0*/  LOP3.LUT R4, R12, 0x1f, RZ, 0xc0, !PT ;  /* 0x0000001f0c047812 */ /* 0x000fc600078ec0ff */
[----:B------:R-:W-:Y:S01]  /*14f0*/  IMAD.SHL.U32 R5, R2, 0x40, RZ ;  /* 0x0000004002057824 */ /* 0x000fe200078e00ff */
[----:B--2---:R-:W-:-:S04]  /*1500*/  LEA R3, R3, R0, 0x18 ;  /* 0x0000000003037211 */ /* 0x004fc800078ec0ff */
[----:B------:R-:W-:Y:S01]  /*1510*/  LOP3.LUT R0, R5, 0xffffffc0, R4, 0xe2, !PT ;  /* 0xffffffc005007812 */ /* 0x000fe200078ee204 */
[----:B---3--:R-:W-:Y:S01]  /*1520*/  IMAD R29, R29, R58, RZ ;  /* 0x0000003a1d1d7224 */ /* 0x008fe200078e02ff */
[----:B------:R-:W-:Y:S02]  /*1530*/  IADD3 R58, R58, 0x7f, -R12 ;  /* 0x0000007f3a3a7810 */ /* 0x000fe40007ffe80c */
[----:B------:R-:W-:Y:S01]  /*1540*/  LEA R0, R0, R3, 0x4 ;  /* 0x0000000300007211 */ /* 0x000fe200078e20ff */
[----:B------:R-:W-:Y:S01]  /*1550*/  IMAD R3, R12, 0x4, R3 ;  /* 0x000000040c037824 */ /* 0x000fe200078e0203 */
[C---:B------:R-:W-:Y:S02]  /*1560*/  LOP3.LUT P0, RZ, R58.reuse, 0xffffff80, RZ, 0xc0, !PT ;  /* 0xffffff803aff7812 */ /* 0x040fe4000780c0ff */
        /* <DEDUP_REMOVED lines=40> */
[----:B------:R-:W4:Y:S01]  /*17f0*/  LDS R27, [R3+0xc00] ;  /* 0x000c0000031b7984 */ /* 0x000f220000000800 */
[----:B------:R-:W-:-:S03]  /*1800*/  @P0 IADD3 R0, P3, R0, 0x200, RZ ;  /* 0x0000020000000810 */ /* 0x000fc60007f7e0ff */
[----:B------:R-:W4:Y:S02]  /*1810*/  LDS R17, [R3+0x600] ;  /* 0x0006000003117984 */ /* 0x000f240000000800 */
[----:B------:R-:W-:Y:S02]  /*1820*/  @P0 IMAD.X R7, RZ, RZ, R7, P3 ;  /* 0x000000ffff070224 */ /* 0x000fe400018e0607 */
[----:B------:R-:W4:Y:S04]  /*1830*/  LDS R25, [R3+0xa00] ;  /* 0x000a000003197984 */ /* 0x000f280000000800 */
[----:B------:R0:W4:Y:S02]  /*1840*/  LDS R21, [R3+0xe00] ;  /* 0x000e000003157984 */ /* 0x0001240000000800 */
[----:B0-----:R-:W-:Y:S01]  /*1850*/  @P0 IMAD.MOV.U32 R3, RZ, RZ, R12 ;  /* 0x000000ffff030224 */ /* 0x001fe200078e000c */
        /* <DEDUP_REMOVED lines=19> */
.L_x_2758:
[----:B------:R-:W-:Y:S01]  /*1990*/  HFMA2.MMA R50, -RZ, RZ, 0, 5.9604644775390625e-08 ;  /* 0x00000001ff327435 */ /* 0x000fe200000001ff */
[----:B------:R-:W-:Y:S01]  /*19a0*/  BSSY B1, `(.L_x_2764) ;  /* 0x0000006000017945 */ /* 0x000fe20003800000 */
[----:B------:R-:W-:Y:S01]  /*19b0*/  IMAD.MOV.U32 R49, RZ, RZ, 0x1f ;  /* 0x0000001fff317424 */ /* 0x000fe200078e00ff */
[----:B------:R-:W-:-:S08]  /*19c0*/  MOV R48, 0xffffffff ;  /* 0xffffffff00307802 */ /* 0x000fd00000000f00 */
[----:B-----5:R-:W-:Y:S05]  /*19d0*/  WARPSYNC.COLLECTIVE R48, `(.L_x_2765) ;  /* 0x0000000030087348 */ /* 0x020fea0003c00000 */
[----:B------:R0:W1:Y:S02]  /*19e0*/  SHFL.BFLY P0, R48, R77, R50, R49 ;  /* 0x0c0000324d307389 */ /* 0x0000640000000031 */
[----:B01---5:R-:W-:Y:S01]  /*19f0*/  ENDCOLLECTIVE ;  /* 0x000000000000791b */ /* 0x023fe20003800000 */
.L_x_2765:
[----:B------:R-:W-:Y:S05]  /*1a00*/  BSYNC B1 ;  /* 0x0000000000017941 */ /* 0x000fea0003800000 */
.L_x_2764:
[----:B------:R-:W-:Y:S01]  /*1a10*/  FADD.FTZ R52, R48, R77 ;  /* 0x0000004d30347221 */ /* 0x000fe20000010000 */
[----:B------:R-:W-:Y:S01]  /*1a20*/  HFMA2.MMA R50, -RZ, RZ, 0, 5.9604644775390625e-08 ;  /* 0x00000001ff327435 */ /* 0x000fe200000001ff */
[----:B------:R-:W-:Y:S01]  /*1a30*/  MOV R48, 0xffffffff ;  /* 0xffffffff00307802 */ /* 0x000fe20000000f00 */
[----:B------:R-:W-:Y:S02]  /*1a40*/  IMAD.MOV.U32 R77, RZ, RZ, R76 ;  /* 0x000000ffff4d7224 */ /* 0x000fe400078e004c */
[----:B------:R-:W-:-:S07]  /*1a50*/  IMAD.MOV.U32 R49, RZ, RZ, 0x1f ;  /* 0x0000001fff317424 */ /* 0x000fce00078e00ff */
[----:B------:R-:W-:Y:S05]  /*1a60*/  WARPSYNC.COLLECTIVE R48, `(.L_x_2766) ;  /* 0x0000000030087348 */ /* 0x000fea0003c00000 */
[----:B------:R0:W1:Y:S02]  /*1a70*/  SHFL.BFLY P0, R48, R77, R50, R49 ;  /* 0x0c0000324d307389 */ /* 0x0000640000000031 */
[----:B01----:R-:W-:Y:S01]  /*1a80*/  ENDCOLLECTIVE ;  /* 0x000000000000791b */ /* 0x003fe20003800000 */
.L_x_2766:
[----:B------:R-:W-:Y:S01]  /*1a90*/  MOV R77, R52 ;  /* 0x00000034004d7202 */ /* 0x000fe20000000f00 */
[----:B------:R-:W-:Y:S02]  /*1aa0*/  IMAD.MOV.U32 R50, RZ, RZ, 0x2 ;  /* 0x00000002ff327424 */ /* 0x000fe400078e00ff */
[----:B------:R-:W-:Y:S01]  /*1ab0*/  IMAD.MOV.U32 R51, RZ, RZ, R48 ;  /* 0x000000ffff337224 */ /* 0x000fe200078e0030 */
[----:B------:R-:W-:-:S03]  /*1ac0*/  MOV R48, 0xffffffff ;  /* 0xffffffff00307802 */ /* 0x000fc60000000f00 */
[----:B------:R-:W-:-:S07]  /*1ad0*/  FADD.FTZ R51, R51, R76 ;  /* 0x0000004c33337221 */ /* 0x000fce0000010000 */
[----:B------:R-:W-:Y:S05]  /*1ae0*/  WARPSYNC.COLLECTIVE R48, `(.L_x_2767) ;  /* 0x0000000030087348 */ /* 0x000fea0003c00000 */
[----:B------:R0:W1:Y:S02]  /*1af0*/  SHFL.BFLY P0, R48, R77, R50, R49 ;  /* 0x0c0000324d307389 */ /* 0x0000640000000031 */
[----:B01----:R-:W-:Y:S01]  /*1b00*/  ENDCOLLECTIVE ;  /* 0x000000000000791b */ /* 0x003fe20003800000 */
.L_x_2767:
[----:B------:R-:W-:Y:S01]  /*1b10*/  IMAD.MOV.U32 R77, RZ, RZ, R51 ;  /* 0x000000ffff4d7224 */ /* 0x000fe200078e0033 */
[----:B------:R-:W-:Y:S02]  /*1b20*/  MOV R53, R48 ;  /* 0x0000003000357202 */ /* 0x000fe40000000f00 */
[----:B------:R-:W-:-:S03]  /*1b30*/  MOV R48, 0xffffffff ;  /* 0xffffffff00307802 */ /* 0x000fc60000000f00 */
[----:B------:R-:W-:-:S07]  /*1b40*/  FADD.FTZ R53, R52, R53 ;  /* 0x0000003534357221 */ /* 0x000fce0000010000 */
[----:B------:R-:W-:Y:S05]  /*1b50*/  WARPSYNC.COLLECTIVE R48, `(.L_x_2768) ;  /* 0x0000000030087348 */ /* 0x000fea0003c00000 */
[----:B------:R0:W1:Y:S02]  /*1b60*/  SHFL.BFLY P0, R48, R77, R50, R49 ;  /* 0x0c0000324d307389 */ /* 0x0000640000000031 */
[----:B01----:R-:W-:Y:S01]  /*1b70*/  ENDCOLLECTIVE ;  /* 0x000000000000791b */ /* 0x003fe20003800000 */
.L_x_2768:
        /* <DEDUP_REMOVED lines=8> */
.L_x_2769:
[----:B------:R-:W-:Y:S01]  /*1c00*/  MOV R77, R54 ;  /* 0x00000036004d7202 */ /* 0x000fe20000000f00 */
[----:B------:R-:W-:Y:S01]  /*1c10*/  IMAD.MOV.U32 R55, RZ, RZ, R48 ;  /* 0x000000ffff377224 */ /* 0x000fe200078e0030 */
[----:B------:R-:W-:-:S03]  /*1c20*/  MOV R48, 0xffffffff ;  /* 0xffffffff00307802 */ /* 0x000fc60000000f00 */
[----:B------:R-:W-:-:S07]  /*1c30*/  FADD.FTZ R55, R53, R55 ;  /* 0x0000003735377221 */ /* 0x000fce0000010000 */
[----:B------:R-:W-:Y:S05]  /*1c40*/  WARPSYNC.COLLECTIVE R48, `(.L_x_2770) ;  /* 0x0000000030087348 */ /* 0x000fea0003c00000 */
[----:B------:R0:W1:Y:S02]  /*1c50*/  SHFL.BFLY P0, R48, R77, R50, R49 ;  /* 0x0c0000324d307389 */ /* 0x0000640000000031 */
[----:B01----:R-:W-:Y:S01]  /*1c60*/  ENDCOLLECTIVE ;  /* 0x000000000000791b */ /* 0x003fe20003800000 */
.L_x_2770:
        /* <DEDUP_REMOVED lines=8> */
.L_x_2771:
[----:B------:R-:W-:Y:S02]  /*1cf0*/  MOV R77, R73 ;  /* 0x00000049004d7202 */ /* 0x000fe40000000f00 */
[----:B------:R-:W-:Y:S01]  /*1d00*/  MOV R76, R48 ;  /* 0x00000030004c7202 */ /* 0x000fe20000000f00 */
[----:B------:R-:W-:-:S04]  /*1d10*/  IMAD.MOV.U32 R48, RZ, RZ, -0x1 ;  /* 0xffffffffff307424 */ /* 0x000fc800078e00ff */
[----:B------:R-:W-:-:S07]  /*1d20*/  FADD.FTZ R76, R55, R76 ;  /* 0x0000004c374c7221 */ /* 0x000fce0000010000 */
[----:B------:R-:W-:Y:S05]  /*1d30*/  WARPSYNC.COLLECTIVE R48, `(.L_x_2772) ;  /* 0x0000000030087348 */ /* 0x000fea0003c00000 */
[----:B------:R0:W1:Y:S02]  /*1d40*/  SHFL.BFLY P0, R48, R77, R50, R49 ;  /* 0x0c0000324d307389 */ /* 0x0000640000000031 */
[----:B01----:R-:W-:Y:S01]  /*1d50*/  ENDCOLLECTIVE ;  /* 0x000000000000791b */ /* 0x003fe20003800000 */
.L_x_2772:
        /* <DEDUP_REMOVED lines=8> */
.L_x_2773:
[----:B------:R-:W-:Y:S01]  /*1de0*/  IMAD.MOV.U32 R77, RZ, RZ, R75 ;  /* 0x000000ffff4d7224 */ /* 0x000fe200078e004b */
[----:B------:R-:W-:Y:S02]  /*1df0*/  MOV R51, R48 ;  /* 0x0000003000337202 */ /* 0x000fe40000000f00 */
[----:B------:R-:W-:-:S07]  /*1e00*/  MOV R48, 0xffffffff ;  /* 0xffffffff00307802 */ /* 0x000fce0000000f00 */
[----:B------:R-:W-:Y:S05]  /*1e10*/  WARPSYNC.COLLECTIVE R48, `(.L_x_2774) ;  /* 0x0000000030087348 */ /* 0x000fea0003c00000 */
[----:B------:R0:W1:Y:S02]  /*1e20*/  SHFL.BFLY P0, R48, R77, R50, R49 ;  /* 0x0c0000324d307389 */ /* 0x0000640000000031 */
[----:B01----:R-:W-:Y:S01]  /*1e30*/  ENDCOLLECTIVE ;  /* 0x000000000000791b */ /* 0x003fe20003800000 */
.L_x_2774:
[----:B------:R-:W-:Y:S01]  /*1e40*/  MOV R52, R48 ;  /* 0x0000003000347202 */ /* 0x000fe20000000f00 */
[----:B------:R-:W-:Y:S06]  /*1e50*/  BRA `(.L_x_2775) ;  /* 0xffffffec00547947 */ /* 0x000fec000383ffff */
.L_x_2776:
        /* <DEDUP_REMOVED lines=10> */
.L_x_2969:


//--------------------- .text._ZN10layer_norm22ln_bwd_finalize_kernelINS_22Kernel_traits_finalizeILj256EfffffjLb0ELj1024ELj4ENS_18Kernel_traits_baseILj256EfffffjLj1024EEEEELb0ELb1EEEvNS_9BwdParamsE --------------------------
	.section	.text._ZN10layer_norm22ln_bwd_finalize_kernelINS_22Kernel_traits_finalizeILj256EfffffjLb0ELj1024ELj4ENS_18Kernel_traits_baseILj256EfffffjLj1024EEEEELb0ELb1EEEvNS_9BwdParamsE,"ax",@progbits
	.align	128
        .global         _ZN10layer_norm22ln_bwd_finalize_kernelINS_22Kernel_traits_finalizeILj256EfffffjLb0ELj1024ELj4ENS_18Kernel_traits_baseILj256EfffffjLj1024EEEEELb0ELb1EEEvNS_9BwdParamsE
        .type           _ZN10layer_norm22ln_bwd_finalize_kernelINS_22Kernel_traits_finalizeILj256EfffffjLb0ELj1024ELj4ENS_18Kernel_traits_baseILj256EfffffjLj1024EEEEELb0ELb1EEEvNS_9BwdParamsE,@function
        .size           _ZN10layer_norm22ln_bwd_finalize_kernelINS_22Kernel_traits_finalizeILj256EfffffjLb0ELj1024ELj4ENS_18Kernel_traits_baseILj256EfffffjLj1024EEEEELb0ELb1EEEvNS_9BwdParamsE,(.L_x_2970 - _ZN10layer_norm22ln_bwd_finalize_kernelINS_22Kernel_traits_finalizeILj256EfffffjLb0ELj1024ELj4ENS_18Kernel_traits_baseILj256EfffffjLj1024EEEEELb0ELb1EEEvNS_9BwdParamsE)
        .other          _ZN10layer_norm22ln_bwd_finalize_kernelINS_22Kernel_traits_finalizeILj256EfffffjLb0ELj1024ELj4ENS_18Kernel_traits_baseILj256EfffffjLj1024EEEEELb0ELb1EEEvNS_9BwdParamsE,@"STO_CUDA_ENTRY STV_DEFAULT"
_ZN10layer_norm22ln_bwd_finalize_kernelINS_22Kernel_traits_finalizeILj256EfffffjLb0ELj1024ELj4ENS_18Kernel_traits_baseILj256EfffffjLj1024EEEEELb0ELb1EEEvNS_9BwdParamsE:
.text._ZN10layer_norm22ln_bwd_finalize_kernelINS_22Kernel_traits_finalizeILj256EfffffjLb0ELj1024ELj4ENS_18Kernel_traits_baseILj256EfffffjLj1024EEEEELb0ELb1EEEvNS_9BwdParamsE:
        /* <DEDUP_REMOVED lines=26> */
.L_x_2786:
        /* <DEDUP_REMOVED lines=31> */
.L_x_2781:
        /* <DEDUP_REMOVED lines=34> */
.L_x_2780:
[----:B------:R-:W-:Y:S05]  /*05b0*/  BSYNC B1 ;  /* 0x0000000000017941 */ /* 0x000fea0003800000 */
.L_x_2779:
        /* <DEDUP_REMOVED lines=25> */
.L_x_2783:
[----:B------:R-:W-:Y:S05]  /*0750*/  BSYNC B1 ;  /* 0x0000000000017941 */ /* 0x000fea0003800000 */
.L_x_2782:
        /* <DEDUP_REMOVED lines=12> */
.L_x_2778:
[----:B------:R-:W-:Y:S05]  /*0820*/  BSYNC B0 ;  /* 0x0000000000007941 */ /* 0x000fea0003800000 */
.L_x_2777:
        /* <DEDUP_REMOVED lines=29> */
.L_x_2797:
[----:B------:R-:W-:Y:S01]  /*0a00*/  @!P1 SHF.R.U32.HI R12, RZ, 0x3, R0 ;  /* 0x00000003ff0c9819 */ /* 0x000fe20000011600 */
[----:B----4-:R-:W-:Y:S01]  /*0a10*/  FADD.FTZ R14, R9, R14 ;  /* 0x0000000e090e7221 */ /* 0x010fe20000010000 */
[----:B---3--:R-:W-:Y:S02]  /*0a20*/  FADD.FTZ R11, R10, R11 ;  /* 0x0000000b0a0b7221 */ /* 0x008fe40000010000 */
[----:B------:R-:W-:-:S05]  /*0a30*/  @!P1 LOP3.LUT R12, R12, 0x1ffffffc, RZ, 0xc0, !PT ;  /* 0x1ffffffc0c0c9812 */ /* 0x000fca00078ec0ff */
[----:B------:R3:W-:Y:S04]  /*0a40*/  @!P1 STS [R12+UR4+0x2000], R14 ;  /* 0x0020000e0c009988 */ /* 0x0007e80008000804 */
[----:B------:R3:W-:Y:S02]  /*0a50*/  @!P1 STS [R12+UR4+0x2080], R11 ;  /* 0x0020800b0c009988 */ /* 0x0007e40008000804 */
.L_x_2784:
        /* <DEDUP_REMOVED lines=15> */
.L_x_2785:
[----:B------:R-:W-:Y:S01]  /*0b50*/  HFMA2.MMA R19, -RZ, RZ, 0, 5.9604644775390625e-08 ;  /* 0x00000001ff137435 */ /* 0x000fe200000001ff */
[----:B0--3--:R-:W-:Y:S01]  /*0b60*/  MOV R20, R10 ;  /* 0x0000000a00147202 */ /* 0x009fe20000000f00 */
[----:B------:R-:W-:Y:S01]  /*0b70*/  IMAD.MOV.U32 R22, RZ, RZ, 0x1f ;  /* 0x0000001fff167424 */ /* 0x000fe200078e00ff */
[----:B------:R-:W-:-:S08]  /*0b80*/  MOV R17, 0xffffffff ;  /* 0xffffffff00117802 */ /* 0x000fd00000000f00 */
[----:B-12---:R-:W-:Y:S05]  /*0b90*/  WARPSYNC.COLLECTIVE R17, `(.L_x_2787) ;  /* 0x0000000011087348 */ /* 0x006fea0003c00000 */
[----:B------:R0:W3:Y:S02]  /*0ba0*/  SHFL.BFLY P2, R18, R20, R19, R22 ;  /* 0x0c00001314127389 */ /* 0x0000e40000040016 */
[----:B0123--:R-:W-:Y:S01]  /*0bb0*/  ENDCOLLECTIVE ;  /* 0x000000000000791b */ /* 0x00ffe20003800000 */
.L_x_2787:
[----:B------:R-:W-:Y:S01]  /*0bc0*/  HFMA2.MMA R19, -RZ, RZ, 0, 1.1920928955078125e-07 ;  /* 0x00000002ff137435 */ /* 0x000fe200000001ff */
[----:B------:R-:W-:-:S05]  /*0bd0*/  MOV R11, R18 ;  /* 0x00000012000b7202 */ /* 0x000fca0000000f00 */
[----:B------:R-:W-:-:S05]  /*0be0*/  FADD.FTZ R11, R10, R11 ;  /* 0x0000000b0a0b7221 */ /* 0x000fca0000010000 */
[----:B------:R-:W-:-:S07]  /*0bf0*/  MOV R20, R11 ;  /* 0x0000000b00147202 */ /* 0x000fce0000000f00 */
[----:B------:R-:W-:Y:S05]  /*0c00*/  WARPSYNC.COLLECTIVE R17, `(.L_x_2788) ;  /* 0x0000000011087348 */ /* 0x000fea0003c00000 */
[----:B------:R0:W1:Y:S02]  /*0c10*/  SHFL.BFLY P2, R18, R20, R19, R22 ;  /* 0x0c00001314127389 */ /* 0x0000640000040016 */
[----:B01----:R-:W-:Y:S01]  /*0c20*/  ENDCOLLECTIVE ;  /* 0x000000000000791b */ /* 0x003fe20003800000 */
.L_x_2788:
[----:B------:R-:W-:Y:S01]  /*0c30*/  HFMA2.MMA R19, -RZ, RZ, 0, 2.384185791015625e-07 ;  /* 0x00000004ff137435 */ /* 0x000fe200000001ff */
[----:B------:R-:W-:-:S04]  /*0c40*/  IMAD.MOV.U32 R12, RZ, RZ, R18 ;  /* 0x000000ffff0c7224 */ /* 0x000fc800078e0012 */
[----:B------:R-:W-:-:S05]  /*0c50*/  FADD.FTZ R12, R11, R12 ;  /* 0x0000000c0b0c7221 */ /* 0x000fca0000010000 */
[----:B------:R-:W-:-:S07]  /*0c60*/  MOV R20, R12 ;  /* 0x0000000c00147202 */ /* 0x000fce0000000f00 */
[----:B------:R-:W-:Y:S05]  /*0c70*/  WARPSYNC.COLLECTIVE R17, `(.L_x_2789) ;  /* 0x0000000011087348 */ /* 0x000fea0003c00000 */
[----:B------:R0:W1:Y:S02]  /*0c80*/  SHFL.BFLY P2, R18, R20, R19, R22 ;  /* 0x0c00001314127389 */ /* 0x0000640000040016 */
[----:B01----:R-:W-:Y:S01]  /*0c90*/  ENDCOLLECTIVE ;  /* 0x000000000000791b */ /* 0x003fe20003800000 */
.L_x_2789:
[----:B------:R-:W-:Y:S01]  /*0ca0*/  IMAD.MOV.U32 R19, RZ, RZ, 0x8 ;  /* 0x00000008ff137424 */ /* 0x000fe200078e00ff */
[----:B------:R-:W-:-:S05]  /*0cb0*/  MOV R13, R18 ;  /* 0x00000012000d7202 */ /* 0x000fca0000000f00 */
[----:B------:R-:W-:-:S05]  /*0cc0*/  FADD.FTZ R13, R12, R13 ;  /* 0x0000000d0c0d7221 */ /* 0x000fca0000010000 */
[----:B------:R-:W-:-:S07]  /*0cd0*/  MOV R20, R13 ;  /* 0x0000000d00147202 */ /* 0x000fce0000000f00 */
[----:B------:R-:W-:Y:S05]  /*0ce0*/  WARPSYNC.COLLECTIVE R17, `(.L_x_2790) ;  /* 0x0000000011087348 */ /* 0x000fea0003c00000 */
[----:B------:R0:W1:Y:S02]  /*0cf0*/  SHFL.BFLY P2, R18, R20, R19, R22 ;  /* 0x0c00001314127389 */ /* 0x0000640000040016 */
[----:B01----:R-:W-:Y:S01]  /*0d00*/  ENDCOLLECTIVE ;  /* 0x000000000000791b */ /* 0x003fe20003800000 */
.L_x_2790:
[----:B------:R-:W-:Y:S01]  /*0d10*/  HFMA2.MMA R19, -RZ, RZ, 0, 9.5367431640625e-07 ;  /* 0x00000010ff137435 */ /* 0x000fe200000001ff */
[----:B------:R-:W-:-:S05]  /*0d20*/  MOV R10, R18 ;  /* 0x00000012000a7202 */ /* 0x000fca0000000f00 */
[----:B------:R-:W-:-:S05]  /*0d30*/  FADD.FTZ R10, R13, R10 ;  /* 0x0000000a0d0a7221 */ /* 0x000fca0000010000 */
[----:B------:R-:W-:-:S07]  /*0d40*/  MOV R20, R10 ;  /* 0x0000000a00147202 */ /* 0x000fce0000000f00 */
[----:B------:R-:W-:Y:S05]  /*0d50*/  WARPSYNC.COLLECTIVE R17, `(.L_x_2791) ;  /* 0x0000000011087348 */ /* 0x000fea0003c00000 */
[----:B------:R0:W1:Y:S02]  /*0d60*/  SHFL.BFLY P2, R18, R20, R19, R22 ;  /* 0x0c00001314127389 */ /* 0x0000640000040016 */
[----:B01----:R-:W-:Y:S01]  /*0d70*/  ENDCOLLECTIVE ;  /* 0x000000000000791b */ /* 0x003fe20003800000 */
.L_x_2791:
[----:B------:R-:W-:Y:S01]  /*0d80*/  HFMA2.MMA R19, -RZ, RZ, 0, 5.9604644775390625e-08 ;  /* 0x00000001ff137435 */ /* 0x000fe200000001ff */
[----:B------:R-:W-:Y:S01]  /*0d90*/  IMAD.MOV.U32 R20, RZ, RZ, R9 ;  /* 0x000000ffff147224 */ /* 0x000fe200078e0009 */
[----:B------:R-:W-:-:S09]  /*0da0*/  MOV R11, R18 ;  /* 0x00000012000b7202 */ /* 0x000fd20000000f00 */
[----:B------:R-:W-:Y:S05]  /*0db0*/  WARPSYNC.COLLECTIVE R17, `(.L_x_2792) ;  /* 0x0000000011087348 */ /* 0x000fea0003c00000 */
[----:B------:R0:W1:Y:S02]  /*0dc0*/  SHFL.BFLY P2, R18, R20, R19, R22 ;  /* 0x0c00001314127389 */ /* 0x0000640000040016 */
[----:B01----:R-:W-:Y:S01]  /*0dd0*/  ENDCOLLECTIVE ;  /* 0x000000000000791b */ /* 0x003fe20003800000 */
.L_x_2792:
[----:B------:R-:W-:Y:S01]  /*0de0*/  HFMA2.MMA R19, -RZ, RZ, 0, 1.1920928955078125e-07 ;  /* 0x00000002ff137435 */ /* 0x000fe200000001ff */
[----:B------:R-:W-:-:S05]  /*0df0*/  MOV R12, R18 ;  /* 0x00000012000c7202 */ /* 0x000fca0000000f00 */
[----:B------:R-:W-:-:S05]  /*0e00*/  FADD.FTZ R14, R9, R12 ;  /* 0x0000000c090e7221 */ /* 0x000fca0000010000 */
[----:B------:R-:W-:-:S07]  /*0e10*/  MOV R20, R14 ;  /* 0x0000000e00147202 */ /* 0x000fce0000000f00 */
[----:B------:R-:W-:Y:S05]  /*0e20*/  WARPSYNC.COLLECTIVE R17, `(.L_x_2793) ;  /* 0x0000000011087348 */ /* 0x000fea0003c00000 */
[----:B------:R0:W1:Y:S02]  /*0e30*/  SHFL.BFLY P2, R18, R20, R19, R22 ;  /* 0x0c00001314127389 */ /* 0x0000640000040016 */
[----:B01----:R-:W-:Y:S01]  /*0e40*/  ENDCOLLECTIVE ;  /* 0x000000000000791b */ /* 0x003fe20003800000 */
.L_x_2793:
[----:B------:R-:W-:Y:S01]  /*0e50*/  HFMA2.MMA R19, -RZ, RZ, 0, 2.384185791015625e-07 ;  /* 0x00000004ff137435 */ /* 0x000fe200000001ff */
[----:B------:R-:W-:-:S04]  /*0e60*/  IMAD.MOV.U32 R13, RZ, RZ, R18 ;  /* 0x000000ffff0d7224 */ /* 0x000fc800078e0012 */
[----:B------:R-:W-:-:S05]  /*0e70*/  FADD.FTZ R15, R14, R13 ;  /* 0x0000000d0e0f7221 */ /* 0x000fca0000010000 */
[----:B------:R-:W-:-:S07]  /*0e80*/  MOV R20, R15 ;  /* 0x0000000f00147202 */ /* 0x000fce0000000f00 */
[----:B------:R-:W-:Y:S05]  /*0e90*/  WARPSYNC.COLLECTIVE R17, `(.L_x_2794) ;  /* 0x0000000011087348 */ /* 0x000fea0003c00000 */
[----:B------:R0:W1:Y:S02]  /*0ea0*/  SHFL.BFLY P2, R18, R20, R19, R22 ;  /* 0x0c00001314127389 */ /* 0x0000640000040016 */
[----:B01----:R-:W-:Y:S01]  /*0eb0*/  ENDCOLLECTIVE ;  /* 0x000000000000791b */ /* 0x003fe20003800000 */
.L_x_2794:
[----:B------:R-:W-:Y:S01]  /*0ec0*/  IMAD.MOV.U32 R19, RZ, RZ, 0x8 ;  /* 0x00000008ff137424 */ /* 0x000fe200078e00ff */
[----:B------:R-:W-:-:S05]  /*0ed0*/  MOV R16, R18 ;  /* 0x0000001200107202 */ /* 0x000fca0000000f00 */
[----:B------:R-:W-:-:S05]  /*0ee0*/  FADD.FTZ R16, R15, R16 ;  /* 0x000000100f107221 */ /* 0x000fca0000010000 */
[----:B------:R-:W-:-:S07]  /*0ef0*/  MOV R20, R16 ;  /* 0x0000001000147202 */ /* 0x000fce0000000f00 */
[----:B------:R-:W-:Y:S05]  /*0f00*/  WARPSYNC.COLLECTIVE R17, `(.L_x_2795) ;  /* 0x0000000011087348 */ /* 0x000fea0003c00000 */
[----:B------:R0:W1:Y:S02]  /*0f10*/  SHFL.BFLY P2, R18, R20, R19, R22 ;  /* 0x0c00001314127389 */ /* 0x0000640000040016 */
[----:B01----:R-:W-:Y:S01]  /*0f20*/  ENDCOLLECTIVE ;  /* 0x000000000000791b */ /* 0x003fe20003800000 */
.L_x_2795:
[----:B------:R-:W-:Y:S01]  /*0f30*/  HFMA2.MMA R19, -RZ, RZ, 0, 9.5367431640625e-07 ;  /* 0x00000010ff137435 */ /* 0x000fe200000001ff */
[----:B------:R-:W-:-:S05]  /*0f40*/  MOV R9, R18 ;  /* 0x0000001200097202 */ /* 0x000fca0000000f00 */
[----:B------:R-:W-:-:S05]  /*0f50*/  FADD.FTZ R9, R16, R9 ;  /* 0x0000000910097221 */ /* 0x000fca0000010000 */
[----:B------:R-:W-:-:S07]  /*0f60*/  MOV R20, R9 ;  /* 0x0000000900147202 */ /* 0x000fce0000000f00 */
[----:B------:R-:W-:Y:S05]  /*0f70*/  WARPSYNC.COLLECTIVE R17, `(.L_x_2796) ;  /* 0x0000000011087348 */ /* 0x000fea0003c00000 */
[----:B------:R0:W1:Y:S02]  /*0f80*/  SHFL.BFLY P2, R18, R20, R19, R22 ;  /* 0x0c00001314127389 */ /* 0x0000640000040016 */
[----:B01----:R-:W-:Y:S01]  /*0f90*/  ENDCOLLECTIVE ;  /* 0x000000000000791b */ /* 0x003fe20003800000 */
.L_x_2796:
[----:B------:R-:W-:Y:S01]  /*0fa0*/  MOV R14, R18 ;  /* 0x00000012000e7202 */ /* 0x000fe20000000f00 */
[----:B------:R-:W-:Y:S06]  /*0fb0*/  BRA `(.L_x_2797) ;  /* 0xfffffff800907947 */ /* 0x000fec000383ffff */
.L_x_2798:
        /* <DEDUP_REMOVED lines=12> */
.L_x_2970:


//--------------------- .text._ZN10layer_norm40ln_parallel_residual_bwd_finalize_kernelINS_22Kernel_traits_finalizeILj256EfffffjLb0ELj1024ELj4ENS_18Kernel_traits_baseILj256EfffffjLj1024EEEEELb1EEEvNS_9BwdParamsE --------------------------
	.section	.text._ZN10layer_norm40ln_parallel_residual_bwd_finalize_kernelINS_22Kernel_traits_finalizeILj256EfffffjLb0ELj1024ELj4ENS_18Kernel_traits_baseILj256EfffffjLj1024EEEEELb1EEEvNS_9BwdParamsE,"ax",@progbits
	.align	128
        .global         _ZN10layer_norm40ln_parallel_residual_bwd_finalize_kernelINS_22Kernel_traits_finalizeILj256EfffffjLb0ELj1024ELj4ENS_18Kernel_traits_baseILj256EfffffjLj1024EEEEELb1EEEvNS_9BwdParamsE
        .type           _ZN10layer_norm40ln_parallel_residual_bwd_finalize_kernelINS_22Kernel_traits_finalizeILj256EfffffjLb0ELj1024ELj4ENS_18Kernel_traits_baseILj256EfffffjLj1024EEEEELb1EEEvNS_9BwdParamsE,@function
        .size           _ZN10layer_norm40ln_parallel_residual_bwd_finalize_kernelINS_22Kernel_traits_finalizeILj256EfffffjLb0ELj1024ELj4ENS_18Kernel_traits_baseILj256EfffffjLj1024EEEEELb1EEEvNS_9BwdParamsE,(.L_x_2971 - _ZN10layer_norm40ln_parallel_residual_bwd_finalize_kernelINS_22Kernel_traits_finalizeILj256EfffffjLb0ELj1024ELj4ENS_18Kernel_traits_baseILj256EfffffjLj1024EEEEELb1EEEvNS_9BwdParamsE)
        .other          _ZN10layer_norm40ln_parallel_residual_bwd_finalize_kernelINS_22Kernel_traits_finalizeILj256EfffffjLb0ELj1024ELj4ENS_18Kernel_traits_baseILj256EfffffjLj1024EEEEELb1EEEvNS_9BwdParamsE,@"STO_CUDA_ENTRY STV_DEFAULT"
_ZN10layer_norm40ln_parallel_residual_bwd_finalize_kernelINS_22Kernel_traits_finalizeILj256EfffffjLb0ELj1024ELj4ENS_18Kernel_traits_baseILj256EfffffjLj1024EEEEELb1EEEvNS_9BwdParamsE:
.text._ZN10layer_norm40ln_parallel_residual_bwd_finalize_kernelINS_22Kernel_traits_finalizeILj256EfffffjLb0ELj1024ELj4ENS_18Kernel_traits_baseILj256EfffffjLj1024EEEEELb1EEEvNS_9BwdParamsE:
        /* <DEDUP_REMOVED lines=23> */
.L_x_2810:
        /* <DEDUP_REMOVED lines=41> */
.L_x_2803:
        /* <DEDUP_REMOVED lines=62> */
.L_x_2802:
[----:B------:R-:W-:Y:S05]  /*07e0*/  BSYNC B1 ;  /* 0x0000000000017941 */ /* 0x000fea0003800000 */
.L_x_2801:
        /* <DEDUP_REMOVED lines=39> */
.L_x_2805:
[----:B------:R-:W-:Y:S05]  /*0a60*/  BSYNC B1 ;  /* 0x0000000000017941 */ /* 0x000fea0003800000 */
.L_x_2804:
        /* <DEDUP_REMOVED lines=20> */
.L_x_2800:
[----:B------:R-:W-:Y:S05]  /*0bb0*/  BSYNC B0 ;  /* 0x0000000000007941 */ /* 0x000fea0003800000 */
.L_x_2799:
        /* <DEDUP_REMOVED lines=54> */
.L_x_2831:
        /* <DEDUP_REMOVED lines=10> */
.L_x_2806:
        /* <DEDUP_REMOVED lines=22> */
.L_x_2809:
[----:B------:R-:W-:Y:S05]  /*1120*/  BSYNC B0 ;  /* 0x0000000000007941 */ /* 0x000fea0003800000 */
.L_x_2808:
[C---:B------:R-:W-:Y:S02]  /*1130*/  ISETP.GT.U32.AND P1, PT, R4.reuse, -0x101, PT ;  /* 0xfffffeff0400780c */ /* 0x040fe40003f24070 */
[----:B------:R-:W-:Y:S02]  /*1140*/  IADD3 R4, R4, 0x100, RZ ;  /* 0x0000010004047810 */ /* 0x000fe40007ffe0ff */
[----:B------:R-:W-:-:S09]  /*1150*/  IADD3 R5, R5, 0x80, RZ ;  /* 0x0000008005057810 */ /* 0x000fd20007ffe0ff */
[----:B------:R-:W-:Y:S05]  /*1160*/  @P1 BRA `(.L_x_2810) ;  /* 0xfffffff000001947 */ /* 0x000fea000383ffff */
[----:B------:R-:W-:Y:S05]  /*1170*/  EXIT ;  /* 0x000000000000794d */ /* 0x000fea0003800000 */
.L_x_2807:
[----:B------:R-:W-:Y:S01]  /*1180*/  HFMA2.MMA R13, -RZ, RZ, 0, 5.9604644775390625e-08 ;  /* 0x00000001ff0d7435 */ /* 0x000fe200000001ff */
[----:B0-----:R-:W-:Y:S02]  /*1190*/  MOV R26, R9 ;  /* 0x00000009001a7202 */ /* 0x001fe40000000f00 */
[----:B------:R-:W-:Y:S02]  /*11a0*/  MOV R12, 0x1f ;  /* 0x0000001f000c7802 */ /* 0x000fe40000000f00 */
[----:B------:R-:W-:-:S07]  /*11b0*/  MOV R11, 0xffffffff ;  /* 0xffffffff000b7802 */ /* 0x000fce0000000f00 */
[----:B-1234-:R-:W-:Y:S05]  /*11c0*/  WARPSYNC.COLLECTIVE R11, `(.L_x_2811) ;  /* 0x000000000b087348 */ /* 0x01efea0003c00000 */
[----:B------:R0:W0:Y:S02]  /*11d0*/  SHFL.BFLY P2, R16, R26, R13, R12 ;  /* 0x0c00000d1a107389 */ /* 0x000024000004000c */
[----:B01234-:R-:W-:Y:S01]  /*11e0*/  ENDCOLLECTIVE ;  /* 0x000000000000791b */ /* 0x01ffe20003800000 */
.L_x_2811:
[----:B------:R-:W-:Y:S01]  /*11f0*/  HFMA2.MMA R13, -RZ, RZ, 0, 1.1920928955078125e-07 ;  /* 0x00000002ff0d7435 */ /* 0x000fe200000001ff */
[----:B------:R-:W-:-:S05]  /*1200*/  FADD.FTZ R10, R9, R16 ;  /* 0x00000010090a7221 */ /* 0x000fca0000010000 */
[----:B------:R-:W-:-:S07]  /*1210*/  MOV R26, R10 ;  /* 0x0000000a001a7202 */ /* 0x000fce0000000f00 */
[----:B------:R-:W-:Y:S05]  /*1220*/  WARPSYNC.COLLECTIVE R11, `(.L_x_2812) ;  /* 0x000000000b087348 */ /* 0x000fea0003c00000 */
[----:B------:R0:W1:Y:S02]  /*1230*/  SHFL.BFLY P2, R16, R26, R13, R12 ;  /* 0x0c00000d1a107389 */ /* 0x000064000004000c */
[----:B01----:R-:W-:Y:S01]  /*1240*/  ENDCOLLECTIVE ;  /* 0x000000000000791b */ /* 0x003fe20003800000 */
.L_x_2812:
[----:B------:R-:W-:Y:S01]  /*1250*/  HFMA2.MMA R13, -RZ, RZ, 0, 2.384185791015625e-07 ;  /* 0x00000004ff0d7435 */ /* 0x000fe200000001ff */
[----:B------:R-:W-:-:S05]  /*1260*/  FADD.FTZ R9, R10, R16 ;  /* 0x000000100a097221 */ /* 0x000fca0000010000 */
[----:B------:R-:W-:-:S07]  /*1270*/  MOV R26, R9 ;  /* 0x00000009001a7202 */ /* 0x000fce0000000f00 */
[----:B------:R-:W-:Y:S05]  /*1280*/  WARPSYNC.COLLECTIVE R11, `(.L_x_2813) ;  /* 0x000000000b087348 */ /* 0x000fea0003c00000 */
[----:B------:R0:W1:Y:S02]  /*1290*/  SHFL.BFLY P2, R16, R26, R13, R12 ;  /* 0x0c00000d1a107389 */ /* 0x000064000004000c */
[----:B01----:R-:W-:Y:S01]  /*12a0*/  ENDCOLLECTIVE ;  /* 0x000000000000791b */ /* 0x003fe20003800000 */
.L_x_2813:
[----:B------:R-:W-:Y:S01]  /*12b0*/  HFMA2.MMA R13, -RZ, RZ, 0, 4.76837158203125e-07 ;  /* 0x00000008ff0d7435 */ /* 0x000fe200000001ff */
[----:B------:R-:W-:-:S05]  /*12c0*/  FADD.FTZ R18, R9, R16 ;  /* 0x0000001009127221 */ /* 0x000fca0000010000 */
[----:B------:R-:W-:-:S07]  /*12d0*/  MOV R26, R18 ;  /* 0x00000012001a7202 */ /* 0x000fce0000000f00 */
[----:B------:R-:W-:Y:S05]  /*12e0*/  WARPSYNC.COLLECTIVE R11, `(.L_x_2814) ;  /* 0x000000000b087348 */ /* 0x000fea0003c00000 */
[----:B------:R0:W1:Y:S02]  /*12f0*/  SHFL.BFLY P2, R16, R26, R13, R12 ;  /* 0x0c00000d1a107389 */ /* 0x000064000004000c */
[----:B01----:R-:W-:Y:S01]  /*1300*/  ENDCOLLECTIVE ;  /* 0x000000000000791b */ /* 0x003fe20003800000 */
.L_x_2814:
[----:B------:R-:W-:Y:S01]  /*1310*/  HFMA2.MMA R13, -RZ, RZ, 0, 9.5367431640625e-07 ;  /* 0x00000010ff0d7435 */ /* 0x000fe200000001ff */
[----:B------:R-:W-:-:S05]  /*1320*/  FADD.FTZ R10, R18, R16 ;  /* 0x00000010120a7221 */ /* 0x000fca0000010000 */
[----:B------:R-:W-:-:S07]  /*1330*/  MOV R26, R10 ;  /* 0x0000000a001a7202 */ /* 0x000fce0000000f00 */
[----:B------:R-:W-:Y:S05]  /*1340*/  WARPSYNC.COLLECTIVE R11, `(.L_x_2815) ;  /* 0x000000000b087348 */ /* 0x000fea0003c00000 */
[----:B------:R0:W1:Y:S02]  /*1350*/  SHFL.BFLY P2, R16, R26, R13, R12 ;  /* 0x0c00000d1a107389 */ /* 0x000064000004000c */
[----:B01----:R-:W-:Y:S01]  /*1360*/  ENDCOLLECTIVE ;  /* 0x000000000000791b */ /* 0x003fe20003800000 */
.L_x_2815:
[----:B------:R-:W-:Y:S01]  /*1370*/  HFMA2.MMA R13, -RZ, RZ, 0, 5.9604644775390625e-08 ;  /* 0x00000001ff0d7435 */ /* 0x000fe200000001ff */
[----:B------:R-:W-:Y:S02]  /*1380*/  MOV R26, R14 ;  /* 0x0000000e001a7202 */ /* 0x000fe40000000f00 */
[----:B------:R-:W-:-:S08]  /*1390*/  MOV R9, R16 ;  /* 0x0000001000097202 */ /* 0x000fd00000000f00 */
[----:B------:R-:W-:Y:S05]  /*13a0*/  WARPSYNC.COLLECTIVE R11, `(.L_x_2816) ;  /* 0x000000000b087348 */ /* 0x000fea0003c00000 */
[----:B------:R0:W1:Y:S02]  /*13b0*/  SHFL.BFLY P2, R16, R26, R13, R12 ;  /* 0x0c00000d1a107389 */ /* 0x000064000004000c */
[----:B01----:R-:W-:Y:S01]  /*13c0*/  ENDCOLLECTIVE ;  /* 0x000000000000791b */ /* 0x003fe20003800000 */
.L_x_2816:
[----:B------:R-:W-:Y:S01]  /*13d0*/  HFMA2.MMA R13, -RZ, RZ, 0, 1.1920928955078125e-07 ;  /* 0x00000002ff0d7435 */ /* 0x000fe200000001ff */
[----:B------:R-:W-:-:S05]  /*13e0*/  MOV R15, R16 ;  /* 0x00000010000f7202 */ /* 0x000fca0000000f00 */
[----:B------:R-:W-:-:S05]  /*13f0*/  FADD.FTZ R15, R14, R15 ;  /* 0x0000000f0e0f7221 */ /* 0x000fca0000010000 */
[----:B------:R-:W-:-:S07]  /*1400*/  MOV R26, R15 ;  /* 0x0000000f001a7202 */ /* 0x000fce0000000f00 */
[----:B------:R-:W-:Y:S05]  /*1410*/  WARPSYNC.COLLECTIVE R11, `(.L_x_2817) ;  /* 0x000000000b087348 */ /* 0x000fea0003c00000 */
[----:B------:R0:W1:Y:S02]  /*1420*/  SHFL.BFLY P2, R16, R26, R13, R12 ;  /* 0x0c00000d1a107389 */ /* 0x000064000004000c */
[----:B01----:R-:W-:Y:S01]  /*1430*/  ENDCOLLECTIVE ;  /* 0x000000000000791b */ /* 0x003fe20003800000 */
.L_x_2817:
[----:B------:R-:W-:Y:S01]  /*1440*/  HFMA2.MMA R13, -RZ, RZ, 0, 2.384185791015625e-07 ;  /* 0x00000004ff0d7435 */ /* 0x000fe200000001ff */
[----:B------:R-:W-:-:S05]  /*1450*/  MOV R18, R16 ;  /* 0x0000001000127202 */ /* 0x000fca0000000f00 */
[----:B------:R-:W-:-:S05]  /*1460*/  FADD.FTZ R14, R15, R18 ;  /* 0x000000120f0e7221 */ /* 0x000fca0000010000 */
[----:B------:R-:W-:-:S07]  /*1470*/  MOV R26, R14 ;  /* 0x0000000e001a7202 */ /* 0x000fce0000000f00 */
[----:B------:R-:W-:Y:S05]  /*1480*/  WARPSYNC.COLLECTIVE R11, `(.L_x_2818) ;  /* 0x000000000b087348 */ /* 0x000fea0003c00000 */
[----:B------:R0:W1:Y:S02]  /*1490*/  SHFL.BFLY P2, R16, R26, R13, R12 ;  /* 0x0c00000d1a107389 */ /* 0x000064000004000c */
[----:B01----:R-:W-:Y:S01]  /*14a0*/  ENDCOLLECTIVE ;  /* 0x000000000000791b */ /* 0x003fe20003800000 */
.L_x_2818:
[----:B------:R-:W-:Y:S01]  /*14b0*/  HFMA2.MMA R13, -RZ, RZ, 0, 4.76837158203125e-07 ;  /* 0x00000008ff0d7435 */ /* 0x000fe200000001ff */
[----:B------:R-:W-:-:S05]  /*14c0*/  MOV R17, R16 ;  /* 0x0000001000117202 */ /* 0x000fca0000000f00 */
[----:B------:R-:W-:-:S05]  /*14d0*/  FADD.FTZ R19, R14, R17 ;  /* 0x000000110e137221 */ /* 0x000fca0000010000 */
[----:B------:R-:W-:-:S07]  /*14e0*/  MOV R26, R19 ;  /* 0x00000013001a7202 */ /* 0x000fce0000000f00 */
[----:B------:R-:W-:Y:S05]  /*14f0*/  WARPSYNC.COLLECTIVE R11, `(.L_x_2819) ;  /* 0x000000000b087348 */ /* 0x000fea0003c00000 */
[----:B------:R0:W1:Y:S02]  /*1500*/  SHFL.BFLY P2, R16, R26, R13, R12 ;  /* 0x0c00000d1a107389 */ /* 0x000064000004000c */
[----:B01----:R-:W-:Y:S01]  /*1510*/  ENDCOLLECTIVE ;  /* 0x000000000000791b */ /* 0x003fe20003800000 */
.L_x_2819:
[----:B------:R-:W-:Y:S01]  /*1520*/  HFMA2.MMA R13, -RZ, RZ, 0, 9.5367431640625e-07 ;  /* 0x00000010ff0d7435 */ /* 0x000fe200000001ff */
[----:B------:R-:W-:-:S05]  /*1530*/  MOV R20, R16 ;  /* 0x0000001000147202 */ /* 0x000fca0000000f00 */
[----:B------:R-:W-:-:S05]  /*1540*/  FADD.FTZ R15, R19, R20 ;  /* 0x00000014130f7221 */ /* 0x000fca0000010000 */
[----:B------:R-:W-:-:S07]  /*1550*/  MOV R26, R15 ;  /* 0x0000000f001a7202 */ /* 0x000fce0000000f00 */
[----:B------:R-:W-:Y:S05]  /*1560*/  WARPSYNC.COLLECTIVE R11, `(.L_x_2820) ;  /* 0x000000000b087348 */ /* 0x000fea0003c00000 */
[----:B------:R0:W1:Y:S02]  /*1570*/  SHFL.BFLY P2, R16, R26, R13, R12 ;  /* 0x0c00000d1a107389 */ /* 0x000064000004000c */
[----:B01----:R-:W-:Y:S01]  /*1580*/  ENDCOLLECTIVE ;  /* 0x000000000000791b */ /* 0x003fe20003800000 */
.L_x_2820:
[----:B------:R-:W-:Y:S01]  /*1590*/  HFMA2.MMA R13, -RZ, RZ, 0, 5.9604644775390625e-08 ;  /* 0x00000001ff0d7435 */ /* 0x000fe200000001ff */
[----:B------:R-:W-:Y:S02]  /*15a0*/  MOV R26, R8 ;  /* 0x00000008001a7202 */ /* 0x000fe40000000f00 */
[----:B------:R-:W-:-:S08]  /*15b0*/  MOV R14, R16 ;  /* 0x00000010000e7202 */ /* 0x000fd00000000f00 */
[----:B------:R-:W-:Y:S05]  /*15c0*/  WARPSYNC.COLLECTIVE R11, `(.L_x_2821) ;  /* 0x000000000b087348 */ /* 0x000fea0003c00000 */
[----:B------:R0:W1:Y:S02]  /*15d0*/  SHFL.BFLY P2, R16, R26, R13, R12 ;  /* 0x0c00000d1a107389 */ /* 0x000064000004000c */
[----:B01----:R-:W-:Y:S01]  /*15e0*/  ENDCOLLECTIVE ;  /* 0x000000000000791b */ /* 0x003fe20003800000 */
.L_x_2821:
[----:B------:R-:W-:Y:S01]  /*15f0*/  HFMA2.MMA R13, -RZ, RZ, 0, 1.1920928955078125e-07 ;  /* 0x00000002ff0d7435 */ /* 0x000fe200000001ff */
[----:B------:R-:W-:-:S05]  /*1600*/  MOV R17, R16 ;  /* 0x0000001000117202 */ /* 0x000fca0000000f00 */
[----:B------:R-:W-:-:S05]  /*1610*/  FADD.FTZ R19, R8, R17 ;  /* 0x0000001108137221 */ /* 0x000fca0000010000 */
[----:B------:R-:W-:-:S07]  /*1620*/  MOV R26, R19 ;  /* 0x00000013001a7202 */ /* 0x000fce0000000f00 */
[----:B------:R-:W-:Y:S05]  /*1630*/  WARPSYNC.COLLECTIVE R11, `(.L_x_2822) ;  /* 0x000000000b087348 */ /* 0x000fea0003c00000 */
[----:B------:R0:W1:Y:S02]  /*1640*/  SHFL.BFLY P2, R16, R26, R13, R12 ;  /* 0x0c00000d1a107389 */ /* 0x000064000004000c */
[----:B01----:R-:W-:Y:S01]  /*1650*/  ENDCOLLECTIVE ;  /* 0x000000000000791b */ /* 0x003fe20003800000 */
.L_x_2822:
[----:B------:R-:W-:Y:S01]  /*1660*/  HFMA2.MMA R13, -RZ, RZ, 0, 2.384185791015625e-07 ;  /* 0x00000004ff0d7435 */ /* 0x000fe200000001ff */
[----:B------:R-:W-:-:S05]  /*1670*/  MOV R20, R16 ;  /* 0x0000001000147202 */ /* 0x000fca0000000f00 */
[----:B------:R-:W-:-:S05]  /*1680*/  FADD.FTZ R8, R19, R20 ;  /* 0x0000001413087221 */ /* 0x000fca0000010000 */
[----:B------:R-:W-:-:S07]  /*1690*/  MOV R26, R8 ;  /* 0x00000008001a7202 */ /* 0x000fce0000000f00 */
[----:B------:R-:W-:Y:S05]  /*16a0*/  WARPSYNC.COLLECTIVE R11, `(.L_x_2823) ;  /* 0x000000000b087348 */ /* 0x000fea0003c00000 */
[----:B------:R0:W1:Y:S02]  /*16b0*/  SHFL.BFLY P2, R16, R26, R13, R12 ;  /* 0x0c00000d1a107389 */ /* 0x000064000004000c */
[----:B01----:R-:W-:Y:S01]  /*16c0*/  ENDCOLLECTIVE ;  /* 0x000000000000791b */ /* 0x003fe20003800000 */
.L_x_2823:
[----:B------:R-:W-:Y:S01]  /*16d0*/  HFMA2.MMA R13, -RZ, RZ, 0, 4.76837158203125e-07 ;  /* 0x00000008ff0d7435 */ /* 0x000fe200000001ff */
[----:B------:R-:W-:-:S05]  /*16e0*/  MOV R21, R16 ;  /* 0x0000001000157202 */ /* 0x000fca0000000f00 */
[----:B------:R-:W-:-:S05]  /*16f0*/  FADD.FTZ R21, R8, R21 ;  /* 0x0000001508157221 */ /* 0x000fca0000010000 */
[----:B------:R-:W-:-:S07]  /*1700*/  MOV R26, R21 ;  /* 0x00000015001a7202 */ /* 0x000fce0000000f00 */
[----:B------:R-:W-:Y:S05]  /*1710*/  WARPSYNC.COLLECTIVE R11, `(.L_x_2824) ;  /* 0x000000000b087348 */ /* 0x000fea0003c00000 */
[----:B------:R0:W1:Y:S02]  /*1720*/  SHFL.BFLY P2, R16, R26, R13, R12 ;  /* 0x0c00000d1a107389 */ /* 0x000064000004000c */
[----:B01----:R-:W-:Y:S01]  /*1730*/  ENDCOLLECTIVE ;  /* 0x000000000000791b */ /* 0x003fe20003800000 */
.L_x_2824:
[----:B------:R-:W-:Y:S01]  /*1740*/  HFMA2.MMA R13, -RZ, RZ, 0, 9.5367431640625e-07 ;  /* 0x00000010ff0d7435 */ /* 0x000fe200000001ff */
[----:B------:R-:W-:-:S05]  /*1750*/  MOV R22, R16 ;  /* 0x0000001000167202 */ /* 0x000fca0000000f00 */
[----:B------:R-:W-:-:S05]  /*1760*/  FADD.FTZ R17, R21, R22 ;  /* 0x0000001615117221 */ /* 0x000fca0000010000 */
[----:B------:R-:W-:-:S07]  /*1770*/  MOV R26, R17 ;  /* 0x00000011001a7202 */ /* 0x000fce0000000f00 */
[----:B------:R-:W-:Y:S05]  /*1780*/  WARPSYNC.COLLECTIVE R11, `(.L_x_2825) ;  /* 0x000000000b087348 */ /* 0x000fea0003c00000 */
[----:B------:R0:W1:Y:S02]  /*1790*/  SHFL.BFLY P2, R16, R26, R13, R12 ;  /* 0x0c00000d1a107389 */ /* 0x000064000004000c */
[----:B01----:R-:W-:Y:S01]  /*17a0*/  ENDCOLLECTIVE ;  /* 0x000000000000791b */ /* 0x003fe20003800000 */
.L_x_2825:
[----:B------:R-:W-:Y:S01]  /*17b0*/  HFMA2.MMA R13, -RZ, RZ, 0, 5.9604644775390625e-08 ;  /* 0x00000001ff0d7435 */ /* 0x000fe200000001ff */
[----:B------:R-:W-:Y:S02]  /*17c0*/  MOV R26, R7 ;  /* 0x00000007001a7202 */ /* 0x000fe40000000f00 */
[----:B------:R-:W-:-:S08]  /*17d0*/  MOV R8, R16 ;  /* 0x0000001000087202 */ /* 0x000fd00000000f00 */
[----:B------:R-:W-:Y:S05]  /*17e0*/  WARPSYNC.COLLECTIVE R11, `(.L_x_2826) ;  /* 0x000000000b087348 */ /* 0x000fea0003c00000 */
[----:B------:R0:W1:Y:S02]  /*17f0*/  SHFL.BFLY P2, R16, R26, R13, R12 ;  /* 0x0c00000d1a107389 */ /* 0x000064000004000c */
[----:B01----:R-:W-:Y:S01]  /*1800*/  ENDCOLLECTIVE ;  /* 0x000000000000791b */ /* 0x003fe20003800000 */
.L_x_2826:
[----:B------:R-:W-:Y:S01]  /*1810*/  HFMA2.MMA R13, -RZ, RZ, 0, 1.1920928955078125e-07 ;  /* 0x00000002ff0d7435 */ /* 0x000fe200000001ff */
[----:B------:R-:W-:-:S05]  /*1820*/  MOV R18, R16 ;  /* 0x0000001000127202 */ /* 0x000fca0000000f00 */
[----:B------:R-:W-:-:S05]  /*1830*/  FADD.FTZ R22, R7, R18 ;  /* 0x0000001207167221 */ /* 0x000fca0000010000 */
[----:B------:R-:W-:-:S07]  /*1840*/  MOV R26, R22 ;  /* 0x00000016001a7202 */ /* 0x000fce0000000f00 */
[----:B------:R-:W-:Y:S05]  /*1850*/  WARPSYNC.COLLECTIVE R11, `(.L_x_2827) ;  /* 0x000000000b087348 */ /* 0x000fea0003c00000 */
[----:B------:R0:W1:Y:S02]  /*1860*/  SHFL.BFLY P2, R16, R26, R13, R12 ;  /* 0x0c00000d1a107389 */ /* 0x000064000004000c */
[----:B01----:R-:W-:Y:S01]  /*1870*/  ENDCOLLECTIVE ;  /* 0x000000000000791b */ /* 0x003fe20003800000 */
.L_x_2827:
[----:B------:R-:W-:Y:S01]  /*1880*/  HFMA2.MMA R13, -RZ, RZ, 0, 2.384185791015625e-07 ;  /* 0x00000004ff0d7435 */ /* 0x000fe200000001ff */
[----:B------:R-:W-:-:S05]  /*1890*/  MOV R21, R16 ;  /* 0x0000001000157202 */ /* 0x000fca0000000f00 */
[----:B------:R-:W-:-:S05]  /*18a0*/  FADD.FTZ R7, R22, R21 ;  /* 0x0000001516077221 */ /* 0x000fca0000010000 */
[----:B------:R-:W-:-:S07]  /*18b0*/  MOV R26, R7 ;  /* 0x00000007001a7202 */ /* 0x000fce0000000f00 */
[----:B------:R-:W-:Y:S05]  /*18c0*/  WARPSYNC.COLLECTIVE R11, `(.L_x_2828) ;  /* 0x000000000b087348 */ /* 0x000fea0003c00000 */
[----:B------:R0:W1:Y:S02]  /*18d0*/  SHFL.BFLY P2, R16, R26, R13, R12 ;  /* 0x0c00000d1a107389 */ /* 0x000064000004000c */
[----:B01----:R-:W-:Y:S01]  /*18e0*/  ENDCOLLECTIVE ;  /* 0x000000000000791b */ /* 0x003fe20003800000 */
.L_x_2828:
[----:B------:R-:W-:Y:S01]  /*18f0*/  HFMA2.MMA R13, -RZ, RZ, 0, 4.76837158203125e-07 ;  /* 0x00000008ff0d7435 */ /* 0x000fe200000001ff */
[----:B------:R-:W-:-:S05]  /*1900*/  MOV R20, R16 ;  /* 0x0000001000147202 */ /* 0x000fca0000000f00 */
[----:B------:R-:W-:-:S05]  /*1910*/  FADD.FTZ R23, R7, R20 ;  /* 0x0000001407177221 */ /* 0x000fca0000010000 */
[----:B------:R-:W-:-:S07]  /*1920*/  MOV R26, R23 ;  /* 0x00000017001a7202 */ /* 0x000fce0000000f00 */
[----:B------:R-:W-:Y:S05]  /*1930*/  WARPSYNC.COLLECTIVE R11, `(.L_x_2829) ;  /* 0x000000000b087348 */ /* 0x000fea0003c00000 */
[----:B------:R0:W1:Y:S02]  /*1940*/  SHFL.BFLY P2, R16, R26, R13, R12 ;  /* 0x0c00000d1a107389 */ /* 0x000064000004000c */
[----:B01----:R-:W-:Y:S01]  /*1950*/  ENDCOLLECTIVE ;  /* 0x000000000000791b */ /* 0x003fe20003800000 */
.L_x_2829:
[----:B------:R-:W-:Y:S01]  /*1960*/  HFMA2.MMA R13, -RZ, RZ, 0, 9.5367431640625e-07 ;  /* 0x00000010ff0d7435 */ /* 0x000fe200000001ff */
[----:B------:R-:W-:-:S05]  /*1970*/  MOV R24, R16 ;  /* 0x0000001000187202 */ /* 0x000fca0000000f00 */
[----:B------:R-:W-:-:S05]  /*1980*/  FADD.FTZ R24, R23, R24 ;  /* 0x0000001817187221 */ /* 0x000fca0000010000 */
[----:B------:R-:W-:-:S07]  /*1990*/  MOV R26, R24 ;  /* 0x00000018001a7202 */ /* 0x000fce0000000f00 */
[----:B------:R-:W-:Y:S05]  /*19a0*/  WARPSYNC.COLLECTIVE R11, `(.L_x_2830) ;  /* 0x000000000b087348 */ /* 0x000fea0003c00000 */
[----:B------:R0:W1:Y:S02]  /*19b0*/  SHFL.BFLY P2, R16, R26, R13, R12 ;  /* 0x0c00000d1a107389 */ /* 0x000064000004000c */
[----:B01----:R-:W-:Y:S01]  /*19c0*/  ENDCOLLECTIVE ;  /* 0x000000000000791b */ /* 0x003fe20003800000 */
.L_x_2830:
[----:B------:R-:W-:Y:S05]  /*19d0*/  BRA `(.L_x_2831) ;  /* 0xfffffff400507947 */ /* 0x000fea000383ffff */
.L_x_2832:
        /* <DEDUP_REMOVED lines=10> */
.L_x_2971:


//--------------------- .text._ZN10layer_norm31ln_parallel_residual_bwd_kernelINS_13Kernel_traitsIfffffjLj256ELj1ELj4ELj1ELj16ENS_18Kernel_traits_baseILj256EfffffjLj128EEEEELb1ELb1ELb1EEEvNS_9BwdParamsE --------------------------
	.section	.text._ZN10layer_norm31ln_parallel_residual_bwd_kernelINS_13Kernel_traitsIfffffjLj256ELj1ELj4ELj1ELj16ENS_18Kernel_traits_baseILj256EfffffjLj128EEEEELb1ELb1ELb1EEEvNS_9BwdParamsE,"ax",@progbits
	.align	128
        .global         _ZN10layer_norm31ln_parallel_residual_bwd_kernelINS_13Kernel_traitsIfffffjLj256ELj1ELj4ELj1ELj16ENS_18Kernel_traits_baseILj256EfffffjLj128EEEEELb1ELb1ELb1EEEvNS_9BwdParamsE
        .type           _ZN10layer_norm31ln_parallel_residual_bwd_kernelINS_13Kernel_traitsIfffffjLj256ELj1ELj4ELj1ELj16ENS_18Kernel_traits_baseILj256EfffffjLj128EEEEELb1ELb1ELb1EEEvNS_9BwdParamsE,@function
        .size           _ZN10layer_norm31ln_parallel_residual_bwd_kernelINS_13Kernel_traitsIfffffjLj256ELj1ELj4ELj1ELj16ENS_18Kernel_traits_baseILj256EfffffjLj128EEEEELb1ELb1ELb1EEEvNS_9BwdParamsE,(.L_x_2972 - _ZN10layer_norm31ln_parallel_residual_bwd_kernelINS_13Kernel_traitsIfffffjLj256ELj1ELj4ELj1ELj16ENS_18Kernel_traits_baseILj256EfffffjLj128EEEEELb1ELb1ELb1EEEvNS_9BwdParamsE)
        .other          _ZN10layer_norm31ln_parallel_residual_bwd_kernelINS_13Kernel_traitsIfffffjLj256ELj1ELj4ELj1ELj16ENS_18Kernel_traits_baseILj256EfffffjLj128EEEEELb1ELb1ELb1EEEvNS_9BwdParamsE,@"STO_CUDA_ENTRY STV_DEFAULT"
_ZN10layer_norm31ln_parallel_residual_bwd_kernelINS_13Kernel_traitsIfffffjLj256ELj1ELj4ELj1ELj16ENS_18Kernel_traits_baseILj256EfffffjLj128EEEEELb1ELb1ELb1EEEvNS_9BwdParamsE:
.text._ZN10layer_norm31ln_parallel_residual_bwd_kernelINS_13Kernel_traitsIfffffjLj256ELj1ELj4ELj1ELj16ENS_18Kernel_traits_baseILj256EfffffjLj128EEEEELb1ELb1ELb1EEEvNS_9BwdParamsE:
        /* <DEDUP_REMOVED lines=24> */
.L_x_2834:
        /* <DEDUP_REMOVED lines=8> */
[----:B------:R-:W-:Y:S01]  /*0200*/  BSSY B1, `(.L_x_2836) ;  /* 0x0000100000017945 */ /* 0x000fe20003800000 */
[----:B------:R-:W5:Y:S01]  /*0210*/  LDG.E.128 R16, desc[UR4][R8.64] ;  /* 0x0000000408107981 */ /* 0x000f62000c1e1d00 */
[----:B------:R-:W-:Y:S02]  /*0220*/  ISETP.NE.AND.EX P0, PT, RZ, UR7, PT, P0 ;  /* 0x00000007ff007c0c */ /* 0x000fe4000bf05300 */
[----:B------:R-:W-:Y:S02]  /*0230*/  CS2R R2, SRZ ;  /* 0x0000000000027805 */ /* 0x000fe4000001ff00 */
[----:B------:R-:W-:Y:S01]  /*0240*/  CS2R R4, SRZ ;  /* 0x0000000000047805 */ /* 0x000fe2000001ff00 */
[----:B------:R0:W5:Y:S01]  /*0250*/  LDG.E.128 R12, desc[UR4][R8.64+0x200] ;  /* 0x00020004080c7981 */ /* 0x000162000c1e1d00 */
[----:B------:R-:W-:-:S02]  /*0260*/  CS2R R6, SRZ ;  /* 0x0000000000067805 */ /* 0x000fc4000001ff00 */
[----:B------:R-:W-:Y:S02]  /*0270*/  CS2R R10, SRZ ;  /* 0x00000000000a7805 */ /* 0x000fe4000001ff00 */
[----:B------:R-:W-:Y:S02]  /*0280*/  ISETP.NE.AND P6, PT, RZ, UR6, PT ;  /* 0x00000006ff007c0c */ /* 0x000fe4000bfc5270 */
[----:B------:R-:W-:Y:S02]  /*0290*/  CS2R R54, SRZ ;  /* 0x0000000000367805 */ /* 0x000fe4000001ff00 */
[----:B------:R-:W-:Y:S02]  /*02a0*/  CS2R R56, SRZ ;  /* 0x0000000000387805 */ /* 0x000fe4000001ff00 */
[----:B------:R-:W-:Y:S02]  /*02b0*/  CS2R R58, SRZ ;  /* 0x00000000003a7805 */ /* 0x000fe4000001ff00 */
[----:B0-----:R-:W-:-:S07]  /*02c0*/  CS2R R8, SRZ ;  /* 0x0000000000087805 */ /* 0x001fce000001ff00 */
.L_x_2839:
        /* <DEDUP_REMOVED lines=32> */
[----:B-----5:R-:W5:Y:S02]  /*04d0*/  @P0 LDG.E.128 R24, desc[UR4][R74.64] ;  /* 0x000000044a180981 */ /* 0x020f64000c1e1d00 */
        /* <DEDUP_REMOVED lines=87> */
.L_x_2851:
        /* <DEDUP_REMOVED lines=35> */
.L_x_2838:
        /* <DEDUP_REMOVED lines=89> */
.L_x_2836:
        /* <DEDUP_REMOVED lines=16> */
.L_x_2835:
[----:B------:R-:W-:Y:S05]  /*1310*/  BSYNC B0 ;  /* 0x0000000000007941 */ /* 0x000fea0003800000 */
.L_x_2833:
        /* <DEDUP_REMOVED lines=68> */
.L_x_2837:
[----:B------:R-:W-:Y:S01]  /*1760*/  HFMA2.MMA R71, -RZ, RZ, 0, 5.9604644775390625e-08 ;  /* 0x00000001ff477435 */ /* 0x000fe200000001ff */
[----:B------:R-:W-:Y:S01]  /*1770*/  BSSY B2, `(.L_x_2840) ;  /* 0x0000006000027945 */ /* 0x000fe20003800000 */
[----:B------:R-:W-:Y:S02]  /*1780*/  MOV R74, 0x1f ;  /* 0x0000001f004a7802 */ /* 0x000fe40000000f00 */
[----:B------:R-:W-:-:S07]  /*1790*/  MOV R69, 0xffffffff ;  /* 0xffffffff00457802 */ /* 0x000fce0000000f00 */
[----:B-----5:R-:W-:Y:S05]  /*17a0*/  WARPSYNC.COLLECTIVE R69, `(.L_x_2841) ;  /* 0x0000000045087348 */ /* 0x020fea0003c00000 */
[----:B------:R0:W1:Y:S02]  /*17b0*/  SHFL.BFLY P2, R72, R76, R71, R74 ;  /* 0x0c0000474c487389 */ /* 0x000064000004004a */
[----:B01---5:R-:W-:Y:S01]  /*17c0*/  ENDCOLLECTIVE ;  /* 0x000000000000791b */ /* 0x023fe20003800000 */
.L_x_2841:
[----:B------:R-:W-:Y:S05]  /*17d0*/  BSYNC B2 ;  /* 0x0000000000027941 */ /* 0x000fea0003800000 */
.L_x_2840:
        /* <DEDUP_REMOVED lines=8> */
.L_x_2842:
[----:B------:R-:W-:Y:S01]  /*1860*/  HFMA2.MMA R71, -RZ, RZ, 0, 1.1920928955078125e-07 ;  /* 0x00000002ff477435 */ /* 0x000fe200000001ff */
[----:B------:R-:W-:Y:S02]  /*1870*/  MOV R76, R51 ;  /* 0x00000033004c7202 */ /* 0x000fe40000000f00 */
[----:B------:R-:W-:-:S08]  /*1880*/  MOV R48, R72 ;  /* 0x0000004800307202 */ /* 0x000fd00000000f00 */
[----:B------:R-:W-:Y:S05]  /*1890*/  WARPSYNC.COLLECTIVE R69, `(.L_x_2843) ;  /* 0x0000000045087348 */ /* 0x000fea0003c00000 */
[----:B------:R0:W1:Y:S02]  /*18a0*/  SHFL.BFLY P2, R72, R76, R71, R74 ;  /* 0x0c0000474c487389 */ /* 0x000064000004004a */
[----:B01----:R-:W-:Y:S01]  /*18b0*/  ENDCOLLECTIVE ;  /* 0x000000000000791b */ /* 0x003fe20003800000 */
.L_x_2843:
[----:B------:R-:W-:-:S05]  /*18c0*/  FADD.FTZ R73, R67, R48 ;  /* 0x0000003043497221 */ /* 0x000fca0000010000 */
[----:B------:R-:W-:Y:S01]  /*18d0*/  MOV R76, R73 ;  /* 0x00000049004c7202 */ /* 0x000fe20000000f00 */
[----:B------:R-:W-:-:S07]  /*18e0*/  FADD.FTZ R75, R51, R72 ;  /* 0x00000048334b7221 */ /* 0x000fce0000010000 */
[----:B------:R-:W-:Y:S05]  /*18f0*/  WARPSYNC.COLLECTIVE R69, `(.L_x_2844) ;  /* 0x0000000045087348 */ /* 0x000fea0003c00000 */
[----:B------:R0:W1:Y:S02]  /*1900*/  SHFL.BFLY P2, R72, R76, R71, R74 ;  /* 0x0c0000474c487389 */ /* 0x000064000004004a */
[----:B01----:R-:W-:Y:S01]  /*1910*/  ENDCOLLECTIVE ;  /* 0x000000000000791b */ /* 0x003fe20003800000 */
.L_x_2844:
[----:B------:R-:W-:Y:S01]  /*1920*/  HFMA2.MMA R71, -RZ, RZ, 0, 2.384185791015625e-07 ;  /* 0x00000004ff477435 */ /* 0x000fe200000001ff */
[----:B------:R-:W-:Y:S02]  /*1930*/  MOV R76, R75 ;  /* 0x0000004b004c7202 */ /* 0x000fe40000000f00 */
[----:B------:R-:W-:-:S08]  /*1940*/  MOV R48, R72 ;  /* 0x0000004800307202 */ /* 0x000fd00000000f00 */
[----:B------:R-:W-:Y:S05]  /*1950*/  WARPSYNC.COLLECTIVE R69, `(.L_x_2845) ;  /* 0x0000000045087348 */ /* 0x000fea0003c00000 */
[----:B------:R0:W1:Y:S02]  /*1960*/  SHFL.BFLY P2, R72, R76, R71, R74 ;  /* 0x0c0000474c487389 */ /* 0x000064000004004a */
[----:B01----:R-:W-:Y:S01]  /*1970*/  ENDCOLLECTIVE ;  /* 0x000000000000791b */ /* 0x003fe20003800000 */
.L_x_2845:
[----:B------:R-:W-:-:S05]  /*1980*/  FADD.FTZ R77, R73, R48 ;  /* 0x00000030494d7221 */ /* 0x000fca0000010000 */
[----:B------:R-:W-:Y:S01]  /*1990*/  MOV R76, R77 ;  /* 0x0000004d004c7202 */ /* 0x000fe20000000f00 */
[----:B------:R-:W-:-:S07]  /*19a0*/  FADD.FTZ R75, R75, R72 ;  /* 0x000000484b4b7221 */ /* 0x000fce0000010000 */
[----:B------:R-:W-:Y:S05]  /*19b0*/  WARPSYNC.COLLECTIVE R69, `(.L_x_2846) ;  /* 0x0000000045087348 */ /* 0x000fea0003c00000 */
[----:B------:R0:W1:Y:S02]  /*19c0*/  SHFL.BFLY P2, R72, R76, R71, R74 ;  /* 0x0c0000474c487389 */ /* 0x000064000004004a */
[----:B01----:R-:W-:Y:S01]  /*19d0*/  ENDCOLLECTIVE ;  /* 0x000000000000791b */ /* 0x003fe20003800000 */
.L_x_2846:
[----:B------:R-:W-:Y:S01]  /*19e0*/  HFMA2.MMA R71, -RZ, RZ, 0, 4.76837158203125e-07 ;  /* 0x00000008ff477435 */ /* 0x000fe200000001ff */
[----:B------:R-:W-:Y:S02]  /*19f0*/  MOV R76, R75 ;  /* 0x0000004b004c7202 */ /* 0x000fe40000000f00 */
[----:B------:R-:W-:-:S08]  /*1a00*/  MOV R48, R72 ;  /* 0x0000004800307202 */ /* 0x000fd00000000f00 */
[----:B------:R-:W-:Y:S05]  /*1a10*/  WARPSYNC.COLLECTIVE R69, `(.L_x_2847) ;  /* 0x0000000045087348 */ /* 0x000fea0003c00000 */
[----:B------:R0:W1:Y:S02]  /*1a20*/  SHFL.BFLY P2, R72, R76, R71, R74 ;  /* 0x0c0000474c487389 */ /* 0x000064000004004a */
[----:B01----:R-:W-:Y:S01]  /*1a30*/  ENDCOLLECTIVE ;  /* 0x000000000000791b */ /* 0x003fe20003800000 */
.L_x_2847:
[----:B------:R-:W-:-:S05]  /*1a40*/  FADD.FTZ R77, R77, R48 ;  /* 0x000000304d4d7221 */ /* 0x000fca0000010000 */
[----:B------:R-:W-:Y:S01]  /*1a50*/  MOV R76, R77 ;  /* 0x0000004d004c7202 */ /* 0x000fe20000000f00 */
[----:B------:R-:W-:-:S07]  /*1a60*/  FADD.FTZ R48, R75, R72 ;  /* 0x000000484b307221 */ /* 0x000fce0000010000 */
[----:B------:R-:W-:Y:S05]  /*1a70*/  WARPSYNC.COLLECTIVE R69, `(.L_x_2848) ;  /* 0x0000000045087348 */ /* 0x000fea0003c00000 */
[----:B------:R0:W1:Y:S02]  /*1a80*/  SHFL.BFLY P2, R72, R76, R71, R74 ;  /* 0x0c0000474c487389 */ /* 0x000064000004004a */
[----:B01----:R-:W-:Y:S01]  /*1a90*/  ENDCOLLECTIVE ;  /* 0x000000000000791b */ /* 0x003fe20003800000 */
.L_x_2848:
[----:B------:R-:W-:Y:S01]  /*1aa0*/  HFMA2.MMA R71, -RZ, RZ, 0, 9.5367431640625e-07 ;  /* 0x00000010ff477435 */ /* 0x000fe200000001ff */
[----:B------:R-:W-:Y:S02]  /*1ab0*/  MOV R76, R48 ;  /* 0x00000030004c7202 */ /* 0x000fe40000000f00 */
[----:B------:R-:W-:-:S08]  /*1ac0*/  MOV R67, R72 ;  /* 0x0000004800437202 */ /* 0x000fd00000000f00 */
[----:B------:R-:W-:Y:S05]  /*1ad0*/  WARPSYNC.COLLECTIVE R69, `(.L_x_2849) ;  /* 0x0000000045087348 */ /* 0x000fea0003c00000 */
[----:B------:R0:W1:Y:S02]  /*1ae0*/  SHFL.BFLY P2, R72, R76, R71, R74 ;  /* 0x0c0000474c487389 */ /* 0x000064000004004a */
[----:B01----:R-:W-:Y:S01]  /*1af0*/  ENDCOLLECTIVE ;  /* 0x000000000000791b */ /* 0x003fe20003800000 */
.L_x_2849:
[----:B------:R-:W-:-:S05]  /*1b00*/  FADD.FTZ R51, R77, R67 ;  /* 0x000000434d337221 */ /* 0x000fca0000010000 */
[----:B------:R-:W-:Y:S02]  /*1b10*/  MOV R76, R51 ;  /* 0x00000033004c7202 */ /* 0x000fe40000000f00 */
[----:B------:R-:W-:-:S07]  /*1b20*/  MOV R67, R72 ;  /* 0x0000004800437202 */ /* 0x000fce0000000f00 */
[----:B------:R-:W-:Y:S05]  /*1b30*/  WARPSYNC.COLLECTIVE R69, `(.L_x_2850) ;  /* 0x0000000045087348 */ /* 0x000fea0003c00000 */
[----:B------:R0:W1:Y:S02]  /*1b40*/  SHFL.BFLY P2, R72, R76, R71, R74 ;  /* 0x0c0000474c487389 */ /* 0x000064000004004a */
[----:B01----:R-:W-:Y:S01]  /*1b50*/  ENDCOLLECTIVE ;  /* 0x000000000000791b */ /* 0x003fe20003800000 */
.L_x_2850:
[----:B------:R-:W-:Y:S05]  /*1b60*/  BRA `(.L_x_2851) ;  /* 0xffffffec00b87947 */ /* 0x000fea000383ffff */
.L_x_2852:
        /* <DEDUP_REMOVED lines=9> */
.L_x_2972:


//--------------------- .nv.shared._ZN10layer_norm31ln_parallel_residual_bwd_kernelINS_13Kernel_traitsI13__nv_bfloat16S2_S2_S2_fjLj256ELj1ELj4ELj1ELj16ENS_18Kernel_traits_baseILj256ES2_S2_S2_S2_fjLj128EEEEELb0ELb0ELb0EEEvNS_9BwdParamsE --------------------------
	.section	.nv.shared._ZN10layer_norm31ln_parallel_residual_bwd_kernelINS_13Kernel_traitsI13__nv_bfloat16S2_S2_S2_fjLj256ELj1ELj4ELj1ELj16ENS_18Kernel_traits_baseILj256ES2_S2_S2_S2_fjLj128EEEEELb0ELb0ELb0EEEvNS_9BwdParamsE,"aw",@nobits
	.sectionflags	@""
	.align	16
	.zero		1024


//--------------------- .nv.shared.reserved.0     --------------------------
	.section	.nv.shared.reserved.0,"aw",@nobits
	.weak		__nv_reservedSMEM_offset_0_alias
	.size		__nv_reservedSMEM_offset_0_alias, 0, 0
	.other		__nv_reservedSMEM_offset_0_alias,@"STO_CUDA_RESERVED_SHARED STV_DEFAULT"
__nv_reservedSMEM_offset_0_alias:
	.zero		0


//--------------------- .nv.shared._ZN10layer_norm31ln_parallel_residual_bwd_kernelINS_13Kernel_traitsI13__nv_bfloat16S2_S2_S2_fjLj256ELj1ELj4ELj1ELj16ENS_18Kernel_traits_baseILj256ES2_S2_S2_S2_fjLj128EEEEELb0ELb0ELb1EEEvNS_9BwdParamsE --------------------------
	.section	.nv.shared._ZN10layer_norm31ln_parallel_residual_bwd_kernelINS_13Kernel_traitsI13__nv_bfloat16S2_S2_S2_fjLj256ELj1ELj4ELj1ELj16ENS_18Kernel_traits_baseILj256ES2_S2_S2_S2_fjLj128EEEEELb0ELb0ELb1EEEvNS_9BwdParamsE,"aw",@nobits
	.sectionflags	@""
	.align	16
	.zero		1024


//--------------------- .nv.shared._ZN10layer_norm31ln_parallel_residual_bwd_kernelINS_13Kernel_traitsI13__nv_bfloat16S2_S2_S2_fjLj256ELj1ELj4ELj1ELj16ENS_18Kernel_traits_baseILj256ES2_S2_S2_S2_fjLj128EEEEELb0ELb1ELb0EEEvNS_9BwdParamsE --------------------------
	.section	.nv.shared._ZN10layer_norm31ln_parallel_residual_bwd_kernelINS_13Kernel_traitsI13__nv_bfloat16S2_S2_S2_fjLj256ELj1ELj4ELj1ELj16ENS_18Kernel_traits_baseILj256ES2_S2_S2_S2_fjLj128EEEEELb0ELb1ELb0EEEvNS_9BwdParamsE,"aw",@nobits
	.sectionflags	@""
	.align	16
	.zero		1024


//--------------------- .nv.shared._ZN10layer_norm31ln_parallel_residual_bwd_kernelINS_13Kernel_traitsI13__nv_bfloat16S2_S2_S2_fjLj256ELj1ELj4ELj1ELj16ENS_18Kernel_traits_baseILj256ES2_S2_S2_S2_fjLj128EEEEELb0ELb1ELb1EEEvNS_9BwdParamsE --------------------------
	.section	.nv.shared._ZN10layer_norm31ln_parallel_residual_bwd_kernelINS_13Kernel_traitsI13__nv_bfloat16S2_S2_S2_fjLj256ELj1ELj4ELj1ELj16ENS_18Kernel_traits_baseILj256ES2_S2_S2_S2_fjLj128EEEEELb0ELb1ELb1EEEvNS_9BwdParamsE,"aw",@nobits
	.sectionflags	@""
	.align	16
	.zero		1024


//--------------------- .nv.shared._ZN10layer_norm31ln_parallel_residual_bwd_kernelINS_13Kernel_traitsI13__nv_bfloat16S2_S2_S2_fjLj256ELj1ELj4ELj1ELj16ENS_18Kernel_traits_baseILj256ES2_S2_S2_S2_fjLj128EEEEELb1ELb0ELb0EEEvNS_9BwdParamsE --------------------------
	.section	.nv.shared._ZN10layer_norm31ln_parallel_residual_bwd_kernelINS_13Kernel_traitsI13__nv_bfloat16S2_S2_S2_fjLj256ELj1ELj4ELj1ELj16ENS_18Kernel_traits_baseILj256ES2_S2_S2_S2_fjLj128EEEEELb1ELb0ELb0EEEvNS_9BwdParamsE,"aw",@nobits
	.sectionflags	@""
	.align	16
	.zero		1024


//--------------------- .nv.shared._ZN10layer_norm31ln_parallel_residual_bwd_kernelINS_13Kernel_traitsI13__nv_bfloat16S2_S2_S2_fjLj256ELj1ELj4ELj1ELj16ENS_18Kernel_traits_baseILj256ES2_S2_S2_S2_fjLj128EEEEELb1ELb0ELb1EEEvNS_9BwdParamsE --------------------------
	.section	.nv.shared._ZN10layer_norm31ln_parallel_residual_bwd_kernelINS_13Kernel_traitsI13__nv_bfloat16S2_S2_S2_fjLj256ELj1ELj4ELj1ELj16ENS_18Kernel_traits_baseILj256ES2_S2_S2_S2_fjLj128EEEEELb1ELb0ELb1EEEvNS_9BwdParamsE,"aw",@nobits
	.sectionflags	@""
	.align	16
	.zero		1024


//--------------------- .nv.shared._ZN10layer_norm22ln_bwd_finalize_kernelINS_22Kernel_traits_finalizeILj256E13__nv_bfloat16S2_S2_S2_fjLb0ELj1024ELj4ENS_18Kernel_traits_baseILj256ES2_S2_S2_S2_fjLj1024EEEEELb0ELb0EEEvNS_9BwdParamsE --------------------------
	.section	.nv.shared._ZN10layer_norm22ln_bwd_finalize_kernelINS_22Kernel_traits_finalizeILj256E13__nv_bfloat16S2_S2_S2_fjLb0ELj1024ELj4ENS_18Kernel_traits_baseILj256ES2_S2_S2_S2_fjLj1024EEEEELb0ELb0EEEvNS_9BwdParamsE,"aw",@nobits
	.sectionflags	@""
	.align	16
.nv.shared._ZN10layer_norm22ln_bwd_finalize_kernelINS_22Kernel_traits_finalizeILj256E13__nv_bfloat16S2_S2_S2_fjLb0ELj1024ELj4ENS_18Kernel_traits_baseILj256ES2_S2_S2_S2_fjLj1024EEEEELb0ELb0EEEvNS_9BwdParamsE:
	.zero		9472


//--------------------- .nv.shared._ZN10layer_norm40ln_parallel_residual_bwd_finalize_kernelINS_22Kernel_traits_finalizeILj256E13__nv_bfloat16S2_S2_S2_fjLb0ELj1024ELj4ENS_18Kernel_traits_baseILj256ES2_S2_S2_S2_fjLj1024EEEEELb0EEEvNS_9BwdParamsE --------------------------
	.section	.nv.shared._ZN10layer_norm40ln_parallel_residual_bwd_finalize_kernelINS_22Kernel_traits_finalizeILj256E13__nv_bfloat16S2_S2_S2_fjLb0ELj1024ELj4ENS_18Kernel_traits_baseILj256ES2_S2_S2_S2_fjLj1024EEEEELb0EEEvNS_9BwdParamsE,"aw",@nobits
	.sectionflags	@""
	.align	16
.nv.shared._ZN10layer_norm40ln_parallel_residual_bwd_finalize_kernelINS_22Kernel_traits_finalizeILj256E13__nv_bfloat16S2_S2_S2_fjLb0ELj1024ELj4ENS_18Kernel_traits_baseILj256ES2_S2_S2_S2_fjLj1024EEEEELb0EEEvNS_9BwdParamsE:
	.zero		17920


//--------------------- .nv.shared._ZN10layer_norm31ln_parallel_residual_bwd_kernelINS_13Kernel_traitsI13__nv_bfloat16S2_S2_S2_fjLj256ELj1ELj4ELj1ELj16ENS_18Kernel_traits_baseILj256ES2_S2_S2_S2_fjLj128EEEEELb1ELb1ELb0EEEvNS_9BwdParamsE --------------------------
	.section	.nv.shared._ZN10layer_norm31ln_parallel_residual_bwd_kernelINS_13Kernel_traitsI13__nv_bfloat16S2_S2_S2_fjLj256ELj1ELj4ELj1ELj16ENS_18Kernel_traits_baseILj256ES2_S2_S2_S2_fjLj128EEEEELb1ELb1ELb0EEEvNS_9BwdParamsE,"aw",@nobits
	.sectionflags	@""
	.align	16
	.zero		1024


//--------------------- .nv.shared._ZN10layer_norm22ln_bwd_finalize_kernelINS_22Kernel_traits_finalizeILj256E13__nv_bfloat16S2_S2_S2_fjLb0ELj1024ELj4ENS_18Kernel_traits_baseILj256ES2_S2_S2_S2_fjLj1024EEEEELb0ELb1EEEvNS_9BwdParamsE --------------------------
	.section	.nv.shared._ZN10layer_norm22ln_bwd_finalize_kernelINS_22Kernel_traits_finalizeILj256E13__nv_bfloat16S2_S2_S2_fjLb0ELj1024ELj4ENS_18Kernel_traits_baseILj256ES2_S2_S2_S2_fjLj1024EEEEELb0ELb1EEEvNS_9BwdParamsE,"aw",@nobits
	.sectionflags	@""
	.align	16
.nv.shared._ZN10layer_norm22ln_bwd_finalize_kernelINS_22Kernel_traits_finalizeILj256E13__nv_bfloat16S2_S2_S2_fjLb0ELj1024ELj4ENS_18Kernel_traits_baseILj256ES2_S2_S2_S2_fjLj1024EEEEELb0ELb1EEEvNS_9BwdParamsE:
	.zero		9472


//--------------------- .nv.shared._ZN10layer_norm40ln_parallel_residual_bwd_finalize_kernelINS_22Kernel_traits_finalizeILj256E13__nv_bfloat16S2_S2_S2_fjLb0ELj1024ELj4ENS_18Kernel_traits_baseILj256ES2_S2_S2_S2_fjLj1024EEEEELb1EEEvNS_9BwdParamsE --------------------------
	.section	.nv.shared._ZN10layer_norm40ln_parallel_residual_bwd_finalize_kernelINS_22Kernel_traits_finalizeILj256E13__nv_bfloat16S2_S2_S2_fjLb0ELj1024ELj4ENS_18Kernel_traits_baseILj256ES2_S2_S2_S2_fjLj1024EEEEELb1EEEvNS_9BwdParamsE,"aw",@nobits
	.sectionflags	@""
	.align	16
.nv.shared._ZN10layer_norm40ln_parallel_residual_bwd_finalize_kernelINS_22Kernel_traits_finalizeILj256E13__nv_bfloat16S2_S2_S2_fjLb0ELj1024ELj4ENS_18Kernel_traits_baseILj256ES2_S2_S2_S2_fjLj1024EEEEELb1EEEvNS_9BwdParamsE:
	.zero		17920


//--------------------- .nv.shared._ZN10layer_norm31ln_parallel_residual_bwd_kernelINS_13Kernel_traitsI13__nv_bfloat16S2_S2_S2_fjLj256ELj1ELj4ELj1ELj16ENS_18Kernel_traits_baseILj256ES2_S2_S2_S2_fjLj128EEEEELb1ELb1ELb1EEEvNS_9BwdParamsE --------------------------
	.section	.nv.shared._ZN10layer_norm31ln_parallel_residual_bwd_kernelINS_13Kernel_traitsI13__nv_bfloat16S2_S2_S2_fjLj256ELj1ELj4ELj1ELj16ENS_18Kernel_traits_baseILj256ES2_S2_S2_S2_fjLj128EEEEELb1ELb1ELb1EEEvNS_9BwdParamsE,"aw",@nobits
	.sectionflags	@""
	.align	16
	.zero		1024


//--------------------- .nv.shared._ZN10layer_norm31ln_parallel_residual_bwd_kernelINS_13Kernel_traitsI6__halfS2_S2_S2_fjLj256ELj1ELj4ELj1ELj16ENS_18Kernel_traits_baseILj256ES2_S2_S2_S2_fjLj128EEEEELb0ELb0ELb0EEEvNS_9BwdParamsE --------------------------
	.section	.nv.shared._ZN10layer_norm31ln_parallel_residual_bwd_kernelINS_13Kernel_traitsI6__halfS2_S2_S2_fjLj256ELj1ELj4ELj1ELj16ENS_18Kernel_traits_baseILj256ES2_S2_S2_S2_fjLj128EEEEELb0ELb0ELb0EEEvNS_9BwdParamsE,"aw",@nobits
	.sectionflags	@""
	.align	16
	.zero		1024


//--------------------- .nv.shared._ZN10layer_norm31ln_parallel_residual_bwd_kernelINS_13Kernel_traitsI6__halfS2_S2_S2_fjLj256ELj1ELj4ELj1ELj16ENS_18Kernel_traits_baseILj256ES2_S2_S2_S2_fjLj128EEEEELb0ELb0ELb1EEEvNS_9BwdParamsE --------------------------
	.section	.nv.shared._ZN10layer_norm31ln_parallel_residual_bwd_kernelINS_13Kernel_traitsI6__halfS2_S2_S2_fjLj256ELj1ELj4ELj1ELj16ENS_18Kernel_traits_baseILj256ES2_S2_S2_S2_fjLj128EEEEELb0ELb0ELb1EEEvNS_9BwdParamsE,"aw",@nobits
	.sectionflags	@""
	.align	16
	.zero		1024


//--------------------- .nv.shared._ZN10layer_norm31ln_parallel_residual_bwd_kernelINS_13Kernel_traitsI6__halfS2_S2_S2_fjLj256ELj1ELj4ELj1ELj16ENS_18Kernel_traits_baseILj256ES2_S2_S2_S2_fjLj128EEEEELb0ELb1ELb0EEEvNS_9BwdParamsE --------------------------
	.section	.nv.shared._ZN10layer_norm31ln_parallel_residual_bwd_kernelINS_13Kernel_traitsI6__halfS2_S2_S2_fjLj256ELj1ELj4ELj1ELj16ENS_18Kernel_traits_baseILj256ES2_S2_S2_S2_fjLj128EEEEELb0ELb1ELb0EEEvNS_9BwdParamsE,"aw",@nobits
	.sectionflags	@""
	.align	16
	.zero		1024


//--------------------- .nv.shared._ZN10layer_norm31ln_parallel_residual_bwd_kernelINS_13Kernel_traitsI6__halfS2_S2_S2_fjLj256ELj1ELj4ELj1ELj16ENS_18Kernel_traits_baseILj256ES2_S2_S2_S2_fjLj128EEEEELb0ELb1ELb1EEEvNS_9BwdParamsE --------------------------
	.section	.nv.shared._ZN10layer_norm31ln_parallel_residual_bwd_kernelINS_13Kernel_traitsI6__halfS2_S2_S2_fjLj256ELj1ELj4ELj1ELj16ENS_18Kernel_traits_baseILj256ES2_S2_S2_S2_fjLj128EEEEELb0ELb1ELb1EEEvNS_9BwdParamsE,"aw",@nobits
	.sectionflags	@""
	.align	16
	.zero		1024


//--------------------- .nv.shared._ZN10layer_norm31ln_parallel_residual_bwd_kernelINS_13Kernel_traitsI6__halfS2_S2_S2_fjLj256ELj1ELj4ELj1ELj16ENS_18Kernel_traits_baseILj256ES2_S2_S2_S2_fjLj128EEEEELb1ELb0ELb0EEEvNS_9BwdParamsE --------------------------
	.section	.nv.shared._ZN10layer_norm31ln_parallel_residual_bwd_kernelINS_13Kernel_traitsI6__halfS2_S2_S2_fjLj256ELj1ELj4ELj1ELj16ENS_18Kernel_traits_baseILj256ES2_S2_S2_S2_fjLj128EEEEELb1ELb0ELb0EEEvNS_9BwdParamsE,"aw",@nobits
	.sectionflags	@""
	.align	16
	.zero		1024


//--------------------- .nv.shared._ZN10layer_norm31ln_parallel_residual_bwd_kernelINS_13Kernel_traitsI6__halfS2_S2_S2_fjLj256ELj1ELj4ELj1ELj16ENS_18Kernel_traits_baseILj256ES2_S2_S2_S2_fjLj128EEEEELb1ELb0ELb1EEEvNS_9BwdParamsE --------------------------
	.section	.nv.shared._ZN10layer_norm31ln_parallel_residual_bwd_kernelINS_13Kernel_traitsI6__halfS2_S2_S2_fjLj256ELj1ELj4ELj1ELj16ENS_18Kernel_traits_baseILj256ES2_S2_S2_S2_fjLj128EEEEELb1ELb0ELb1EEEvNS_9BwdParamsE,"aw",@nobits
	.sectionflags	@""
	.align	16
	.zero		1024


//--------------------- .nv.shared._ZN10layer_norm22ln_bwd_finalize_kernelINS_22Kernel_traits_finalizeILj256E6__halfS2_S2_S2_fjLb0ELj1024ELj4ENS_18Kernel_traits_baseILj256ES2_S2_S2_S2_fjLj1024EEEEELb0ELb0EEEvNS_9BwdParamsE --------------------------
	.section	.nv.shared._ZN10layer_norm22ln_bwd_finalize_kernelINS_22Kernel_traits_finalizeILj256E6__halfS2_S2_S2_fjLb0ELj1024ELj4ENS_18Kernel_traits_baseILj256ES2_S2_S2_S2_fjLj1024EEEEELb0ELb0EEEvNS_9BwdParamsE,"aw",@nobits
	.sectionflags	@""
	.align	16
.nv.shared._ZN10layer_norm22ln_bwd_finalize_kernelINS_22Kernel_traits_finalizeILj256E6__halfS2_S2_S2_fjLb0ELj1024ELj4ENS_18Kernel_traits_baseILj256ES2_S2_S2_S2_fjLj1024EEEEELb0ELb0EEEvNS_9BwdParamsE:
	.zero		9472


//--------------------- .nv.shared._ZN10layer_norm40ln_parallel_residual_bwd_finalize_kernelINS_22Kernel_traits_finalizeILj256E6__halfS2_S2_S2_fjLb0ELj1024ELj4ENS_18Kernel_traits_baseILj256ES2_S2_S2_S2_fjLj1024EEEEELb0EEEvNS_9BwdParamsE --------------------------
	.section	.nv.shared._ZN10layer_norm40ln_parallel_residual_bwd_finalize_kernelINS_22Kernel_traits_finalizeILj256E6__halfS2_S2_S2_fjLb0ELj1024ELj4ENS_18Kernel_traits_baseILj256ES2_S2_S2_S2_fjLj1024EEEEELb0EEEvNS_9BwdParamsE,"aw",@nobits
	.sectionflags	@""
	.align	16
.nv.shared._ZN10layer_norm40ln_parallel_residual_bwd_finalize_kernelINS_22Kernel_traits_finalizeILj256E6__halfS2_S2_S2_fjLb0ELj1024ELj4ENS_18Kernel_traits_baseILj256ES2_S2_S2_S2_fjLj1024EEEEELb0EEEvNS_9BwdParamsE:
	.zero		17920


//--------------------- .nv.shared._ZN10layer_norm31ln_parallel_residual_bwd_kernelINS_13Kernel_traitsI6__halfS2_S2_S2_fjLj256ELj1ELj4ELj1ELj16ENS_18Kernel_traits_baseILj256ES2_S2_S2_S2_fjLj128EEEEELb1ELb1ELb0EEEvNS_9BwdParamsE --------------------------
	.section	.nv.shared._ZN10layer_norm31ln_parallel_residual_bwd_kernelINS_13Kernel_traitsI6__halfS2_S2_S2_fjLj256ELj1ELj4ELj1ELj16ENS_18Kernel_traits_baseILj256ES2_S2_S2_S2_fjLj128EEEEELb1ELb1ELb0EEEvNS_9BwdParamsE,"aw",@nobits
	.sectionflags	@""
	.align	16
	.zero		1024


//--------------------- .nv.shared._ZN10layer_norm22ln_bwd_finalize_kernelINS_22Kernel_traits_finalizeILj256E6__halfS2_S2_S2_fjLb0ELj1024ELj4ENS_18Kernel_traits_baseILj256ES2_S2_S2_S2_fjLj1024EEEEELb0ELb1EEEvNS_9BwdParamsE --------------------------
	.section	.nv.shared._ZN10layer_norm22ln_bwd_finalize_kernelINS_22Kernel_traits_finalizeILj256E6__halfS2_S2_S2_fjLb0ELj1024ELj4ENS_18Kernel_traits_baseILj256ES2_S2_S2_S2_fjLj1024EEEEELb0ELb1EEEvNS_9BwdParamsE,"aw",@nobits
	.sectionflags	@""
	.align	16
.nv.shared._ZN10layer_norm22ln_bwd_finalize_kernelINS_22Kernel_traits_finalizeILj256E6__halfS2_S2_S2_fjLb0ELj1024ELj4ENS_18Kernel_traits_baseILj256ES2_S2_S2_S2_fjLj1024EEEEELb0ELb1EEEvNS_9BwdParamsE:
	.zero		9472


//--------------------- .nv.shared._ZN10layer_norm40ln_parallel_residual_bwd_finalize_kernelINS_22Kernel_traits_finalizeILj256E6__halfS2_S2_S2_fjLb0ELj1024ELj4ENS_18Kernel_traits_baseILj256ES2_S2_S2_S2_fjLj1024EEEEELb1EEEvNS_9BwdParamsE --------------------------
	.section	.nv.shared._ZN10layer_norm40ln_parallel_residual_bwd_finalize_kernelINS_22Kernel_traits_finalizeILj256E6__halfS2_S2_S2_fjLb0ELj1024ELj4ENS_18Kernel_traits_baseILj256ES2_S2_S2_S2_fjLj1024EEEEELb1EEEvNS_9BwdParamsE,"aw",@nobits
	.sectionflags	@""
	.align	16
.nv.shared._ZN10layer_norm40ln_parallel_residual_bwd_finalize_kernelINS_22Kernel_traits_finalizeILj256E6__halfS2_S2_S2_fjLb0ELj1024ELj4ENS_18Kernel_traits_baseILj256ES2_S2_S2_S2_fjLj1024EEEEELb1EEEvNS_9BwdParamsE:
	.zero		17920


//--------------------- .nv.shared._ZN10layer_norm31ln_parallel_residual_bwd_kernelINS_13Kernel_traitsI6__halfS2_S2_S2_fjLj256ELj1ELj4ELj1ELj16ENS_18Kernel_traits_baseILj256ES2_S2_S2_S2_fjLj128EEEEELb1ELb1ELb1EEEvNS_9BwdParamsE --------------------------
	.section	.nv.shared._ZN10layer_norm31ln_parallel_residual_bwd_kernelINS_13Kernel_traitsI6__halfS2_S2_S2_fjLj256ELj1ELj4ELj1ELj16ENS_18Kernel_traits_baseILj256ES2_S2_S2_S2_fjLj128EEEEELb1ELb1ELb1EEEvNS_9BwdParamsE,"aw",@nobits
	.sectionflags	@""
	.align	16
	.zero		1024


//--------------------- .nv.shared._ZN10layer_norm31ln_parallel_residual_bwd_kernelINS_13Kernel_traitsIf13__nv_bfloat16S2_S2_fjLj256ELj1ELj4ELj1ELj16ENS_18Kernel_traits_baseILj256EfS2_S2_S2_fjLj128EEEEELb0ELb0ELb0EEEvNS_9BwdParamsE --------------------------
	.section	.nv.shared._ZN10layer_norm31ln_parallel_residual_bwd_kernelINS_13Kernel_traitsIf13__nv_bfloat16S2_S2_fjLj256ELj1ELj4ELj1ELj16ENS_18Kernel_traits_baseILj256EfS2_S2_S2_fjLj128EEEEELb0ELb0ELb0EEEvNS_9BwdParamsE,"aw",@nobits
	.sectionflags	@""
	.align	16
	.zero		1024


//--------------------- .nv.shared._ZN10layer_norm31ln_parallel_residual_bwd_kernelINS_13Kernel_traitsIf13__nv_bfloat16S2_S2_fjLj256ELj1ELj4ELj1ELj16ENS_18Kernel_traits_baseILj256EfS2_S2_S2_fjLj128EEEEELb0ELb0ELb1EEEvNS_9BwdParamsE --------------------------
	.section	.nv.shared._ZN10layer_norm31ln_parallel_residual_bwd_kernelINS_13Kernel_traitsIf13__nv_bfloat16S2_S2_fjLj256ELj1ELj4ELj1ELj16ENS_18Kernel_traits_baseILj256EfS2_S2_S2_fjLj128EEEEELb0ELb0ELb1EEEvNS_9BwdParamsE,"aw",@nobits
	.sectionflags	@""
	.align	16
	.zero		1024


//--------------------- .nv.shared._ZN10layer_norm31ln_parallel_residual_bwd_kernelINS_13Kernel_traitsIf13__nv_bfloat16S2_S2_fjLj256ELj1ELj4ELj1ELj16ENS_18Kernel_traits_baseILj256EfS2_S2_S2_fjLj128EEEEELb0ELb1ELb0EEEvNS_9BwdParamsE --------------------------
	.section	.nv.shared._ZN10layer_norm31ln_parallel_residual_bwd_kernelINS_13Kernel_traitsIf13__nv_bfloat16S2_S2_fjLj256ELj1ELj4ELj1ELj16ENS_18Kernel_traits_baseILj256EfS2_S2_S2_fjLj128EEEEELb0ELb1ELb0EEEvNS_9BwdParamsE,"aw",@nobits
	.sectionflags	@""
	.align	16
	.zero		1024


//--------------------- .nv.shared._ZN10layer_norm31ln_parallel_residual_bwd_kernelINS_13Kernel_traitsIf13__nv_bfloat16S2_S2_fjLj256ELj1ELj4ELj1ELj16ENS_18Kernel_traits_baseILj256EfS2_S2_S2_fjLj128EEEEELb0ELb1ELb1EEEvNS_9BwdParamsE --------------------------
	.section	.nv.shared._ZN10layer_norm31ln_parallel_residual_bwd_kernelINS_13Kernel_traitsIf13__nv_bfloat16S2_S2_fjLj256ELj1ELj4ELj1ELj16ENS_18Kernel_traits_baseILj256EfS2_S2_S2_fjLj128EEEEELb0ELb1ELb1EEEvNS_9BwdParamsE,"aw",@nobits
	.sectionflags	@""
	.align	16
	.zero		1024


//--------------------- .nv.shared._ZN10layer_norm31ln_parallel_residual_bwd_kernelINS_13Kernel_traitsIf13__nv_bfloat16S2_S2_fjLj256ELj1ELj4ELj1ELj16ENS_18Kernel_traits_baseILj256EfS2_S2_S2_fjLj128EEEEELb1ELb0ELb0EEEvNS_9BwdParamsE --------------------------
	.section	.nv.shared._ZN10layer_norm31ln_parallel_residual_bwd_kernelINS_13Kernel_traitsIf13__nv_bfloat16S2_S2_fjLj256ELj1ELj4ELj1ELj16ENS_18Kernel_traits_baseILj256EfS2_S2_S2_fjLj128EEEEELb1ELb0ELb0EEEvNS_9BwdParamsE,"aw",@nobits
	.sectionflags	@""
	.align	16
	.zero		1024


//--------------------- .nv.shared._ZN10layer_norm31ln_parallel_residual_bwd_kernelINS_13Kernel_traitsIf13__nv_bfloat16S2_S2_fjLj256ELj1ELj4ELj1ELj16ENS_18Kernel_traits_baseILj256EfS2_S2_S2_fjLj128EEEEELb1ELb0ELb1EEEvNS_9BwdParamsE --------------------------
	.section	.nv.shared._ZN10layer_norm31ln_parallel_residual_bwd_kernelINS_13Kernel_traitsIf13__nv_bfloat16S2_S2_fjLj256ELj1ELj4ELj1ELj16ENS_18Kernel_traits_baseILj256EfS2_S2_S2_fjLj128EEEEELb1ELb0ELb1EEEvNS_9BwdParamsE,"aw",@nobits
	.sectionflags	@""
	.align	16
	.zero		1024


//--------------------- .nv.shared._ZN10layer_norm22ln_bwd_finalize_kernelINS_22Kernel_traits_finalizeILj256Ef13__nv_bfloat16S2_S2_fjLb0ELj1024ELj4ENS_18Kernel_traits_baseILj256EfS2_S2_S2_fjLj1024EEEEELb0ELb0EEEvNS_9BwdParamsE --------------------------
	.section	.nv.shared._ZN10layer_norm22ln_bwd_finalize_kernelINS_22Kernel_traits_finalizeILj256Ef13__nv_bfloat16S2_S2_fjLb0ELj1024ELj4ENS_18Kernel_traits_baseILj256EfS2_S2_S2_fjLj1024EEEEELb0ELb0EEEvNS_9BwdParamsE,"aw",@nobits
	.sectionflags	@""
	.align	16
.nv.shared._ZN10layer_norm22ln_bwd_finalize_kernelINS_22Kernel_traits_finalizeILj256Ef13__nv_bfloat16S2_S2_fjLb0ELj1024ELj4ENS_18Kernel_traits_baseILj256EfS2_S2_S2_fjLj1024EEEEELb0ELb0EEEvNS_9BwdParamsE:
	.zero		9472


//--------------------- .nv.shared._ZN10layer_norm40ln_parallel_residual_bwd_finalize_kernelINS_22Kernel_traits_finalizeILj256Ef13__nv_bfloat16S2_S2_fjLb0ELj1024ELj4ENS_18Kernel_traits_baseILj256EfS2_S2_S2_fjLj1024EEEEELb0EEEvNS_9BwdParamsE --------------------------
	.section	.nv.shared._ZN10layer_norm40ln_parallel_residual_bwd_finalize_kernelINS_22Kernel_traits_finalizeILj256Ef13__nv_bfloat16S2_S2_fjLb0ELj1024ELj4ENS_18Kernel_traits_baseILj256EfS2_S2_S2_fjLj1024EEEEELb0EEEvNS_9BwdParamsE,"aw",@nobits
	.sectionflags	@""
	.align	16
.nv.shared._ZN10layer_norm40ln_parallel_residual_bwd_finalize_kernelINS_22Kernel_traits_finalizeILj256Ef13__nv_bfloat16S2_S2_fjLb0ELj1024ELj4ENS_18Kernel_traits_baseILj256EfS2_S2_S2_fjLj1024EEEEELb0EEEvNS_9BwdParamsE:
	.zero		17920


//--------------------- .nv.shared._ZN10layer_norm31ln_parallel_residual_bwd_kernelINS_13Kernel_traitsIf13__nv_bfloat16S2_S2_fjLj256ELj1ELj4ELj1ELj16ENS_18Kernel_traits_baseILj256EfS2_S2_S2_fjLj128EEEEELb1ELb1ELb0EEEvNS_9BwdParamsE --------------------------
	.section	.nv.shared._ZN10layer_norm31ln_parallel_residual_bwd_kernelINS_13Kernel_traitsIf13__nv_bfloat16S2_S2_fjLj256ELj1ELj4ELj1ELj16ENS_18Kernel_traits_baseILj256EfS2_S2_S2_fjLj128EEEEELb1ELb1ELb0EEEvNS_9BwdParamsE,"aw",@nobits
	.sectionflags	@""
	.align	16
	.zero		1024


//--------------------- .nv.shared._ZN10layer_norm22ln_bwd_finalize_kernelINS_22Kernel_traits_finalizeILj256Ef13__nv_bfloat16S2_S2_fjLb0ELj1024ELj4ENS_18Kernel_traits_baseILj256EfS2_S2_S2_fjLj1024EEEEELb0ELb1EEEvNS_9BwdParamsE --------------------------
	.section	.nv.shared._ZN10layer_norm22ln_bwd_finalize_kernelINS_22Kernel_traits_finalizeILj256Ef13__nv_bfloat16S2_S2_fjLb0ELj1024ELj4ENS_18Kernel_traits_baseILj256EfS2_S2_S2_fjLj1024EEEEELb0ELb1EEEvNS_9BwdParamsE,"aw",@nobits
	.sectionflags	@""
	.align	16
.nv.shared._ZN10layer_norm22ln_bwd_finalize_kernelINS_22Kernel_traits_finalizeILj256Ef13__nv_bfloat16S2_S2_fjLb0ELj1024ELj4ENS_18Kernel_traits_baseILj256EfS2_S2_S2_fjLj1024EEEEELb0ELb1EEEvNS_9BwdParamsE:
	.zero		9472


//--------------------- .nv.shared._ZN10layer_norm40ln_parallel_residual_bwd_finalize_kernelINS_22Kernel_traits_finalizeILj256Ef13__nv_bfloat16S2_S2_fjLb0ELj1024ELj4ENS_18Kernel_traits_baseILj256EfS2_S2_S2_fjLj1024EEEEELb1EEEvNS_9BwdParamsE --------------------------
	.section	.nv.shared._ZN10layer_norm40ln_parallel_residual_bwd_finalize_kernelINS_22Kernel_traits_finalizeILj256Ef13__nv_bfloat16S2_S2_fjLb0ELj1024ELj4ENS_18Kernel_traits_baseILj256EfS2_S2_S2_fjLj1024EEEEELb1EEEvNS_9BwdParamsE,"aw",@nobits
	.sectionflags	@""
	.align	16
.nv.shared._ZN10layer_norm40ln_parallel_residual_bwd_finalize_kernelINS_22Kernel_traits_finalizeILj256Ef13__nv_bfloat16S2_S2_fjLb0ELj1024ELj4ENS_18Kernel_traits_baseILj256EfS2_S2_S2_fjLj1024EEEEELb1EEEvNS_9BwdParamsE:
	.zero		17920


//--------------------- .nv.shared._ZN10layer_norm31ln_parallel_residual_bwd_kernelINS_13Kernel_traitsIf13__nv_bfloat16S2_S2_fjLj256ELj1ELj4ELj1ELj16ENS_18Kernel_traits_baseILj256EfS2_S2_S2_fjLj128EEEEELb1ELb1ELb1EEEvNS_9BwdParamsE --------------------------
	.section	.nv.shared._ZN10layer_norm31ln_parallel_residual_bwd_kernelINS_13Kernel_traitsIf13__nv_bfloat16S2_S2_fjLj256ELj1ELj4ELj1ELj16ENS_18Kernel_traits_baseILj256EfS2_S2_S2_fjLj128EEEEELb1ELb1ELb1EEEvNS_9BwdParamsE,"aw",@nobits
	.sectionflags	@""
	.align	16
	.zero		1024


//--------------------- .nv.shared._ZN10layer_norm31ln_parallel_residual_bwd_kernelINS_13Kernel_traitsI13__nv_bfloat16S2_fS2_fjLj256ELj1ELj4ELj1ELj16ENS_18Kernel_traits_baseILj256ES2_S2_fS2_fjLj128EEEEELb0ELb0ELb0EEEvNS_9BwdParamsE --------------------------
	.section	.nv.shared._ZN10layer_norm31ln_parallel_residual_bwd_kernelINS_13Kernel_traitsI13__nv_bfloat16S2_fS2_fjLj256ELj1ELj4ELj1ELj16ENS_18Kernel_traits_baseILj256ES2_S2_fS2_fjLj128EEEEELb0ELb0ELb0EEEvNS_9BwdParamsE,"aw",@nobits
	.sectionflags	@""
	.align	16
	.zero		1024


//--------------------- .nv.shared._ZN10layer_norm31ln_parallel_residual_bwd_kernelINS_13Kernel_traitsI13__nv_bfloat16S2_fS2_fjLj256ELj1ELj4ELj1ELj16ENS_18Kernel_traits_baseILj256ES2_S2_fS2_fjLj128EEEEELb0ELb0ELb1EEEvNS_9BwdParamsE --------------------------
	.section	.nv.shared._ZN10layer_norm31ln_parallel_residual_bwd_kernelINS_13Kernel_traitsI13__nv_bfloat16S2_fS2_fjLj256ELj1ELj4ELj1ELj16ENS_18Kernel_traits_baseILj256ES2_S2_fS2_fjLj128EEEEELb0ELb0ELb1EEEvNS_9BwdParamsE,"aw",@nobits
	.sectionflags	@""
	.align	16
	.zero		1024


//--------------------- .nv.shared._ZN10layer_norm31ln_parallel_residual_bwd_kernelINS_13Kernel_traitsI13__nv_bfloat16S2_fS2_fjLj256ELj1ELj4ELj1ELj16ENS_18Kernel_traits_baseILj256ES2_S2_fS2_fjLj128EEEEELb0ELb1ELb0EEEvNS_9BwdParamsE --------------------------
	.section	.nv.shared._ZN10layer_norm31ln_parallel_residual_bwd_kernelINS_13Kernel_traitsI13__nv_bfloat16S2_fS2_fjLj256ELj1ELj4ELj1ELj16ENS_18Kernel_traits_baseILj256ES2_S2_fS2_fjLj128EEEEELb0ELb1ELb0EEEvNS_9BwdParamsE,"aw",@nobits
	.sectionflags	@""
	.align	16
	.zero		1024


//--------------------- .nv.shared._ZN10layer_norm31ln_parallel_residual_bwd_kernelINS_13Kernel_traitsI13__nv_bfloat16S2_fS2_fjLj256ELj1ELj4ELj1ELj16ENS_18Kernel_traits_baseILj256ES2_S2_fS2_fjLj128EEEEELb0ELb1ELb1EEEvNS_9BwdParamsE --------------------------
	.section	.nv.shared._ZN10layer_norm31ln_parallel_residual_bwd_kernelINS_13Kernel_traitsI13__nv_bfloat16S2_fS2_fjLj256ELj1ELj4ELj1ELj16ENS_18Kernel_traits_baseILj256ES2_S2_fS2_fjLj128EEEEELb0ELb1ELb1EEEvNS_9BwdParamsE,"aw",@nobits
	.sectionflags	@""
	.align	16
	.zero		1024


//--------------------- .nv.shared._ZN10layer_norm31ln_parallel_residual_bwd_kernelINS_13Kernel_traitsI13__nv_bfloat16S2_fS2_fjLj256ELj1ELj4ELj1ELj16ENS_18Kernel_traits_baseILj256ES2_S2_fS2_fjLj128EEEEELb1ELb0ELb0EEEvNS_9BwdParamsE --------------------------
	.section	.nv.shared._ZN10layer_norm31ln_parallel_residual_bwd_kernelINS_13Kernel_traitsI13__nv_bfloat16S2_fS2_fjLj256ELj1ELj4ELj1ELj16ENS_18Kernel_traits_baseILj256ES2_S2_fS2_fjLj128EEEEELb1ELb0ELb0EEEvNS_9BwdParamsE,"aw",@nobits
	.sectionflags	@""
	.align	16
	.zero		1024


//--------------------- .nv.shared._ZN10layer_norm31ln_parallel_residual_bwd_kernelINS_13Kernel_traitsI13__nv_bfloat16S2_fS2_fjLj256ELj1ELj4ELj1ELj16ENS_18Kernel_traits_baseILj256ES2_S2_fS2_fjLj128EEEEELb1ELb0ELb1EEEvNS_9BwdParamsE --------------------------
	.section	.nv.shared._ZN10layer_norm31ln_parallel_residual_bwd_kernelINS_13Kernel_traitsI13__nv_bfloat16S2_fS2_fjLj256ELj1ELj4ELj1ELj16ENS_18Kernel_traits_baseILj256ES2_S2_fS2_fjLj128EEEEELb1ELb0ELb1EEEvNS_9BwdParamsE,"aw",@nobits
	.sectionflags	@""
	.align	16
	.zero		1024


//--------------------- .nv.shared._ZN10layer_norm22ln_bwd_finalize_kernelINS_22Kernel_traits_finalizeILj256E13__nv_bfloat16S2_fS2_fjLb0ELj1024ELj4ENS_18Kernel_traits_baseILj256ES2_S2_fS2_fjLj1024EEEEELb0ELb0EEEvNS_9BwdParamsE --------------------------
	.section	.nv.shared._ZN10layer_norm22ln_bwd_finalize_kernelINS_22Kernel_traits_finalizeILj256E13__nv_bfloat16S2_fS2_fjLb0ELj1024ELj4ENS_18Kernel_traits_baseILj256ES2_S2_fS2_fjLj1024EEEEELb0ELb0EEEvNS_9BwdParamsE,"aw",@nobits
	.sectionflags	@""
	.align	16
.nv.shared._ZN10layer_norm22ln_bwd_finalize_kernelINS_22Kernel_traits_finalizeILj256E13__nv_bfloat16S2_fS2_fjLb0ELj1024ELj4ENS_18Kernel_traits_baseILj256ES2_S2_fS2_fjLj1024EEEEELb0ELb0EEEvNS_9BwdParamsE:
	.zero		9472


//--------------------- .nv.shared._ZN10layer_norm40ln_parallel_residual_bwd_finalize_kernelINS_22Kernel_traits_finalizeILj256E13__nv_bfloat16S2_fS2_fjLb0ELj1024ELj4ENS_18Kernel_traits_baseILj256ES2_S2_fS2_fjLj1024EEEEELb0EEEvNS_9BwdParamsE --------------------------
	.section	.nv.shared._ZN10layer_norm40ln_parallel_residual_bwd_finalize_kernelINS_22Kernel_traits_finalizeILj256E13__nv_bfloat16S2_fS2_fjLb0ELj1024ELj4ENS_18Kernel_traits_baseILj256ES2_S2_fS2_fjLj1024EEEEELb0EEEvNS_9BwdParamsE,"aw",@nobits
	.sectionflags	@""
	.align	16
.nv.shared._ZN10layer_norm40ln_parallel_residual_bwd_finalize_kernelINS_22Kernel_traits_finalizeILj256E13__nv_bfloat16S2_fS2_fjLb0ELj1024ELj4ENS_18Kernel_traits_baseILj256ES2_S2_fS2_fjLj1024EEEEELb0EEEvNS_9BwdParamsE:
	.zero		17920


//--------------------- .nv.shared._ZN10layer_norm31ln_parallel_residual_bwd_kernelINS_13Kernel_traitsI13__nv_bfloat16S2_fS2_fjLj256ELj1ELj4ELj1ELj16ENS_18Kernel_traits_baseILj256ES2_S2_fS2_fjLj128EEEEELb1ELb1ELb0EEEvNS_9BwdParamsE --------------------------
	.section	.nv.shared._ZN10layer_norm31ln_parallel_residual_bwd_kernelINS_13Kernel_traitsI13__nv_bfloat16S2_fS2_fjLj256ELj1ELj4ELj1ELj16ENS_18Kernel_traits_baseILj256ES2_S2_fS2_fjLj128EEEEELb1ELb1ELb0EEEvNS_9BwdParamsE,"aw",@nobits
	.sectionflags	@""
	.align	16
	.zero		1024


//--------------------- .nv.shared._ZN10layer_norm22ln_bwd_finalize_kernelINS_22Kernel_traits_finalizeILj256E13__nv_bfloat16S2_fS2_fjLb0ELj1024ELj4ENS_18Kernel_traits_baseILj256ES2_S2_fS2_fjLj1024EEEEELb0ELb1EEEvNS_9BwdParamsE --------------------------
	.section	.nv.shared._ZN10layer_norm22ln_bwd_finalize_kernelINS_22Kernel_traits_finalizeILj256E13__nv_bfloat16S2_fS2_fjLb0ELj1024ELj4ENS_18Kernel_traits_baseILj256ES2_S2_fS2_fjLj1024EEEEELb0ELb1EEEvNS_9BwdParamsE,"aw",@nobits
	.sectionflags	@""
	.align	16
.nv.shared._ZN10layer_norm22ln_bwd_finalize_kernelINS_22Kernel_traits_finalizeILj256E13__nv_bfloat16S2_fS2_fjLb0ELj1024ELj4ENS_18Kernel_traits_baseILj256ES2_S2_fS2_fjLj1024EEEEELb0ELb1EEEvNS_9BwdParamsE:
	.zero		9472


//--------------------- .nv.shared._ZN10layer_norm40ln_parallel_residual_bwd_finalize_kernelINS_22Kernel_traits_finalizeILj256E13__nv_bfloat16S2_fS2_fjLb0ELj1024ELj4ENS_18Kernel_traits_baseILj256ES2_S2_fS2_fjLj1024EEEEELb1EEEvNS_9BwdParamsE --------------------------
	.section	.nv.shared._ZN10layer_norm40ln_parallel_residual_bwd_finalize_kernelINS_22Kernel_traits_finalizeILj256E13__nv_bfloat16S2_fS2_fjLb0ELj1024ELj4ENS_18Kernel_traits_baseILj256ES2_S2_fS2_fjLj1024EEEEELb1EEEvNS_9BwdParamsE,"aw",@nobits
	.sectionflags	@""
	.align	16
.nv.shared._ZN10layer_norm40ln_parallel_residual_bwd_finalize_kernelINS_22Kernel_traits_finalizeILj256E13__nv_bfloat16S2_fS2_fjLb0ELj1024ELj4ENS_18Kernel_traits_baseILj256ES2_S2_fS2_fjLj1024EEEEELb1EEEvNS_9BwdParamsE:
	.zero		17920


//--------------------- .nv.shared._ZN10layer_norm31ln_parallel_residual_bwd_kernelINS_13Kernel_traitsI13__nv_bfloat16S2_fS2_fjLj256ELj1ELj4ELj1ELj16ENS_18Kernel_traits_baseILj256ES2_S2_fS2_fjLj128EEEEELb1ELb1ELb1EEEvNS_9BwdParamsE --------------------------
	.section	.nv.shared._ZN10layer_norm31ln_parallel_residual_bwd_kernelINS_13Kernel_traitsI13__nv_bfloat16S2_fS2_fjLj256ELj1ELj4ELj1ELj16ENS_18Kernel_traits_baseILj256ES2_S2_fS2_fjLj128EEEEELb1ELb1ELb1EEEvNS_9BwdParamsE,"aw",@nobits
	.sectionflags	@""
	.align	16
	.zero		1024


//--------------------- .nv.shared._ZN10layer_norm31ln_parallel_residual_bwd_kernelINS_13Kernel_traitsIf13__nv_bfloat16fS2_fjLj256ELj1ELj4ELj1ELj16ENS_18Kernel_traits_baseILj256EfS2_fS2_fjLj128EEEEELb0ELb0ELb0EEEvNS_9BwdParamsE --------------------------
	.section	.nv.shared._ZN10layer_norm31ln_parallel_residual_bwd_kernelINS_13Kernel_traitsIf13__nv_bfloat16fS2_fjLj256ELj1ELj4ELj1ELj16ENS_18Kernel_traits_baseILj256EfS2_fS2_fjLj128EEEEELb0ELb0ELb0EEEvNS_9BwdParamsE,"aw",@nobits
	.sectionflags	@""
	.align	16
	.zero		1024


//--------------------- .nv.shared._ZN10layer_norm31ln_parallel_residual_bwd_kernelINS_13Kernel_traitsIf13__nv_bfloat16fS2_fjLj256ELj1ELj4ELj1ELj16ENS_18Kernel_traits_baseILj256EfS2_fS2_fjLj128EEEEELb0ELb0ELb1EEEvNS_9BwdParamsE --------------------------
	.section	.nv.shared._ZN10layer_norm31ln_parallel_residual_bwd_kernelINS_13Kernel_traitsIf13__nv_bfloat16fS2_fjLj256ELj1ELj4ELj1ELj16ENS_18Kernel_traits_baseILj256EfS2_fS2_fjLj128EEEEELb0ELb0ELb1EEEvNS_9BwdParamsE,"aw",@nobits
	.sectionflags	@""
	.align	16
	.zero		1024


//--------------------- .nv.shared._ZN10layer_norm31ln_parallel_residual_bwd_kernelINS_13Kernel_traitsIf13__nv_bfloat16fS2_fjLj256ELj1ELj4ELj1ELj16ENS_18Kernel_traits_baseILj256EfS2_fS2_fjLj128EEEEELb0ELb1ELb0EEEvNS_9BwdParamsE --------------------------
	.section	.nv.shared._ZN10layer_norm31ln_parallel_residual_bwd_kernelINS_13Kernel_traitsIf13__nv_bfloat16fS2_fjLj256ELj1ELj4ELj1ELj16ENS_18Kernel_traits_baseILj256EfS2_fS2_fjLj128EEEEELb0ELb1ELb0EEEvNS_9BwdParamsE,"aw",@nobits
	.sectionflags	@""
	.align	16
	.zero		1024


//--------------------- .nv.shared._ZN10layer_norm31ln_parallel_residual_bwd_kernelINS_13Kernel_traitsIf13__nv_bfloat16fS2_fjLj256ELj1ELj4ELj1ELj16ENS_18Kernel_traits_baseILj256EfS2_fS2_fjLj128EEEEELb0ELb1ELb1EEEvNS_9BwdParamsE --------------------------
	.section	.nv.shared._ZN10layer_norm31ln_parallel_residual_bwd_kernelINS_13Kernel_traitsIf13__nv_bfloat16fS2_fjLj256ELj1ELj4ELj1ELj16ENS_18Kernel_traits_baseILj256EfS2_fS2_fjLj128EEEEELb0ELb1ELb1EEEvNS_9BwdParamsE,"aw",@nobits
	.sectionflags	@""
	.align	16
	.zero		1024


//--------------------- .nv.shared._ZN10layer_norm31ln_parallel_residual_bwd_kernelINS_13Kernel_traitsIf13__nv_bfloat16fS2_fjLj256ELj1ELj4ELj1ELj16ENS_18Kernel_traits_baseILj256EfS2_fS2_fjLj128EEEEELb1ELb0ELb0EEEvNS_9BwdParamsE --------------------------
	.section	.nv.shared._ZN10layer_norm31ln_parallel_residual_bwd_kernelINS_13Kernel_traitsIf13__nv_bfloat16fS2_fjLj256ELj1ELj4ELj1ELj16ENS_18Kernel_traits_baseILj256EfS2_fS2_fjLj128EEEEELb1ELb0ELb0EEEvNS_9BwdParamsE,"aw",@nobits
	.sectionflags	@""
	.align	16
	.zero		1024


//--------------------- .nv.shared._ZN10layer_norm31ln_parallel_residual_bwd_kernelINS_13Kernel_traitsIf13__nv_bfloat16fS2_fjLj256ELj1ELj4ELj1ELj16ENS_18Kernel_traits_baseILj256EfS2_fS2_fjLj128EEEEELb1ELb0ELb1EEEvNS_9BwdParamsE --------------------------
	.section	.nv.shared._ZN10layer_norm31ln_parallel_residual_bwd_kernelINS_13Kernel_traitsIf13__nv_bfloat16fS2_fjLj256ELj1ELj4ELj1ELj16ENS_18Kernel_traits_baseILj256EfS2_fS2_fjLj128EEEEELb1ELb0ELb1EEEvNS_9BwdParamsE,"aw",@nobits
	.sectionflags	@""
	.align	16
	.zero		1024


//--------------------- .nv.shared._ZN10layer_norm22ln_bwd_finalize_kernelINS_22Kernel_traits_finalizeILj256Ef13__nv_bfloat16fS2_fjLb0ELj1024ELj4ENS_18Kernel_traits_baseILj256EfS2_fS2_fjLj1024EEEEELb0ELb0EEEvNS_9BwdParamsE --------------------------
	.section	.nv.shared._ZN10layer_norm22ln_bwd_finalize_kernelINS_22Kernel_traits_finalizeILj256Ef13__nv_bfloat16fS2_fjLb0ELj1024ELj4ENS_18Kernel_traits_baseILj256EfS2_fS2_fjLj1024EEEEELb0ELb0EEEvNS_9BwdParamsE,"aw",@nobits
	.sectionflags	@""
	.align	16
.nv.shared._ZN10layer_norm22ln_bwd_finalize_kernelINS_22Kernel_traits_finalizeILj256Ef13__nv_bfloat16fS2_fjLb0ELj1024ELj4ENS_18Kernel_traits_baseILj256EfS2_fS2_fjLj1024EEEEELb0ELb0EEEvNS_9BwdParamsE:
	.zero		9472


//--------------------- .nv.shared._ZN10layer_norm40ln_parallel_residual_bwd_finalize_kernelINS_22Kernel_traits_finalizeILj256Ef13__nv_bfloat16fS2_fjLb0ELj1024ELj4ENS_18Kernel_traits_baseILj256EfS2_fS2_fjLj1024EEEEELb0EEEvNS_9BwdParamsE --------------------------
	.section	.nv.shared._ZN10layer_norm40ln_parallel_residual_bwd_finalize_kernelINS_22Kernel_traits_finalizeILj256Ef13__nv_bfloat16fS2_fjLb0ELj1024ELj4ENS_18Kernel_traits_baseILj256EfS2_fS2_fjLj1024EEEEELb0EEEvNS_9BwdParamsE,"aw",@nobits
	.sectionflags	@""
	.align	16
.nv.shared._ZN10layer_norm40ln_parallel_residual_bwd_finalize_kernelINS_22Kernel_traits_finalizeILj256Ef13__nv_bfloat16fS2_fjLb0ELj1024ELj4ENS_18Kernel_traits_baseILj256EfS2_fS2_fjLj1024EEEEELb0EEEvNS_9BwdParamsE:
	.zero		17920


//--------------------- .nv.shared._ZN10layer_norm31ln_parallel_residual_bwd_kernelINS_13Kernel_traitsIf13__nv_bfloat16fS2_fjLj256ELj1ELj4ELj1ELj16ENS_18Kernel_traits_baseILj256EfS2_fS2_fjLj128EEEEELb1ELb1ELb0EEEvNS_9BwdParamsE --------------------------
	.section	.nv.shared._ZN10layer_norm31ln_parallel_residual_bwd_kernelINS_13Kernel_traitsIf13__nv_bfloat16fS2_fjLj256ELj1ELj4ELj1ELj16ENS_18Kernel_traits_baseILj256EfS2_fS2_fjLj128EEEEELb1ELb1ELb0EEEvNS_9BwdParamsE,"aw",@nobits
	.sectionflags	@""
	.align	16
	.zero		1024


//--------------------- .nv.shared._ZN10layer_norm22ln_bwd_finalize_kernelINS_22Kernel_traits_finalizeILj256Ef13__nv_bfloat16fS2_fjLb0ELj1024ELj4ENS_18Kernel_traits_baseILj256EfS2_fS2_fjLj1024EEEEELb0ELb1EEEvNS_9BwdParamsE --------------------------
	.section	.nv.shared._ZN10layer_norm22ln_bwd_finalize_kernelINS_22Kernel_traits_finalizeILj256Ef13__nv_bfloat16fS2_fjLb0ELj1024ELj4ENS_18Kernel_traits_baseILj256EfS2_fS2_fjLj1024EEEEELb0ELb1EEEvNS_9BwdParamsE,"aw",@nobits
	.sectionflags	@""
	.align	16
.nv.shared._ZN10layer_norm22ln_bwd_finalize_kernelINS_22Kernel_traits_finalizeILj256Ef13__nv_bfloat16fS2_fjLb0ELj1024ELj4ENS_18Kernel_traits_baseILj256EfS2_fS2_fjLj1024EEEEELb0ELb1EEEvNS_9BwdParamsE:
	.zero		9472


//--------------------- .nv.shared._ZN10layer_norm40ln_parallel_residual_bwd_finalize_kernelINS_22Kernel_traits_finalizeILj256Ef13__nv_bfloat16fS2_fjLb0ELj1024ELj4ENS_18Kernel_traits_baseILj256EfS2_fS2_fjLj1024EEEEELb1EEEvNS_9BwdParamsE --------------------------
	.section	.nv.shared._ZN10layer_norm40ln_parallel_residual_bwd_finalize_kernelINS_22Kernel_traits_finalizeILj256Ef13__nv_bfloat16fS2_fjLb0ELj1024ELj4ENS_18Kernel_traits_baseILj256EfS2_fS2_fjLj1024EEEEELb1EEEvNS_9BwdParamsE,"aw",@nobits
	.sectionflags	@""
	.align	16
.nv.shared._ZN10layer_norm40ln_parallel_residual_bwd_finalize_kernelINS_22Kernel_traits_finalizeILj256Ef13__nv_bfloat16fS2_fjLb0ELj1024ELj4ENS_18Kernel_traits_baseILj256EfS2_fS2_fjLj1024EEEEELb1EEEvNS_9BwdParamsE:
	.zero		17920


//--------------------- .nv.shared._ZN10layer_norm31ln_parallel_residual_bwd_kernelINS_13Kernel_traitsIf13__nv_bfloat16fS2_fjLj256ELj1ELj4ELj1ELj16ENS_18Kernel_traits_baseILj256EfS2_fS2_fjLj128EEEEELb1ELb1ELb1EEEvNS_9BwdParamsE --------------------------
	.section	.nv.shared._ZN10layer_norm31ln_parallel_residual_bwd_kernelINS_13Kernel_traitsIf13__nv_bfloat16fS2_fjLj256ELj1ELj4ELj1ELj16ENS_18Kernel_traits_baseILj256EfS2_fS2_fjLj128EEEEELb1ELb1ELb1EEEvNS_9BwdParamsE,"aw",@nobits
	.sectionflags	@""
	.align	16
	.zero		1024


//--------------------- .nv.shared._ZN10layer_norm31ln_parallel_residual_bwd_kernelINS_13Kernel_traitsIf6__halfS2_S2_fjLj256ELj1ELj4ELj1ELj16ENS_18Kernel_traits_baseILj256EfS2_S2_S2_fjLj128EEEEELb0ELb0ELb0EEEvNS_9BwdParamsE --------------------------
	.section	.nv.shared._ZN10layer_norm31ln_parallel_residual_bwd_kernelINS_13Kernel_traitsIf6__halfS2_S2_fjLj256ELj1ELj4ELj1ELj16ENS_18Kernel_traits_baseILj256EfS2_S2_S2_fjLj128EEEEELb0ELb0ELb0EEEvNS_9BwdParamsE,"aw",@nobits
	.sectionflags	@""
	.align	16
	.zero		1024


//--------------------- .nv.shared._ZN10layer_norm31ln_parallel_residual_bwd_kernelINS_13Kernel_traitsIf6__halfS2_S2_fjLj256ELj1ELj4ELj1ELj16ENS_18Kernel_traits_baseILj256EfS2_S2_S2_fjLj128EEEEELb0ELb0ELb1EEEvNS_9BwdParamsE --------------------------
	.section	.nv.shared._ZN10layer_norm31ln_parallel_residual_bwd_kernelINS_13Kernel_traitsIf6__halfS2_S2_fjLj256ELj1ELj4ELj1ELj16ENS_18Kernel_traits_baseILj256EfS2_S2_S2_fjLj128EEEEELb0ELb0ELb1EEEvNS_9BwdParamsE,"aw",@nobits
	.sectionflags	@""
	.align	16
	.zero		1024


//--------------------- .nv.shared._ZN10layer_norm31ln_parallel_residual_bwd_kernelINS_13Kernel_traitsIf6__halfS2_S2_fjLj256ELj1ELj4ELj1ELj16ENS_18Kernel_traits_baseILj256EfS2_S2_S2_fjLj128EEEEELb0ELb1ELb0EEEvNS_9BwdParamsE --------------------------
	.section	.nv.shared._ZN10layer_norm31ln_parallel_residual_bwd_kernelINS_13Kernel_traitsIf6__halfS2_S2_fjLj256ELj1ELj4ELj1ELj16ENS_18Kernel_traits_baseILj256EfS2_S2_S2_fjLj128EEEEELb0ELb1ELb0EEEvNS_9BwdParamsE,"aw",@nobits
	.sectionflags	@""
	.align	16
	.zero		1024


//--------------------- .nv.shared._ZN10layer_norm31ln_parallel_residual_bwd_kernelINS_13Kernel_traitsIf6__halfS2_S2_fjLj256ELj1ELj4ELj1ELj16ENS_18Kernel_traits_baseILj256EfS2_S2_S2_fjLj128EEEEELb0ELb1ELb1EEEvNS_9BwdParamsE --------------------------
	.section	.nv.shared._ZN10layer_norm31ln_parallel_residual_bwd_kernelINS_13Kernel_traitsIf6__halfS2_S2_fjLj256ELj1ELj4ELj1ELj16ENS_18Kernel_traits_baseILj256EfS2_S2_S2_fjLj128EEEEELb0ELb1ELb1EEEvNS_9BwdParamsE,"aw",@nobits
	.sectionflags	@""
	.align	16
	.zero		1024


//--------------------- .nv.shared._ZN10layer_norm31ln_parallel_residual_bwd_kernelINS_13Kernel_traitsIf6__halfS2_S2_fjLj256ELj1ELj4ELj1ELj16ENS_18Kernel_traits_baseILj256EfS2_S2_S2_fjLj128EEEEELb1ELb0ELb0EEEvNS_9BwdParamsE --------------------------
	.section	.nv.shared._ZN10layer_norm31ln_parallel_residual_bwd_kernelINS_13Kernel_traitsIf6__halfS2_S2_fjLj256ELj1ELj4ELj1ELj16ENS_18Kernel_traits_baseILj256EfS2_S2_S2_fjLj128EEEEELb1ELb0ELb0EEEvNS_9BwdParamsE,"aw",@nobits
	.sectionflags	@""
	.align	16
	.zero		1024


//--------------------- .nv.shared._ZN10layer_norm31ln_parallel_residual_bwd_kernelINS_13Kernel_traitsIf6__halfS2_S2_fjLj256ELj1ELj4ELj1ELj16ENS_18Kernel_traits_baseILj256EfS2_S2_S2_fjLj128EEEEELb1ELb0ELb1EEEvNS_9BwdParamsE --------------------------
	.section	.nv.shared._ZN10layer_norm31ln_parallel_residual_bwd_kernelINS_13Kernel_traitsIf6__halfS2_S2_fjLj256ELj1ELj4ELj1ELj16ENS_18Kernel_traits_baseILj256EfS2_S2_S2_fjLj128EEEEELb1ELb0ELb1EEEvNS_9BwdParamsE,"aw",@nobits
	.sectionflags	@""
	.align	16
	.zero		1024


//--------------------- .nv.shared._ZN10layer_norm22ln_bwd_finalize_kernelINS_22Kernel_traits_finalizeILj256Ef6__halfS2_S2_fjLb0ELj1024ELj4ENS_18Kernel_traits_baseILj256EfS2_S2_S2_fjLj1024EEEEELb0ELb0EEEvNS_9BwdParamsE --------------------------
	.section	.nv.shared._ZN10layer_norm22ln_bwd_finalize_kernelINS_22Kernel_traits_finalizeILj256Ef6__halfS2_S2_fjLb0ELj1024ELj4ENS_18Kernel_traits_baseILj256EfS2_S2_S2_fjLj1024EEEEELb0ELb0EEEvNS_9BwdParamsE,"aw",@nobits
	.sectionflags	@""
	.align	16
.nv.shared._ZN10layer_norm22ln_bwd_finalize_kernelINS_22Kernel_traits_finalizeILj256Ef6__halfS2_S2_fjLb0ELj1024ELj4ENS_18Kernel_traits_baseILj256EfS2_S2_S2_fjLj1024EEEEELb0ELb0EEEvNS_9BwdParamsE:
	.zero		9472


//--------------------- .nv.shared._ZN10layer_norm40ln_parallel_residual_bwd_finalize_kernelINS_22Kernel_traits_finalizeILj256Ef6__halfS2_S2_fjLb0ELj1024ELj4ENS_18Kernel_traits_baseILj256EfS2_S2_S2_fjLj1024EEEEELb0EEEvNS_9BwdParamsE --------------------------
	.section	.nv.shared._ZN10layer_norm40ln_parallel_residual_bwd_finalize_kernelINS_22Kernel_traits_finalizeILj256Ef6__halfS2_S2_fjLb0ELj1024ELj4ENS_18Kernel_traits_baseILj256EfS2_S2_S2_fjLj1024EEEEELb0EEEvNS_9BwdParamsE,"aw",@nobits
	.sectionflags	@""
	.align	16
.nv.shared._ZN10layer_norm40ln_parallel_residual_bwd_finalize_kernelINS_22Kernel_traits_finalizeILj256Ef6__halfS2_S2_fjLb0ELj1024ELj4ENS_18Kernel_traits_baseILj256EfS2_S2_S2_fjLj1024EEEEELb0EEEvNS_9BwdParamsE:
	.zero		17920


//--------------------- .nv.shared._ZN10layer_norm31ln_parallel_residual_bwd_kernelINS_13Kernel_traitsIf6__halfS2_S2_fjLj256ELj1ELj4ELj1ELj16ENS_18Kernel_traits_baseILj256EfS2_S2_S2_fjLj128EEEEELb1ELb1ELb0EEEvNS_9BwdParamsE --------------------------
	.section	.nv.shared._ZN10layer_norm31ln_parallel_residual_bwd_kernelINS_13Kernel_traitsIf6__halfS2_S2_fjLj256ELj1ELj4ELj1ELj16ENS_18Kernel_traits_baseILj256EfS2_S2_S2_fjLj128EEEEELb1ELb1ELb0EEEvNS_9BwdParamsE,"aw",@nobits
	.sectionflags	@""
	.align	16
	.zero		1024


//--------------------- .nv.shared._ZN10layer_norm22ln_bwd_finalize_kernelINS_22Kernel_traits_finalizeILj256Ef6__halfS2_S2_fjLb0ELj1024ELj4ENS_18Kernel_traits_baseILj256EfS2_S2_S2_fjLj1024EEEEELb0ELb1EEEvNS_9BwdParamsE --------------------------
	.section	.nv.shared._ZN10layer_norm22ln_bwd_finalize_kernelINS_22Kernel_traits_finalizeILj256Ef6__halfS2_S2_fjLb0ELj1024ELj4ENS_18Kernel_traits_baseILj256EfS2_S2_S2_fjLj1024EEEEELb0ELb1EEEvNS_9BwdParamsE,"aw",@nobits
	.sectionflags	@""
	.align	16
.nv.shared._ZN10layer_norm22ln_bwd_finalize_kernelINS_22Kernel_traits_finalizeILj256Ef6__halfS2_S2_fjLb0ELj1024ELj4ENS_18Kernel_traits_baseILj256EfS2_S2_S2_fjLj1024EEEEELb0ELb1EEEvNS_9BwdParamsE:
	.zero		9472


//--------------------- .nv.shared._ZN10layer_norm40ln_parallel_residual_bwd_finalize_kernelINS_22Kernel_traits_finalizeILj256Ef6__halfS2_S2_fjLb0ELj1024ELj4ENS_18Kernel_traits_baseILj256EfS2_S2_S2_fjLj1024EEEEELb1EEEvNS_9BwdParamsE --------------------------
	.section	.nv.shared._ZN10layer_norm40ln_parallel_residual_bwd_finalize_kernelINS_22Kernel_traits_finalizeILj256Ef6__halfS2_S2_fjLb0ELj1024ELj4ENS_18Kernel_traits_baseILj256EfS2_S2_S2_fjLj1024EEEEELb1EEEvNS_9BwdParamsE,"aw",@nobits
	.sectionflags	@""
	.align	16
.nv.shared._ZN10layer_norm40ln_parallel_residual_bwd_finalize_kernelINS_22Kernel_traits_finalizeILj256Ef6__halfS2_S2_fjLb0ELj1024ELj4ENS_18Kernel_traits_baseILj256EfS2_S2_S2_fjLj1024EEEEELb1EEEvNS_9BwdParamsE:
	.zero		17920


//--------------------- .nv.shared._ZN10layer_norm31ln_parallel_residual_bwd_kernelINS_13Kernel_traitsIf6__halfS2_S2_fjLj256ELj1ELj4ELj1ELj16ENS_18Kernel_traits_baseILj256EfS2_S2_S2_fjLj128EEEEELb1ELb1ELb1EEEvNS_9BwdParamsE --------------------------
	.section	.nv.shared._ZN10layer_norm31ln_parallel_residual_bwd_kernelINS_13Kernel_traitsIf6__halfS2_S2_fjLj256ELj1ELj4ELj1ELj16ENS_18Kernel_traits_baseILj256EfS2_S2_S2_fjLj128EEEEELb1ELb1ELb1EEEvNS_9BwdParamsE,"aw",@nobits
	.sectionflags	@""
	.align	16
	.zero		1024


//--------------------- .nv.shared._ZN10layer_norm31ln_parallel_residual_bwd_kernelINS_13Kernel_traitsI6__halfS2_fS2_fjLj256ELj1ELj4ELj1ELj16ENS_18Kernel_traits_baseILj256ES2_S2_fS2_fjLj128EEEEELb0ELb0ELb0EEEvNS_9BwdParamsE --------------------------
	.section	.nv.shared._ZN10layer_norm31ln_parallel_residual_bwd_kernelINS_13Kernel_traitsI6__halfS2_fS2_fjLj256ELj1ELj4ELj1ELj16ENS_18Kernel_traits_baseILj256ES2_S2_fS2_fjLj128EEEEELb0ELb0ELb0EEEvNS_9BwdParamsE,"aw",@nobits
	.sectionflags	@""
	.align	16
	.zero		1024


//--------------------- .nv.shared._ZN10layer_norm31ln_parallel_residual_bwd_kernelINS_13Kernel_traitsI6__halfS2_fS2_fjLj256ELj1ELj4ELj1ELj16ENS_18Kernel_traits_baseILj256ES2_S2_fS2_fjLj128EEEEELb0ELb0ELb1EEEvNS_9BwdParamsE --------------------------
	.section	.nv.shared._ZN10layer_norm31ln_parallel_residual_bwd_kernelINS_13Kernel_traitsI6__halfS2_fS2_fjLj256ELj1ELj4ELj1ELj16ENS_18Kernel_traits_baseILj256ES2_S2_fS2_fjLj128EEEEELb0ELb0ELb1EEEvNS_9BwdParamsE,"aw",@nobits
	.sectionflags	@""
	.align	16
	.zero		1024


//--------------------- .nv.shared._ZN10layer_norm31ln_parallel_residual_bwd_kernelINS_13Kernel_traitsI6__halfS2_fS2_fjLj256ELj1ELj4ELj1ELj16ENS_18Kernel_traits_baseILj256ES2_S2_fS2_fjLj128EEEEELb0ELb1ELb0EEEvNS_9BwdParamsE --------------------------
	.section	.nv.shared._ZN10layer_norm31ln_parallel_residual_bwd_kernelINS_13Kernel_traitsI6__halfS2_fS2_fjLj256ELj1ELj4ELj1ELj16ENS_18Kernel_traits_baseILj256ES2_S2_fS2_fjLj128EEEEELb0ELb1ELb0EEEvNS_9BwdParamsE,"aw",@nobits
	.sectionflags	@""
	.align	16
	.zero		1024


//--------------------- .nv.shared._ZN10layer_norm31ln_parallel_residual_bwd_kernelINS_13Kernel_traitsI6__halfS2_fS2_fjLj256ELj1ELj4ELj1ELj16ENS_18Kernel_traits_baseILj256ES2_S2_fS2_fjLj128EEEEELb0ELb1ELb1EEEvNS_9BwdParamsE --------------------------
	.section	.nv.shared._ZN10layer_norm31ln_parallel_residual_bwd_kernelINS_13Kernel_traitsI6__halfS2_fS2_fjLj256ELj1ELj4ELj1ELj16ENS_18Kernel_traits_baseILj256ES2_S2_fS2_fjLj128EEEEELb0ELb1ELb1EEEvNS_9BwdParamsE,"aw",@nobits
	.sectionflags	@""
	.align	16
	.zero		1024


//--------------------- .nv.shared._ZN10layer_norm31ln_parallel_residual_bwd_kernelINS_13Kernel_traitsI6__halfS2_fS2_fjLj256ELj1ELj4ELj1ELj16ENS_18Kernel_traits_baseILj256ES2_S2_fS2_fjLj128EEEEELb1ELb0ELb0EEEvNS_9BwdParamsE --------------------------
	.section	.nv.shared._ZN10layer_norm31ln_parallel_residual_bwd_kernelINS_13Kernel_traitsI6__halfS2_fS2_fjLj256ELj1ELj4ELj1ELj16ENS_18Kernel_traits_baseILj256ES2_S2_fS2_fjLj128EEEEELb1ELb0ELb0EEEvNS_9BwdParamsE,"aw",@nobits
	.sectionflags	@""
	.align	16
	.zero		1024


//--------------------- .nv.shared._ZN10layer_norm31ln_parallel_residual_bwd_kernelINS_13Kernel_traitsI6__halfS2_fS2_fjLj256ELj1ELj4ELj1ELj16ENS_18Kernel_traits_baseILj256ES2_S2_fS2_fjLj128EEEEELb1ELb0ELb1EEEvNS_9BwdParamsE --------------------------
	.section	.nv.shared._ZN10layer_norm31ln_parallel_residual_bwd_kernelINS_13Kernel_traitsI6__halfS2_fS2_fjLj256ELj1ELj4ELj1ELj16ENS_18Kernel_traits_baseILj256ES2_S2_fS2_fjLj128EEEEELb1ELb0ELb1EEEvNS_9BwdParamsE,"aw",@nobits
	.sectionflags	@""
	.align	16
	.zero		1024


//--------------------- .nv.shared._ZN10layer_norm22ln_bwd_finalize_kernelINS_22Kernel_traits_finalizeILj256E6__halfS2_fS2_fjLb0ELj1024ELj4ENS_18Kernel_traits_baseILj256ES2_S2_fS2_fjLj1024EEEEELb0ELb0EEEvNS_9BwdParamsE --------------------------
	.section	.nv.shared._ZN10layer_norm22ln_bwd_finalize_kernelINS_22Kernel_traits_finalizeILj256E6__halfS2_fS2_fjLb0ELj1024ELj4ENS_18Kernel_traits_baseILj256ES2_S2_fS2_fjLj1024EEEEELb0ELb0EEEvNS_9BwdParamsE,"aw",@nobits
	.sectionflags	@""
	.align	16
.nv.shared._ZN10layer_norm22ln_bwd_finalize_kernelINS_22Kernel_traits_finalizeILj256E6__halfS2_fS2_fjLb0ELj1024ELj4ENS_18Kernel_traits_baseILj256ES2_S2_fS2_fjLj1024EEEEELb0ELb0EEEvNS_9BwdParamsE:
	.zero		9472


//--------------------- .nv.shared._ZN10layer_norm40ln_parallel_residual_bwd_finalize_kernelINS_22Kernel_traits_finalizeILj256E6__halfS2_fS2_fjLb0ELj1024ELj4ENS_18Kernel_traits_baseILj256ES2_S2_fS2_fjLj1024EEEEELb0EEEvNS_9BwdParamsE --------------------------
	.section	.nv.shared._ZN10layer_norm40ln_parallel_residual_bwd_finalize_kernelINS_22Kernel_traits_finalizeILj256E6__halfS2_fS2_fjLb0ELj1024ELj4ENS_18Kernel_traits_baseILj256ES2_S2_fS2_fjLj1024EEEEELb0EEEvNS_9BwdParamsE,"aw",@nobits
	.sectionflags	@""
	.align	16
.nv.shared._ZN10layer_norm40ln_parallel_residual_bwd_finalize_kernelINS_22Kernel_traits_finalizeILj256E6__halfS2_fS2_fjLb0ELj1024ELj4ENS_18Kernel_traits_baseILj256ES2_S2_fS2_fjLj1024EEEEELb0EEEvNS_9BwdParamsE:
	.zero		17920


//--------------------- .nv.shared._ZN10layer_norm31ln_parallel_residual_bwd_kernelINS_13Kernel_traitsI6__halfS2_fS2_fjLj256ELj1ELj4ELj1ELj16ENS_18Kernel_traits_baseILj256ES2_S2_fS2_fjLj128EEEEELb1ELb1ELb0EEEvNS_9BwdParamsE --------------------------
	.section	.nv.shared._ZN10layer_norm31ln_parallel_residual_bwd_kernelINS_13Kernel_traitsI6__halfS2_fS2_fjLj256ELj1ELj4ELj1ELj16ENS_18Kernel_traits_baseILj256ES2_S2_fS2_fjLj128EEEEELb1ELb1ELb0EEEvNS_9BwdParamsE,"aw",@nobits
	.sectionflags	@""
	.align	16
	.zero		1024


//--------------------- .nv.shared._ZN10layer_norm22ln_bwd_finalize_kernelINS_22Kernel_traits_finalizeILj256E6__halfS2_fS2_fjLb0ELj1024ELj4ENS_18Kernel_traits_baseILj256ES2_S2_fS2_fjLj1024EEEEELb0ELb1EEEvNS_9BwdParamsE --------------------------
	.section	.nv.shared._ZN10layer_norm22ln_bwd_finalize_kernelINS_22Kernel_traits_finalizeILj256E6__halfS2_fS2_fjLb0ELj1024ELj4ENS_18Kernel_traits_baseILj256ES2_S2_fS2_fjLj1024EEEEELb0ELb1EEEvNS_9BwdParamsE,"aw",@nobits
	.sectionflags	@""
	.align	16
.nv.shared._ZN10layer_norm22ln_bwd_finalize_kernelINS_22Kernel_traits_finalizeILj256E6__halfS2_fS2_fjLb0ELj1024ELj4ENS_18Kernel_traits_baseILj256ES2_S2_fS2_fjLj1024EEEEELb0ELb1EEEvNS_9BwdParamsE:
	.zero		9472


//--------------------- .nv.shared._ZN10layer_norm40ln_parallel_residual_bwd_finalize_kernelINS_22Kernel_traits_finalizeILj256E6__halfS2_fS2_fjLb0ELj1024ELj4ENS_18Kernel_traits_baseILj256ES2_S2_fS2_fjLj1024EEEEELb1EEEvNS_9BwdParamsE --------------------------
	.section	.nv.shared._ZN10layer_norm40ln_parallel_residual_bwd_finalize_kernelINS_22Kernel_traits_finalizeILj256E6__halfS2_fS2_fjLb0ELj1024ELj4ENS_18Kernel_traits_baseILj256ES2_S2_fS2_fjLj1024EEEEELb1EEEvNS_9BwdParamsE,"aw",@nobits
	.sectionflags	@""
	.align	16
.nv.shared._ZN10layer_norm40ln_parallel_residual_bwd_finalize_kernelINS_22Kernel_traits_finalizeILj256E6__halfS2_fS2_fjLb0ELj1024ELj4ENS_18Kernel_traits_baseILj256ES2_S2_fS2_fjLj1024EEEEELb1EEEvNS_9BwdParamsE:
	.zero		17920


//--------------------- .nv.shared._ZN10layer_norm31ln_parallel_residual_bwd_kernelINS_13Kernel_traitsI6__halfS2_fS2_fjLj256ELj1ELj4ELj1ELj16ENS_18Kernel_traits_baseILj256ES2_S2_fS2_fjLj128EEEEELb1ELb1ELb1EEEvNS_9BwdParamsE --------------------------
	.section	.nv.shared._ZN10layer_norm31ln_parallel_residual_bwd_kernelINS_13Kernel_traitsI6__halfS2_fS2_fjLj256ELj1ELj4ELj1ELj16ENS_18Kernel_traits_baseILj256ES2_S2_fS2_fjLj128EEEEELb1ELb1ELb1EEEvNS_9BwdParamsE,"aw",@nobits
	.sectionflags	@""
	.align	16
	.zero		1024


//--------------------- .nv.shared._ZN10layer_norm31ln_parallel_residual_bwd_kernelINS_13Kernel_traitsIf6__halffS2_fjLj256ELj1ELj4ELj1ELj16ENS_18Kernel_traits_baseILj256EfS2_fS2_fjLj128EEEEELb0ELb0ELb0EEEvNS_9BwdParamsE --------------------------
	.section	.nv.shared._ZN10layer_norm31ln_parallel_residual_bwd_kernelINS_13Kernel_traitsIf6__halffS2_fjLj256ELj1ELj4ELj1ELj16ENS_18Kernel_traits_baseILj256EfS2_fS2_fjLj128EEEEELb0ELb0ELb0EEEvNS_9BwdParamsE,"aw",@nobits
	.sectionflags	@""
	.align	16
	.zero		1024


//--------------------- .nv.shared._ZN10layer_norm31ln_parallel_residual_bwd_kernelINS_13Kernel_traitsIf6__halffS2_fjLj256ELj1ELj4ELj1ELj16ENS_18Kernel_traits_baseILj256EfS2_fS2_fjLj128EEEEELb0ELb0ELb1EEEvNS_9BwdParamsE --------------------------
	.section	.nv.shared._ZN10layer_norm31ln_parallel_residual_bwd_kernelINS_13Kernel_traitsIf6__halffS2_fjLj256ELj1ELj4ELj1ELj16ENS_18Kernel_traits_baseILj256EfS2_fS2_fjLj128EEEEELb0ELb0ELb1EEEvNS_9BwdParamsE,"aw",@nobits
	.sectionflags	@""
	.align	16
	.zero		1024


//--------------------- .nv.shared._ZN10layer_norm31ln_parallel_residual_bwd_kernelINS_13Kernel_traitsIf6__halffS2_fjLj256ELj1ELj4ELj1ELj16ENS_18Kernel_traits_baseILj256EfS2_fS2_fjLj128EEEEELb0ELb1ELb0EEEvNS_9BwdParamsE --------------------------
	.section	.nv.shared._ZN10layer_norm31ln_parallel_residual_bwd_kernelINS_13Kernel_traitsIf6__halffS2_fjLj256ELj1ELj4ELj1ELj16ENS_18Kernel_traits_baseILj256EfS2_fS2_fjLj128EEEEELb0ELb1ELb0EEEvNS_9BwdParamsE,"aw",@nobits
	.sectionflags	@""
	.align	16
	.zero		1024


//--------------------- .nv.shared._ZN10layer_norm31ln_parallel_residual_bwd_kernelINS_13Kernel_traitsIf6__halffS2_fjLj256ELj1ELj4ELj1ELj16ENS_18Kernel_traits_baseILj256EfS2_fS2_fjLj128EEEEELb0ELb1ELb1EEEvNS_9BwdParamsE --------------------------
	.section	.nv.shared._ZN10layer_norm31ln_parallel_residual_bwd_kernelINS_13Kernel_traitsIf6__halffS2_fjLj256ELj1ELj4ELj1ELj16ENS_18Kernel_traits_baseILj256EfS2_fS2_fjLj128EEEEELb0ELb1ELb1EEEvNS_9BwdParamsE,"aw",@nobits
	.sectionflags	@""
	.align	16
	.zero		1024


//--------------------- .nv.shared._ZN10layer_norm31ln_parallel_residual_bwd_kernelINS_13Kernel_traitsIf6__halffS2_fjLj256ELj1ELj4ELj1ELj16ENS_18Kernel_traits_baseILj256EfS2_fS2_fjLj128EEEEELb1ELb0ELb0EEEvNS_9BwdParamsE --------------------------
	.section	.nv.shared._ZN10layer_norm31ln_parallel_residual_bwd_kernelINS_13Kernel_traitsIf6__halffS2_fjLj256ELj1ELj4ELj1ELj16ENS_18Kernel_traits_baseILj256EfS2_fS2_fjLj128EEEEELb1ELb0ELb0EEEvNS_9BwdParamsE,"aw",@nobits
	.sectionflags	@""
	.align	16
	.zero		1024


//--------------------- .nv.shared._ZN10layer_norm31ln_parallel_residual_bwd_kernelINS_13Kernel_traitsIf6__halffS2_fjLj256ELj1ELj4ELj1ELj16ENS_18Kernel_traits_baseILj256EfS2_fS2_fjLj128EEEEELb1ELb0ELb1EEEvNS_9BwdParamsE --------------------------
	.section	.nv.shared._ZN10layer_norm31ln_parallel_residual_bwd_kernelINS_13Kernel_traitsIf6__halffS2_fjLj256ELj1ELj4ELj1ELj16ENS_18Kernel_traits_baseILj256EfS2_fS2_fjLj128EEEEELb1ELb0ELb1EEEvNS_9BwdParamsE,"aw",@nobits
	.sectionflags	@""
	.align	16
	.zero		1024


//--------------------- .nv.shared._ZN10layer_norm22ln_bwd_finalize_kernelINS_22Kernel_traits_finalizeILj256Ef6__halffS2_fjLb0ELj1024ELj4ENS_18Kernel_traits_baseILj256EfS2_fS2_fjLj1024EEEEELb0ELb0EEEvNS_9BwdParamsE --------------------------
	.section	.nv.shared._ZN10layer_norm22ln_bwd_finalize_kernelINS_22Kernel_traits_finalizeILj256Ef6__halffS2_fjLb0ELj1024ELj4ENS_18Kernel_traits_baseILj256EfS2_fS2_fjLj1024EEEEELb0ELb0EEEvNS_9BwdParamsE,"aw",@nobits
	.sectionflags	@""
	.align	16
.nv.shared._ZN10layer_norm22ln_bwd_finalize_kernelINS_22Kernel_traits_finalizeILj256Ef6__halffS2_fjLb0ELj1024ELj4ENS_18Kernel_traits_baseILj256EfS2_fS2_fjLj1024EEEEELb0ELb0EEEvNS_9BwdParamsE:
	.zero		9472


//--------------------- .nv.shared._ZN10layer_norm40ln_parallel_residual_bwd_finalize_kernelINS_22Kernel_traits_finalizeILj256Ef6__halffS2_fjLb0ELj1024ELj4ENS_18Kernel_traits_baseILj256EfS2_fS2_fjLj1024EEEEELb0EEEvNS_9BwdParamsE --------------------------
	.section	.nv.shared._ZN10layer_norm40ln_parallel_residual_bwd_finalize_kernelINS_22Kernel_traits_finalizeILj256Ef6__halffS2_fjLb0ELj1024ELj4ENS_18Kernel_traits_baseILj256EfS2_fS2_fjLj1024EEEEELb0EEEvNS_9BwdParamsE,"aw",@nobits
	.sectionflags	@""
	.align	16
.nv.shared._ZN10layer_norm40ln_parallel_residual_bwd_finalize_kernelINS_22Kernel_traits_finalizeILj256Ef6__halffS2_fjLb0ELj1024ELj4ENS_18Kernel_traits_baseILj256EfS2_fS2_fjLj1024EEEEELb0EEEvNS_9BwdParamsE:
	.zero		17920


//--------------------- .nv.shared._ZN10layer_norm31ln_parallel_residual_bwd_kernelINS_13Kernel_traitsIf6__halffS2_fjLj256ELj1ELj4ELj1ELj16ENS_18Kernel_traits_baseILj256EfS2_fS2_fjLj128EEEEELb1ELb1ELb0EEEvNS_9BwdParamsE --------------------------
	.section	.nv.shared._ZN10layer_norm31ln_parallel_residual_bwd_kernelINS_13Kernel_traitsIf6__halffS2_fjLj256ELj1ELj4ELj1ELj16ENS_18Kernel_traits_baseILj256EfS2_fS2_fjLj128EEEEELb1ELb1ELb0EEEvNS_9BwdParamsE,"aw",@nobits
	.sectionflags	@""
	.align	16
	.zero		1024


//--------------------- .nv.shared._ZN10layer_norm22ln_bwd_finalize_kernelINS_22Kernel_traits_finalizeILj256Ef6__halffS2_fjLb0ELj1024ELj4ENS_18Kernel_traits_baseILj256EfS2_fS2_fjLj1024EEEEELb0ELb1EEEvNS_9BwdParamsE --------------------------
	.section	.nv.shared._ZN10layer_norm22ln_bwd_finalize_kernelINS_22Kernel_traits_finalizeILj256Ef6__halffS2_fjLb0ELj1024ELj4ENS_18Kernel_traits_baseILj256EfS2_fS2_fjLj1024EEEEELb0ELb1EEEvNS_9BwdParamsE,"aw",@nobits
	.sectionflags	@""
	.align	16
.nv.shared._ZN10layer_norm22ln_bwd_finalize_kernelINS_22Kernel_traits_finalizeILj256Ef6__halffS2_fjLb0ELj1024ELj4ENS_18Kernel_traits_baseILj256EfS2_fS2_fjLj1024EEEEELb0ELb1EEEvNS_9BwdParamsE:
	.zero		9472


//--------------------- .nv.shared._ZN10layer_norm40ln_parallel_residual_bwd_finalize_kernelINS_22Kernel_traits_finalizeILj256Ef6__halffS2_fjLb0ELj1024ELj4ENS_18Kernel_traits_baseILj256EfS2_fS2_fjLj1024EEEEELb1EEEvNS_9BwdParamsE --------------------------
	.section	.nv.shared._ZN10layer_norm40ln_parallel_residual_bwd_finalize_kernelINS_22Kernel_traits_finalizeILj256Ef6__halffS2_fjLb0ELj1024ELj4ENS_18Kernel_traits_baseILj256EfS2_fS2_fjLj1024EEEEELb1EEEvNS_9BwdParamsE,"aw",@nobits
	.sectionflags	@""
	.align	16
.nv.shared._ZN10layer_norm40ln_parallel_residual_bwd_finalize_kernelINS_22Kernel_traits_finalizeILj256Ef6__halffS2_fjLb0ELj1024ELj4ENS_18Kernel_traits_baseILj256EfS2_fS2_fjLj1024EEEEELb1EEEvNS_9BwdParamsE:
	.zero		17920


//--------------------- .nv.shared._ZN10layer_norm31ln_parallel_residual_bwd_kernelINS_13Kernel_traitsIf6__halffS2_fjLj256ELj1ELj4ELj1ELj16ENS_18Kernel_traits_baseILj256EfS2_fS2_fjLj128EEEEELb1ELb1ELb1EEEvNS_9BwdParamsE --------------------------
	.section	.nv.shared._ZN10layer_norm31ln_parallel_residual_bwd_kernelINS_13Kernel_traitsIf6__halffS2_fjLj256ELj1ELj4ELj1ELj16ENS_18Kernel_traits_baseILj256EfS2_fS2_fjLj128EEEEELb1ELb1ELb1EEEvNS_9BwdParamsE,"aw",@nobits
	.sectionflags	@""
	.align	16
	.zero		1024


//--------------------- .nv.shared._ZN10layer_norm31ln_parallel_residual_bwd_kernelINS_13Kernel_traitsI6__halfffffjLj256ELj1ELj4ELj1ELj16ENS_18Kernel_traits_baseILj256ES2_ffffjLj128EEEEELb0ELb0ELb0EEEvNS_9BwdParamsE --------------------------
	.section	.nv.shared._ZN10layer_norm31ln_parallel_residual_bwd_kernelINS_13Kernel_traitsI6__halfffffjLj256ELj1ELj4ELj1ELj16ENS_18Kernel_traits_baseILj256ES2_ffffjLj128EEEEELb0ELb0ELb0EEEvNS_9BwdParamsE,"aw",@nobits
	.sectionflags	@""
	.align	16
	.zero		1024


//--------------------- .nv.shared._ZN10layer_norm31ln_parallel_residual_bwd_kernelINS_13Kernel_traitsI6__halfffffjLj256ELj1ELj4ELj1ELj16ENS_18Kernel_traits_baseILj256ES2_ffffjLj128EEEEELb0ELb0ELb1EEEvNS_9BwdParamsE --------------------------
	.section	.nv.shared._ZN10layer_norm31ln_parallel_residual_bwd_kernelINS_13Kernel_traitsI6__halfffffjLj256ELj1ELj4ELj1ELj16ENS_18Kernel_traits_baseILj256ES2_ffffjLj128EEEEELb0ELb0ELb1EEEvNS_9BwdParamsE,"aw",@nobits
	.sectionflags	@""
	.align	16
	.zero		1024


//--------------------- .nv.shared._ZN10layer_norm31ln_parallel_residual_bwd_kernelINS_13Kernel_traitsI6__halfffffjLj256ELj1ELj4ELj1ELj16ENS_18Kernel_traits_baseILj256ES2_ffffjLj128EEEEELb0ELb1ELb0EEEvNS_9BwdParamsE --------------------------
	.section	.nv.shared._ZN10layer_norm31ln_parallel_residual_bwd_kernelINS_13Kernel_traitsI6__halfffffjLj256ELj1ELj4ELj1ELj16ENS_18Kernel_traits_baseILj256ES2_ffffjLj128EEEEELb0ELb1ELb0EEEvNS_9BwdParamsE,"aw",@nobits
	.sectionflags	@""
	.align	16
	.zero		1024


//--------------------- .nv.shared._ZN10layer_norm31ln_parallel_residual_bwd_kernelINS_13Kernel_traitsI6__halfffffjLj256ELj1ELj4ELj1ELj16ENS_18Kernel_traits_baseILj256ES2_ffffjLj128EEEEELb0ELb1ELb1EEEvNS_9BwdParamsE --------------------------
	.section	.nv.shared._ZN10layer_norm31ln_parallel_residual_bwd_kernelINS_13Kernel_traitsI6__halfffffjLj256ELj1ELj4ELj1ELj16ENS_18Kernel_traits_baseILj256ES2_ffffjLj128EEEEELb0ELb1ELb1EEEvNS_9BwdParamsE,"aw",@nobits
	.sectionflags	@""
	.align	16
	.zero		1024


//--------------------- .nv.shared._ZN10layer_norm31ln_parallel_residual_bwd_kernelINS_13Kernel_traitsI6__halfffffjLj256ELj1ELj4ELj1ELj16ENS_18Kernel_traits_baseILj256ES2_ffffjLj128EEEEELb1ELb0ELb0EEEvNS_9BwdParamsE --------------------------
	.section	.nv.shared._ZN10layer_norm31ln_parallel_residual_bwd_kernelINS_13Kernel_traitsI6__halfffffjLj256ELj1ELj4ELj1ELj16ENS_18Kernel_traits_baseILj256ES2_ffffjLj128EEEEELb1ELb0ELb0EEEvNS_9BwdParamsE,"aw",@nobits
	.sectionflags	@""
	.align	16
	.zero		1024


//--------------------- .nv.shared._ZN10layer_norm31ln_parallel_residual_bwd_kernelINS_13Kernel_traitsI6__halfffffjLj256ELj1ELj4ELj1ELj16ENS_18Kernel_traits_baseILj256ES2_ffffjLj128EEEEELb1ELb0ELb1EEEvNS_9BwdParamsE --------------------------
	.section	.nv.shared._ZN10layer_norm31ln_parallel_residual_bwd_kernelINS_13Kernel_traitsI6__halfffffjLj256ELj1ELj4ELj1ELj16ENS_18Kernel_traits_baseILj256ES2_ffffjLj128EEEEELb1ELb0ELb1EEEvNS_9BwdParamsE,"aw",@nobits
	.sectionflags	@""
	.align	16
	.zero		1024


//--------------------- .nv.shared._ZN10layer_norm22ln_bwd_finalize_kernelINS_22Kernel_traits_finalizeILj256E6__halfffffjLb0ELj1024ELj4ENS_18Kernel_traits_baseILj256ES2_ffffjLj1024EEEEELb0ELb0EEEvNS_9BwdParamsE --------------------------
	.section	.nv.shared._ZN10layer_norm22ln_bwd_finalize_kernelINS_22Kernel_traits_finalizeILj256E6__halfffffjLb0ELj1024ELj4ENS_18Kernel_traits_baseILj256ES2_ffffjLj1024EEEEELb0ELb0EEEvNS_9BwdParamsE,"aw",@nobits
	.sectionflags	@""
	.align	16
.nv.shared._ZN10layer_norm22ln_bwd_finalize_kernelINS_22Kernel_traits_finalizeILj256E6__halfffffjLb0ELj1024ELj4ENS_18Kernel_traits_baseILj256ES2_ffffjLj1024EEEEELb0ELb0EEEvNS_9BwdParamsE:
	.zero		9472


//--------------------- .nv.shared._ZN10layer_norm40ln_parallel_residual_bwd_finalize_kernelINS_22Kernel_traits_finalizeILj256E6__halfffffjLb0ELj1024ELj4ENS_18Kernel_traits_baseILj256ES2_ffffjLj1024EEEEELb0EEEvNS_9BwdParamsE --------------------------
	.section	.nv.shared._ZN10layer_norm40ln_parallel_residual_bwd_finalize_kernelINS_22Kernel_traits_finalizeILj256E6__halfffffjLb0ELj1024ELj4ENS_18Kernel_traits_baseILj256ES2_ffffjLj1024EEEEELb0EEEvNS_9BwdParamsE,"aw",@nobits
	.sectionflags	@""
	.align	16
.nv.shared._ZN10layer_norm40ln_parallel_residual_bwd_finalize_kernelINS_22Kernel_traits_finalizeILj256E6__halfffffjLb0ELj1024ELj4ENS_18Kernel_traits_baseILj256ES2_ffffjLj1024EEEEELb0EEEvNS_9BwdParamsE:
	.zero		17920


//--------------------- .nv.shared._ZN10layer_norm31ln_parallel_residual_bwd_kernelINS_13Kernel_traitsI6__halfffffjLj256ELj1ELj4ELj1ELj16ENS_18Kernel_traits_baseILj256ES2_ffffjLj128EEEEELb1ELb1ELb0EEEvNS_9BwdParamsE --------------------------
	.section	.nv.shared._ZN10layer_norm31ln_parallel_residual_bwd_kernelINS_13Kernel_traitsI6__halfffffjLj256ELj1ELj4ELj1ELj16ENS_18Kernel_traits_baseILj256ES2_ffffjLj128EEEEELb1ELb1ELb0EEEvNS_9BwdParamsE,"aw",@nobits
	.sectionflags	@""
	.align	16
	.zero		1024


//--------------------- .nv.shared._ZN10layer_norm22ln_bwd_finalize_kernelINS_22Kernel_traits_finalizeILj256E6__halfffffjLb0ELj1024ELj4ENS_18Kernel_traits_baseILj256ES2_ffffjLj1024EEEEELb0ELb1EEEvNS_9BwdParamsE --------------------------
	.section	.nv.shared._ZN10layer_norm22ln_bwd_finalize_kernelINS_22Kernel_traits_finalizeILj256E6__halfffffjLb0ELj1024ELj4ENS_18Kernel_traits_baseILj256ES2_ffffjLj1024EEEEELb0ELb1EEEvNS_9BwdParamsE,"aw",@nobits
	.sectionflags	@""
	.align	16
.nv.shared._ZN10layer_norm22ln_bwd_finalize_kernelINS_22Kernel_traits_finalizeILj256E6__halfffffjLb0ELj1024ELj4ENS_18Kernel_traits_baseILj256ES2_ffffjLj1024EEEEELb0ELb1EEEvNS_9BwdParamsE:
	.zero		9472


//--------------------- .nv.shared._ZN10layer_norm40ln_parallel_residual_bwd_finalize_kernelINS_22Kernel_traits_finalizeILj256E6__halfffffjLb0ELj1024ELj4ENS_18Kernel_traits_baseILj256ES2_ffffjLj1024EEEEELb1EEEvNS_9BwdParamsE --------------------------
	.section	.nv.shared._ZN10layer_norm40ln_parallel_residual_bwd_finalize_kernelINS_22Kernel_traits_finalizeILj256E6__halfffffjLb0ELj1024ELj4ENS_18Kernel_traits_baseILj256ES2_ffffjLj1024EEEEELb1EEEvNS_9BwdParamsE,"aw",@nobits
	.sectionflags	@""
	.align	16
.nv.shared._ZN10layer_norm40ln_parallel_residual_bwd_finalize_kernelINS_22Kernel_traits_finalizeILj256E6__halfffffjLb0ELj1024ELj4ENS_18Kernel_traits_baseILj256ES2_ffffjLj1024EEEEELb1EEEvNS_9BwdParamsE:
	.zero		17920


//--------------------- .nv.shared._ZN10layer_norm31ln_parallel_residual_bwd_kernelINS_13Kernel_traitsI6__halfffffjLj256ELj1ELj4ELj1ELj16ENS_18Kernel_traits_baseILj256ES2_ffffjLj128EEEEELb1ELb1ELb1EEEvNS_9BwdParamsE --------------------------
	.section	.nv.shared._ZN10layer_norm31ln_parallel_residual_bwd_kernelINS_13Kernel_traitsI6__halfffffjLj256ELj1ELj4ELj1ELj16ENS_18Kernel_traits_baseILj256ES2_ffffjLj128EEEEELb1ELb1ELb1EEEvNS_9BwdParamsE,"aw",@nobits
	.sectionflags	@""
	.align	16
	.zero		1024


//--------------------- .nv.shared._ZN10layer_norm31ln_parallel_residual_bwd_kernelINS_13Kernel_traitsIfffffjLj256ELj1ELj4ELj1ELj16ENS_18Kernel_traits_baseILj256EfffffjLj128EEEEELb0ELb0ELb0EEEvNS_9BwdParamsE --------------------------
	.section	.nv.shared._ZN10layer_norm31ln_parallel_residual_bwd_kernelINS_13Kernel_traitsIfffffjLj256ELj1ELj4ELj1ELj16ENS_18Kernel_traits_baseILj256EfffffjLj128EEEEELb0ELb0ELb0EEEvNS_9BwdParamsE,"aw",@nobits
	.sectionflags	@""
	.align	16
	.zero		1024


//--------------------- .nv.shared._ZN10layer_norm31ln_parallel_residual_bwd_kernelINS_13Kernel_traitsIfffffjLj256ELj1ELj4ELj1ELj16ENS_18Kernel_traits_baseILj256EfffffjLj128EEEEELb0ELb0ELb1EEEvNS_9BwdParamsE --------------------------
	.section	.nv.shared._ZN10layer_norm31ln_parallel_residual_bwd_kernelINS_13Kernel_traitsIfffffjLj256ELj1ELj4ELj1ELj16ENS_18Kernel_traits_baseILj256EfffffjLj128EEEEELb0ELb0ELb1EEEvNS_9BwdParamsE,"aw",@nobits
	.sectionflags	@""
	.align	16
	.zero		1024


//--------------------- .nv.shared._ZN10layer_norm31ln_parallel_residual_bwd_kernelINS_13Kernel_traitsIfffffjLj256ELj1ELj4ELj1ELj16ENS_18Kernel_traits_baseILj256EfffffjLj128EEEEELb0ELb1ELb0EEEvNS_9BwdParamsE --------------------------
	.section	.nv.shared._ZN10layer_norm31ln_parallel_residual_bwd_kernelINS_13Kernel_traitsIfffffjLj256ELj1ELj4ELj1ELj16ENS_18Kernel_traits_baseILj256EfffffjLj128EEEEELb0ELb1ELb0EEEvNS_9BwdParamsE,"aw",@nobits
	.sectionflags	@""
	.align	16
	.zero		1024


//--------------------- .nv.shared._ZN10layer_norm31ln_parallel_residual_bwd_kernelINS_13Kernel_traitsIfffffjLj256ELj1ELj4ELj1ELj16ENS_18Kernel_traits_baseILj256EfffffjLj128EEEEELb0ELb1ELb1EEEvNS_9BwdParamsE --------------------------
	.section	.nv.shared._ZN10layer_norm31ln_parallel_residual_bwd_kernelINS_13Kernel_traitsIfffffjLj256ELj1ELj4ELj1ELj16ENS_18Kernel_traits_baseILj256EfffffjLj128EEEEELb0ELb1ELb1EEEvNS_9BwdParamsE,"aw",@nobits
	.sectionflags	@""
	.align	16
	.zero		1024


//--------------------- .nv.shared._ZN10layer_norm31ln_parallel_residual_bwd_kernelINS_13Kernel_traitsIfffffjLj256ELj1ELj4ELj1ELj16ENS_18Kernel_traits_baseILj256EfffffjLj128EEEEELb1ELb0ELb0EEEvNS_9BwdParamsE --------------------------
	.section	.nv.shared._ZN10layer_norm31ln_parallel_residual_bwd_kernelINS_13Kernel_traitsIfffffjLj256ELj1ELj4ELj1ELj16ENS_18Kernel_traits_baseILj256EfffffjLj128EEEEELb1ELb0ELb0EEEvNS_9BwdParamsE,"aw",@nobits
	.sectionflags	@""
	.align	16
	.zero		1024


//--------------------- .nv.shared._ZN10layer_norm31ln_parallel_residual_bwd_kernelINS_13Kernel_traitsIfffffjLj256ELj1ELj4ELj1ELj16ENS_18Kernel_traits_baseILj256EfffffjLj128EEEEELb1ELb0ELb1EEEvNS_9BwdParamsE --------------------------
	.section	.nv.shared._ZN10layer_norm31ln_parallel_residual_bwd_kernelINS_13Kernel_traitsIfffffjLj256ELj1ELj4ELj1ELj16ENS_18Kernel_traits_baseILj256EfffffjLj128EEEEELb1ELb0ELb1EEEvNS_9BwdParamsE,"aw",@nobits
	.sectionflags	@""
	.align	16
	.zero		1024


//--------------------- .nv.shared._ZN10layer_norm22ln_bwd_finalize_kernelINS_22Kernel_traits_finalizeILj256EfffffjLb0ELj1024ELj4ENS_18Kernel_traits_baseILj256EfffffjLj1024EEEEELb0ELb0EEEvNS_9BwdParamsE --------------------------
	.section	.nv.shared._ZN10layer_norm22ln_bwd_finalize_kernelINS_22Kernel_traits_finalizeILj256EfffffjLb0ELj1024ELj4ENS_18Kernel_traits_baseILj256EfffffjLj1024EEEEELb0ELb0EEEvNS_9BwdParamsE,"aw",@nobits
	.sectionflags	@""
	.align	16
.nv.shared._ZN10layer_norm22ln_bwd_finalize_kernelINS_22Kernel_traits_finalizeILj256EfffffjLb0ELj1024ELj4ENS_18Kernel_traits_baseILj256EfffffjLj1024EEEEELb0ELb0EEEvNS_9BwdParamsE:
	.zero		9472


//--------------------- .nv.shared._ZN10layer_norm40ln_parallel_residual_bwd_finalize_kernelINS_22Kernel_traits_finalizeILj256EfffffjLb0ELj1024ELj4ENS_18Kernel_traits_baseILj256EfffffjLj1024EEEEELb0EEEvNS_9BwdParamsE --------------------------
	.section	.nv.shared._ZN10layer_norm40ln_parallel_residual_bwd_finalize_kernelINS_22Kernel_traits_finalizeILj256EfffffjLb0ELj1024ELj4ENS_18Kernel_traits_baseILj256EfffffjLj1024EEEEELb0EEEvNS_9BwdParamsE,"aw",@nobits
	.sectionflags	@""
	.align	16
.nv.shared._ZN10layer_norm40ln_parallel_residual_bwd_finalize_kernelINS_22Kernel_traits_finalizeILj256EfffffjLb0ELj1024ELj4ENS_18Kernel_traits_baseILj256EfffffjLj1024EEEEELb0EEEvNS_9BwdParamsE:
	.zero		17920


//--------------------- .nv.shared._ZN10layer_norm31ln_parallel_residual_bwd_kernelINS_13Kernel_traitsIfffffjLj256ELj1ELj4ELj1ELj16ENS_18Kernel_traits_baseILj256EfffffjLj128EEEEELb1ELb1ELb0EEEvNS_9BwdParamsE --------------------------
	.section	.nv.shared._ZN10layer_norm31ln_parallel_residual_bwd_kernelINS_13Kernel_traitsIfffffjLj256ELj1ELj4ELj1ELj16ENS_18Kernel_traits_baseILj256EfffffjLj128EEEEELb1ELb1ELb0EEEvNS_9BwdParamsE,"aw",@nobits
	.sectionflags	@""
	.align	16
	.zero		1024


//--------------------- .nv.shared._ZN10layer_norm22ln_bwd_finalize_kernelINS_22Kernel_traits_finalizeILj256EfffffjLb0ELj1024ELj4ENS_18Kernel_traits_baseILj256EfffffjLj1024EEEEELb0ELb1EEEvNS_9BwdParamsE --------------------------
	.section	.nv.shared._ZN10layer_norm22ln_bwd_finalize_kernelINS_22Kernel_traits_finalizeILj256EfffffjLb0ELj1024ELj4ENS_18Kernel_traits_baseILj256EfffffjLj1024EEEEELb0ELb1EEEvNS_9BwdParamsE,"aw",@nobits
	.sectionflags	@""
	.align	16
.nv.shared._ZN10layer_norm22ln_bwd_finalize_kernelINS_22Kernel_traits_finalizeILj256EfffffjLb0ELj1024ELj4ENS_18Kernel_traits_baseILj256EfffffjLj1024EEEEELb0ELb1EEEvNS_9BwdParamsE:
	.zero		9472


//--------------------- .nv.shared._ZN10layer_norm40ln_parallel_residual_bwd_finalize_kernelINS_22Kernel_traits_finalizeILj256EfffffjLb0ELj1024ELj4ENS_18Kernel_traits_baseILj256EfffffjLj1024EEEEELb1EEEvNS_9BwdParamsE --------------------------
	.section	.nv.shared._ZN10layer_norm40ln_parallel_residual_bwd_finalize_kernelINS_22Kernel_traits_finalizeILj256EfffffjLb0ELj1024ELj4ENS_18Kernel_traits_baseILj256EfffffjLj1024EEEEELb1EEEvNS_9BwdParamsE,"aw",@nobits
	.sectionflags	@""
	.align	16
.nv.shared._ZN10layer_norm40ln_parallel_residual_bwd_finalize_kernelINS_22Kernel_traits_finalizeILj256EfffffjLb0ELj1024ELj4ENS_18Kernel_traits_baseILj256EfffffjLj1024EEEEELb1EEEvNS_9BwdParamsE:
	.zero		17920


//--------------------- .nv.shared._ZN10layer_norm31ln_parallel_residual_bwd_kernelINS_13Kernel_traitsIfffffjLj256ELj1ELj4ELj1ELj16ENS_18Kernel_traits_baseILj256EfffffjLj128EEEEELb1ELb1ELb1EEEvNS_9BwdParamsE --------------------------
	.section	.nv.shared._ZN10layer_norm31ln_parallel_residual_bwd_kernelINS_13Kernel_traitsIfffffjLj256ELj1ELj4ELj1ELj16ENS_18Kernel_traits_baseILj256EfffffjLj128EEEEELb1ELb1ELb1EEEvNS_9BwdParamsE,"aw",@nobits
	.sectionflags	@""
	.align	16
	.zero		1024


//--------------------- .nv.constant0._ZN10layer_norm31ln_parallel_residual_bwd_kernelINS_13Kernel_traitsI13__nv_bfloat16S2_S2_S2_fjLj256ELj1ELj4ELj1ELj16ENS_18Kernel_traits_baseILj256ES2_S2_S2_S2_fjLj128EEEEELb0ELb0ELb0EEEvNS_9BwdParamsE --------------------------
	.section	.nv.constant0._ZN10layer_norm31ln_parallel_residual_bwd_kernelINS_13Kernel_traitsI13__nv_bfloat16S2_S2_S2_fjLj256ELj1ELj4ELj1ELj16ENS_18Kernel_traits_baseILj256ES2_S2_S2_S2_fjLj128EEEEELb0ELb0ELb0EEEvNS_9BwdParamsE,"a",@progbits
	.sectionflags	@""
	.align	4
.nv.constant0._ZN10layer_norm31ln_parallel_residual_bwd_kernelINS_13Kernel_traitsI13__nv_bfloat16S2_S2_S2_fjLj256ELj1ELj4ELj1ELj16ENS_18Kernel_traits_baseILj256ES2_S2_S2_S2_fjLj128EEEEELb0ELb0ELb0EEEvNS_9BwdParamsE:
	.zero		824


//--------------------- .nv.constant0._ZN10layer_norm31ln_parallel_residual_bwd_kernelINS_13Kernel_traitsI13__nv_bfloat16S2_S2_S2_fjLj256ELj1ELj4ELj1ELj16ENS_18Kernel_traits_baseILj256ES2_S2_S2_S2_fjLj128EEEEELb0ELb0ELb1EEEvNS_9BwdParamsE --------------------------
	.section	.nv.constant0._ZN10layer_norm31ln_parallel_residual_bwd_kernelINS_13Kernel_traitsI13__nv_bfloat16S2_S2_S2_fjLj256ELj1ELj4ELj1ELj16ENS_18Kernel_traits_baseILj256ES2_S2_S2_S2_fjLj128EEEEELb0ELb0ELb1EEEvNS_9BwdParamsE,"a",@progbits
	.sectionflags	@""
	.align	4
.nv.constant0._ZN10layer_norm31ln_parallel_residual_bwd_kernelINS_13Kernel_traitsI13__nv_bfloat16S2_S2_S2_fjLj256ELj1ELj4ELj1ELj16ENS_18Kernel_traits_baseILj256ES2_S2_S2_S2_fjLj128EEEEELb0ELb0ELb1EEEvNS_9BwdParamsE:
	.zero		824


//--------------------- .nv.constant0._ZN10layer_norm31ln_parallel_residual_bwd_kernelINS_13Kernel_traitsI13__nv_bfloat16S2_S2_S2_fjLj256ELj1ELj4ELj1ELj16ENS_18Kernel_traits_baseILj256ES2_S2_S2_S2_fjLj128EEEEELb0ELb1ELb0EEEvNS_9BwdParamsE --------------------------
	.section	.nv.constant0._ZN10layer_norm31ln_parallel_residual_bwd_kernelINS_13Kernel_traitsI13__nv_bfloat16S2_S2_S2_fjLj256ELj1ELj4ELj1ELj16ENS_18Kernel_traits_baseILj256ES2_S2_S2_S2_fjLj128EEEEELb0ELb1ELb0EEEvNS_9BwdParamsE,"a",@progbits
	.sectionflags	@""
	.align	4
.nv.constant0._ZN10layer_norm31ln_parallel_residual_bwd_kernelINS_13Kernel_traitsI13__nv_bfloat16S2_S2_S2_fjLj256ELj1ELj4ELj1ELj16ENS_18Kernel_traits_baseILj256ES2_S2_S2_S2_fjLj128EEEEELb0ELb1ELb0EEEvNS_9BwdParamsE:
	.zero		824


//--------------------- .nv.constant0._ZN10layer_norm31ln_parallel_residual_bwd_kernelINS_13Kernel_traitsI13__nv_bfloat16S2_S2_S2_fjLj256ELj1ELj4ELj1ELj16ENS_18Kernel_traits_baseILj256ES2_S2_S2_S2_fjLj128EEEEELb0ELb1ELb1EEEvNS_9BwdParamsE --------------------------
	.section	.nv.constant0._ZN10layer_norm31ln_parallel_residual_bwd_kernelINS_13Kernel_traitsI13__nv_bfloat16S2_S2_S2_fjLj256ELj1ELj4ELj1ELj16ENS_18Kernel_traits_baseILj256ES2_S2_S2_S2_fjLj128EEEEELb0ELb1ELb1EEEvNS_9BwdParamsE,"a",@progbits
	.sectionflags	@""
	.align	4
.nv.constant0._ZN10layer_norm31ln_parallel_residual_bwd_kernelINS_13Kernel_traitsI13__nv_bfloat16S2_S2_S2_fjLj256ELj1ELj4ELj1ELj16ENS_18Kernel_traits_baseILj256ES2_S2_S2_S2_fjLj128EEEEELb0ELb1ELb1EEEvNS_9BwdParamsE:
	.zero		824


//--------------------- .nv.constant0._ZN10layer_norm31ln_parallel_residual_bwd_kernelINS_13Kernel_traitsI13__nv_bfloat16S2_S2_S2_fjLj256ELj1ELj4ELj1ELj16ENS_18Kernel_traits_baseILj256ES2_S2_S2_S2_fjLj128EEEEELb1ELb0ELb0EEEvNS_9BwdParamsE --------------------------
	.section	.nv.constant0._ZN10layer_norm31ln_parallel_residual_bwd_kernelINS_13Kernel_traitsI13__nv_bfloat16S2_S2_S2_fjLj256ELj1ELj4ELj1ELj16ENS_18Kernel_traits_baseILj256ES2_S2_S2_S2_fjLj128EEEEELb1ELb0ELb0EEEvNS_9BwdParamsE,"a",@progbits
	.sectionflags	@""
	.align	4
.nv.constant0._ZN10layer_norm31ln_parallel_residual_bwd_kernelINS_13Kernel_traitsI13__nv_bfloat16S2_S2_S2_fjLj256ELj1ELj4ELj1ELj16ENS_18Kernel_traits_baseILj256ES2_S2_S2_S2_fjLj128EEEEELb1ELb0ELb0EEEvNS_9BwdParamsE:
	.zero		824


//--------------------- .nv.constant0._ZN10layer_norm31ln_parallel_residual_bwd_kernelINS_13Kernel_traitsI13__nv_bfloat16S2_S2_S2_fjLj256ELj1ELj4ELj1ELj16ENS_18Kernel_traits_baseILj256ES2_S2_S2_S2_fjLj128EEEEELb1ELb0ELb1EEEvNS_9BwdParamsE --------------------------
	.section	.nv.constant0._ZN10layer_norm31ln_parallel_residual_bwd_kernelINS_13Kernel_traitsI13__nv_bfloat16S2_S2_S2_fjLj256ELj1ELj4ELj1ELj16ENS_18Kernel_traits_baseILj256ES2_S2_S2_S2_fjLj128EEEEELb1ELb0ELb1EEEvNS_9BwdParamsE,"a",@progbits
	.sectionflags	@""
	.align	4
.nv.constant0._ZN10layer_norm31ln_parallel_residual_bwd_kernelINS_13Kernel_traitsI13__nv_bfloat16S2_S2_S2_fjLj256ELj1ELj4ELj1ELj16ENS_18Kernel_traits_baseILj256ES2_S2_S2_S2_fjLj128EEEEELb1ELb0ELb1EEEvNS_9BwdParamsE:
	.zero		824


//--------------------- .nv.constant0._ZN10layer_norm22ln_bwd_finalize_kernelINS_22Kernel_traits_finalizeILj256E13__nv_bfloat16S2_S2_S2_fjLb0ELj1024ELj4ENS_18Kernel_traits_baseILj256ES2_S2_S2_S2_fjLj1024EEEEELb0ELb0EEEvNS_9BwdParamsE --------------------------
	.section	.nv.constant0._ZN10layer_norm22ln_bwd_finalize_kernelINS_22Kernel_traits_finalizeILj256E13__nv_bfloat16S2_S2_S2_fjLb0ELj1024ELj4ENS_18Kernel_traits_baseILj256ES2_S2_S2_S2_fjLj1024EEEEELb0ELb0EEEvNS_9BwdParamsE,"a",@progbits
	.sectionflags	@""
	.align	4
.nv.constant0._ZN10layer_norm22ln_bwd_finalize_kernelINS_22Kernel_traits_finalizeILj256E13__nv_bfloat16S2_S2_S2_fjLb0ELj1024ELj4ENS_18Kernel_traits_baseILj256ES2_S2_S2_S2_fjLj1024EEEEELb0ELb0EEEvNS_9BwdParamsE:
	.zero		824


//--------------------- .nv.constant0._ZN10layer_norm40ln_parallel_residual_bwd_finalize_kernelINS_22Kernel_traits_finalizeILj256E13__nv_bfloat16S2_S2_S2_fjLb0ELj1024ELj4ENS_18Kernel_traits_baseILj256ES2_S2_S2_S2_fjLj1024EEEEELb0EEEvNS_9BwdParamsE --------------------------
	.section	.nv.constant0._ZN10layer_norm40ln_parallel_residual_bwd_finalize_kernelINS_22Kernel_traits_finalizeILj256E13__nv_bfloat16S2_S2_S2_fjLb0ELj1024ELj4ENS_18Kernel_traits_baseILj256ES2_S2_S2_S2_fjLj1024EEEEELb0EEEvNS_9BwdParamsE,"a",@progbits
	.sectionflags	@""
	.align	4
.nv.constant0._ZN10layer_norm40ln_parallel_residual_bwd_finalize_kernelINS_22Kernel_traits_finalizeILj256E13__nv_bfloat16S2_S2_S2_fjLb0ELj1024ELj4ENS_18Kernel_traits_baseILj256ES2_S2_S2_S2_fjLj1024EEEEELb0EEEvNS_9BwdParamsE:
	.zero		824


//--------------------- .nv.constant0._ZN10layer_norm31ln_parallel_residual_bwd_kernelINS_13Kernel_traitsI13__nv_bfloat16S2_S2_S2_fjLj256ELj1ELj4ELj1ELj16ENS_18Kernel_traits_baseILj256ES2_S2_S2_S2_fjLj128EEEEELb1ELb1ELb0EEEvNS_9BwdParamsE --------------------------
	.section	.nv.constant0._ZN10layer_norm31ln_parallel_residual_bwd_kernelINS_13Kernel_traitsI13__nv_bfloat16S2_S2_S2_fjLj256ELj1ELj4ELj1ELj16ENS_18Kernel_traits_baseILj256ES2_S2_S2_S2_fjLj128EEEEELb1ELb1ELb0EEEvNS_9BwdParamsE,"a",@progbits
	.sectionflags	@""
	.align	4
.nv.constant0._ZN10layer_norm31ln_parallel_residual_bwd_kernelINS_13Kernel_traitsI13__nv_bfloat16S2_S2_S2_fjLj256ELj1ELj4ELj1ELj16ENS_18Kernel_traits_baseILj256ES2_S2_S2_S2_fjLj128EEEEELb1ELb1ELb0EEEvNS_9BwdParamsE:
	.zero		824


//--------------------- .nv.constant0._ZN10layer_norm22ln_bwd_finalize_kernelINS_22Kernel_traits_finalizeILj256E13__nv_bfloat16S2_S2_S2_fjLb0ELj1024ELj4ENS_18Kernel_traits_baseILj256ES2_S2_S2_S2_fjLj1024EEEEELb0ELb1EEEvNS_9BwdParamsE --------------------------
	.section	.nv.constant0._ZN10layer_norm22ln_bwd_finalize_kernelINS_22Kernel_traits_finalizeILj256E13__nv_bfloat16S2_S2_S2_fjLb0ELj1024ELj4ENS_18Kernel_traits_baseILj256ES2_S2_S2_S2_fjLj1024EEEEELb0ELb1EEEvNS_9BwdParamsE,"a",@progbits
	.sectionflags	@""
	.align	4
.nv.constant0._ZN10layer_norm22ln_bwd_finalize_kernelINS_22Kernel_traits_finalizeILj256E13__nv_bfloat16S2_S2_S2_fjLb0ELj1024ELj4ENS_18Kernel_traits_baseILj256ES2_S2_S2_S2_fjLj1024EEEEELb0ELb1EEEvNS_9BwdParamsE:
	.zero		824


//--------------------- .nv.constant0._ZN10layer_norm40ln_parallel_residual_bwd_finalize_kernelINS_22Kernel_traits_finalizeILj256E13__nv_bfloat16S2_S2_S2_fjLb0ELj1024ELj4ENS_18Kernel_traits_baseILj256ES2_S2_S2_S2_fjLj1024EEEEELb1EEEvNS_9BwdParamsE --------------------------
	.section	.nv.constant0._ZN10layer_norm40ln_parallel_residual_bwd_finalize_kernelINS_22Kernel_traits_finalizeILj256E13__nv_bfloat16S2_S2_S2_fjLb0ELj1024ELj4ENS_18Kernel_traits_baseILj256ES2_S2_S2_S2_fjLj1024EEEEELb1EEEvNS_9BwdParamsE,"a",@progbits
	.sectionflags	@""
	.align	4
.nv.constant0._ZN10layer_norm40ln_parallel_residual_bwd_finalize_kernelINS_22Kernel_traits_finalizeILj256E13__nv_bfloat16S2_S2_S2_fjLb0ELj1024ELj4ENS_18Kernel_traits_baseILj256ES2_S2_S2_S2_fjLj1024EEEEELb1EEEvNS_9BwdParamsE:
	.zero		824


//--------------------- .nv.constant0._ZN10layer_norm31ln_parallel_residual_bwd_kernelINS_13Kernel_traitsI13__nv_bfloat16S2_S2_S2_fjLj256ELj1ELj4ELj1ELj16ENS_18Kernel_traits_baseILj256ES2_S2_S2_S2_fjLj128EEEEELb1ELb1ELb1EEEvNS_9BwdParamsE --------------------------
	.section	.nv.constant0._ZN10layer_norm31ln_parallel_residual_bwd_kernelINS_13Kernel_traitsI13__nv_bfloat16S2_S2_S2_fjLj256ELj1ELj4ELj1ELj16ENS_18Kernel_traits_baseILj256ES2_S2_S2_S2_fjLj128EEEEELb1ELb1ELb1EEEvNS_9BwdParamsE,"a",@progbits
	.sectionflags	@""
	.align	4
.nv.constant0._ZN10layer_norm31ln_parallel_residual_bwd_kernelINS_13Kernel_traitsI13__nv_bfloat16S2_S2_S2_fjLj256ELj1ELj4ELj1ELj16ENS_18Kernel_traits_baseILj256ES2_S2_S2_S2_fjLj128EEEEELb1ELb1ELb1EEEvNS_9BwdParamsE:
	.zero		824


//--------------------- .nv.constant0._ZN10layer_norm31ln_parallel_residual_bwd_kernelINS_13Kernel_traitsI6__halfS2_S2_S2_fjLj256ELj1ELj4ELj1ELj16ENS_18Kernel_traits_baseILj256ES2_S2_S2_S2_fjLj128EEEEELb0ELb0ELb0EEEvNS_9BwdParamsE --------------------------
	.section	.nv.constant0._ZN10layer_norm31ln_parallel_residual_bwd_kernelINS_13Kernel_traitsI6__halfS2_S2_S2_fjLj256ELj1ELj4ELj1ELj16ENS_18Kernel_traits_baseILj256ES2_S2_S2_S2_fjLj128EEEEELb0ELb0ELb0EEEvNS_9BwdParamsE,"a",@progbits
	.sectionflags	@""
	.align	4
.nv.constant0._ZN10layer_norm31ln_parallel_residual_bwd_kernelINS_13Kernel_traitsI6__halfS2_S2_S2_fjLj256ELj1ELj4ELj1ELj16ENS_18Kernel_traits_baseILj256ES2_S2_S2_S2_fjLj128EEEEELb0ELb0ELb0EEEvNS_9BwdParamsE:
	.zero		824


//--------------------- .nv.constant0._ZN10layer_norm31ln_parallel_residual_bwd_kernelINS_13Kernel_traitsI6__halfS2_S2_S2_fjLj256ELj1ELj4ELj1ELj16ENS_18Kernel_traits_baseILj256ES2_S2_S2_S2_fjLj128EEEEELb0ELb0ELb1EEEvNS_9BwdParamsE --------------------------
	.section	.nv.constant0._ZN10layer_norm31ln_parallel_residual_bwd_kernelINS_13Kernel_traitsI6__halfS2_S2_S2_fjLj256ELj1ELj4ELj1ELj16ENS_18Kernel_traits_baseILj256ES2_S2_S2_S2_fjLj128EEEEELb0ELb0ELb1EEEvNS_9BwdParamsE,"a",@progbits
	.sectionflags	@""
	.align	4
.nv.constant0._ZN10layer_norm31ln_parallel_residual_bwd_kernelINS_13Kernel_traitsI6__halfS2_S2_S2_fjLj256ELj1ELj4ELj1ELj16ENS_18Kernel_traits_baseILj256ES2_S2_S2_S2_fjLj128EEEEELb0ELb0ELb1EEEvNS_9BwdParamsE:
	.zero		824


//--------------------- .nv.constant0._ZN10layer_norm31ln_parallel_residual_bwd_kernelINS_13Kernel_traitsI6__halfS2_S2_S2_fjLj256ELj1ELj4ELj1ELj16ENS_18Kernel_traits_baseILj256ES2_S2_S2_S2_fjLj128EEEEELb0ELb1ELb0EEEvNS_9BwdParamsE --------------------------
	.section	.nv.constant0._ZN10layer_norm31ln_parallel_residual_bwd_kernelINS_13Kernel_traitsI6__halfS2_S2_S2_fjLj256ELj1ELj4ELj1ELj16ENS_18Kernel_traits_baseILj256ES2_S2_S2_S2_fjLj128EEEEELb0ELb1ELb0EEEvNS_9BwdParamsE,"a",@progbits
	.sectionflags	@""
	.align	4
.nv.constant0._ZN10layer_norm31ln_parallel_residual_bwd_kernelINS_13Kernel_traitsI6__halfS2_S2_S2_fjLj256ELj1ELj4ELj1ELj16ENS_18Kernel_traits_baseILj256ES2_S2_S2_S2_fjLj128EEEEELb0ELb1ELb0EEEvNS_9BwdParamsE:
	.zero		824


//--------------------- .nv.constant0._ZN10layer_norm31ln_parallel_residual_bwd_kernelINS_13Kernel_traitsI6__halfS2_S2_S2_fjLj256ELj1ELj4ELj1ELj16ENS_18Kernel_traits_baseILj256ES2_S2_S2_S2_fjLj128EEEEELb0ELb1ELb1EEEvNS_9BwdParamsE --------------------------
	.section	.nv.constant0._ZN10layer_norm31ln_parallel_residual_bwd_kernelINS_13Kernel_traitsI6__halfS2_S2_S2_fjLj256ELj1ELj4ELj1ELj16ENS_18Kernel_traits_baseILj256ES2_S2_S2_S2_fjLj128EEEEELb0ELb1ELb1EEEvNS_9BwdParamsE,"a",@progbits
	.sectionflags	@""
	.align	4
.nv.constant0._ZN10layer_norm31ln_parallel_residual_bwd_kernelINS_13Kernel_traitsI6__halfS2_S2_S2_fjLj256ELj1ELj4ELj1ELj16ENS_18Kernel_traits_baseILj256ES2_S2_S2_S2_fjLj128EEEEELb0ELb1ELb1EEEvNS_9BwdParamsE:
	.zero		824


//--------------------- .nv.constant0._ZN10layer_norm31ln_parallel_residual_bwd_kernelINS_13Kernel_traitsI6__halfS2_S2_S2_fjLj256ELj1ELj4ELj1ELj16ENS_18Kernel_traits_baseILj256ES2_S2_S2_S2_fjLj128EEEEELb1ELb0ELb0EEEvNS_9BwdParamsE --------------------------
	.section	.nv.constant0._ZN10layer_norm31ln_parallel_residual_bwd_kernelINS_13Kernel_traitsI6__halfS2_S2_S2_fjLj256ELj1ELj4ELj1ELj16ENS_18Kernel_traits_baseILj256ES2_S2_S2_S2_fjLj128EEEEELb1ELb0ELb0EEEvNS_9BwdParamsE,"a",@progbits
	.sectionflags	@""
	.align	4
.nv.constant0._ZN10layer_norm31ln_parallel_residual_bwd_kernelINS_13Kernel_traitsI6__halfS2_S2_S2_fjLj256ELj1ELj4ELj1ELj16ENS_18Kernel_traits_baseILj256ES2_S2_S2_S2_fjLj128EEEEELb1ELb0ELb0EEEvNS_9BwdParamsE:
	.zero		824


//--------------------- .nv.constant0._ZN10layer_norm31ln_parallel_residual_bwd_kernelINS_13Kernel_traitsI6__halfS2_S2_S2_fjLj256ELj1ELj4ELj1ELj16ENS_18Kernel_traits_baseILj256ES2_S2_S2_S2_fjLj128EEEEELb1ELb0ELb1EEEvNS_9BwdParamsE --------------------------
	.section	.nv.constant0._ZN10layer_norm31ln_parallel_residual_bwd_kernelINS_13Kernel_traitsI6__halfS2_S2_S2_fjLj256ELj1ELj4ELj1ELj16ENS_18Kernel_traits_baseILj256ES2_S2_S2_S2_fjLj128EEEEELb1ELb0ELb1EEEvNS_9BwdParamsE,"a",@progbits
	.sectionflags	@""
	.align	4
.nv.constant0._ZN10layer_norm31ln_parallel_residual_bwd_kernelINS_13Kernel_traitsI6__halfS2_S2_S2_fjLj256ELj1ELj4ELj1ELj16ENS_18Kernel_traits_baseILj256ES2_S2_S2_S2_fjLj128EEEEELb1ELb0ELb1EEEvNS_9BwdParamsE:
	.zero		824


//--------------------- .nv.constant0._ZN10layer_norm22ln_bwd_finalize_kernelINS_22Kernel_traits_finalizeILj256E6__halfS2_S2_S2_fjLb0ELj1024ELj4ENS_18Kernel_traits_baseILj256ES2_S2_S2_S2_fjLj1024EEEEELb0ELb0EEEvNS_9BwdParamsE --------------------------
	.section	.nv.constant0._ZN10layer_norm22ln_bwd_finalize_kernelINS_22Kernel_traits_finalizeILj256E6__halfS2_S2_S2_fjLb0ELj1024ELj4ENS_18Kernel_traits_baseILj256ES2_S2_S2_S2_fjLj1024EEEEELb0ELb0EEEvNS_9BwdParamsE,"a",@progbits
	.sectionflags	@""
	.align	4
.nv.constant0._ZN10layer_norm22ln_bwd_finalize_kernelINS_22Kernel_traits_finalizeILj256E6__halfS2_S2_S2_fjLb0ELj1024ELj4ENS_18Kernel_traits_baseILj256ES2_S2_S2_S2_fjLj1024EEEEELb0ELb0EEEvNS_9BwdParamsE:
	.zero		824


//--------------------- .nv.constant0._ZN10layer_norm40ln_parallel_residual_bwd_finalize_kernelINS_22Kernel_traits_finalizeILj256E6__halfS2_S2_S2_fjLb0ELj1024ELj4ENS_18Kernel_traits_baseILj256ES2_S2_S2_S2_fjLj1024EEEEELb0EEEvNS_9BwdParamsE --------------------------
	.section	.nv.constant0._ZN10layer_norm40ln_parallel_residual_bwd_finalize_kernelINS_22Kernel_traits_finalizeILj256E6__halfS2_S2_S2_fjLb0ELj1024ELj4ENS_18Kernel_traits_baseILj256ES2_S2_S2_S2_fjLj1024EEEEELb0EEEvNS_9BwdParamsE,"a",@progbits
	.sectionflags	@""
	.align	4
.nv.constant0._ZN10layer_norm40ln_parallel_residual_bwd_finalize_kernelINS_22Kernel_traits_finalizeILj256E6__halfS2_S2_S2_fjLb0ELj1024ELj4ENS_18Kernel_traits_baseILj256ES2_S2_S2_S2_fjLj1024EEEEELb0EEEvNS_9BwdParamsE:
	.zero		824


//--------------------- .nv.constant0._ZN10layer_norm31ln_parallel_residual_bwd_kernelINS_13Kernel_traitsI6__halfS2_S2_S2_fjLj256ELj1ELj4ELj1ELj16ENS_18Kernel_traits_baseILj256ES2_S2_S2_S2_fjLj128EEEEELb1ELb1ELb0EEEvNS_9BwdParamsE --------------------------
	.section	.nv.constant0._ZN10layer_norm31ln_parallel_residual_bwd_kernelINS_13Kernel_traitsI6__halfS2_S2_S2_fjLj256ELj1ELj4ELj1ELj16ENS_18Kernel_traits_baseILj256ES2_S2_S2_S2_fjLj128EEEEELb1ELb1ELb0EEEvNS_9BwdParamsE,"a",@progbits
	.sectionflags	@""
	.align	4
.nv.constant0._ZN10layer_norm31ln_parallel_residual_bwd_kernelINS_13Kernel_traitsI6__halfS2_S2_S2_fjLj256ELj1ELj4ELj1ELj16ENS_18Kernel_traits_baseILj256ES2_S2_S2_S2_fjLj128EEEEELb1ELb1ELb0EEEvNS_9BwdParamsE:
	.zero		824


//--------------------- .nv.constant0._ZN10layer_norm22ln_bwd_finalize_kernelINS_22Kernel_traits_finalizeILj256E6__halfS2_S2_S2_fjLb0ELj1024ELj4ENS_18Kernel_traits_baseILj256ES2_S2_S2_S2_fjLj1024EEEEELb0ELb1EEEvNS_9BwdParamsE --------------------------
	.section	.nv.constant0._ZN10layer_norm22ln_bwd_finalize_kernelINS_22Kernel_traits_finalizeILj256E6__halfS2_S2_S2_fjLb0ELj1024ELj4ENS_18Kernel_traits_baseILj256ES2_S2_S2_S2_fjLj1024EEEEELb0ELb1EEEvNS_9BwdParamsE,"a",@progbits
	.sectionflags	@""
	.align	4
.nv.constant0._ZN10layer_norm22ln_bwd_finalize_kernelINS_22Kernel_traits_finalizeILj256E6__halfS2_S2_S2_fjLb0ELj1024ELj4ENS_18Kernel_traits_baseILj256ES2_S2_S2_S2_fjLj1024EEEEELb0ELb1EEEvNS_9BwdParamsE:
	.zero		824


//--------------------- .nv.constant0._ZN10layer_norm40ln_parallel_residual_bwd_finalize_kernelINS_22Kernel_traits_finalizeILj256E6__halfS2_S2_S2_fjLb0ELj1024ELj4ENS_18Kernel_traits_baseILj256ES2_S2_S2_S2_fjLj1024EEEEELb1EEEvNS_9BwdParamsE --------------------------
	.section	.nv.constant0._ZN10layer_norm40ln_parallel_residual_bwd_finalize_kernelINS_22Kernel_traits_finalizeILj256E6__halfS2_S2_S2_fjLb0ELj1024ELj4ENS_18Kernel_traits_baseILj256ES2_S2_S2_S2_fjLj1024EEEEELb1EEEvNS_9BwdParamsE,"a",@progbits
	.sectionflags	@""
	.align	4
.nv.constant0._ZN10layer_norm40ln_parallel_residual_bwd_finalize_kernelINS_22Kernel_traits_finalizeILj256E6__halfS2_S2_S2_fjLb0ELj1024ELj4ENS_18Kernel_traits_baseILj256ES2_S2_S2_S2_fjLj1024EEEEELb1EEEvNS_9BwdParamsE:
	.zero		824


//--------------------- .nv.constant0._ZN10layer_norm31ln_parallel_residual_bwd_kernelINS_13Kernel_traitsI6__halfS2_S2_S2_fjLj256ELj1ELj4ELj1ELj16ENS_18Kernel_traits_baseILj256ES2_S2_S2_S2_fjLj128EEEEELb1ELb1ELb1EEEvNS_9BwdParamsE --------------------------
	.section	.nv.constant0._ZN10layer_norm31ln_parallel_residual_bwd_kernelINS_13Kernel_traitsI6__halfS2_S2_S2_fjLj256ELj1ELj4ELj1ELj16ENS_18Kernel_traits_baseILj256ES2_S2_S2_S2_fjLj128EEEEELb1ELb1ELb1EEEvNS_9BwdParamsE,"a",@progbits
	.sectionflags	@""
	.align	4
.nv.constant0._ZN10layer_norm31ln_parallel_residual_bwd_kernelINS_13Kernel_traitsI6__halfS2_S2_S2_fjLj256ELj1ELj4ELj1ELj16ENS_18Kernel_traits_baseILj256ES2_S2_S2_S2_fjLj128EEEEELb1ELb1ELb1EEEvNS_9BwdParamsE:
	.zero		824


//--------------------- .nv.constant0._ZN10layer_norm31ln_parallel_residual_bwd_kernelINS_13Kernel_traitsIf13__nv_bfloat16S2_S2_fjLj256ELj1ELj4ELj1ELj16ENS_18Kernel_traits_baseILj256EfS2_S2_S2_fjLj128EEEEELb0ELb0ELb0EEEvNS_9BwdParamsE --------------------------
	.section	.nv.constant0._ZN10layer_norm31ln_parallel_residual_bwd_kernelINS_13Kernel_traitsIf13__nv_bfloat16S2_S2_fjLj256ELj1ELj4ELj1ELj16ENS_18Kernel_traits_baseILj256EfS2_S2_S2_fjLj128EEEEELb0ELb0ELb0EEEvNS_9BwdParamsE,"a",@progbits
	.sectionflags	@""
	.align	4
.nv.constant0._ZN10layer_norm31ln_parallel_residual_bwd_kernelINS_13Kernel_traitsIf13__nv_bfloat16S2_S2_fjLj256ELj1ELj4ELj1ELj16ENS_18Kernel_traits_baseILj256EfS2_S2_S2_fjLj128EEEEELb0ELb0ELb0EEEvNS_9BwdParamsE:
	.zero		824


//--------------------- .nv.constant0._ZN10layer_norm31ln_parallel_residual_bwd_kernelINS_13Kernel_traitsIf13__nv_bfloat16S2_S2_fjLj256ELj1ELj4ELj1ELj16ENS_18Kernel_traits_baseILj256EfS2_S2_S2_fjLj128EEEEELb0ELb0ELb1EEEvNS_9BwdParamsE --------------------------
	.section	.nv.constant0._ZN10layer_norm31ln_parallel_residual_bwd_kernelINS_13Kernel_traitsIf13__nv_bfloat16S2_S2_fjLj256ELj1ELj4ELj1ELj16ENS_18Kernel_traits_baseILj256EfS2_S2_S2_fjLj128EEEEELb0ELb0ELb1EEEvNS_9BwdParamsE,"a",@progbits
	.sectionflags	@""
	.align	4
.nv.constant0._ZN10layer_norm31ln_parallel_residual_bwd_kernelINS_13Kernel_traitsIf13__nv_bfloat16S2_S2_fjLj256ELj1ELj4ELj1ELj16ENS_18Kernel_traits_baseILj256EfS2_S2_S2_fjLj128EEEEELb0ELb0ELb1EEEvNS_9BwdParamsE:
	.zero		824


//--------------------- .nv.constant0._ZN10layer_norm31ln_parallel_residual_bwd_kernelINS_13Kernel_traitsIf13__nv_bfloat16S2_S2_fjLj256ELj1ELj4ELj1ELj16ENS_18Kernel_traits_baseILj256EfS2_S2_S2_fjLj128EEEEELb0ELb1ELb0EEEvNS_9BwdParamsE --------------------------
	.section	.nv.constant0._ZN10layer_norm31ln_parallel_residual_bwd_kernelINS_13Kernel_traitsIf13__nv_bfloat16S2_S2_fjLj256ELj1ELj4ELj1ELj16ENS_18Kernel_traits_baseILj256EfS2_S2_S2_fjLj128EEEEELb0ELb1ELb0EEEvNS_9BwdParamsE,"a",@progbits
	.sectionflags	@""
	.align	4
.nv.constant0._ZN10layer_norm31ln_parallel_residual_bwd_kernelINS_13Kernel_traitsIf13__nv_bfloat16S2_S2_fjLj256ELj1ELj4ELj1ELj16ENS_18Kernel_traits_baseILj256EfS2_S2_S2_fjLj128EEEEELb0ELb1ELb0EEEvNS_9BwdParamsE:
	.zero		824


//--------------------- .nv.constant0._ZN10layer_norm31ln_parallel_residual_bwd_kernelINS_13Kernel_traitsIf13__nv_bfloat16S2_S2_fjLj256ELj1ELj4ELj1ELj16ENS_18Kernel_traits_baseILj256EfS2_S2_S2_fjLj128EEEEELb0ELb1ELb1EEEvNS_9BwdParamsE --------------------------
	.section	.nv.constant0._ZN10layer_norm31ln_parallel_residual_bwd_kernelINS_13Kernel_traitsIf13__nv_bfloat16S2_S2_fjLj256ELj1ELj4ELj1ELj16ENS_18Kernel_traits_baseILj256EfS2_S2_S2_fjLj128EEEEELb0ELb1ELb1EEEvNS_9BwdParamsE,"a",@progbits
	.sectionflags	@""
	.align	4
.nv.constant0._ZN10layer_norm31ln_parallel_residual_bwd_kernelINS_13Kernel_traitsIf13__nv_bfloat16S2_S2_fjLj256ELj1ELj4ELj1ELj16ENS_18Kernel_traits_baseILj256EfS2_S2_S2_fjLj128EEEEELb0ELb1ELb1EEEvNS_9BwdParamsE:
	.zero		824


//--------------------- .nv.constant0._ZN10layer_norm31ln_parallel_residual_bwd_kernelINS_13Kernel_traitsIf13__nv_bfloat16S2_S2_fjLj256ELj1ELj4ELj1ELj16ENS_18Kernel_traits_baseILj256EfS2_S2_S2_fjLj128EEEEELb1ELb0ELb0EEEvNS_9BwdParamsE --------------------------
	.section	.nv.constant0._ZN10layer_norm31ln_parallel_residual_bwd_kernelINS_13Kernel_traitsIf13__nv_bfloat16S2_S2_fjLj256ELj1ELj4ELj1ELj16ENS_18Kernel_traits_baseILj256EfS2_S2_S2_fjLj128EEEEELb1ELb0ELb0EEEvNS_9BwdParamsE,"a",@progbits
	.sectionflags	@""
	.align	4
.nv.constant0._ZN10layer_norm31ln_parallel_residual_bwd_kernelINS_13Kernel_traitsIf13__nv_bfloat16S2_S2_fjLj256ELj1ELj4ELj1ELj16ENS_18Kernel_traits_baseILj256EfS2_S2_S2_fjLj128EEEEELb1ELb0ELb0EEEvNS_9BwdParamsE:
	.zero		824


//--------------------- .nv.constant0._ZN10layer_norm31ln_parallel_residual_bwd_kernelINS_13Kernel_traitsIf13__nv_bfloat16S2_S2_fjLj256ELj1ELj4ELj1ELj16ENS_18Kernel_traits_baseILj256EfS2_S2_S2_fjLj128EEEEELb1ELb0ELb1EEEvNS_9BwdParamsE --------------------------
	.section	.nv.constant0._ZN10layer_norm31ln_parallel_residual_bwd_kernelINS_13Kernel_traitsIf13__nv_bfloat16S2_S2_fjLj256ELj1ELj4ELj1ELj16ENS_18Kernel_traits_baseILj256EfS2_S2_S2_fjLj128EEEEELb1ELb0ELb1EEEvNS_9BwdParamsE,"a",@progbits
	.sectionflags	@""
	.align	4
.nv.constant0._ZN10layer_norm31ln_parallel_residual_bwd_kernelINS_13Kernel_traitsIf13__nv_bfloat16S2_S2_fjLj256ELj1ELj4ELj1ELj16ENS_18Kernel_traits_baseILj256EfS2_S2_S2_fjLj128EEEEELb1ELb0ELb1EEEvNS_9BwdParamsE:
	.zero		824


//--------------------- .nv.constant0._ZN10layer_norm22ln_bwd_finalize_kernelINS_22Kernel_traits_finalizeILj256Ef13__nv_bfloat16S2_S2_fjLb0ELj1024ELj4ENS_18Kernel_traits_baseILj256EfS2_S2_S2_fjLj1024EEEEELb0ELb0EEEvNS_9BwdParamsE --------------------------
	.section	.nv.constant0._ZN10layer_norm22ln_bwd_finalize_kernelINS_22Kernel_traits_finalizeILj256Ef13__nv_bfloat16S2_S2_fjLb0ELj1024ELj4ENS_18Kernel_traits_baseILj256EfS2_S2_S2_fjLj1024EEEEELb0ELb0EEEvNS_9BwdParamsE,"a",@progbits
	.sectionflags	@""
	.align	4
.nv.constant0._ZN10layer_norm22ln_bwd_finalize_kernelINS_22Kernel_traits_finalizeILj256Ef13__nv_bfloat16S2_S2_fjLb0ELj1024ELj4ENS_18Kernel_traits_baseILj256EfS2_S2_S2_fjLj1024EEEEELb0ELb0EEEvNS_9BwdParamsE:
	.zero		824


//--------------------- .nv.constant0._ZN10layer_norm40ln_parallel_residual_bwd_finalize_kernelINS_22Kernel_traits_finalizeILj256Ef13__nv_bfloat16S2_S2_fjLb0ELj1024ELj4ENS_18Kernel_traits_baseILj256EfS2_S2_S2_fjLj1024EEEEELb0EEEvNS_9BwdParamsE --------------------------
	.section	.nv.constant0._ZN10layer_norm40ln_parallel_residual_bwd_finalize_kernelINS_22Kernel_traits_finalizeILj256Ef13__nv_bfloat16S2_S2_fjLb0ELj1024ELj4ENS_18Kernel_traits_baseILj256EfS2_S2_S2_fjLj1024EEEEELb0EEEvNS_9BwdParamsE,"a",@progbits
	.sectionflags	@""
	.align	4
.nv.constant0._ZN10layer_norm40ln_parallel_residual_bwd_finalize_kernelINS_22Kernel_traits_finalizeILj256Ef13__nv_bfloat16S2_S2_fjLb0ELj1024ELj4ENS_18Kernel_traits_baseILj256EfS2_S2_S2_fjLj1024EEEEELb0EEEvNS_9BwdParamsE:
	.zero		824


//--------------------- .nv.constant0._ZN10layer_norm31ln_parallel_residual_bwd_kernelINS_13Kernel_traitsIf13__nv_bfloat16S2_S2_fjLj256ELj1ELj4ELj1ELj16ENS_18Kernel_traits_baseILj256EfS2_S2_S2_fjLj128EEEEELb1ELb1ELb0EEEvNS_9BwdParamsE --------------------------
	.section	.nv.constant0._ZN10layer_norm31ln_parallel_residual_bwd_kernelINS_13Kernel_traitsIf13__nv_bfloat16S2_S2_fjLj256ELj1ELj4ELj1ELj16ENS_18Kernel_traits_baseILj256EfS2_S2_S2_fjLj128EEEEELb1ELb1ELb0EEEvNS_9BwdParamsE,"a",@progbits
	.sectionflags	@""
	.align	4
.nv.constant0._ZN10layer_norm31ln_parallel_residual_bwd_kernelINS_13Kernel_traitsIf13__nv_bfloat16S2_S2_fjLj256ELj1ELj4ELj1ELj16ENS_18Kernel_traits_baseILj256EfS2_S2_S2_fjLj128EEEEELb1ELb1ELb0EEEvNS_9BwdParamsE:
	.zero		824


//--------------------- .nv.constant0._ZN10layer_norm22ln_bwd_finalize_kernelINS_22Kernel_traits_finalizeILj256Ef13__nv_bfloat16S2_S2_fjLb0ELj1024ELj4ENS_18Kernel_traits_baseILj256EfS2_S2_S2_fjLj1024EEEEELb0ELb1EEEvNS_9BwdParamsE --------------------------
	.section	.nv.constant0._ZN10layer_norm22ln_bwd_finalize_kernelINS_22Kernel_traits_finalizeILj256Ef13__nv_bfloat16S2_S2_fjLb0ELj1024ELj4ENS_18Kernel_traits_baseILj256EfS2_S2_S2_fjLj1024EEEEELb0ELb1EEEvNS_9BwdParamsE,"a",@progbits
	.sectionflags	@""
	.align	4
.nv.constant0._ZN10layer_norm22ln_bwd_finalize_kernelINS_22Kernel_traits_finalizeILj256Ef13__nv_bfloat16S2_S2_fjLb0ELj1024ELj4ENS_18Kernel_traits_baseILj256EfS2_S2_S2_fjLj1024EEEEELb0ELb1EEEvNS_9BwdParamsE:
	.zero		824


//--------------------- .nv.constant0._ZN10layer_norm40ln_parallel_residual_bwd_finalize_kernelINS_22Kernel_traits_finalizeILj256Ef13__nv_bfloat16S2_S2_fjLb0ELj1024ELj4ENS_18Kernel_traits_baseILj256EfS2_S2_S2_fjLj1024EEEEELb1EEEvNS_9BwdParamsE --------------------------
	.section	.nv.constant0._ZN10layer_norm40ln_parallel_residual_bwd_finalize_kernelINS_22Kernel_traits_finalizeILj256Ef13__nv_bfloat16S2_S2_fjLb0ELj1024ELj4ENS_18Kernel_traits_baseILj256EfS2_S2_S2_fjLj1024EEEEELb1EEEvNS_9BwdParamsE,"a",@progbits
	.sectionflags	@""
	.align	4
.nv.constant0._ZN10layer_norm40ln_parallel_residual_bwd_finalize_kernelINS_22Kernel_traits_finalizeILj256Ef13__nv_bfloat16S2_S2_fjLb0ELj1024ELj4ENS_18Kernel_traits_baseILj256EfS2_S2_S2_fjLj1024EEEEELb1EEEvNS_9BwdParamsE:
	.zero		824


//--------------------- .nv.constant0._ZN10layer_norm31ln_parallel_residual_bwd_kernelINS_13Kernel_traitsIf13__nv_bfloat16S2_S2_fjLj256ELj1ELj4ELj1ELj16ENS_18Kernel_traits_baseILj256EfS2_S2_S2_fjLj128EEEEELb1ELb1ELb1EEEvNS_9BwdParamsE --------------------------
	.section	.nv.constant0._ZN10layer_norm31ln_parallel_residual_bwd_kernelINS_13Kernel_traitsIf13__nv_bfloat16S2_S2_fjLj256ELj1ELj4ELj1ELj16ENS_18Kernel_traits_baseILj256EfS2_S2_S2_fjLj128EEEEELb1ELb1ELb1EEEvNS_9BwdParamsE,"a",@progbits
	.sectionflags	@""
	.align	4
.nv.constant0._ZN10layer_norm31ln_parallel_residual_bwd_kernelINS_13Kernel_traitsIf13__nv_bfloat16S2_S2_fjLj256ELj1ELj4ELj1ELj16ENS_18Kernel_traits_baseILj256EfS2_S2_S2_fjLj128EEEEELb1ELb1ELb1EEEvNS_9BwdParamsE:
	.zero		824


//--------------------- .nv.constant0._ZN10layer_norm31ln_parallel_residual_bwd_kernelINS_13Kernel_traitsI13__nv_bfloat16S2_fS2_fjLj256ELj1ELj4ELj1ELj16ENS_18Kernel_traits_baseILj256ES2_S2_fS2_fjLj128EEEEELb0ELb0ELb0EEEvNS_9BwdParamsE --------------------------
	.section	.nv.constant0._ZN10layer_norm31ln_parallel_residual_bwd_kernelINS_13Kernel_traitsI13__nv_bfloat16S2_fS2_fjLj256ELj1ELj4ELj1ELj16ENS_18Kernel_traits_baseILj256ES2_S2_fS2_fjLj128EEEEELb0ELb0ELb0EEEvNS_9BwdParamsE,"a",@progbits
	.sectionflags	@""
	.align	4
.nv.constant0._ZN10layer_norm31ln_parallel_residual_bwd_kernelINS_13Kernel_traitsI13__nv_bfloat16S2_fS2_fjLj256ELj1ELj4ELj1ELj16ENS_18Kernel_traits_baseILj256ES2_S2_fS2_fjLj128EEEEELb0ELb0ELb0EEEvNS_9BwdParamsE:
	.zero		824


//--------------------- .nv.constant0._ZN10layer_norm31ln_parallel_residual_bwd_kernelINS_13Kernel_traitsI13__nv_bfloat16S2_fS2_fjLj256ELj1ELj4ELj1ELj16ENS_18Kernel_traits_baseILj256ES2_S2_fS2_fjLj128EEEEELb0ELb0ELb1EEEvNS_9BwdParamsE --------------------------
	.section	.nv.constant0._ZN10layer_norm31ln_parallel_residual_bwd_kernelINS_13Kernel_traitsI13__nv_bfloat16S2_fS2_fjLj256ELj1ELj4ELj1ELj16ENS_18Kernel_traits_baseILj256ES2_S2_fS2_fjLj128EEEEELb0ELb0ELb1EEEvNS_9BwdParamsE,"a",@progbits
	.sectionflags	@""
	.align	4
.nv.constant0._ZN10layer_norm31ln_parallel_residual_bwd_kernelINS_13Kernel_traitsI13__nv_bfloat16S2_fS2_fjLj256ELj1ELj4ELj1ELj16ENS_18Kernel_traits_baseILj256ES2_S2_fS2_fjLj128EEEEELb0ELb0ELb1EEEvNS_9BwdParamsE:
	.zero		824


//--------------------- .nv.constant0._ZN10layer_norm31ln_parallel_residual_bwd_kernelINS_13Kernel_traitsI13__nv_bfloat16S2_fS2_fjLj256ELj1ELj4ELj1ELj16ENS_18Kernel_traits_baseILj256ES2_S2_fS2_fjLj128EEEEELb0ELb1ELb0EEEvNS_9BwdParamsE --------------------------
	.section	.nv.constant0._ZN10layer_norm31ln_parallel_residual_bwd_kernelINS_13Kernel_traitsI13__nv_bfloat16S2_fS2_fjLj256ELj1ELj4ELj1ELj16ENS_18Kernel_traits_baseILj256ES2_S2_fS2_fjLj128EEEEELb0ELb1ELb0EEEvNS_9BwdParamsE,"a",@progbits
	.sectionflags	@""
	.align	4
.nv.constant0._ZN10layer_norm31ln_parallel_residual_bwd_kernelINS_13Kernel_traitsI13__nv_bfloat16S2_fS2_fjLj256ELj1ELj4ELj1ELj16ENS_18Kernel_traits_baseILj256ES2_S2_fS2_fjLj128EEEEELb0ELb1ELb0EEEvNS_9BwdParamsE:
	.zero		824


//--------------------- .nv.constant0._ZN10layer_norm31ln_parallel_residual_bwd_kernelINS_13Kernel_traitsI13__nv_bfloat16S2_fS2_fjLj256ELj1ELj4ELj1ELj16ENS_18Kernel_traits_baseILj256ES2_S2_fS2_fjLj128EEEEELb0ELb1ELb1EEEvNS_9BwdParamsE --------------------------
	.section	.nv.constant0._ZN10layer_norm31ln_parallel_residual_bwd_kernelINS_13Kernel_traitsI13__nv_bfloat16S2_fS2_fjLj256ELj1ELj4ELj1ELj16ENS_18Kernel_traits_baseILj256ES2_S2_fS2_fjLj128EEEEELb0ELb1ELb1EEEvNS_9BwdParamsE,"a",@progbits
	.sectionflags	@""
	.align	4
.nv.constant0._ZN10layer_norm31ln_parallel_residual_bwd_kernelINS_13Kernel_traitsI13__nv_bfloat16S2_fS2_fjLj256ELj1ELj4ELj1ELj16ENS_18Kernel_traits_baseILj256ES2_S2_fS2_fjLj128EEEEELb0ELb1ELb1EEEvNS_9BwdParamsE:
	.zero		824


//--------------------- .nv.constant0._ZN10layer_norm31ln_parallel_residual_bwd_kernelINS_13Kernel_traitsI13__nv_bfloat16S2_fS2_fjLj256ELj1ELj4ELj1ELj16ENS_18Kernel_traits_baseILj256ES2_S2_fS2_fjLj128EEEEELb1ELb0ELb0EEEvNS_9BwdParamsE --------------------------
	.section	.nv.constant0._ZN10layer_norm31ln_parallel_residual_bwd_kernelINS_13Kernel_traitsI13__nv_bfloat16S2_fS2_fjLj256ELj1ELj4ELj1ELj16ENS_18Kernel_traits_baseILj256ES2_S2_fS2_fjLj128EEEEELb1ELb0ELb0EEEvNS_9BwdParamsE,"a",@progbits
	.sectionflags	@""
	.align	4
.nv.constant0._ZN10layer_norm31ln_parallel_residual_bwd_kernelINS_13Kernel_traitsI13__nv_bfloat16S2_fS2_fjLj256ELj1ELj4ELj1ELj16ENS_18Kernel_traits_baseILj256ES2_S2_fS2_fjLj128EEEEELb1ELb0ELb0EEEvNS_9BwdParamsE:
	.zero		824


//--------------------- .nv.constant0._ZN10layer_norm31ln_parallel_residual_bwd_kernelINS_13Kernel_traitsI13__nv_bfloat16S2_fS2_fjLj256ELj1ELj4ELj1ELj16ENS_18Kernel_traits_baseILj256ES2_S2_fS2_fjLj128EEEEELb1ELb0ELb1EEEvNS_9BwdParamsE --------------------------
	.section	.nv.constant0._ZN10layer_norm31ln_parallel_residual_bwd_kernelINS_13Kernel_traitsI13__nv_bfloat16S2_fS2_fjLj256ELj1ELj4ELj1ELj16ENS_18Kernel_traits_baseILj256ES2_S2_fS2_fjLj128EEEEELb1ELb0ELb1EEEvNS_9BwdParamsE,"a",@progbits
	.sectionflags	@""
	.align	4
.nv.constant0._ZN10layer_norm31ln_parallel_residual_bwd_kernelINS_13Kernel_traitsI13__nv_bfloat16S2_fS2_fjLj256ELj1ELj4ELj1ELj16ENS_18Kernel_traits_baseILj256ES2_S2_fS2_fjLj128EEEEELb1ELb0ELb1EEEvNS_9BwdParamsE:
	.zero		824


//--------------------- .nv.constant0._ZN10layer_norm22ln_bwd_finalize_kernelINS_22Kernel_traits_finalizeILj256E13__nv_bfloat16S2_fS2_fjLb0ELj1024ELj4ENS_18Kernel_traits_baseILj256ES2_S2_fS2_fjLj1024EEEEELb0ELb0EEEvNS_9BwdParamsE --------------------------
	.section	.nv.constant0._ZN10layer_norm22ln_bwd_finalize_kernelINS_22Kernel_traits_finalizeILj256E13__nv_bfloat16S2_fS2_fjLb0ELj1024ELj4ENS_18Kernel_traits_baseILj256ES2_S2_fS2_fjLj1024EEEEELb0ELb0EEEvNS_9BwdParamsE,"a",@progbits
	.sectionflags	@""
	.align	4
.nv.constant0._ZN10layer_norm22ln_bwd_finalize_kernelINS_22Kernel_traits_finalizeILj256E13__nv_bfloat16S2_fS2_fjLb0ELj1024ELj4ENS_18Kernel_traits_baseILj256ES2_S2_fS2_fjLj1024EEEEELb0ELb0EEEvNS_9BwdParamsE:
	.zero		824


//--------------------- .nv.constant0._ZN10layer_norm40ln_parallel_residual_bwd_finalize_kernelINS_22Kernel_traits_finalizeILj256E13__nv_bfloat16S2_fS2_fjLb0ELj1024ELj4ENS_18Kernel_traits_baseILj256ES2_S2_fS2_fjLj1024EEEEELb0EEEvNS_9BwdParamsE --------------------------
	.section	.nv.constant0._ZN10layer_norm40ln_parallel_residual_bwd_finalize_kernelINS_22Kernel_traits_finalizeILj256E13__nv_bfloat16S2_fS2_fjLb0ELj1024ELj4ENS_18Kernel_traits_baseILj256ES2_S2_fS2_fjLj1024EEEEELb0EEEvNS_9BwdParamsE,"a",@progbits
	.sectionflags	@""
	.align	4
.nv.constant0._ZN10layer_norm40ln_parallel_residual_bwd_finalize_kernelINS_22Kernel_traits_finalizeILj256E13__nv_bfloat16S2_fS2_fjLb0ELj1024ELj4ENS_18Kernel_traits_baseILj256ES2_S2_fS2_fjLj1024EEEEELb0EEEvNS_9BwdParamsE:
	.zero		824


//--------------------- .nv.constant0._ZN10layer_norm31ln_parallel_residual_bwd_kernelINS_13Kernel_traitsI13__nv_bfloat16S2_fS2_fjLj256ELj1ELj4ELj1ELj16ENS_18Kernel_traits_baseILj256ES2_S2_fS2_fjLj128EEEEELb1ELb1ELb0EEEvNS_9BwdParamsE --------------------------
	.section	.nv.constant0._ZN10layer_norm31ln_parallel_residual_bwd_kernelINS_13Kernel_traitsI13__nv_bfloat16S2_fS2_fjLj256ELj1ELj4ELj1ELj16ENS_18Kernel_traits_baseILj256ES2_S2_fS2_fjLj128EEEEELb1ELb1ELb0EEEvNS_9BwdParamsE,"a",@progbits
	.sectionflags	@""
	.align	4
.nv.constant0._ZN10layer_norm31ln_parallel_residual_bwd_kernelINS_13Kernel_traitsI13__nv_bfloat16S2_fS2_fjLj256ELj1ELj4ELj1ELj16ENS_18Kernel_traits_baseILj256ES2_S2_fS2_fjLj128EEEEELb1ELb1ELb0EEEvNS_9BwdParamsE:
	.zero		824


//--------------------- .nv.constant0._ZN10layer_norm22ln_bwd_finalize_kernelINS_22Kernel_traits_finalizeILj256E13__nv_bfloat16S2_fS2_fjLb0ELj1024ELj4ENS_18Kernel_traits_baseILj256ES2_S2_fS2_fjLj1024EEEEELb0ELb1EEEvNS_9BwdParamsE --------------------------
	.section	.nv.constant0._ZN10layer_norm22ln_bwd_finalize_kernelINS_22Kernel_traits_finalizeILj256E13__nv_bfloat16S2_fS2_fjLb0ELj1024ELj4ENS_18Kernel_traits_baseILj256ES2_S2_fS2_fjLj1024EEEEELb0ELb1EEEvNS_9BwdParamsE,"a",@progbits
	.sectionflags	@""
	.align	4
.nv.constant0._ZN10layer_norm22ln_bwd_finalize_kernelINS_22Kernel_traits_finalizeILj256E13__nv_bfloat16S2_fS2_fjLb0ELj1024ELj4ENS_18Kernel_traits_baseILj256ES2_S2_fS2_fjLj1024EEEEELb0ELb1EEEvNS_9BwdParamsE:
	.zero		824


//--------------------- .nv.constant0._ZN10layer_norm40ln_parallel_residual_bwd_finalize_kernelINS_22Kernel_traits_finalizeILj256E13__nv_bfloat16S2_fS2_fjLb0ELj1024ELj4ENS_18Kernel_traits_baseILj256ES2_S2_fS2_fjLj1024EEEEELb1EEEvNS_9BwdParamsE --------------------------
	.section	.nv.constant0._ZN10layer_norm40ln_parallel_residual_bwd_finalize_kernelINS_22Kernel_traits_finalizeILj256E13__nv_bfloat16S2_fS2_fjLb0ELj1024ELj4ENS_18Kernel_traits_baseILj256ES2_S2_fS2_fjLj1024EEEEELb1EEEvNS_9BwdParamsE,"a",@progbits
	.sectionflags	@""
	.align	4
.nv.constant0._ZN10layer_norm40ln_parallel_residual_bwd_finalize_kernelINS_22Kernel_traits_finalizeILj256E13__nv_bfloat16S2_fS2_fjLb0ELj1024ELj4ENS_18Kernel_traits_baseILj256ES2_S2_fS2_fjLj1024EEEEELb1EEEvNS_9BwdParamsE:
	.zero		824


//--------------------- .nv.constant0._ZN10layer_norm31ln_parallel_residual_bwd_kernelINS_13Kernel_traitsI13__nv_bfloat16S2_fS2_fjLj256ELj1ELj4ELj1ELj16ENS_18Kernel_traits_baseILj256ES2_S2_fS2_fjLj128EEEEELb1ELb1ELb1EEEvNS_9BwdParamsE --------------------------
	.section	.nv.constant0._ZN10layer_norm31ln_parallel_residual_bwd_kernelINS_13Kernel_traitsI13__nv_bfloat16S2_fS2_fjLj256ELj1ELj4ELj1ELj16ENS_18Kernel_traits_baseILj256ES2_S2_fS2_fjLj128EEEEELb1ELb1ELb1EEEvNS_9BwdParamsE,"a",@progbits
	.sectionflags	@""
	.align	4
.nv.constant0._ZN10layer_norm31ln_parallel_residual_bwd_kernelINS_13Kernel_traitsI13__nv_bfloat16S2_fS2_fjLj256ELj1ELj4ELj1ELj16ENS_18Kernel_traits_baseILj256ES2_S2_fS2_fjLj128EEEEELb1ELb1ELb1EEEvNS_9BwdParamsE:
	.zero		824


//--------------------- .nv.constant0._ZN10layer_norm31ln_parallel_residual_bwd_kernelINS_13Kernel_traitsIf13__nv_bfloat16fS2_fjLj256ELj1ELj4ELj1ELj16ENS_18Kernel_traits_baseILj256EfS2_fS2_fjLj128EEEEELb0ELb0ELb0EEEvNS_9BwdParamsE --------------------------
	.section	.nv.constant0._ZN10layer_norm31ln_parallel_residual_bwd_kernelINS_13Kernel_traitsIf13__nv_bfloat16fS2_fjLj256ELj1ELj4ELj1ELj16ENS_18Kernel_traits_baseILj256EfS2_fS2_fjLj128EEEEELb0ELb0ELb0EEEvNS_9BwdParamsE,"a",@progbits
	.sectionflags	@""
	.align	4
.nv.constant0._ZN10layer_norm31ln_parallel_residual_bwd_kernelINS_13Kernel_traitsIf13__nv_bfloat16fS2_fjLj256ELj1ELj4ELj1ELj16ENS_18Kernel_traits_baseILj256EfS2_fS2_fjLj128EEEEELb0ELb0ELb0EEEvNS_9BwdParamsE:
	.zero		824


//--------------------- .nv.constant0._ZN10layer_norm31ln_parallel_residual_bwd_kernelINS_13Kernel_traitsIf13__nv_bfloat16fS2_fjLj256ELj1ELj4ELj1ELj16ENS_18Kernel_traits_baseILj256EfS2_fS2_fjLj128EEEEELb0ELb0ELb1EEEvNS_9BwdParamsE --------------------------
	.section	.nv.constant0._ZN10layer_norm31ln_parallel_residual_bwd_kernelINS_13Kernel_traitsIf13__nv_bfloat16fS2_fjLj256ELj1ELj4ELj1ELj16ENS_18Kernel_traits_baseILj256EfS2_fS2_fjLj128EEEEELb0ELb0ELb1EEEvNS_9BwdParamsE,"a",@progbits
	.sectionflags	@""
	.align	4
.nv.constant0._ZN10layer_norm31ln_parallel_residual_bwd_kernelINS_13Kernel_traitsIf13__nv_bfloat16fS2_fjLj256ELj1ELj4ELj1ELj16ENS_18Kernel_traits_baseILj256EfS2_fS2_fjLj128EEEEELb0ELb0ELb1EEEvNS_9BwdParamsE:
	.zero		824


//--------------------- .nv.constant0._ZN10layer_norm31ln_parallel_residual_bwd_kernelINS_13Kernel_traitsIf13__nv_bfloat16fS2_fjLj256ELj1ELj4ELj1ELj16ENS_18Kernel_traits_baseILj256EfS2_fS2_fjLj128EEEEELb0ELb1ELb0EEEvNS_9BwdParamsE --------------------------
	.section	.nv.constant0._ZN10layer_norm31ln_parallel_residual_bwd_kernelINS_13Kernel_traitsIf13__nv_bfloat16fS2_fjLj256ELj1ELj4ELj1ELj16ENS_18Kernel_traits_baseILj256EfS2_fS2_fjLj128EEEEELb0ELb1ELb0EEEvNS_9BwdParamsE,"a",@progbits
	.sectionflags	@""
	.align	4
.nv.constant0._ZN10layer_norm31ln_parallel_residual_bwd_kernelINS_13Kernel_traitsIf13__nv_bfloat16fS2_fjLj256ELj1ELj4ELj1ELj16ENS_18Kernel_traits_baseILj256EfS2_fS2_fjLj128EEEEELb0ELb1ELb0EEEvNS_9BwdParamsE:
	.zero		824


//--------------------- .nv.constant0._ZN10layer_norm31ln_parallel_residual_bwd_kernelINS_13Kernel_traitsIf13__nv_bfloat16fS2_fjLj256ELj1ELj4ELj1ELj16ENS_18Kernel_traits_baseILj256EfS2_fS2_fjLj128EEEEELb0ELb1ELb1EEEvNS_9BwdParamsE --------------------------
	.section	.nv.constant0._ZN10layer_norm31ln_parallel_residual_bwd_kernelINS_13Kernel_traitsIf13__nv_bfloat16fS2_fjLj256ELj1ELj4ELj1ELj16ENS_18Kernel_traits_baseILj256EfS2_fS2_fjLj128EEEEELb0ELb1ELb1EEEvNS_9BwdParamsE,"a",@progbits
	.sectionflags	@""
	.align	4
.nv.constant0._ZN10layer_norm31ln_parallel_residual_bwd_kernelINS_13Kernel_traitsIf13__nv_bfloat16fS2_fjLj256ELj1ELj4ELj1ELj16ENS_18Kernel_traits_baseILj256EfS2_fS2_fjLj128EEEEELb0ELb1ELb1EEEvNS_9BwdParamsE:
	.zero		824


//--------------------- .nv.constant0._ZN10layer_norm31ln_parallel_residual_bwd_kernelINS_13Kernel_traitsIf13__nv_bfloat16fS2_fjLj256ELj1ELj4ELj1ELj16ENS_18Kernel_traits_baseILj256EfS2_fS2_fjLj128EEEEELb1ELb0ELb0EEEvNS_9BwdParamsE --------------------------
	.section	.nv.constant0._ZN10layer_norm31ln_parallel_residual_bwd_kernelINS_13Kernel_traitsIf13__nv_bfloat16fS2_fjLj256ELj1ELj4ELj1ELj16ENS_18Kernel_traits_baseILj256EfS2_fS2_fjLj128EEEEELb1ELb0ELb0EEEvNS_9BwdParamsE,"a",@progbits
	.sectionflags	@""
	.align	4
.nv.constant0._ZN10layer_norm31ln_parallel_residual_bwd_kernelINS_13Kernel_traitsIf13__nv_bfloat16fS2_fjLj256ELj1ELj4ELj1ELj16ENS_18Kernel_traits_baseILj256EfS2_fS2_fjLj128EEEEELb1ELb0ELb0EEEvNS_9BwdParamsE:
	.zero		824


//--------------------- .nv.constant0._ZN10layer_norm31ln_parallel_residual_bwd_kernelINS_13Kernel_traitsIf13__nv_bfloat16fS2_fjLj256ELj1ELj4ELj1ELj16ENS_18Kernel_traits_baseILj256EfS2_fS2_fjLj128EEEEELb1ELb0ELb1EEEvNS_9BwdParamsE --------------------------
	.section	.nv.constant0._ZN10layer_norm31ln_parallel_residual_bwd_kernelINS_13Kernel_traitsIf13__nv_bfloat16fS2_fjLj256ELj1ELj4ELj1ELj16ENS_18Kernel_traits_baseILj256EfS2_fS2_fjLj128EEEEELb1ELb0ELb1EEEvNS_9BwdParamsE,"a",@progbits
	.sectionflags	@""
	.align	4
.nv.constant0._ZN10layer_norm31ln_parallel_residual_bwd_kernelINS_13Kernel_traitsIf13__nv_bfloat16fS2_fjLj256ELj1ELj4ELj1ELj16ENS_18Kernel_traits_baseILj256EfS2_fS2_fjLj128EEEEELb1ELb0ELb1EEEvNS_9BwdParamsE:
	.zero		824


//--------------------- .nv.constant0._ZN10layer_norm22ln_bwd_finalize_kernelINS_22Kernel_traits_finalizeILj256Ef13__nv_bfloat16fS2_fjLb0ELj1024ELj4ENS_18Kernel_traits_baseILj256EfS2_fS2_fjLj1024EEEEELb0ELb0EEEvNS_9BwdParamsE --------------------------
	.section	.nv.constant0._ZN10layer_norm22ln_bwd_finalize_kernelINS_22Kernel_traits_finalizeILj256Ef13__nv_bfloat16fS2_fjLb0ELj1024ELj4ENS_18Kernel_traits_baseILj256EfS2_fS2_fjLj1024EEEEELb0ELb0EEEvNS_9BwdParamsE,"a",@progbits
	.sectionflags	@""
	.align	4
.nv.constant0._ZN10layer_norm22ln_bwd_finalize_kernelINS_22Kernel_traits_finalizeILj256Ef13__nv_bfloat16fS2_fjLb0ELj1024ELj4ENS_18Kernel_traits_baseILj256EfS2_fS2_fjLj1024EEEEELb0ELb0EEEvNS_9BwdParamsE:
	.zero		824


//--------------------- .nv.constant0._ZN10layer_norm40ln_parallel_residual_bwd_finalize_kernelINS_22Kernel_traits_finalizeILj256Ef13__nv_bfloat16fS2_fjLb0ELj1024ELj4ENS_18Kernel_traits_baseILj256EfS2_fS2_fjLj1024EEEEELb0EEEvNS_9BwdParamsE --------------------------
	.section	.nv.constant0._ZN10layer_norm40ln_parallel_residual_bwd_finalize_kernelINS_22Kernel_traits_finalizeILj256Ef13__nv_bfloat16fS2_fjLb0ELj1024ELj4ENS_18Kernel_traits_baseILj256EfS2_fS2_fjLj1024EEEEELb0EEEvNS_9BwdParamsE,"a",@progbits
	.sectionflags	@""
	.align	4
.nv.constant0._ZN10layer_norm40ln_parallel_residual_bwd_finalize_kernelINS_22Kernel_traits_finalizeILj256Ef13__nv_bfloat16fS2_fjLb0ELj1024ELj4ENS_18Kernel_traits_baseILj256EfS2_fS2_fjLj1024EEEEELb0EEEvNS_9BwdParamsE:
	.zero		824


//--------------------- .nv.constant0._ZN10layer_norm31ln_parallel_residual_bwd_kernelINS_13Kernel_traitsIf13__nv_bfloat16fS2_fjLj256ELj1ELj4ELj1ELj16ENS_18Kernel_traits_baseILj256EfS2_fS2_fjLj128EEEEELb1ELb1ELb0EEEvNS_9BwdParamsE --------------------------
	.section	.nv.constant0._ZN10layer_norm31ln_parallel_residual_bwd_kernelINS_13Kernel_traitsIf13__nv_bfloat16fS2_fjLj256ELj1ELj4ELj1ELj16ENS_18Kernel_traits_baseILj256EfS2_fS2_fjLj128EEEEELb1ELb1ELb0EEEvNS_9BwdParamsE,"a",@progbits
	.sectionflags	@""
	.align	4
.nv.constant0._ZN10layer_norm31ln_parallel_residual_bwd_kernelINS_13Kernel_traitsIf13__nv_bfloat16fS2_fjLj256ELj1ELj4ELj1ELj16ENS_18Kernel_traits_baseILj256EfS2_fS2_fjLj128EEEEELb1ELb1ELb0EEEvNS_9BwdParamsE:
	.zero		824


//--------------------- .nv.constant0._ZN10layer_norm22ln_bwd_finalize_kernelINS_22Kernel_traits_finalizeILj256Ef13__nv_bfloat16fS2_fjLb0ELj1024ELj4ENS_18Kernel_traits_baseILj256EfS2_fS2_fjLj1024EEEEELb0ELb1EEEvNS_9BwdParamsE --------------------------
	.section	.nv.constant0._ZN10layer_norm22ln_bwd_finalize_kernelINS_22Kernel_traits_finalizeILj256Ef13__nv_bfloat16fS2_fjLb0ELj1024ELj4ENS_18Kernel_traits_baseILj256EfS2_fS2_fjLj1024EEEEELb0ELb1EEEvNS_9BwdParamsE,"a",@progbits
	.sectionflags	@""
	.align	4
.nv.constant0._ZN10layer_norm22ln_bwd_finalize_kernelINS_22Kernel_traits_finalizeILj256Ef13__nv_bfloat16fS2_fjLb0ELj1024ELj4ENS_18Kernel_traits_baseILj256EfS2_fS2_fjLj1024EEEEELb0ELb1EEEvNS_9BwdParamsE:
	.zero		824


//--------------------- .nv.constant0._ZN10layer_norm40ln_parallel_residual_bwd_finalize_kernelINS_22Kernel_traits_finalizeILj256Ef13__nv_bfloat16fS2_fjLb0ELj1024ELj4ENS_18Kernel_traits_baseILj256EfS2_fS2_fjLj1024EEEEELb1EEEvNS_9BwdParamsE --------------------------
	.section	.nv.constant0._ZN10layer_norm40ln_parallel_residual_bwd_finalize_kernelINS_22Kernel_traits_finalizeILj256Ef13__nv_bfloat16fS2_fjLb0ELj1024ELj4ENS_18Kernel_traits_baseILj256EfS2_fS2_fjLj1024EEEEELb1EEEvNS_9BwdParamsE,"a",@progbits
	.sectionflags	@""
	.align	4
.nv.constant0._ZN10layer_norm40ln_parallel_residual_bwd_finalize_kernelINS_22Kernel_traits_finalizeILj256Ef13__nv_bfloat16fS2_fjLb0ELj1024ELj4ENS_18Kernel_traits_baseILj256EfS2_fS2_fjLj1024EEEEELb1EEEvNS_9BwdParamsE:
	.zero		824


//--------------------- .nv.constant0._ZN10layer_norm31ln_parallel_residual_bwd_kernelINS_13Kernel_traitsIf13__nv_bfloat16fS2_fjLj256ELj1ELj4ELj1ELj16ENS_18Kernel_traits_baseILj256EfS2_fS2_fjLj128EEEEELb1ELb1ELb1EEEvNS_9BwdParamsE --------------------------
	.section	.nv.constant0._ZN10layer_norm31ln_parallel_residual_bwd_kernelINS_13Kernel_traitsIf13__nv_bfloat16fS2_fjLj256ELj1ELj4ELj1ELj16ENS_18Kernel_traits_baseILj256EfS2_fS2_fjLj128EEEEELb1ELb1ELb1EEEvNS_9BwdParamsE,"a",@progbits
	.sectionflags	@""
	.align	4
.nv.constant0._ZN10layer_norm31ln_parallel_residual_bwd_kernelINS_13Kernel_traitsIf13__nv_bfloat16fS2_fjLj256ELj1ELj4ELj1ELj16ENS_18Kernel_traits_baseILj256EfS2_fS2_fjLj128EEEEELb1ELb1ELb1EEEvNS_9BwdParamsE:
	.zero		824


//--------------------- .nv.constant0._ZN10layer_norm31ln_parallel_residual_bwd_kernelINS_13Kernel_traitsIf6__halfS2_S2_fjLj256ELj1ELj4ELj1ELj16ENS_18Kernel_traits_baseILj256EfS2_S2_S2_fjLj128EEEEELb0ELb0ELb0EEEvNS_9BwdParamsE --------------------------
	.section	.nv.constant0._ZN10layer_norm31ln_parallel_residual_bwd_kernelINS_13Kernel_traitsIf6__halfS2_S2_fjLj256ELj1ELj4ELj1ELj16ENS_18Kernel_traits_baseILj256EfS2_S2_S2_fjLj128EEEEELb0ELb0ELb0EEEvNS_9BwdParamsE,"a",@progbits
	.sectionflags	@""
	.align	4
.nv.constant0._ZN10layer_norm31ln_parallel_residual_bwd_kernelINS_13Kernel_traitsIf6__halfS2_S2_fjLj256ELj1ELj4ELj1ELj16ENS_18Kernel_traits_baseILj256EfS2_S2_S2_fjLj128EEEEELb0ELb0ELb0EEEvNS_9BwdParamsE:
	.zero		824


//--------------------- .nv.constant0._ZN10layer_norm31ln_parallel_residual_bwd_kernelINS_13Kernel_traitsIf6__halfS2_S2_fjLj256ELj1ELj4ELj1ELj16ENS_18Kernel_traits_baseILj256EfS2_S2_S2_fjLj128EEEEELb0ELb0ELb1EEEvNS_9BwdParamsE --------------------------
	.section	.nv.constant0._ZN10layer_norm31ln_parallel_residual_bwd_kernelINS_13Kernel_traitsIf6__halfS2_S2_fjLj256ELj1ELj4ELj1ELj16ENS_18Kernel_traits_baseILj256EfS2_S2_S2_fjLj128EEEEELb0ELb0ELb1EEEvNS_9BwdParamsE,"a",@progbits
	.sectionflags	@""
	.align	4
.nv.constant0._ZN10layer_norm31ln_parallel_residual_bwd_kernelINS_13Kernel_traitsIf6__halfS2_S2_fjLj256ELj1ELj4ELj1ELj16ENS_18Kernel_traits_baseILj256EfS2_S2_S2_fjLj128EEEEELb0ELb0ELb1EEEvNS_9BwdParamsE:
	.zero		824


//--------------------- .nv.constant0._ZN10layer_norm31ln_parallel_residual_bwd_kernelINS_13Kernel_traitsIf6__halfS2_S2_fjLj256ELj1ELj4ELj1ELj16ENS_18Kernel_traits_baseILj256EfS2_S2_S2_fjLj128EEEEELb0ELb1ELb0EEEvNS_9BwdParamsE --------------------------
	.section	.nv.constant0._ZN10layer_norm31ln_parallel_residual_bwd_kernelINS_13Kernel_traitsIf6__halfS2_S2_fjLj256ELj1ELj4ELj1ELj16ENS_18Kernel_traits_baseILj256EfS2_S2_S2_fjLj128EEEEELb0ELb1ELb0EEEvNS_9BwdParamsE,"a",@progbits
	.sectionflags	@""
	.align	4
.nv.constant0._ZN10layer_norm31ln_parallel_residual_bwd_kernelINS_13Kernel_traitsIf6__halfS2_S2_fjLj256ELj1ELj4ELj1ELj16ENS_18Kernel_traits_baseILj256EfS2_S2_S2_fjLj128EEEEELb0ELb1ELb0EEEvNS_9BwdParamsE:
	.zero		824


//--------------------- .nv.constant0._ZN10layer_norm31ln_parallel_residual_bwd_kernelINS_13Kernel_traitsIf6__halfS2_S2_fjLj256ELj1ELj4ELj1ELj16ENS_18Kernel_traits_baseILj256EfS2_S2_S2_fjLj128EEEEELb0ELb1ELb1EEEvNS_9BwdParamsE --------------------------
	.section	.nv.constant0._ZN10layer_norm31ln_parallel_residual_bwd_kernelINS_13Kernel_traitsIf6__halfS2_S2_fjLj256ELj1ELj4ELj1ELj16ENS_18Kernel_traits_baseILj256EfS2_S2_S2_fjLj128EEEEELb0ELb1ELb1EEEvNS_9BwdParamsE,"a",@progbits
	.sectionflags	@""
	.align	4
.nv.constant0._ZN10layer_norm31ln_parallel_residual_bwd_kernelINS_13Kernel_traitsIf6__halfS2_S2_fjLj256ELj1ELj4ELj1ELj16ENS_18Kernel_traits_baseILj256EfS2_S2_S2_fjLj128EEEEELb0ELb1ELb1EEEvNS_9BwdParamsE:
	.zero		824


//--------------------- .nv.constant0._ZN10layer_norm31ln_parallel_residual_bwd_kernelINS_13Kernel_traitsIf6__halfS2_S2_fjLj256ELj1ELj4ELj1ELj16ENS_18Kernel_traits_baseILj256EfS2_S2_S2_fjLj128EEEEELb1ELb0ELb0EEEvNS_9BwdParamsE --------------------------
	.section	.nv.constant0._ZN10layer_norm31ln_parallel_residual_bwd_kernelINS_13Kernel_traitsIf6__halfS2_S2_fjLj256ELj1ELj4ELj1ELj16ENS_18Kernel_traits_baseILj256EfS2_S2_S2_fjLj128EEEEELb1ELb0ELb0EEEvNS_9BwdParamsE,"a",@progbits
	.sectionflags	@""
	.align	4
.nv.constant0._ZN10layer_norm31ln_parallel_residual_bwd_kernelINS_13Kernel_traitsIf6__halfS2_S2_fjLj256ELj1ELj4ELj1ELj16ENS_18Kernel_traits_baseILj256EfS2_S2_S2_fjLj128EEEEELb1ELb0ELb0EEEvNS_9BwdParamsE:
	.zero		824


//--------------------- .nv.constant0._ZN10layer_norm31ln_parallel_residual_bwd_kernelINS_13Kernel_traitsIf6__halfS2_S2_fjLj256ELj1ELj4ELj1ELj16ENS_18Kernel_traits_baseILj256EfS2_S2_S2_fjLj128EEEEELb1ELb0ELb1EEEvNS_9BwdParamsE --------------------------
	.section	.nv.constant0._ZN10layer_norm31ln_parallel_residual_bwd_kernelINS_13Kernel_traitsIf6__halfS2_S2_fjLj256ELj1ELj4ELj1ELj16ENS_18Kernel_traits_baseILj256EfS2_S2_S2_fjLj128EEEEELb1ELb0ELb1EEEvNS_9BwdParamsE,"a",@progbits
	.sectionflags	@""
	.align	4
.nv.constant0._ZN10layer_norm31ln_parallel_residual_bwd_kernelINS_13Kernel_traitsIf6__halfS2_S2_fjLj256ELj1ELj4ELj1ELj16ENS_18Kernel_traits_baseILj256EfS2_S2_S2_fjLj128EEEEELb1ELb0ELb1EEEvNS_9BwdParamsE:
	.zero		824


//--------------------- .nv.constant0._ZN10layer_norm22ln_bwd_finalize_kernelINS_22Kernel_traits_finalizeILj256Ef6__halfS2_S2_fjLb0ELj1024ELj4ENS_18Kernel_traits_baseILj256EfS2_S2_S2_fjLj1024EEEEELb0ELb0EEEvNS_9BwdParamsE --------------------------
	.section	.nv.constant0._ZN10layer_norm22ln_bwd_finalize_kernelINS_22Kernel_traits_finalizeILj256Ef6__halfS2_S2_fjLb0ELj1024ELj4ENS_18Kernel_traits_baseILj256EfS2_S2_S2_fjLj1024EEEEELb0ELb0EEEvNS_9BwdParamsE,"a",@progbits
	.sectionflags	@""
	.align	4
.nv.constant0._ZN10layer_norm22ln_bwd_finalize_kernelINS_22Kernel_traits_finalizeILj256Ef6__halfS2_S2_fjLb0ELj1024ELj4ENS_18Kernel_traits_baseILj256EfS2_S2_S2_fjLj1024EEEEELb0ELb0EEEvNS_9BwdParamsE:
	.zero		824


//--------------------- .nv.constant0._ZN10layer_norm40ln_parallel_residual_bwd_finalize_kernelINS_22Kernel_traits_finalizeILj256Ef6__halfS2_S2_fjLb0ELj1024ELj4ENS_18Kernel_traits_baseILj256EfS2_S2_S2_fjLj1024EEEEELb0EEEvNS_9BwdParamsE --------------------------
	.section	.nv.constant0._ZN10layer_norm40ln_parallel_residual_bwd_finalize_kernelINS_22Kernel_traits_finalizeILj256Ef6__halfS2_S2_fjLb0ELj1024ELj4ENS_18Kernel_traits_baseILj256EfS2_S2_S2_fjLj1024EEEEELb0EEEvNS_9BwdParamsE,"a",@progbits
	.sectionflags	@""
	.align	4
.nv.constant0._ZN10layer_norm40ln_parallel_residual_bwd_finalize_kernelINS_22Kernel_traits_finalizeILj256Ef6__halfS2_S2_fjLb0ELj1024ELj4ENS_18Kernel_traits_baseILj256EfS2_S2_S2_fjLj1024EEEEELb0EEEvNS_9BwdParamsE:
	.zero		824


//--------------------- .nv.constant0._ZN10layer_norm31ln_parallel_residual_bwd_kernelINS_13Kernel_traitsIf6__halfS2_S2_fjLj256ELj1ELj4ELj1ELj16ENS_18Kernel_traits_baseILj256EfS2_S2_S2_fjLj128EEEEELb1ELb1ELb0EEEvNS_9BwdParamsE --------------------------
	.section	.nv.constant0._ZN10layer_norm31ln_parallel_residual_bwd_kernelINS_13Kernel_traitsIf6__halfS2_S2_fjLj256ELj1ELj4ELj1ELj16ENS_18Kernel_traits_baseILj256EfS2_S2_S2_fjLj128EEEEELb1ELb1ELb0EEEvNS_9BwdParamsE,"a",@progbits
	.sectionflags	@""
	.align	4
.nv.constant0._ZN10layer_norm31ln_parallel_residual_bwd_kernelINS_13Kernel_traitsIf6__halfS2_S2_fjLj256ELj1ELj4ELj1ELj16ENS_18Kernel_traits_baseILj256EfS2_S2_S2_fjLj128EEEEELb1ELb1ELb0EEEvNS_9BwdParamsE:
	.zero		824


//--------------------- .nv.constant0._ZN10layer_norm22ln_bwd_finalize_kernelINS_22Kernel_traits_finalizeILj256Ef6__halfS2_S2_fjLb0ELj1024ELj4ENS_18Kernel_traits_baseILj256EfS2_S2_S2_fjLj1024EEEEELb0ELb1EEEvNS_9BwdParamsE --------------------------
	.section	.nv.constant0._ZN10layer_norm22ln_bwd_finalize_kernelINS_22Kernel_traits_finalizeILj256Ef6__halfS2_S2_fjLb0ELj1024ELj4ENS_18Kernel_traits_baseILj256EfS2_S2_S2_fjLj1024EEEEELb0ELb1EEEvNS_9BwdParamsE,"a",@progbits
	.sectionflags	@""
	.align	4
.nv.constant0._ZN10layer_norm22ln_bwd_finalize_kernelINS_22Kernel_traits_finalizeILj256Ef6__halfS2_S2_fjLb0ELj1024ELj4ENS_18Kernel_traits_baseILj256EfS2_S2_S2_fjLj1024EEEEELb0ELb1EEEvNS_9BwdParamsE:
	.zero		824


//--------------------- .nv.constant0._ZN10layer_norm40ln_parallel_residual_bwd_finalize_kernelINS_22Kernel_traits_finalizeILj256Ef6__halfS2_S2_fjLb0ELj1024ELj4ENS_18Kernel_traits_baseILj256EfS2_S2_S2_fjLj1024EEEEELb1EEEvNS_9BwdParamsE --------------------------
	.section	.nv.constant0._ZN10layer_norm40ln_parallel_residual_bwd_finalize_kernelINS_22Kernel_traits_finalizeILj256Ef6__halfS2_S2_fjLb0ELj1024ELj4ENS_18Kernel_traits_baseILj256EfS2_S2_S2_fjLj1024EEEEELb1EEEvNS_9BwdParamsE,"a",@progbits
	.sectionflags	@""
	.align	4
.nv.constant0._ZN10layer_norm40ln_parallel_residual_bwd_finalize_kernelINS_22Kernel_traits_finalizeILj256Ef6__halfS2_S2_fjLb0ELj1024ELj4ENS_18Kernel_traits_baseILj256EfS2_S2_S2_fjLj1024EEEEELb1EEEvNS_9BwdParamsE:
	.zero		824


//--------------------- .nv.constant0._ZN10layer_norm31ln_parallel_residual_bwd_kernelINS_13Kernel_traitsIf6__halfS2_S2_fjLj256ELj1ELj4ELj1ELj16ENS_18Kernel_traits_baseILj256EfS2_S2_S2_fjLj128EEEEELb1ELb1ELb1EEEvNS_9BwdParamsE --------------------------
	.section	.nv.constant0._ZN10layer_norm31ln_parallel_residual_bwd_kernelINS_13Kernel_traitsIf6__halfS2_S2_fjLj256ELj1ELj4ELj1ELj16ENS_18Kernel_traits_baseILj256EfS2_S2_S2_fjLj128EEEEELb1ELb1ELb1EEEvNS_9BwdParamsE,"a",@progbits
	.sectionflags	@""
	.align	4
.nv.constant0._ZN10layer_norm31ln_parallel_residual_bwd_kernelINS_13Kernel_traitsIf6__halfS2_S2_fjLj256ELj1ELj4ELj1ELj16ENS_18Kernel_traits_baseILj256EfS2_S2_S2_fjLj128EEEEELb1ELb1ELb1EEEvNS_9BwdParamsE:
	.zero		824


//--------------------- .nv.constant0._ZN10layer_norm31ln_parallel_residual_bwd_kernelINS_13Kernel_traitsI6__halfS2_fS2_fjLj256ELj1ELj4ELj1ELj16ENS_18Kernel_traits_baseILj256ES2_S2_fS2_fjLj128EEEEELb0ELb0ELb0EEEvNS_9BwdParamsE --------------------------
	.section	.nv.constant0._ZN10layer_norm31ln_parallel_residual_bwd_kernelINS_13Kernel_traitsI6__halfS2_fS2_fjLj256ELj1ELj4ELj1ELj16ENS_18Kernel_traits_baseILj256ES2_S2_fS2_fjLj128EEEEELb0ELb0ELb0EEEvNS_9BwdParamsE,"a",@progbits
	.sectionflags	@""
	.align	4
.nv.constant0._ZN10layer_norm31ln_parallel_residual_bwd_kernelINS_13Kernel_traitsI6__halfS2_fS2_fjLj256ELj1ELj4ELj1ELj16ENS_18Kernel_traits_baseILj256ES2_S2_fS2_fjLj128EEEEELb0ELb0ELb0EEEvNS_9BwdParamsE:
	.zero		824


//--------------------- .nv.constant0._ZN10layer_norm31ln_parallel_residual_bwd_kernelINS_13Kernel_traitsI6__halfS2_fS2_fjLj256ELj1ELj4ELj1ELj16ENS_18Kernel_traits_baseILj256ES2_S2_fS2_fjLj128EEEEELb0ELb0ELb1EEEvNS_9BwdParamsE --------------------------
	.section	.nv.constant0._ZN10layer_norm31ln_parallel_residual_bwd_kernelINS_13Kernel_traitsI6__halfS2_fS2_fjLj256ELj1ELj4ELj1ELj16ENS_18Kernel_traits_baseILj256ES2_S2_fS2_fjLj128EEEEELb0ELb0ELb1EEEvNS_9BwdParamsE,"a",@progbits
	.sectionflags	@""
	.align	4
.nv.constant0._ZN10layer_norm31ln_parallel_residual_bwd_kernelINS_13Kernel_traitsI6__halfS2_fS2_fjLj256ELj1ELj4ELj1ELj16ENS_18Kernel_traits_baseILj256ES2_S2_fS2_fjLj128EEEEELb0ELb0ELb1EEEvNS_9BwdParamsE:
	.zero		824


//--------------------- .nv.constant0._ZN10layer_norm31ln_parallel_residual_bwd_kernelINS_13Kernel_traitsI6__halfS2_fS2_fjLj256ELj1ELj4ELj1ELj16ENS_18Kernel_traits_baseILj256ES2_S2_fS2_fjLj128EEEEELb0ELb1ELb0EEEvNS_9BwdParamsE --------------------------
	.section	.nv.constant0._ZN10layer_norm31ln_parallel_residual_bwd_kernelINS_13Kernel_traitsI6__halfS2_fS2_fjLj256ELj1ELj4ELj1ELj16ENS_18Kernel_traits_baseILj256ES2_S2_fS2_fjLj128EEEEELb0ELb1ELb0EEEvNS_9BwdParamsE,"a",@progbits
	.sectionflags	@""
	.align	4
.nv.constant0._ZN10layer_norm31ln_parallel_residual_bwd_kernelINS_13Kernel_traitsI6__halfS2_fS2_fjLj256ELj1ELj4ELj1ELj16ENS_18Kernel_traits_baseILj256ES2_S2_fS2_fjLj128EEEEELb0ELb1ELb0EEEvNS_9BwdParamsE:
	.zero		824


//--------------------- .nv.constant0._ZN10layer_norm31ln_parallel_residual_bwd_kernelINS_13Kernel_traitsI6__halfS2_fS2_fjLj256ELj1ELj4ELj1ELj16ENS_18Kernel_traits_baseILj256ES2_S2_fS2_fjLj128EEEEELb0ELb1ELb1EEEvNS_9BwdParamsE --------------------------
	.section	.nv.constant0._ZN10layer_norm31ln_parallel_residual_bwd_kernelINS_13Kernel_traitsI6__halfS2_fS2_fjLj256ELj1ELj4ELj1ELj16ENS_18Kernel_traits_baseILj256ES2_S2_fS2_fjLj128EEEEELb0ELb1ELb1EEEvNS_9BwdParamsE,"a",@progbits
	.sectionflags	@""
	.align	4
.nv.constant0._ZN10layer_norm31ln_parallel_residual_bwd_kernelINS_13Kernel_traitsI6__halfS2_fS2_fjLj256ELj1ELj4ELj1ELj16ENS_18Kernel_traits_baseILj256ES2_S2_fS2_fjLj128EEEEELb0ELb1ELb1EEEvNS_9BwdParamsE:
	.zero		824


//--------------------- .nv.constant0._ZN10layer_norm31ln_parallel_residual_bwd_kernelINS_13Kernel_traitsI6__halfS2_fS2_fjLj256ELj1ELj4ELj1ELj16ENS_18Kernel_traits_baseILj256ES2_S2_fS2_fjLj128EEEEELb1ELb0ELb0EEEvNS_9BwdParamsE --------------------------
	.section	.nv.constant0._ZN10layer_norm31ln_parallel_residual_bwd_kernelINS_13Kernel_traitsI6__halfS2_fS2_fjLj256ELj1ELj4ELj1ELj16ENS_18Kernel_traits_baseILj256ES2_S2_fS2_fjLj128EEEEELb1ELb0ELb0EEEvNS_9BwdParamsE,"a",@progbits
	.sectionflags	@""
	.align	4
.nv.constant0._ZN10layer_norm31ln_parallel_residual_bwd_kernelINS_13Kernel_traitsI6__halfS2_fS2_fjLj256ELj1ELj4ELj1ELj16ENS_18Kernel_traits_baseILj256ES2_S2_fS2_fjLj128EEEEELb1ELb0ELb0EEEvNS_9BwdParamsE:
	.zero		824


//--------------------- .nv.constant0._ZN10layer_norm31ln_parallel_residual_bwd_kernelINS_13Kernel_traitsI6__halfS2_fS2_fjLj256ELj1ELj4ELj1ELj16ENS_18Kernel_traits_baseILj256ES2_S2_fS2_fjLj128EEEEELb1ELb0ELb1EEEvNS_9BwdParamsE --------------------------
	.section	.nv.constant0._ZN10layer_norm31ln_parallel_residual_bwd_kernelINS_13Kernel_traitsI6__halfS2_fS2_fjLj256ELj1ELj4ELj1ELj16ENS_18Kernel_traits_baseILj256ES2_S2_fS2_fjLj128EEEEELb1ELb0ELb1EEEvNS_9BwdParamsE,"a",@progbits
	.sectionflags	@""
	.align	4
.nv.constant0._ZN10layer_norm31ln_parallel_residual_bwd_kernelINS_13Kernel_traitsI6__halfS2_fS2_fjLj256ELj1ELj4ELj1ELj16ENS_18Kernel_traits_baseILj256ES2_S2_fS2_fjLj128EEEEELb1ELb0ELb1EEEvNS_9BwdParamsE:
	.zero		824


//--------------------- .nv.constant0._ZN10layer_norm22ln_bwd_finalize_kernelINS_22Kernel_traits_finalizeILj256E6__halfS2_fS2_fjLb0ELj1024ELj4ENS_18Kernel_traits_baseILj256ES2_S2_fS2_fjLj1024EEEEELb0ELb0EEEvNS_9BwdParamsE --------------------------
	.section	.nv.constant0._ZN10layer_norm22ln_bwd_finalize_kernelINS_22Kernel_traits_finalizeILj256E6__halfS2_fS2_fjLb0ELj1024ELj4ENS_18Kernel_traits_baseILj256ES2_S2_fS2_fjLj1024EEEEELb0ELb0EEEvNS_9BwdParamsE,"a",@progbits
	.sectionflags	@""
	.align	4
.nv.constant0._ZN10layer_norm22ln_bwd_finalize_kernelINS_22Kernel_traits_finalizeILj256E6__halfS2_fS2_fjLb0ELj1024ELj4ENS_18Kernel_traits_baseILj256ES2_S2_fS2_fjLj1024EEEEELb0ELb0EEEvNS_9BwdParamsE:
	.zero		824


//--------------------- .nv.constant0._ZN10layer_norm40ln_parallel_residual_bwd_finalize_kernelINS_22Kernel_traits_finalizeILj256E6__halfS2_fS2_fjLb0ELj1024ELj4ENS_18Kernel_traits_baseILj256ES2_S2_fS2_fjLj1024EEEEELb0EEEvNS_9BwdParamsE --------------------------
	.section	.nv.constant0._ZN10layer_norm40ln_parallel_residual_bwd_finalize_kernelINS_22Kernel_traits_finalizeILj256E6__halfS2_fS2_fjLb0ELj1024ELj4ENS_18Kernel_traits_baseILj256ES2_S2_fS2_fjLj1024EEEEELb0EEEvNS_9BwdParamsE,"a",@progbits
	.sectionflags	@""
	.align	4
.nv.constant0._ZN10layer_norm40ln_parallel_residual_bwd_finalize_kernelINS_22Kernel_traits_finalizeILj256E6__halfS2_fS2_fjLb0ELj1024ELj4ENS_18Kernel_traits_baseILj256ES2_S2_fS2_fjLj1024EEEEELb0EEEvNS_9BwdParamsE:
	.zero		824


//--------------------- .nv.constant0._ZN10layer_norm31ln_parallel_residual_bwd_kernelINS_13Kernel_traitsI6__halfS2_fS2_fjLj256ELj1ELj4ELj1ELj16ENS_18Kernel_traits_baseILj256ES2_S2_fS2_fjLj128EEEEELb1ELb1ELb0EEEvNS_9BwdParamsE --------------------------
	.section	.nv.constant0._ZN10layer_norm31ln_parallel_residual_bwd_kernelINS_13Kernel_traitsI6__halfS2_fS2_fjLj256ELj1ELj4ELj1ELj16ENS_18Kernel_traits_baseILj256ES2_S2_fS2_fjLj128EEEEELb1ELb1ELb0EEEvNS_9BwdParamsE,"a",@progbits
	.sectionflags	@""
	.align	4
.nv.constant0._ZN10layer_norm31ln_parallel_residual_bwd_kernelINS_13Kernel_traitsI6__halfS2_fS2_fjLj256ELj1ELj4ELj1ELj16ENS_18Kernel_traits_baseILj256ES2_S2_fS2_fjLj128EEEEELb1ELb1ELb0EEEvNS_9BwdParamsE:
	.zero		824


//--------------------- .nv.constant0._ZN10layer_norm22ln_bwd_finalize_kernelINS_22Kernel_traits_finalizeILj256E6__halfS2_fS2_fjLb0ELj1024ELj4ENS_18Kernel_traits_baseILj256ES2_S2_fS2_fjLj1024EEEEELb0ELb1EEEvNS_9BwdParamsE --------------------------
	.section	.nv.constant0._ZN10layer_norm22ln_bwd_finalize_kernelINS_22Kernel_traits_finalizeILj256E6__halfS2_fS2_fjLb0ELj1024ELj4ENS_18Kernel_traits_baseILj256ES2_S2_fS2_fjLj1024EEEEELb0ELb1EEEvNS_9BwdParamsE,"a",@progbits
	.sectionflags	@""
	.align	4
.nv.constant0._ZN10layer_norm22ln_bwd_finalize_kernelINS_22Kernel_traits_finalizeILj256E6__halfS2_fS2_fjLb0ELj1024ELj4ENS_18Kernel_traits_baseILj256ES2_S2_fS2_fjLj1024EEEEELb0ELb1EEEvNS_9BwdParamsE:
	.zero		824


//--------------------- .nv.constant0._ZN10layer_norm40ln_parallel_residual_bwd_finalize_kernelINS_22Kernel_traits_finalizeILj256E6__halfS2_fS2_fjLb0ELj1024ELj4ENS_18Kernel_traits_baseILj256ES2_S2_fS2_fjLj1024EEEEELb1EEEvNS_9BwdParamsE --------------------------
	.section	.nv.constant0._ZN10layer_norm40ln_parallel_residual_bwd_finalize_kernelINS_22Kernel_traits_finalizeILj256E6__halfS2_fS2_fjLb0ELj1024ELj4ENS_18Kernel_traits_baseILj256ES2_S2_fS2_fjLj1024EEEEELb1EEEvNS_9BwdParamsE,"a",@progbits
	.sectionflags	@""
	.align	4
.nv.constant0._ZN10layer_norm40ln_parallel_residual_bwd_finalize_kernelINS_22Kernel_traits_finalizeILj256E6__halfS2_fS2_fjLb0ELj1024ELj4ENS_18Kernel_traits_baseILj256ES2_S2_fS2_fjLj1024EEEEELb1EEEvNS_9BwdParamsE:
	.zero		824


//--------------------- .nv.constant0._ZN10layer_norm31ln_parallel_residual_bwd_kernelINS_13Kernel_traitsI6__halfS2_fS2_fjLj256ELj1ELj4ELj1ELj16ENS_18Kernel_traits_baseILj256ES2_S2_fS2_fjLj128EEEEELb1ELb1ELb1EEEvNS_9BwdParamsE --------------------------
	.section	.nv.constant0._ZN10layer_norm31ln_parallel_residual_bwd_kernelINS_13Kernel_traitsI6__halfS2_fS2_fjLj256ELj1ELj4ELj1ELj16ENS_18Kernel_traits_baseILj256ES2_S2_fS2_fjLj128EEEEELb1ELb1ELb1EEEvNS_9BwdParamsE,"a",@progbits
	.sectionflags	@""
	.align	4
.nv.constant0._ZN10layer_norm31ln_parallel_residual_bwd_kernelINS_13Kernel_traitsI6__halfS2_fS2_fjLj256ELj1ELj4ELj1ELj16ENS_18Kernel_traits_baseILj256ES2_S2_fS2_fjLj128EEEEELb1ELb1ELb1EEEvNS_9BwdParamsE:
	.zero		824


//--------------------- .nv.constant0._ZN10layer_norm31ln_parallel_residual_bwd_kernelINS_13Kernel_traitsIf6__halffS2_fjLj256ELj1ELj4ELj1ELj16ENS_18Kernel_traits_baseILj256EfS2_fS2_fjLj128EEEEELb0ELb0ELb0EEEvNS_9BwdParamsE --------------------------
	.section	.nv.constant0._ZN10layer_norm31ln_parallel_residual_bwd_kernelINS_13Kernel_traitsIf6__halffS2_fjLj256ELj1ELj4ELj1ELj16ENS_18Kernel_traits_baseILj256EfS2_fS2_fjLj128EEEEELb0ELb0ELb0EEEvNS_9BwdParamsE,"a",@progbits
	.sectionflags	@""
	.align	4
.nv.constant0._ZN10layer_norm31ln_parallel_residual_bwd_kernelINS_13Kernel_traitsIf6__halffS2_fjLj256ELj1ELj4ELj1ELj16ENS_18Kernel_traits_baseILj256EfS2_fS2_fjLj128EEEEELb0ELb0ELb0EEEvNS_9BwdParamsE:
	.zero		824


//--------------------- .nv.constant0._ZN10layer_norm31ln_parallel_residual_bwd_kernelINS_13Kernel_traitsIf6__halffS2_fjLj256ELj1ELj4ELj1ELj16ENS_18Kernel_traits_baseILj256EfS2_fS2_fjLj128EEEEELb0ELb0ELb1EEEvNS_9BwdParamsE --------------------------
	.section	.nv.constant0._ZN10layer_norm31ln_parallel_residual_bwd_kernelINS_13Kernel_traitsIf6__halffS2_fjLj256ELj1ELj4ELj1ELj16ENS_18Kernel_traits_baseILj256EfS2_fS2_fjLj128EEEEELb0ELb0ELb1EEEvNS_9BwdParamsE,"a",@progbits
	.sectionflags	@""
	.align	4
.nv.constant0._ZN10layer_norm31ln_parallel_residual_bwd_kernelINS_13Kernel_traitsIf6__halffS2_fjLj256ELj1ELj4ELj1ELj16ENS_18Kernel_traits_baseILj256EfS2_fS2_fjLj128EEEEELb0ELb0ELb1EEEvNS_9BwdParamsE:
	.zero		824


//--------------------- .nv.constant0._ZN10layer_norm31ln_parallel_residual_bwd_kernelINS_13Kernel_traitsIf6__halffS2_fjLj256ELj1ELj4ELj1ELj16ENS_18Kernel_traits_baseILj256EfS2_fS2_fjLj128EEEEELb0ELb1ELb0EEEvNS_9BwdParamsE --------------------------
	.section	.nv.constant0._ZN10layer_norm31ln_parallel_residual_bwd_kernelINS_13Kernel_traitsIf6__halffS2_fjLj256ELj1ELj4ELj1ELj16ENS_18Kernel_traits_baseILj256EfS2_fS2_fjLj128EEEEELb0ELb1ELb0EEEvNS_9BwdParamsE,"a",@progbits
	.sectionflags	@""
	.align	4
.nv.constant0._ZN10layer_norm31ln_parallel_residual_bwd_kernelINS_13Kernel_traitsIf6__halffS2_fjLj256ELj1ELj4ELj1ELj16ENS_18Kernel_traits_baseILj256EfS2_fS2_fjLj128EEEEELb0ELb1ELb0EEEvNS_9BwdParamsE:
	.zero		824


//--------------------- .nv.constant0._ZN10layer_norm31ln_parallel_residual_bwd_kernelINS_13Kernel_traitsIf6__halffS2_fjLj256ELj1ELj4ELj1ELj16ENS_18Kernel_traits_baseILj256EfS2_fS2_fjLj128EEEEELb0ELb1ELb1EEEvNS_9BwdParamsE --------------------------
	.section	.nv.constant0._ZN10layer_norm31ln_parallel_residual_bwd_kernelINS_13Kernel_traitsIf6__halffS2_fjLj256ELj1ELj4ELj1ELj16ENS_18Kernel_traits_baseILj256EfS2_fS2_fjLj128EEEEELb0ELb1ELb1EEEvNS_9BwdParamsE,"a",@progbits
	.sectionflags	@""
	.align	4
.nv.constant0._ZN10layer_norm31ln_parallel_residual_bwd_kernelINS_13Kernel_traitsIf6__halffS2_fjLj256ELj1ELj4ELj1ELj16ENS_18Kernel_traits_baseILj256EfS2_fS2_fjLj128EEEEELb0ELb1ELb1EEEvNS_9BwdParamsE:
	.zero		824


//--------------------- .nv.constant0._ZN10layer_norm31ln_parallel_residual_bwd_kernelINS_13Kernel_traitsIf6__halffS2_fjLj256ELj1ELj4ELj1ELj16ENS_18Kernel_traits_baseILj256EfS2_fS2_fjLj128EEEEELb1ELb0ELb0EEEvNS_9BwdParamsE --------------------------
	.section	.nv.constant0._ZN10layer_norm31ln_parallel_residual_bwd_kernelINS_13Kernel_traitsIf6__halffS2_fjLj256ELj1ELj4ELj1ELj16ENS_18Kernel_traits_baseILj256EfS2_fS2_fjLj128EEEEELb1ELb0ELb0EEEvNS_9BwdParamsE,"a",@progbits
	.sectionflags	@""
	.align	4
.nv.constant0._ZN10layer_norm31ln_parallel_residual_bwd_kernelINS_13Kernel_traitsIf6__halffS2_fjLj256ELj1ELj4ELj1ELj16ENS_18Kernel_traits_baseILj256EfS2_fS2_fjLj128EEEEELb1ELb0ELb0EEEvNS_9BwdParamsE:
	.zero		824


//--------------------- .nv.constant0._ZN10layer_norm31ln_parallel_residual_bwd_kernelINS_13Kernel_traitsIf6__halffS2_fjLj256ELj1ELj4ELj1ELj16ENS_18Kernel_traits_baseILj256EfS2_fS2_fjLj128EEEEELb1ELb0ELb1EEEvNS_9BwdParamsE --------------------------
	.section	.nv.constant0._ZN10layer_norm31ln_parallel_residual_bwd_kernelINS_13Kernel_traitsIf6__halffS2_fjLj256ELj1ELj4ELj1ELj16ENS_18Kernel_traits_baseILj256EfS2_fS2_fjLj128EEEEELb1ELb0ELb1EEEvNS_9BwdParamsE,"a",@progbits
	.sectionflags	@""
	.align	4
.nv.constant0._ZN10layer_norm31ln_parallel_residual_bwd_kernelINS_13Kernel_traitsIf6__halffS2_fjLj256ELj1ELj4ELj1ELj16ENS_18Kernel_traits_baseILj256EfS2_fS2_fjLj128EEEEELb1ELb0ELb1EEEvNS_9BwdParamsE:
	.zero		824


//--------------------- .nv.constant0._ZN10layer_norm22ln_bwd_finalize_kernelINS_22Kernel_traits_finalizeILj256Ef6__halffS2_fjLb0ELj1024ELj4ENS_18Kernel_traits_baseILj256EfS2_fS2_fjLj1024EEEEELb0ELb0EEEvNS_9BwdParamsE --------------------------
	.section	.nv.constant0._ZN10layer_norm22ln_bwd_finalize_kernelINS_22Kernel_traits_finalizeILj256Ef6__halffS2_fjLb0ELj1024ELj4ENS_18Kernel_traits_baseILj256EfS2_fS2_fjLj1024EEEEELb0ELb0EEEvNS_9BwdParamsE,"a",@progbits
	.sectionflags	@""
	.align	4
.nv.constant0._ZN10layer_norm22ln_bwd_finalize_kernelINS_22Kernel_traits_finalizeILj256Ef6__halffS2_fjLb0ELj1024ELj4ENS_18Kernel_traits_baseILj256EfS2_fS2_fjLj1024EEEEELb0ELb0EEEvNS_9BwdParamsE:
	.zero		824


//--------------------- .nv.constant0._ZN10layer_norm40ln_parallel_residual_bwd_finalize_kernelINS_22Kernel_traits_finalizeILj256Ef6__halffS2_fjLb0ELj1024ELj4ENS_18Kernel_traits_baseILj256EfS2_fS2_fjLj1024EEEEELb0EEEvNS_9BwdParamsE --------------------------
	.section	.nv.constant0._ZN10layer_norm40ln_parallel_residual_bwd_finalize_kernelINS_22Kernel_traits_finalizeILj256Ef6__halffS2_fjLb0ELj1024ELj4ENS_18Kernel_traits_baseILj256EfS2_fS2_fjLj1024EEEEELb0EEEvNS_9BwdParamsE,"a",@progbits
	.sectionflags	@""
	.align	4
.nv.constant0._ZN10layer_norm40ln_parallel_residual_bwd_finalize_kernelINS_22Kernel_traits_finalizeILj256Ef6__halffS2_fjLb0ELj1024ELj4ENS_18Kernel_traits_baseILj256EfS2_fS2_fjLj1024EEEEELb0EEEvNS_9BwdParamsE:
	.zero		824


//--------------------- .nv.constant0._ZN10layer_norm31ln_parallel_residual_bwd_kernelINS_13Kernel_traitsIf6__halffS2_fjLj256ELj1ELj4ELj1ELj16ENS_18Kernel_traits_baseILj256EfS2_fS2_fjLj128EEEEELb1ELb1ELb0EEEvNS_9BwdParamsE --------------------------
	.section	.nv.constant0._ZN10layer_norm31ln_parallel_residual_bwd_kernelINS_13Kernel_traitsIf6__halffS2_fjLj256ELj1ELj4ELj1ELj16ENS_18Kernel_traits_baseILj256EfS2_fS2_fjLj128EEEEELb1ELb1ELb0EEEvNS_9BwdParamsE,"a",@progbits
	.sectionflags	@""
	.align	4
.nv.constant0._ZN10layer_norm31ln_parallel_residual_bwd_kernelINS_13Kernel_traitsIf6__halffS2_fjLj256ELj1ELj4ELj1ELj16ENS_18Kernel_traits_baseILj256EfS2_fS2_fjLj128EEEEELb1ELb1ELb0EEEvNS_9BwdParamsE:
	.zero		824


//--------------------- .nv.constant0._ZN10layer_norm22ln_bwd_finalize_kernelINS_22Kernel_traits_finalizeILj256Ef6__halffS2_fjLb0ELj1024ELj4ENS_18Kernel_traits_baseILj256EfS2_fS2_fjLj1024EEEEELb0ELb1EEEvNS_9BwdParamsE --------------------------
	.section	.nv.constant0._ZN10layer_norm22ln_bwd_finalize_kernelINS_22Kernel_traits_finalizeILj256Ef6__halffS2_fjLb0ELj1024ELj4ENS_18Kernel_traits_baseILj256EfS2_fS2_fjLj1024EEEEELb0ELb1EEEvNS_9BwdParamsE,"a",@progbits
	.sectionflags	@""
	.align	4
.nv.constant0._ZN10layer_norm22ln_bwd_finalize_kernelINS_22Kernel_traits_finalizeILj256Ef6__halffS2_fjLb0ELj1024ELj4ENS_18Kernel_traits_baseILj256EfS2_fS2_fjLj1024EEEEELb0ELb1EEEvNS_9BwdParamsE:
	.zero		824


//--------------------- .nv.constant0._ZN10layer_norm40ln_parallel_residual_bwd_finalize_kernelINS_22Kernel_traits_finalizeILj256Ef6__halffS2_fjLb0ELj1024ELj4ENS_18Kernel_traits_baseILj256EfS2_fS2_fjLj1024EEEEELb1EEEvNS_9BwdParamsE --------------------------
	.section	.nv.constant0._ZN10layer_norm40ln_parallel_residual_bwd_finalize_kernelINS_22Kernel_traits_finalizeILj256Ef6__halffS2_fjLb0ELj1024ELj4ENS_18Kernel_traits_baseILj256EfS2_fS2_fjLj1024EEEEELb1EEEvNS_9BwdParamsE,"a",@progbits
	.sectionflags	@""
	.align	4
.nv.constant0._ZN10layer_norm40ln_parallel_residual_bwd_finalize_kernelINS_22Kernel_traits_finalizeILj256Ef6__halffS2_fjLb0ELj1024ELj4ENS_18Kernel_traits_baseILj256EfS2_fS2_fjLj1024EEEEELb1EEEvNS_9BwdParamsE:
	.zero		824


//--------------------- .nv.constant0._ZN10layer_norm31ln_parallel_residual_bwd_kernelINS_13Kernel_traitsIf6__halffS2_fjLj256ELj1ELj4ELj1ELj16ENS_18Kernel_traits_baseILj256EfS2_fS2_fjLj128EEEEELb1ELb1ELb1EEEvNS_9BwdParamsE --------------------------
	.section	.nv.constant0._ZN10layer_norm31ln_parallel_residual_bwd_kernelINS_13Kernel_traitsIf6__halffS2_fjLj256ELj1ELj4ELj1ELj16ENS_18Kernel_traits_baseILj256EfS2_fS2_fjLj128EEEEELb1ELb1ELb1EEEvNS_9BwdParamsE,"a",@progbits
	.sectionflags	@""
	.align	4
.nv.constant0._ZN10layer_norm31ln_parallel_residual_bwd_kernelINS_13Kernel_traitsIf6__halffS2_fjLj256ELj1ELj4ELj1ELj16ENS_18Kernel_traits_baseILj256EfS2_fS2_fjLj128EEEEELb1ELb1ELb1EEEvNS_9BwdParamsE:
	.zero		824


//--------------------- .nv.constant0._ZN10layer_norm31ln_parallel_residual_bwd_kernelINS_13Kernel_traitsI6__halfffffjLj256ELj1ELj4ELj1ELj16ENS_18Kernel_traits_baseILj256ES2_ffffjLj128EEEEELb0ELb0ELb0EEEvNS_9BwdParamsE --------------------------
	.section	.nv.constant0._ZN10layer_norm31ln_parallel_residual_bwd_kernelINS_13Kernel_traitsI6__halfffffjLj256ELj1ELj4ELj1ELj16ENS_18Kernel_traits_baseILj256ES2_ffffjLj128EEEEELb0ELb0ELb0EEEvNS_9BwdParamsE,"a",@progbits
	.sectionflags	@""
	.align	4
.nv.constant0._ZN10layer_norm31ln_parallel_residual_bwd_kernelINS_13Kernel_traitsI6__halfffffjLj256ELj1ELj4ELj1ELj16ENS_18Kernel_traits_baseILj256ES2_ffffjLj128EEEEELb0ELb0ELb0EEEvNS_9BwdParamsE:
	.zero		824


//--------------------- .nv.constant0._ZN10layer_norm31ln_parallel_residual_bwd_kernelINS_13Kernel_traitsI6__halfffffjLj256ELj1ELj4ELj1ELj16ENS_18Kernel_traits_baseILj256ES2_ffffjLj128EEEEELb0ELb0ELb1EEEvNS_9BwdParamsE --------------------------
	.section	.nv.constant0._ZN10layer_norm31ln_parallel_residual_bwd_kernelINS_13Kernel_traitsI6__halfffffjLj256ELj1ELj4ELj1ELj16ENS_18Kernel_traits_baseILj256ES2_ffffjLj128EEEEELb0ELb0ELb1EEEvNS_9BwdParamsE,"a",@progbits
	.sectionflags	@""
	.align	4
.nv.constant0._ZN10layer_norm31ln_parallel_residual_bwd_kernelINS_13Kernel_traitsI6__halfffffjLj256ELj1ELj4ELj1ELj16ENS_18Kernel_traits_baseILj256ES2_ffffjLj128EEEEELb0ELb0ELb1EEEvNS_9BwdParamsE:
	.zero		824


//--------------------- .nv.constant0._ZN10layer_norm31ln_parallel_residual_bwd_kernelINS_13Kernel_traitsI6__halfffffjLj256ELj1ELj4ELj1ELj16ENS_18Kernel_traits_baseILj256ES2_ffffjLj128EEEEELb0ELb1ELb0EEEvNS_9BwdParamsE --------------------------
	.section	.nv.constant0._ZN10layer_norm31ln_parallel_residual_bwd_kernelINS_13Kernel_traitsI6__halfffffjLj256ELj1ELj4ELj1ELj16ENS_18Kernel_traits_baseILj256ES2_ffffjLj128EEEEELb0ELb1ELb0EEEvNS_9BwdParamsE,"a",@progbits
	.sectionflags	@""
	.align	4
.nv.constant0._ZN10layer_norm31ln_parallel_residual_bwd_kernelINS_13Kernel_traitsI6__halfffffjLj256ELj1ELj4ELj1ELj16ENS_18Kernel_traits_baseILj256ES2_ffffjLj128EEEEELb0ELb1ELb0EEEvNS_9BwdParamsE:
	.zero		824


//--------------------- .nv.constant0._ZN10layer_norm31ln_parallel_residual_bwd_kernelINS_13Kernel_traitsI6__halfffffjLj256ELj1ELj4ELj1ELj16ENS_18Kernel_traits_baseILj256ES2_ffffjLj128EEEEELb0ELb1ELb1EEEvNS_9BwdParamsE --------------------------
	.section	.nv.constant0._ZN10layer_norm31ln_parallel_residual_bwd_kernelINS_13Kernel_traitsI6__halfffffjLj256ELj1ELj4ELj1ELj16ENS_18Kernel_traits_baseILj256ES2_ffffjLj128EEEEELb0ELb1ELb1EEEvNS_9BwdParamsE,"a",@progbits
	.sectionflags	@""
	.align	4
.nv.constant0._ZN10layer_norm31ln_parallel_residual_bwd_kernelINS_13Kernel_traitsI6__halfffffjLj256ELj1ELj4ELj1ELj16ENS_18Kernel_traits_baseILj256ES2_ffffjLj128EEEEELb0ELb1ELb1EEEvNS_9BwdParamsE:
	.zero		824


//--------------------- .nv.constant0._ZN10layer_norm31ln_parallel_residual_bwd_kernelINS_13Kernel_traitsI6__halfffffjLj256ELj1ELj4ELj1ELj16ENS_18Kernel_traits_baseILj256ES2_ffffjLj128EEEEELb1ELb0ELb0EEEvNS_9BwdParamsE --------------------------
	.section	.nv.constant0._ZN10layer_norm31ln_parallel_residual_bwd_kernelINS_13Kernel_traitsI6__halfffffjLj256ELj1ELj4ELj1ELj16ENS_18Kernel_traits_baseILj256ES2_ffffjLj128EEEEELb1ELb0ELb0EEEvNS_9BwdParamsE,"a",@progbits
	.sectionflags	@""
	.align	4
.nv.constant0._ZN10layer_norm31ln_parallel_residual_bwd_kernelINS_13Kernel_traitsI6__halfffffjLj256ELj1ELj4ELj1ELj16ENS_18Kernel_traits_baseILj256ES2_ffffjLj128EEEEELb1ELb0ELb0EEEvNS_9BwdParamsE:
	.zero		824


//--------------------- .nv.constant0._ZN10layer_norm31ln_parallel_residual_bwd_kernelINS_13Kernel_traitsI6__halfffffjLj256ELj1ELj4ELj1ELj16ENS_18Kernel_traits_baseILj256ES2_ffffjLj128EEEEELb1ELb0ELb1EEEvNS_9BwdParamsE --------------------------
	.section	.nv.constant0._ZN10layer_norm31ln_parallel_residual_bwd_kernelINS_13Kernel_traitsI6__halfffffjLj256ELj1ELj4ELj1ELj16ENS_18Kernel_traits_baseILj256ES2_ffffjLj128EEEEELb1ELb0ELb1EEEvNS_9BwdParamsE,"a",@progbits
	.sectionflags	@""
	.align	4
.nv.constant0._ZN10layer_norm31ln_parallel_residual_bwd_kernelINS_13Kernel_traitsI6__halfffffjLj256ELj1ELj4ELj1ELj16ENS_18Kernel_traits_baseILj256ES2_ffffjLj128EEEEELb1ELb0ELb1EEEvNS_9BwdParamsE:
	.zero		824


//--------------------- .nv.constant0._ZN10layer_norm22ln_bwd_finalize_kernelINS_22Kernel_traits_finalizeILj256E6__halfffffjLb0ELj1024ELj4ENS_18Kernel_traits_baseILj256ES2_ffffjLj1024EEEEELb0ELb0EEEvNS_9BwdParamsE --------------------------
	.section	.nv.constant0._ZN10layer_norm22ln_bwd_finalize_kernelINS_22Kernel_traits_finalizeILj256E6__halfffffjLb0ELj1024ELj4ENS_18Kernel_traits_baseILj256ES2_ffffjLj1024EEEEELb0ELb0EEEvNS_9BwdParamsE,"a",@progbits
	.sectionflags	@""
	.align	4
.nv.constant0._ZN10layer_norm22ln_bwd_finalize_kernelINS_22Kernel_traits_finalizeILj256E6__halfffffjLb0ELj1024ELj4ENS_18Kernel_traits_baseILj256ES2_ffffjLj1024EEEEELb0ELb0EEEvNS_9BwdParamsE:
	.zero		824


//--------------------- .nv.constant0._ZN10layer_norm40ln_parallel_residual_bwd_finalize_kernelINS_22Kernel_traits_finalizeILj256E6__halfffffjLb0ELj1024ELj4ENS_18Kernel_traits_baseILj256ES2_ffffjLj1024EEEEELb0EEEvNS_9BwdParamsE --------------------------
	.section	.nv.constant0._ZN10layer_norm40ln_parallel_residual_bwd_finalize_kernelINS_22Kernel_traits_finalizeILj256E6__halfffffjLb0ELj1024ELj4ENS_18Kernel_traits_baseILj256ES2_ffffjLj1024EEEEELb0EEEvNS_9BwdParamsE,"a",@progbits
	.sectionflags	@""
	.align	4
.nv.constant0._ZN10layer_norm40ln_parallel_residual_bwd_finalize_kernelINS_22Kernel_traits_finalizeILj256E6__halfffffjLb0ELj1024ELj4ENS_18Kernel_traits_baseILj256ES2_ffffjLj1024EEEEELb0EEEvNS_9BwdParamsE:
	.zero		824


//--------------------- .nv.constant0._ZN10layer_norm31ln_parallel_residual_bwd_kernelINS_13Kernel_traitsI6__halfffffjLj256ELj1ELj4ELj1ELj16ENS_18Kernel_traits_baseILj256ES2_ffffjLj128EEEEELb1ELb1ELb0EEEvNS_9BwdParamsE --------------------------
	.section	.nv.constant0._ZN10layer_norm31ln_parallel_residual_bwd_kernelINS_13Kernel_traitsI6__halfffffjLj256ELj1ELj4ELj1ELj16ENS_18Kernel_traits_baseILj256ES2_ffffjLj128EEEEELb1ELb1ELb0EEEvNS_9BwdParamsE,"a",@progbits
	.sectionflags	@""
	.align	4
.nv.constant0._ZN10layer_norm31ln_parallel_residual_bwd_kernelINS_13Kernel_traitsI6__halfffffjLj256ELj1ELj4ELj1ELj16ENS_18Kernel_traits_baseILj256ES2_ffffjLj128EEEEELb1ELb1ELb0EEEvNS_9BwdParamsE:
	.zero		824


//--------------------- .nv.constant0._ZN10layer_norm22ln_bwd_finalize_kernelINS_22Kernel_traits_finalizeILj256E6__halfffffjLb0ELj1024ELj4ENS_18Kernel_traits_baseILj256ES2_ffffjLj1024EEEEELb0ELb1EEEvNS_9BwdParamsE --------------------------
	.section	.nv.constant0._ZN10layer_norm22ln_bwd_finalize_kernelINS_22Kernel_traits_finalizeILj256E6__halfffffjLb0ELj1024ELj4ENS_18Kernel_traits_baseILj256ES2_ffffjLj1024EEEEELb0ELb1EEEvNS_9BwdParamsE,"a",@progbits
	.sectionflags	@""
	.align	4
.nv.constant0._ZN10layer_norm22ln_bwd_finalize_kernelINS_22Kernel_traits_finalizeILj256E6__halfffffjLb0ELj1024ELj4ENS_18Kernel_traits_baseILj256ES2_ffffjLj1024EEEEELb0ELb1EEEvNS_9BwdParamsE:
	.zero		824


//--------------------- .nv.constant0._ZN10layer_norm40ln_parallel_residual_bwd_finalize_kernelINS_22Kernel_traits_finalizeILj256E6__halfffffjLb0ELj1024ELj4ENS_18Kernel_traits_baseILj256ES2_ffffjLj1024EEEEELb1EEEvNS_9BwdParamsE --------------------------
	.section	.nv.constant0._ZN10layer_norm40ln_parallel_residual_bwd_finalize_kernelINS_22Kernel_traits_finalizeILj256E6__halfffffjLb0ELj1024ELj4ENS_18Kernel_traits_baseILj256ES2_ffffjLj1024EEEEELb1EEEvNS_9BwdParamsE,"a",@progbits
	.sectionflags	@""
	.align	4
.nv.constant0._ZN10layer_norm40ln_parallel_residual_bwd_finalize_kernelINS_22Kernel_traits_finalizeILj256E6__halfffffjLb0ELj1024ELj4ENS_18Kernel_traits_baseILj256ES2_ffffjLj1024EEEEELb1EEEvNS_9BwdParamsE:
	.zero		824


//--------------------- .nv.constant0._ZN10layer_norm31ln_parallel_residual_bwd_kernelINS_13Kernel_traitsI6__halfffffjLj256ELj1ELj4ELj1ELj16ENS_18Kernel_traits_baseILj256ES2_ffffjLj128EEEEELb1ELb1ELb1EEEvNS_9BwdParamsE --------------------------
	.section	.nv.constant0._ZN10layer_norm31ln_parallel_residual_bwd_kernelINS_13Kernel_traitsI6__halfffffjLj256ELj1ELj4ELj1ELj16ENS_18Kernel_traits_baseILj256ES2_ffffjLj128EEEEELb1ELb1ELb1EEEvNS_9BwdParamsE,"a",@progbits
	.sectionflags	@""
	.align	4
.nv.constant0._ZN10layer_norm31ln_parallel_residual_bwd_kernelINS_13Kernel_traitsI6__halfffffjLj256ELj1ELj4ELj1ELj16ENS_18Kernel_traits_baseILj256ES2_ffffjLj128EEEEELb1ELb1ELb1EEEvNS_9BwdParamsE:
	.zero		824


//--------------------- .nv.constant0._ZN10layer_norm31ln_parallel_residual_bwd_kernelINS_13Kernel_traitsIfffffjLj256ELj1ELj4ELj1ELj16ENS_18Kernel_traits_baseILj256EfffffjLj128EEEEELb0ELb0ELb0EEEvNS_9BwdParamsE --------------------------
	.section	.nv.constant0._ZN10layer_norm31ln_parallel_residual_bwd_kernelINS_13Kernel_traitsIfffffjLj256ELj1ELj4ELj1ELj16ENS_18Kernel_traits_baseILj256EfffffjLj128EEEEELb0ELb0ELb0EEEvNS_9BwdParamsE,"a",@progbits
	.sectionflags	@""
	.align	4
.nv.constant0._ZN10layer_norm31ln_parallel_residual_bwd_kernelINS_13Kernel_traitsIfffffjLj256ELj1ELj4ELj1ELj16ENS_18Kernel_traits_baseILj256EfffffjLj128EEEEELb0ELb0ELb0EEEvNS_9BwdParamsE:
	.zero		824


//--------------------- .nv.constant0._ZN10layer_norm31ln_parallel_residual_bwd_kernelINS_13Kernel_traitsIfffffjLj256ELj1ELj4ELj1ELj16ENS_18Kernel_traits_baseILj256EfffffjLj128EEEEELb0ELb0ELb1EEEvNS_9BwdParamsE --------------------------
	.section	.nv.constant0._ZN10layer_norm31ln_parallel_residual_bwd_kernelINS_13Kernel_traitsIfffffjLj256ELj1ELj4ELj1ELj16ENS_18Kernel_traits_baseILj256EfffffjLj128EEEEELb0ELb0ELb1EEEvNS_9BwdParamsE,"a",@progbits
	.sectionflags	@""
	.align	4
.nv.constant0._ZN10layer_norm31ln_parallel_residual_bwd_kernelINS_13Kernel_traitsIfffffjLj256ELj1ELj4ELj1ELj16ENS_18Kernel_traits_baseILj256EfffffjLj128EEEEELb0ELb0ELb1EEEvNS_9BwdParamsE:
	.zero		824


//--------------------- .nv.constant0._ZN10layer_norm31ln_parallel_residual_bwd_kernelINS_13Kernel_traitsIfffffjLj256ELj1ELj4ELj1ELj16ENS_18Kernel_traits_baseILj256EfffffjLj128EEEEELb0ELb1ELb0EEEvNS_9BwdParamsE --------------------------
	.section	.nv.constant0._ZN10layer_norm31ln_parallel_residual_bwd_kernelINS_13Kernel_traitsIfffffjLj256ELj1ELj4ELj1ELj16ENS_18Kernel_traits_baseILj256EfffffjLj128EEEEELb0ELb1ELb0EEEvNS_9BwdParamsE,"a",@progbits
	.sectionflags	@""
	.align	4
.nv.constant0._ZN10layer_norm31ln_parallel_residual_bwd_kernelINS_13Kernel_traitsIfffffjLj256ELj1ELj4ELj1ELj16ENS_18Kernel_traits_baseILj256EfffffjLj128EEEEELb0ELb1ELb0EEEvNS_9BwdParamsE:
	.zero		824


//--------------------- .nv.constant0._ZN10layer_norm31ln_parallel_residual_bwd_kernelINS_13Kernel_traitsIfffffjLj256ELj1ELj4ELj1ELj16ENS_18Kernel_traits_baseILj256EfffffjLj128EEEEELb0ELb1ELb1EEEvNS_9BwdParamsE --------------------------
	.section	.nv.constant0._ZN10layer_norm31ln_parallel_residual_bwd_kernelINS_13Kernel_traitsIfffffjLj256ELj1ELj4ELj1ELj16ENS_18Kernel_traits_baseILj256EfffffjLj128EEEEELb0ELb1ELb1EEEvNS_9BwdParamsE,"a",@progbits
	.sectionflags	@""
	.align	4
.nv.constant0._ZN10layer_norm31ln_parallel_residual_bwd_kernelINS_13Kernel_traitsIfffffjLj256ELj1ELj4ELj1ELj16ENS_18Kernel_traits_baseILj256EfffffjLj128EEEEELb0ELb1ELb1EEEvNS_9BwdParamsE:
	.zero		824


//--------------------- .nv.constant0._ZN10layer_norm31ln_parallel_residual_bwd_kernelINS_13Kernel_traitsIfffffjLj256ELj1ELj4ELj1ELj16ENS_18Kernel_traits_baseILj256EfffffjLj128EEEEELb1ELb0ELb0EEEvNS_9BwdParamsE --------------------------
	.section	.nv.constant0._ZN10layer_norm31ln_parallel_residual_bwd_kernelINS_13Kernel_traitsIfffffjLj256ELj1ELj4ELj1ELj16ENS_18Kernel_traits_baseILj256EfffffjLj128EEEEELb1ELb0ELb0EEEvNS_9BwdParamsE,"a",@progbits
	.sectionflags	@""
	.align	4
.nv.constant0._ZN10layer_norm31ln_parallel_residual_bwd_kernelINS_13Kernel_traitsIfffffjLj256ELj1ELj4ELj1ELj16ENS_18Kernel_traits_baseILj256EfffffjLj128EEEEELb1ELb0ELb0EEEvNS_9BwdParamsE:
	.zero		824


//--------------------- .nv.constant0._ZN10layer_norm31ln_parallel_residual_bwd_kernelINS_13Kernel_traitsIfffffjLj256ELj1ELj4ELj1ELj16ENS_18Kernel_traits_baseILj256EfffffjLj128EEEEELb1ELb0ELb1EEEvNS_9BwdParamsE --------------------------
	.section	.nv.constant0._ZN10layer_norm31ln_parallel_residual_bwd_kernelINS_13Kernel_traitsIfffffjLj256ELj1ELj4ELj1ELj16ENS_18Kernel_traits_baseILj256EfffffjLj128EEEEELb1ELb0ELb1EEEvNS_9BwdParamsE,"a",@progbits
	.sectionflags	@""
	.align	4
.nv.constant0._ZN10layer_norm31ln_parallel_residual_bwd_kernelINS_13Kernel_traitsIfffffjLj256ELj1ELj4ELj1ELj16ENS_18Kernel_traits_baseILj256EfffffjLj128EEEEELb1ELb0ELb1EEEvNS_9BwdParamsE:
	.zero		824


//--------------------- .nv.constant0._ZN10layer_norm22ln_bwd_finalize_kernelINS_22Kernel_traits_finalizeILj256EfffffjLb0ELj1024ELj4ENS_18Kernel_traits_baseILj256EfffffjLj1024EEEEELb0ELb0EEEvNS_9BwdParamsE --------------------------
	.section	.nv.constant0._ZN10layer_norm22ln_bwd_finalize_kernelINS_22Kernel_traits_finalizeILj256EfffffjLb0ELj1024ELj4ENS_18Kernel_traits_baseILj256EfffffjLj1024EEEEELb0ELb0EEEvNS_9BwdParamsE,"a",@progbits
	.sectionflags	@""
	.align	4
.nv.constant0._ZN10layer_norm22ln_bwd_finalize_kernelINS_22Kernel_traits_finalizeILj256EfffffjLb0ELj1024ELj4ENS_18Kernel_traits_baseILj256EfffffjLj1024EEEEELb0ELb0EEEvNS_9BwdParamsE:
	.zero		824


//--------------------- .nv.constant0._ZN10layer_norm40ln_parallel_residual_bwd_finalize_kernelINS_22Kernel_traits_finalizeILj256EfffffjLb0ELj1024ELj4ENS_18Kernel_traits_baseILj256EfffffjLj1024EEEEELb0EEEvNS_9BwdParamsE --------------------------
	.section	.nv.constant0._ZN10layer_norm40ln_parallel_residual_bwd_finalize_kernelINS_22Kernel_traits_finalizeILj256EfffffjLb0ELj1024ELj4ENS_18Kernel_traits_baseILj256EfffffjLj1024EEEEELb0EEEvNS_9BwdParamsE,"a",@progbits
	.sectionflags	@""
	.align	4
.nv.constant0._ZN10layer_norm40ln_parallel_residual_bwd_finalize_kernelINS_22Kernel_traits_finalizeILj256EfffffjLb0ELj1024ELj4ENS_18Kernel_traits_baseILj256EfffffjLj1024EEEEELb0EEEvNS_9BwdParamsE:
	.zero		824


//--------------------- .nv.constant0._ZN10layer_norm31ln_parallel_residual_bwd_kernelINS_13Kernel_traitsIfffffjLj256ELj1ELj4ELj1ELj16ENS_18Kernel_traits_baseILj256EfffffjLj128EEEEELb1ELb1ELb0EEEvNS_9BwdParamsE --------------------------
	.section	.nv.constant0._ZN10layer_norm31ln_parallel_residual_bwd_kernelINS_13Kernel_traitsIfffffjLj256ELj1ELj4ELj1ELj16ENS_18Kernel_traits_baseILj256EfffffjLj128EEEEELb1ELb1ELb0EEEvNS_9BwdParamsE,"a",@progbits
	.sectionflags	@""
	.align	4
.nv.constant0._ZN10layer_norm31ln_parallel_residual_bwd_kernelINS_13Kernel_traitsIfffffjLj256ELj1ELj4ELj1ELj16ENS_18Kernel_traits_baseILj256EfffffjLj128EEEEELb1ELb1ELb0EEEvNS_9BwdParamsE:
	.zero		824


//--------------------- .nv.constant0._ZN10layer_norm22ln_bwd_finalize_kernelINS_22Kernel_traits_finalizeILj256EfffffjLb0ELj1024ELj4ENS_18Kernel_traits_baseILj256EfffffjLj1024EEEEELb0ELb1EEEvNS_9BwdParamsE --------------------------
	.section	.nv.constant0._ZN10layer_norm22ln_bwd_finalize_kernelINS_22Kernel_traits_finalizeILj256EfffffjLb0ELj1024ELj4ENS_18Kernel_traits_baseILj256EfffffjLj1024EEEEELb0ELb1EEEvNS_9BwdParamsE,"a",@progbits
	.sectionflags	@""
	.align	4
.nv.constant0._ZN10layer_norm22ln_bwd_finalize_kernelINS_22Kernel_traits_finalizeILj256EfffffjLb0ELj1024ELj4ENS_18Kernel_traits_baseILj256EfffffjLj1024EEEEELb0ELb1EEEvNS_9BwdParamsE:
	.zero		824


//--------------------- .nv.constant0._ZN10layer_norm40ln_parallel_residual_bwd_finalize_kernelINS_22Kernel_traits_finalizeILj256EfffffjLb0ELj1024ELj4ENS_18Kernel_traits_baseILj256EfffffjLj1024EEEEELb1EEEvNS_9BwdParamsE --------------------------
	.section	.nv.constant0._ZN10layer_norm40ln_parallel_residual_bwd_finalize_kernelINS_22Kernel_traits_finalizeILj256EfffffjLb0ELj1024ELj4ENS_18Kernel_traits_baseILj256EfffffjLj1024EEEEELb1EEEvNS_9BwdParamsE,"a",@progbits
	.sectionflags	@""
	.align	4
.nv.constant0._ZN10layer_norm40ln_parallel_residual_bwd_finalize_kernelINS_22Kernel_traits_finalizeILj256EfffffjLb0ELj1024ELj4ENS_18Kernel_traits_baseILj256EfffffjLj1024EEEEELb1EEEvNS_9BwdParamsE:
	.zero		824


//--------------------- .nv.constant0._ZN10layer_norm31ln_parallel_residual_bwd_kernelINS_13Kernel_traitsIfffffjLj256ELj1ELj4ELj1ELj16ENS_18Kernel_traits_baseILj256EfffffjLj128EEEEELb1ELb1ELb1EEEvNS_9BwdParamsE --------------------------
	.section	.nv.constant0._ZN10layer_norm31ln_parallel_residual_bwd_kernelINS_13Kernel_traitsIfffffjLj256ELj1ELj4ELj1ELj16ENS_18Kernel_traits_baseILj256EfffffjLj128EEEEELb1ELb1ELb1EEEvNS_9BwdParamsE,"a",@progbits
	.sectionflags	@""
	.align	4
.nv.constant0._ZN10layer_norm31ln_parallel_residual_bwd_kernelINS_13Kernel_traitsIfffffjLj256ELj1ELj4ELj1ELj16ENS_18Kernel_traits_baseILj256EfffffjLj128EEEEELb1ELb1ELb1EEEvNS_9BwdParamsE:
	.zero		824


//--------------------- SYMBOLS --------------------------

	.type		.nv.reservedSmem.offset0,@object
	.size		.nv.reservedSmem.offset0,0x4
